// Copyright (c) 2024, Jay Shah, Ganesh Bikshandi, Ying Zhang, Vijay Thakkar, Pradeep Ramani, Tri Dao.
// Splitting the different template instantiations to different files to speed up compilation.
// This file is auto-generated. See "generate_kernels.py"

#include "flash_fwd_launch_template.h"

#ifndef FLASHATTENTION_DISABLE_HDIM192
template void run_mha_fwd_<90, cutlass::bfloat16_t, 192, 192, false, false, true, false>(Flash_fwd_params &params, cudaStream_t stream);
#endif


// ===== COMPILED SASS (sm_90a) =====

	.target	sm_90a

	.elftype	@"ET_EXEC"


//--------------------- .note.nv.tkinfo           --------------------------
	.section	.note.nv.tkinfo,"",@"SHT_NOTE"
	.sectionflags	@"SHF_NOTE_NV_TKINFO"
	.tkinfo
        /*0018*/ 	.word	0x00000002
        /*0030*/ 	.string	""
        /*0030*/ 	.string	"ptxas"
        /*0030*/ 	.string	"Cuda compilation tools, release 13.0, V13.0.88"
        /*0030*/ 	.string	"Build cuda_13.0.r13.0/compiler.36424714_0"
        /*0030*/ 	.string	"-arch sm_90a -m 64 "



//--------------------- .note.nv.cuinfo           --------------------------
	.section	.note.nv.cuinfo,"",@"SHT_NOTE"
	.sectionflags	@"SHF_NOTE_NV_CUINFO"
        /*0018*/ 	.short	0x0002
        /*001a*/ 	.short	0x005a
        /*001c*/ 	.short	0x0082
	.zero		2


//--------------------- .nv.info                  --------------------------
	.section	.nv.info,"",@"SHT_CUDA_INFO"
	.align	4


	//----- nvinfo : EIATTR_REGCOUNT
	.align		4
        /*0000*/ 	.byte	0x04, 0x2f
        /*0002*/ 	.short	(.L_23 - .L_22)
	.align		4
.L_22:
        /*0004*/ 	.word	index@(_ZN7cutlass13device_kernelIN5flash11enable_sm90INS1_16FlashAttnFwdSm90INS1_25CollectiveMainloopFwdSm90ILi2EN4cute5tupleIJNS5_1CILi1EEES8_S8_EEENS6_IJNS7_ILi128EEENS7_ILi112EEENS7_ILi192EEEEEELi192ENS_10bfloat16_tEfNS_4arch4Sm90ELb1ELb0ELb1ELb1ELb0ELb1ELb0ELb1ELb1ELb0ELb0ELb0EEENS1_21CollectiveEpilogueFwdINS6_IJSA_SC_SB_EEES9_SE_SG_Li256ELb1ELb0ELb0ELb0EEENS1_36VarlenDynamicPersistentTileSchedulerILi128ELi112ELi256ELi32ELb0ELb0ELb1ELb1ELb1ELb1EEEEEEEEEvNT_6ParamsE)
        /*0008*/ 	.word	0x000000a8


	//----- nvinfo : EIATTR_FRAME_SIZE
	.align		4
.L_23:
        /*000c*/ 	.byte	0x04, 0x11
        /*000e*/ 	.short	(.L_25 - .L_24)
	.align		4
.L_24:
        /*0010*/ 	.word	index@(_ZN7cutlass13device_kernelIN5flash11enable_sm90INS1_16FlashAttnFwdSm90INS1_25CollectiveMainloopFwdSm90ILi2EN4cute5tupleIJNS5_1CILi1EEES8_S8_EEENS6_IJNS7_ILi128EEENS7_ILi112EEENS7_ILi192EEEEEELi192ENS_10bfloat16_tEfNS_4arch4Sm90ELb1ELb0ELb1ELb1ELb0ELb1ELb0ELb1ELb1ELb0ELb0ELb0EEENS1_21CollectiveEpilogueFwdINS6_IJSA_SC_SB_EEES9_SE_SG_Li256ELb1ELb0ELb0ELb0EEENS1_36VarlenDynamicPersistentTileSchedulerILi128ELi112ELi256ELi32ELb0ELb0ELb1ELb1ELb1ELb1EEEEEEEEEvNT_6ParamsE)
        /*0014*/ 	.word	0x00000088


	//----- nvinfo : EIATTR_REGCOUNT
	.align		4
.L_25:
        /*0018*/ 	.byte	0x04, 0x2f
        /*001a*/ 	.short	(.L_27 - .L_26)
	.align		4
.L_26:
        /*001c*/ 	.word	index@(_ZN7cutlass13device_kernelIN5flash11enable_sm90INS1_16FlashAttnFwdSm90INS1_25CollectiveMainloopFwdSm90ILi2EN4cute5tupleIJNS5_1CILi1EEES8_S8_EEENS6_IJNS7_ILi128EEENS7_ILi112EEENS7_ILi192EEEEEELi192ENS_10bfloat16_tEfNS_4arch4Sm90ELb1ELb0ELb1ELb1ELb0ELb0ELb0ELb1ELb1ELb0ELb0ELb0EEENS1_21CollectiveEpilogueFwdINS6_IJSA_SC_SB_EEES9_SE_SG_Li256ELb1ELb0ELb0ELb0EEENS1_36VarlenDynamicPersistentTileSchedulerILi128ELi112ELi256ELi32ELb0ELb0ELb1ELb1ELb1ELb1EEEEEEEEEvNT_6ParamsE)
        /*0020*/ 	.word	0x000000a8


	//----- nvinfo : EIATTR_FRAME_SIZE
	.align		4
.L_27:
        /*0024*/ 	.byte	0x04, 0x11
        /*0026*/ 	.short	(.L_29 - .L_28)
	.align		4
.L_28:
        /*0028*/ 	.word	index@(_ZN7cutlass13device_kernelIN5flash11enable_sm90INS1_16FlashAttnFwdSm90INS1_25CollectiveMainloopFwdSm90ILi2EN4cute5tupleIJNS5_1CILi1EEES8_S8_EEENS6_IJNS7_ILi128EEENS7_ILi112EEENS7_ILi192EEEEEELi192ENS_10bfloat16_tEfNS_4arch4Sm90ELb1ELb0ELb1ELb1ELb0ELb0ELb0ELb1ELb1ELb0ELb0ELb0EEENS1_21CollectiveEpilogueFwdINS6_IJSA_SC_SB_EEES9_SE_SG_Li256ELb1ELb0ELb0ELb0EEENS1_36VarlenDynamicPersistentTileSchedulerILi128ELi112ELi256ELi32ELb0ELb0ELb1ELb1ELb1ELb1EEEEEEEEEvNT_6ParamsE)
        /*002c*/ 	.word	0x00000030


	//----- nvinfo : EIATTR_REGCOUNT
	.align		4
.L_29:
        /*0030*/ 	.byte	0x04, 0x2f
        /*0032*/ 	.short	(.L_31 - .L_30)
	.align		4
.L_30:
        /*0034*/ 	.word	index@(_ZN7cutlass13device_kernelIN5flash11enable_sm90INS1_16FlashAttnFwdSm90INS1_25CollectiveMainloopFwdSm90ILi2EN4cute5tupleIJNS5_1CILi1EEES8_S8_EEENS6_IJNS7_ILi128EEENS7_ILi112EEENS7_ILi192EEEEEELi192ENS_10bfloat16_tEfNS_4arch4Sm90ELb1ELb0ELb1ELb0ELb0ELb0ELb0ELb1ELb1ELb0ELb0ELb0EEENS1_21CollectiveEpilogueFwdINS6_IJSA_SC_SB_EEES9_SE_SG_Li256ELb0ELb0ELb0ELb0EEENS1_30DynamicPersistentTileSchedulerILi256ELi32ELb0ELb0ELb1EEEEEEEEEvNT_6ParamsE)
        /*0038*/ 	.word	0x000000a8


	//----- nvinfo : EIATTR_FRAME_SIZE
	.align		4
.L_31:
        /*003c*/ 	.byte	0x04, 0x11
        /*003e*/ 	.short	(.L_33 - .L_32)
	.align		4
.L_32:
        /*0040*/ 	.word	index@(_ZN7cutlass13device_kernelIN5flash11enable_sm90INS1_16FlashAttnFwdSm90INS1_25CollectiveMainloopFwdSm90ILi2EN4cute5tupleIJNS5_1CILi1EEES8_S8_EEENS6_IJNS7_ILi128EEENS7_ILi112EEENS7_ILi192EEEEEELi192ENS_10bfloat16_tEfNS_4arch4Sm90ELb1ELb0ELb1ELb0ELb0ELb0ELb0ELb1ELb1ELb0ELb0ELb0EEENS1_21CollectiveEpilogueFwdINS6_IJSA_SC_SB_EEES9_SE_SG_Li256ELb0ELb0ELb0ELb0EEENS1_30DynamicPersistentTileSchedulerILi256ELi32ELb0ELb0ELb1EEEEEEEEEvNT_6ParamsE)
        /*0044*/ 	.word	0x00000010


	//----- nvinfo : EIATTR_REGCOUNT
	.align		4
.L_33:
        /*0048*/ 	.byte	0x04, 0x2f
        /*004a*/ 	.short	(.L_35 - .L_34)
	.align		4
.L_34:
        /*004c*/ 	.word	index@(_ZN7cutlass13device_kernelIN5flash11enable_sm90INS1_16FlashAttnFwdSm90INS1_25CollectiveMainloopFwdSm90ILi2EN4cute5tupleIJNS5_1CILi1EEES8_S8_EEENS6_IJNS7_ILi128EEENS7_ILi96EEENS7_ILi192EEEEEELi192ENS_10bfloat16_tEfNS_4arch4Sm90ELb0ELb1ELb1ELb1ELb0ELb1ELb0ELb1ELb1ELb0ELb0ELb0EEENS1_21CollectiveEpilogueFwdINS6_IJSA_SC_SB_EEES9_SE_SG_Li256ELb1ELb0ELb0ELb0EEENS1_36VarlenDynamicPersistentTileSchedulerILi128ELi96ELi256ELi32ELb0ELb0ELb1ELb1ELb0ELb1EEEEEEEEEvNT_6ParamsE)
        /*0050*/ 	.word	0x000000a8


	//----- nvinfo : EIATTR_FRAME_SIZE
	.align		4
.L_35:
        /*0054*/ 	.byte	0x04, 0x11
        /*0056*/ 	.short	(.L_37 - .L_36)
	.align		4
.L_36:
        /*0058*/ 	.word	index@(_ZN7cutlass13device_kernelIN5flash11enable_sm90INS1_16FlashAttnFwdSm90INS1_25CollectiveMainloopFwdSm90ILi2EN4cute5tupleIJNS5_1CILi1EEES8_S8_EEENS6_IJNS7_ILi128EEENS7_ILi96EEENS7_ILi192EEEEEELi192ENS_10bfloat16_tEfNS_4arch4Sm90ELb0ELb1ELb1ELb1ELb0ELb1ELb0ELb1ELb1ELb0ELb0ELb0EEENS1_21CollectiveEpilogueFwdINS6_IJSA_SC_SB_EEES9_SE_SG_Li256ELb1ELb0ELb0ELb0EEENS1_36VarlenDynamicPersistentTileSchedulerILi128ELi96ELi256ELi32ELb0ELb0ELb1ELb1ELb0ELb1EEEEEEEEEvNT_6ParamsE)
        /*005c*/ 	.word	0x00000058


	//----- nvinfo : EIATTR_REGCOUNT
	.align		4
.L_37:
        /*0060*/ 	.byte	0x04, 0x2f
        /*0062*/ 	.short	(.L_39 - .L_38)
	.align		4
.L_38:
        /*0064*/ 	.word	index@(_ZN7cutlass13device_kernelIN5flash11enable_sm90INS1_16FlashAttnFwdSm90INS1_25CollectiveMainloopFwdSm90ILi2EN4cute5tupleIJNS5_1CILi1EEES8_S8_EEENS6_IJNS7_ILi128EEENS7_ILi96EEENS7_ILi192EEEEEELi192ENS_10bfloat16_tEfNS_4arch4Sm90ELb0ELb1ELb1ELb1ELb0ELb0ELb0ELb1ELb1ELb0ELb0ELb0EEENS1_21CollectiveEpilogueFwdINS6_IJSA_SC_SB_EEES9_SE_SG_Li256ELb1ELb0ELb0ELb0EEENS1_36VarlenDynamicPersistentTileSchedulerILi128ELi96ELi256ELi32ELb0ELb0ELb1ELb1ELb0ELb1EEEEEEEEEvNT_6ParamsE)
        /*0068*/ 	.word	0x000000a8


	//----- nvinfo : EIATTR_FRAME_SIZE
	.align		4
.L_39:
        /*006c*/ 	.byte	0x04, 0x11
        /*006e*/ 	.short	(.L_41 - .L_40)
	.align		4
.L_40:
        /*0070*/ 	.word	index@(_ZN7cutlass13device_kernelIN5flash11enable_sm90INS1_16FlashAttnFwdSm90INS1_25CollectiveMainloopFwdSm90ILi2EN4cute5tupleIJNS5_1CILi1EEES8_S8_EEENS6_IJNS7_ILi128EEENS7_ILi96EEENS7_ILi192EEEEEELi192ENS_10bfloat16_tEfNS_4arch4Sm90ELb0ELb1ELb1ELb1ELb0ELb0ELb0ELb1ELb1ELb0ELb0ELb0EEENS1_21CollectiveEpilogueFwdINS6_IJSA_SC_SB_EEES9_SE_SG_Li256ELb1ELb0ELb0ELb0EEENS1_36VarlenDynamicPersistentTileSchedulerILi128ELi96ELi256ELi32ELb0ELb0ELb1ELb1ELb0ELb1EEEEEEEEEvNT_6ParamsE)
        /*0074*/ 	.word	0x00000028


	//----- nvinfo : EIATTR_REGCOUNT
	.align		4
.L_41:
        /*0078*/ 	.byte	0x04, 0x2f
        /*007a*/ 	.short	(.L_43 - .L_42)
	.align		4
.L_42:
        /*007c*/ 	.word	index@(_ZN7cutlass13device_kernelIN5flash11enable_sm90INS1_16FlashAttnFwdSm90INS1_25CollectiveMainloopFwdSm90ILi2EN4cute5tupleIJNS5_1CILi1EEES8_S8_EEENS6_IJNS7_ILi128EEENS7_ILi96EEENS7_ILi192EEEEEELi192ENS_10bfloat16_tEfNS_4arch4Sm90ELb0ELb1ELb1ELb0ELb0ELb0ELb0ELb1ELb1ELb0ELb0ELb0EEENS1_21CollectiveEpilogueFwdINS6_IJSA_SC_SB_EEES9_SE_SG_Li256ELb0ELb0ELb0ELb0EEENS1_30DynamicPersistentTileSchedulerILi256ELi32ELb0ELb0ELb1EEEEEEEEEvNT_6ParamsE)
        /*0080*/ 	.word	0x000000a8


	//----- nvinfo : EIATTR_FRAME_SIZE
	.align		4
.L_43:
        /*0084*/ 	.byte	0x04, 0x11
        /*0086*/ 	.short	(.L_45 - .L_44)
	.align		4
.L_44:
        /*0088*/ 	.word	index@(_ZN7cutlass13device_kernelIN5flash11enable_sm90INS1_16FlashAttnFwdSm90INS1_25CollectiveMainloopFwdSm90ILi2EN4cute5tupleIJNS5_1CILi1EEES8_S8_EEENS6_IJNS7_ILi128EEENS7_ILi96EEENS7_ILi192EEEEEELi192ENS_10bfloat16_tEfNS_4arch4Sm90ELb0ELb1ELb1ELb0ELb0ELb0ELb0ELb1ELb1ELb0ELb0ELb0EEENS1_21CollectiveEpilogueFwdINS6_IJSA_SC_SB_EEES9_SE_SG_Li256ELb0ELb0ELb0ELb0EEENS1_30DynamicPersistentTileSchedulerILi256ELi32ELb0ELb0ELb1EEEEEEEEEvNT_6ParamsE)
        /*008c*/ 	.word	0x00000008


	//----- nvinfo : EIATTR_REGCOUNT
	.align		4
.L_45:
        /*0090*/ 	.byte	0x04, 0x2f
        /*0092*/ 	.short	(.L_47 - .L_46)
	.align		4
.L_46:
        /*0094*/ 	.word	index@(_ZN7cutlass13device_kernelIN5flash11enable_sm90INS1_16FlashAttnFwdSm90INS1_25CollectiveMainloopFwdSm90ILi2EN4cute5tupleIJNS5_1CILi1EEES8_S8_EEENS6_IJNS7_ILi128EEENS7_ILi112EEENS7_ILi192EEEEEELi192ENS_10bfloat16_tEfNS_4arch4Sm90ELb0ELb0ELb1ELb1ELb0ELb1ELb0ELb1ELb1ELb0ELb0ELb0EEENS1_21CollectiveEpilogueFwdINS6_IJSA_SC_SB_EEES9_SE_SG_Li256ELb1ELb0ELb0ELb0EEENS1_36VarlenDynamicPersistentTileSchedulerILi128ELi112ELi256ELi32ELb0ELb0ELb1ELb0ELb1ELb1EEEEEEEEEvNT_6ParamsE)
        /*0098*/ 	.word	0x000000a8


	//----- nvinfo : EIATTR_FRAME_SIZE
	.align		4
.L_47:
        /*009c*/ 	.byte	0x04, 0x11
        /*009e*/ 	.short	(.L_49 - .L_48)
	.align		4
.L_48:
        /*00a0*/ 	.word	index@(_ZN7cutlass13device_kernelIN5flash11enable_sm90INS1_16FlashAttnFwdSm90INS1_25CollectiveMainloopFwdSm90ILi2EN4cute5tupleIJNS5_1CILi1EEES8_S8_EEENS6_IJNS7_ILi128EEENS7_ILi112EEENS7_ILi192EEEEEELi192ENS_10bfloat16_tEfNS_4arch4Sm90ELb0ELb0ELb1ELb1ELb0ELb1ELb0ELb1ELb1ELb0ELb0ELb0EEENS1_21CollectiveEpilogueFwdINS6_IJSA_SC_SB_EEES9_SE_SG_Li256ELb1ELb0ELb0ELb0EEENS1_36VarlenDynamicPersistentTileSchedulerILi128ELi112ELi256ELi32ELb0ELb0ELb1ELb0ELb1ELb1EEEEEEEEEvNT_6ParamsE)
        /*00a4*/ 	.word	0x00000070


	//----- nvinfo : EIATTR_REGCOUNT
	.align		4
.L_49:
        /*00a8*/ 	.byte	0x04, 0x2f
        /*00aa*/ 	.short	(.L_51 - .L_50)
	.align		4
.L_50:
        /*00ac*/ 	.word	index@(_ZN7cutlass13device_kernelIN5flash11enable_sm90INS1_16FlashAttnFwdSm90INS1_25CollectiveMainloopFwdSm90ILi2EN4cute5tupleIJNS5_1CILi1EEES8_S8_EEENS6_IJNS7_ILi128EEENS7_ILi112EEENS7_ILi192EEEEEELi192ENS_10bfloat16_tEfNS_4arch4Sm90ELb0ELb0ELb1ELb1ELb0ELb0ELb0ELb1ELb1ELb0ELb0ELb0EEENS1_21CollectiveEpilogueFwdINS6_IJSA_SC_SB_EEES9_SE_SG_Li256ELb1ELb0ELb0ELb0EEENS1_36VarlenDynamicPersistentTileSchedulerILi128ELi112ELi256ELi32ELb0ELb0ELb1ELb0ELb1ELb1EEEEEEEEEvNT_6ParamsE)
        /*00b0*/ 	.word	0x000000a8


	//----- nvinfo : EIATTR_FRAME_SIZE
	.align		4
.L_51:
        /*00b4*/ 	.byte	0x04, 0x11
        /*00b6*/ 	.short	(.L_53 - .L_52)
	.align		4
.L_52:
        /*00b8*/ 	.word	index@(_ZN7cutlass13device_kernelIN5flash11enable_sm90INS1_16FlashAttnFwdSm90INS1_25CollectiveMainloopFwdSm90ILi2EN4cute5tupleIJNS5_1CILi1EEES8_S8_EEENS6_IJNS7_ILi128EEENS7_ILi112EEENS7_ILi192EEEEEELi192ENS_10bfloat16_tEfNS_4arch4Sm90ELb0ELb0ELb1ELb1ELb0ELb0ELb0ELb1ELb1ELb0ELb0ELb0EEENS1_21CollectiveEpilogueFwdINS6_IJSA_SC_SB_EEES9_SE_SG_Li256ELb1ELb0ELb0ELb0EEENS1_36VarlenDynamicPersistentTileSchedulerILi128ELi112ELi256ELi32ELb0ELb0ELb1ELb0ELb1ELb1EEEEEEEEEvNT_6ParamsE)
        /*00bc*/ 	.word	0x00000038


	//----- nvinfo : EIATTR_REGCOUNT
	.align		4
.L_53:
        /*00c0*/ 	.byte	0x04, 0x2f
        /*00c2*/ 	.short	(.L_55 - .L_54)
	.align		4
.L_54:
        /*00c4*/ 	.word	index@(_ZN7cutlass13device_kernelIN5flash11enable_sm90INS1_16FlashAttnFwdSm90INS1_25CollectiveMainloopFwdSm90ILi2EN4cute5tupleIJNS5_1CILi2EEENS7_ILi1EEES9_EEENS6_IJNS7_ILi128EEENS7_ILi112EEENS7_ILi192EEEEEELi192ENS_10bfloat16_tEfNS_4arch4Sm90ELb0ELb0ELb1ELb0ELb0ELb0ELb0ELb1ELb1ELb0ELb0ELb0EEENS1_21CollectiveEpilogueFwdINS6_IJSB_SD_SC_EEESA_SF_SH_Li256ELb0ELb0ELb0ELb0EEENS1_29StaticPersistentTileSchedulerILb0EEEEEEEEEvNT_6ParamsE)
        /*00c8*/ 	.word	0x000000a8


	//----- nvinfo : EIATTR_FRAME_SIZE
	.align		4
.L_55:
        /*00cc*/ 	.byte	0x04, 0x11
        /*00ce*/ 	.short	(.L_57 - .L_56)
	.align		4
.L_56:
        /*00d0*/ 	.word	index@(_ZN7cutlass13device_kernelIN5flash11enable_sm90INS1_16FlashAttnFwdSm90INS1_25CollectiveMainloopFwdSm90ILi2EN4cute5tupleIJNS5_1CILi2EEENS7_ILi1EEES9_EEENS6_IJNS7_ILi128EEENS7_ILi112EEENS7_ILi192EEEEEELi192ENS_10bfloat16_tEfNS_4arch4Sm90ELb0ELb0ELb1ELb0ELb0ELb0ELb0ELb1ELb1ELb0ELb0ELb0EEENS1_21CollectiveEpilogueFwdINS6_IJSB_SD_SC_EEESA_SF_SH_Li256ELb0ELb0ELb0ELb0EEENS1_29StaticPersistentTileSchedulerILb0EEEEEEEEEvNT_6ParamsE)
        /*00d4*/ 	.word	0x00000030


	//----- nvinfo : EIATTR_REGCOUNT
	.align		4
.L_57:
        /*00d8*/ 	.byte	0x04, 0x2f
        /*00da*/ 	.short	(.L_59 - .L_58)
	.align		4
.L_58:
        /*00dc*/ 	.word	index@(_ZN7cutlass13device_kernelIN5flash11enable_sm90INS1_16FlashAttnFwdSm90INS1_25CollectiveMainloopFwdSm90ILi2EN4cute5tupleIJNS5_1CILi1EEES8_S8_EEENS6_IJNS7_ILi128EEENS7_ILi112EEENS7_ILi192EEEEEELi192ENS_10bfloat16_tEfNS_4arch4Sm90ELb0ELb0ELb1ELb0ELb0ELb0ELb0ELb1ELb1ELb0ELb0ELb0EEENS1_21CollectiveEpilogueFwdINS6_IJSA_SC_SB_EEES9_SE_SG_Li256ELb0ELb0ELb0ELb0EEENS1_29StaticPersistentTileSchedulerILb0EEEEEEEEEvNT_6ParamsE)
        /*00e0*/ 	.word	0x000000a8


	//----- nvinfo : EIATTR_FRAME_SIZE
	.align		4
.L_59:
        /*00e4*/ 	.byte	0x04, 0x11
        /*00e6*/ 	.short	(.L_61 - .L_60)
	.align		4
.L_60:
        /*00e8*/ 	.word	index@(_ZN7cutlass13device_kernelIN5flash11enable_sm90INS1_16FlashAttnFwdSm90INS1_25CollectiveMainloopFwdSm90ILi2EN4cute5tupleIJNS5_1CILi1EEES8_S8_EEENS6_IJNS7_ILi128EEENS7_ILi112EEENS7_ILi192EEEEEELi192ENS_10bfloat16_tEfNS_4arch4Sm90ELb0ELb0ELb1ELb0ELb0ELb0ELb0ELb1ELb1ELb0ELb0ELb0EEENS1_21CollectiveEpilogueFwdINS6_IJSA_SC_SB_EEES9_SE_SG_Li256ELb0ELb0ELb0ELb0EEENS1_29StaticPersistentTileSchedulerILb0EEEEEEEEEvNT_6ParamsE)
        /*00ec*/ 	.word	0x00000020


	//----- nvinfo : EIATTR_MIN_STACK_SIZE
	.align		4
.L_61:
        /*00f0*/ 	.byte	0x04, 0x12
        /*00f2*/ 	.short	(.L_63 - .L_62)
	.align		4
.L_62:
        /*00f4*/ 	.word	index@(_ZN7cutlass13device_kernelIN5flash11enable_sm90INS1_16FlashAttnFwdSm90INS1_25CollectiveMainloopFwdSm90ILi2EN4cute5tupleIJNS5_1CILi1EEES8_S8_EEENS6_IJNS7_ILi128EEENS7_ILi112EEENS7_ILi192EEEEEELi192ENS_10bfloat16_tEfNS_4arch4Sm90ELb0ELb0ELb1ELb0ELb0ELb0ELb0ELb1ELb1ELb0ELb0ELb0EEENS1_21CollectiveEpilogueFwdINS6_IJSA_SC_SB_EEES9_SE_SG_Li256ELb0ELb0ELb0ELb0EEENS1_29StaticPersistentTileSchedulerILb0EEEEEEEEEvNT_6ParamsE)
        /*00f8*/ 	.word	0x00000020


	//----- nvinfo : EIATTR_MIN_STACK_SIZE
	.align		4
.L_63:
        /*00fc*/ 	.byte	0x04, 0x12
        /*00fe*/ 	.short	(.L_65 - .L_64)
	.align		4
.L_64:
        /*0100*/ 	.word	index@(_ZN7cutlass13device_kernelIN5flash11enable_sm90INS1_16FlashAttnFwdSm90INS1_25CollectiveMainloopFwdSm90ILi2EN4cute5tupleIJNS5_1CILi2EEENS7_ILi1EEES9_EEENS6_IJNS7_ILi128EEENS7_ILi112EEENS7_ILi192EEEEEELi192ENS_10bfloat16_tEfNS_4arch4Sm90ELb0ELb0ELb1ELb0ELb0ELb0ELb0ELb1ELb1ELb0ELb0ELb0EEENS1_21CollectiveEpilogueFwdINS6_IJSB_SD_SC_EEESA_SF_SH_Li256ELb0ELb0ELb0ELb0EEENS1_29StaticPersistentTileSchedulerILb0EEEEEEEEEvNT_6ParamsE)
        /*0104*/ 	.word	0x00000030


	//----- nvinfo : EIATTR_MIN_STACK_SIZE
	.align		4
.L_65:
        /*0108*/ 	.byte	0x04, 0x12
        /*010a*/ 	.short	(.L_67 - .L_66)
	.align		4
.L_66:
        /*010c*/ 	.word	index@(_ZN7cutlass13device_kernelIN5flash11enable_sm90INS1_16FlashAttnFwdSm90INS1_25CollectiveMainloopFwdSm90ILi2EN4cute5tupleIJNS5_1CILi1EEES8_S8_EEENS6_IJNS7_ILi128EEENS7_ILi112EEENS7_ILi192EEEEEELi192ENS_10bfloat16_tEfNS_4arch4Sm90ELb0ELb0ELb1ELb1ELb0ELb0ELb0ELb1ELb1ELb0ELb0ELb0EEENS1_21CollectiveEpilogueFwdINS6_IJSA_SC_SB_EEES9_SE_SG_Li256ELb1ELb0ELb0ELb0EEENS1_36VarlenDynamicPersistentTileSchedulerILi128ELi112ELi256ELi32ELb0ELb0ELb1ELb0ELb1ELb1EEEEEEEEEvNT_6ParamsE)
        /*0110*/ 	.word	0x00000038


	//----- nvinfo : EIATTR_MIN_STACK_SIZE
	.align		4
.L_67:
        /*0114*/ 	.byte	0x04, 0x12
        /*0116*/ 	.short	(.L_69 - .L_68)
	.align		4
.L_68:
        /*0118*/ 	.word	index@(_ZN7cutlass13device_kernelIN5flash11enable_sm90INS1_16FlashAttnFwdSm90INS1_25CollectiveMainloopFwdSm90ILi2EN4cute5tupleIJNS5_1CILi1EEES8_S8_EEENS6_IJNS7_ILi128EEENS7_ILi112EEENS7_ILi192EEEEEELi192ENS_10bfloat16_tEfNS_4arch4Sm90ELb0ELb0ELb1ELb1ELb0ELb1ELb0ELb1ELb1ELb0ELb0ELb0EEENS1_21CollectiveEpilogueFwdINS6_IJSA_SC_SB_EEES9_SE_SG_Li256ELb1ELb0ELb0ELb0EEENS1_36VarlenDynamicPersistentTileSchedulerILi128ELi112ELi256ELi32ELb0ELb0ELb1ELb0ELb1ELb1EEEEEEEEEvNT_6ParamsE)
        /*011c*/ 	.word	0x00000070


	//----- nvinfo : EIATTR_MIN_STACK_SIZE
	.align		4
.L_69:
        /*0120*/ 	.byte	0x04, 0x12
        /*0122*/ 	.short	(.L_71 - .L_70)
	.align		4
.L_70:
        /*0124*/ 	.word	index@(_ZN7cutlass13device_kernelIN5flash11enable_sm90INS1_16FlashAttnFwdSm90INS1_25CollectiveMainloopFwdSm90ILi2EN4cute5tupleIJNS5_1CILi1EEES8_S8_EEENS6_IJNS7_ILi128EEENS7_ILi96EEENS7_ILi192EEEEEELi192ENS_10bfloat16_tEfNS_4arch4Sm90ELb0ELb1ELb1ELb0ELb0ELb0ELb0ELb1ELb1ELb0ELb0ELb0EEENS1_21CollectiveEpilogueFwdINS6_IJSA_SC_SB_EEES9_SE_SG_Li256ELb0ELb0ELb0ELb0EEENS1_30DynamicPersistentTileSchedulerILi256ELi32ELb0ELb0ELb1EEEEEEEEEvNT_6ParamsE)
        /*0128*/ 	.word	0x00000008


	//----- nvinfo : EIATTR_MIN_STACK_SIZE
	.align		4
.L_71:
        /*012c*/ 	.byte	0x04, 0x12
        /*012e*/ 	.short	(.L_73 - .L_72)
	.align		4
.L_72:
        /*0130*/ 	.word	index@(_ZN7cutlass13device_kernelIN5flash11enable_sm90INS1_16FlashAttnFwdSm90INS1_25CollectiveMainloopFwdSm90ILi2EN4cute5tupleIJNS5_1CILi1EEES8_S8_EEENS6_IJNS7_ILi128EEENS7_ILi96EEENS7_ILi192EEEEEELi192ENS_10bfloat16_tEfNS_4arch4Sm90ELb0ELb1ELb1ELb1ELb0ELb0ELb0ELb1ELb1ELb0ELb0ELb0EEENS1_21CollectiveEpilogueFwdINS6_IJSA_SC_SB_EEES9_SE_SG_Li256ELb1ELb0ELb0ELb0EEENS1_36VarlenDynamicPersistentTileSchedulerILi128ELi96ELi256ELi32ELb0ELb0ELb1ELb1ELb0ELb1EEEEEEEEEvNT_6ParamsE)
        /*0134*/ 	.word	0x00000028


	//----- nvinfo : EIATTR_MIN_STACK_SIZE
	.align		4
.L_73:
        /*0138*/ 	.byte	0x04, 0x12
        /*013a*/ 	.short	(.L_75 - .L_74)
	.align		4
.L_74:
        /*013c*/ 	.word	index@(_ZN7cutlass13device_kernelIN5flash11enable_sm90INS1_16FlashAttnFwdSm90INS1_25CollectiveMainloopFwdSm90ILi2EN4cute5tupleIJNS5_1CILi1EEES8_S8_EEENS6_IJNS7_ILi128EEENS7_ILi96EEENS7_ILi192EEEEEELi192ENS_10bfloat16_tEfNS_4arch4Sm90ELb0ELb1ELb1ELb1ELb0ELb1ELb0ELb1ELb1ELb0ELb0ELb0EEENS1_21CollectiveEpilogueFwdINS6_IJSA_SC_SB_EEES9_SE_SG_Li256ELb1ELb0ELb0ELb0EEENS1_36VarlenDynamicPersistentTileSchedulerILi128ELi96ELi256ELi32ELb0ELb0ELb1ELb1ELb0ELb1EEEEEEEEEvNT_6ParamsE)
        /*0140*/ 	.word	0x00000058


	//----- nvinfo : EIATTR_MIN_STACK_SIZE
	.align		4
.L_75:
        /*0144*/ 	.byte	0x04, 0x12
        /*0146*/ 	.short	(.L_77 - .L_76)
	.align		4
.L_76:
        /*0148*/ 	.word	index@(_ZN7cutlass13device_kernelIN5flash11enable_sm90INS1_16FlashAttnFwdSm90INS1_25CollectiveMainloopFwdSm90ILi2EN4cute5tupleIJNS5_1CILi1EEES8_S8_EEENS6_IJNS7_ILi128EEENS7_ILi112EEENS7_ILi192EEEEEELi192ENS_10bfloat16_tEfNS_4arch4Sm90ELb1ELb0ELb1ELb0ELb0ELb0ELb0ELb1ELb1ELb0ELb0ELb0EEENS1_21CollectiveEpilogueFwdINS6_IJSA_SC_SB_EEES9_SE_SG_Li256ELb0ELb0ELb0ELb0EEENS1_30DynamicPersistentTileSchedulerILi256ELi32ELb0ELb0ELb1EEEEEEEEEvNT_6ParamsE)
        /*014c*/ 	.word	0x00000010


	//----- nvinfo : EIATTR_MIN_STACK_SIZE
	.align		4
.L_77:
        /*0150*/ 	.byte	0x04, 0x12
        /*0152*/ 	.short	(.L_79 - .L_78)
	.align		4
.L_78:
        /*0154*/ 	.word	index@(_ZN7cutlass13device_kernelIN5flash11enable_sm90INS1_16FlashAttnFwdSm90INS1_25CollectiveMainloopFwdSm90ILi2EN4cute5tupleIJNS5_1CILi1EEES8_S8_EEENS6_IJNS7_ILi128EEENS7_ILi112EEENS7_ILi192EEEEEELi192ENS_10bfloat16_tEfNS_4arch4Sm90ELb1ELb0ELb1ELb1ELb0ELb0ELb0ELb1ELb1ELb0ELb0ELb0EEENS1_21CollectiveEpilogueFwdINS6_IJSA_SC_SB_EEES9_SE_SG_Li256ELb1ELb0ELb0ELb0EEENS1_36VarlenDynamicPersistentTileSchedulerILi128ELi112ELi256ELi32ELb0ELb0ELb1ELb1ELb1ELb1EEEEEEEEEvNT_6ParamsE)
        /*0158*/ 	.word	0x00000030


	//----- nvinfo : EIATTR_MIN_STACK_SIZE
	.align		4
.L_79:
        /*015c*/ 	.byte	0x04, 0x12
        /*015e*/ 	.short	(.L_81 - .L_80)
	.align		4
.L_80:
        /*0160*/ 	.word	index@(_ZN7cutlass13device_kernelIN5flash11enable_sm90INS1_16FlashAttnFwdSm90INS1_25CollectiveMainloopFwdSm90ILi2EN4cute5tupleIJNS5_1CILi1EEES8_S8_EEENS6_IJNS7_ILi128EEENS7_ILi112EEENS7_ILi192EEEEEELi192ENS_10bfloat16_tEfNS_4arch4Sm90ELb1ELb0ELb1ELb1ELb0ELb1ELb0ELb1ELb1ELb0ELb0ELb0EEENS1_21CollectiveEpilogueFwdINS6_IJSA_SC_SB_EEES9_SE_SG_Li256ELb1ELb0ELb0ELb0EEENS1_36VarlenDynamicPersistentTileSchedulerILi128ELi112ELi256ELi32ELb0ELb0ELb1ELb1ELb1ELb1EEEEEEEEEvNT_6ParamsE)
        /*0164*/ 	.word	0x00000088
.L_81:


//--------------------- .nv.compat                --------------------------
	.section	.nv.compat,"",@"SHT_CUDA_COMPAT_INFO"
	.align	4
        /*0000*/ 	.byte	0x02, 0x09, 0x01, 0x00, 0x02, 0x02, 0x04, 0x00, 0x02, 0x05, 0x05, 0x00, 0x03, 0x07, 0x01, 0x01
        /*0010*/ 	.byte	0x02, 0x03, 0x01, 0x00, 0x02, 0x06, 0x01, 0x00, 0x04, 0x0b, 0x08, 0x00, 0x00, 0x00, 0x00, 0x00
        /*0020*/ 	.byte	0x00, 0x00, 0x00, 0x00


//--------------------- .nv.info._ZN7cutlass13device_kernelIN5flash11enable_sm90INS1_16FlashAttnFwdSm90INS1_25CollectiveMainloopFwdSm90ILi2EN4cute5tupleIJNS5_1CILi1EEES8_S8_EEENS6_IJNS7_ILi128EEENS7_ILi112EEENS7_ILi192EEEEEELi192ENS_10bfloat16_tEfNS_4arch4Sm90ELb0ELb0ELb1ELb0ELb0ELb0ELb0ELb1ELb1ELb0ELb0ELb0EEENS1_21CollectiveEpilogueFwdINS6_IJSA_SC_SB_EEES9_SE_SG_Li256ELb0ELb0ELb0ELb0EEENS1_29StaticPersistentTileSchedulerILb0EEEEEEEEEvNT_6ParamsE --------------------------
	.section	.nv.info._ZN7cutlass13device_kernelIN5flash11enable_sm90INS1_16FlashAttnFwdSm90INS1_25CollectiveMainloopFwdSm90ILi2EN4cute5tupleIJNS5_1CILi1EEES8_S8_EEENS6_IJNS7_ILi128EEENS7_ILi112EEENS7_ILi192EEEEEELi192ENS_10bfloat16_tEfNS_4arch4Sm90ELb0ELb0ELb1ELb0ELb0ELb0ELb0ELb1ELb1ELb0ELb0ELb0EEENS1_21CollectiveEpilogueFwdINS6_IJSA_SC_SB_EEES9_SE_SG_Li256ELb0ELb0ELb0ELb0EEENS1_29StaticPersistentTileSchedulerILb0EEEEEEEEEvNT_6ParamsE,"",@"SHT_CUDA_INFO"
	.sectionflags	@""
	.align	4


	//----- nvinfo : EIATTR_CUDA_API_VERSION
	.align		4
        /*0000*/ 	.byte	0x04, 0x37
        /*0002*/ 	.short	(.L_83 - .L_82)
.L_82:
        /*0004*/ 	.word	0x00000082


	//----- nvinfo : EIATTR_KPARAM_INFO
	.align		4
.L_83:
        /*0008*/ 	.byte	0x04, 0x17
        /*000a*/ 	.short	(.L_85 - .L_84)
.L_84:
        /*000c*/ 	.word	0x00000000
        /*0010*/ 	.short	0x0000
        /*0012*/ 	.short	0x0070
        /*0014*/ 	.byte	0x00, 0xf0, 0x01, 0x2e


	//----- nvinfo : EIATTR_SPARSE_MMA_MASK
	.align		4
.L_85:
        /*0018*/ 	.byte	0x03, 0x50
        /*001a*/ 	.short	0x0000


	//----- nvinfo : EIATTR_MAXREG_COUNT
	.align		4
        /*001c*/ 	.byte	0x03, 0x1b
        /*001e*/ 	.short	0x00a8


	//----- nvinfo : EIATTR_NUM_BARRIERS
	.align		4
        /*0020*/ 	.byte	0x02, 0x4c
        /*0022*/ 	.byte	0x09
	.zero		1


	//----- nvinfo : EIATTR_EXTERNS
	.align		4
        /*0024*/ 	.byte	0x04, 0x0f
        /*0026*/ 	.short	(.L_87 - .L_86)


	//   ....[0]....
	.align		4
.L_86:
        /*0028*/ 	.word	index@(__assertfail)


	//----- nvinfo : EIATTR_ANNOTATIONS
	.align		4
.L_87:
        /*002c*/ 	.byte	0x04, 0x55
        /*002e*/ 	.short	(.L_89 - .L_88)


	//   ....[0]....
.L_88:
        /*0030*/ 	.word	0x00000001
        /*0034*/ 	.byte	0x70, 0x09, 0x00, 0x00, 0x01, 0x00, 0x00, 0x00, 0x30, 0x0a, 0x00, 0x00, 0x01, 0x00, 0x00, 0x00
        /* <DEDUP_REMOVED lines=12> */
        /*0104*/ 	.byte	0x30, 0xf1, 0x00, 0x00, 0x01, 0x00, 0x00, 0x00, 0xd0, 0xf2, 0x00, 0x00


	//----- nvinfo : EIATTR_MERCURY_ISA_VERSION
	.align		4
.L_89:
        /*0110*/ 	.byte	0x03, 0x5f
        /*0112*/ 	.short	0x0101


	//----- nvinfo : EIATTR_INT_WARP_WIDE_INSTR_OFFSETS
	.align		4
        /*0114*/ 	.byte	0x04, 0x31
        /*0116*/ 	.short	(.L_91 - .L_90)


	//   ....[0]....
.L_90:
        /*0118*/ 	.word	0x00000190


	//   ....[1]....
        /*011c*/ 	.word	0x000001c0


	//   ....[2]....
        /*0120*/ 	.word	0x000001d0


	//   ....[3]....
        /*0124*/ 	.word	0x0000ca80


	//   ....[4]....
        /*0128*/ 	.word	0x0000cab0


	//   ....[5]....
        /*012c*/ 	.word	0x0000cb80


	//   ....[6]....
        /*0130*/ 	.word	0x0000cc50


	//----- nvinfo : EIATTR_COOP_GROUP_MASK_REGIDS
	.align		4
.L_91:
        /*0134*/ 	.byte	0x04, 0x29
        /*0136*/ 	.short	(.L_93 - .L_92)


	//   ....[0]....
.L_92:
        /*0138*/ 	.word	0xffffffff


	//   ....[1]....
        /*013c*/ 	.word	0xffffffff


	//   ....[2]....
        /*0140*/ 	.word	0xffffffff


	//   ....[3]....
        /*0144*/ 	.word	0xffffffff


	//   ....[4]....
        /*0148*/ 	.word	0xffffffff


	//   ....[5]....
        /*014c*/ 	.word	0xffffffff


	//   ....[6]....
        /*0150*/ 	.word	0xffffffff


	//   ....[7]....
        /*0154*/ 	.word	0xffffffff


	//   ....[8]....
        /*0158*/ 	.word	0xffffffff


	//   ....[9]....
        /*015c*/ 	.word	0xffffffff


	//   ....[10]....
        /*0160*/ 	.word	0xffffffff


	//   ....[11]....
        /*0164*/ 	.word	0xffffffff


	//   ....[12]....
        /*0168*/ 	.word	0xffffffff


	//   ....[13]....
        /*016c*/ 	.word	0xffffffff


	//   ....[14]....
        /*0170*/ 	.word	0xffffffff


	//   ....[15]....
        /*0174*/ 	.word	0xffffffff


	//   ....[16]....
        /*0178*/ 	.word	0xffffffff


	//   ....[17]....
        /*017c*/ 	.word	0xffffffff


	//   ....[18]....
        /*0180*/ 	.word	0xffffffff


	//   ....[19]....
        /*0184*/ 	.word	0xffffffff


	//   ....[20]....
        /*0188*/ 	.word	0xffffffff


	//   ....[21]....
        /*018c*/ 	.word	0xffffffff


	//   ....[22]....
        /*0190*/ 	.word	0xffffffff


	//   ....[23]....
        /*0194*/ 	.word	0x0500000f


	//   ....[24]....
        /*0198*/ 	.word	0x0500000f


	//----- nvinfo : EIATTR_COOP_GROUP_INSTR_OFFSETS
	.align		4
.L_93:
        /*019c*/ 	.byte	0x04, 0x28
        /*019e*/ 	.short	(.L_95 - .L_94)


	//   ....[0]....
.L_94:
        /*01a0*/ 	.word	0x00000060


	//   ....[1]....
        /*01a4*/ 	.word	0x000001a0


	//   ....[2]....
        /*01a8*/ 	.word	0x000001f0


	//   ....[3]....
        /*01ac*/ 	.word	0x000003e0


	//   ....[4]....
        /*01b0*/ 	.word	0x00000540


	//   ....[5]....
        /*01b4*/ 	.word	0x00000660


	//   ....[6]....
        /*01b8*/ 	.word	0x000007c0


	//   ....[7]....
        /*01bc*/ 	.word	0x00000db0


	//   ....[8]....
        /*01c0*/ 	.word	0x00004990


	//   ....[9]....
        /*01c4*/ 	.word	0x00004a30


	//   ....[10]....
        /*01c8*/ 	.word	0x00004dd0


	//   ....[11]....
        /*01cc*/ 	.word	0x00004e90


	//   ....[12]....
        /*01d0*/ 	.word	0x000091d0


	//   ....[13]....
        /*01d4*/ 	.word	0x00009200


	//   ....[14]....
        /*01d8*/ 	.word	0x00009620


	//   ....[15]....
        /*01dc*/ 	.word	0x00009710


	//   ....[16]....
        /*01e0*/ 	.word	0x0000a950


	//   ....[17]....
        /*01e4*/ 	.word	0x0000a990


	//   ....[18]....
        /*01e8*/ 	.word	0x0000ab90


	//   ....[19]....
        /*01ec*/ 	.word	0x0000ac40


	//   ....[20]....
        /*01f0*/ 	.word	0x0000bcd0


	//   ....[21]....
        /*01f4*/ 	.word	0x0000c210


	//   ....[22]....
        /*01f8*/ 	.word	0x0000f250


	//   ....[23]....
        /*01fc*/ 	.word	0x0000f760


	//   ....[24]....
        /*0200*/ 	.word	0x0000fc00


	//----- nvinfo : EIATTR_REG_RECONFIG
	.align		4
.L_95:
        /*0204*/ 	.byte	0x01, 0x54
	.zero		2


	//----- nvinfo : EIATTR_SYSCALL_OFFSETS
	.align		4
        /*0208*/ 	.byte	0x04, 0x46
        /*020a*/ 	.short	(.L_97 - .L_96)


	//   ....[0]....
.L_96:
        /*020c*/ 	.word	0x00001140


	//   ....[1]....
        /*0210*/ 	.word	0x0000c690


	//   ....[2]....
        /*0214*/ 	.word	0x0000c7d0


	//   ....[3]....
        /*0218*/ 	.word	0x0000c8d0


	//----- nvinfo : EIATTR_MBARRIER_INSTR_OFFSETS
	.align		4
.L_97:
        /*021c*/ 	.byte	0x04, 0x39
        /*021e*/ 	.short	(.L_99 - .L_98)


	//   ....[0]....
.L_98:
        /*0220*/ 	.word	0x00000290
        /*0224*/ 	.word	0x000000ff
        /*0228*/ 	.word	0x00036800
        /*022c*/ 	.short	0x0100
        /*022e*/ 	.byte	0x06
	.zero		1


	//   ....[1]....
        /*0230*/ 	.word	0x000002a0
        /*0234*/ 	.word	0x000000ff
        /*0238*/ 	.word	0x00036820
        /*023c*/ 	.short	0x0100
        /*023e*/ 	.byte	0x06
	.zero		1


	//   ....[2]....
        /*0240*/ 	.word	0x00000390
        /*0244*/ 	.word	0x000000ff
        /*0248*/ 	.word	0x00036830
        /*024c*/ 	.short	0x0100
        /*024e*/ 	.byte	0x08
	.zero		1


	//   ....[3]....
        /*0250*/ 	.word	0x000003a0
        /*0254*/ 	.word	0x000000ff
        /*0258*/ 	.word	0x00036840
        /*025c*/ 	.short	0x0100
        /*025e*/ 	.byte	0x08
	.zero		1


	//   ....[4]....
        /*0260*/ 	.word	0x000003b0
        /*0264*/ 	.word	0x000000ff
        /*0268*/ 	.word	0x00036838
        /*026c*/ 	.short	0x0100
        /*026e*/ 	.byte	0x08
	.zero		1


	//   ....[5]....
        /*0270*/ 	.word	0x000003c0
        /*0274*/ 	.word	0x000000ff
        /*0278*/ 	.word	0x00036848
        /*027c*/ 	.short	0x0100
        /*027e*/ 	.byte	0x08
	.zero		1


	//   ....[6]....
        /*0280*/ 	.word	0x000004f0
        /*0284*/ 	.word	0x000000ff
        /*0288*/ 	.word	0x00036850
        /*028c*/ 	.short	0x0100
        /*028e*/ 	.byte	0x08
	.zero		1


	//   ....[7]....
        /*0290*/ 	.word	0x00000500
        /*0294*/ 	.word	0x000000ff
        /*0298*/ 	.word	0x00036860
        /*029c*/ 	.short	0x0100
        /*029e*/ 	.byte	0x08
	.zero		1


	//   ....[8]....
        /*02a0*/ 	.word	0x00000510
        /*02a4*/ 	.word	0x000000ff
        /*02a8*/ 	.word	0x00036858
        /*02ac*/ 	.short	0x0100
        /*02ae*/ 	.byte	0x08
	.zero		1


	//   ....[9]....
        /*02b0*/ 	.word	0x00000520
        /*02b4*/ 	.word	0x000000ff
        /*02b8*/ 	.word	0x00036868
        /*02bc*/ 	.short	0x0100
        /*02be*/ 	.byte	0x08
	.zero		1


	//   ....[10]....
        /*02c0*/ 	.word	0x00000610
        /*02c4*/ 	.word	0x000000ff
        /*02c8*/ 	.word	0x00036870
        /*02cc*/ 	.short	0x0100
        /*02ce*/ 	.byte	0x06
	.zero		1


	//   ....[11]....
        /*02d0*/ 	.word	0x00000620
        /*02d4*/ 	.word	0x000000ff
        /*02d8*/ 	.word	0x00036880
        /*02dc*/ 	.short	0x0100
        /*02de*/ 	.byte	0x06
	.zero		1


	//   ....[12]....
        /*02e0*/ 	.word	0x00000630
        /*02e4*/ 	.word	0x000000ff
        /*02e8*/ 	.word	0x00036878
        /*02ec*/ 	.short	0x0100
        /*02ee*/ 	.byte	0x06
	.zero		1


	//   ....[13]....
        /*02f0*/ 	.word	0x00000640
        /*02f4*/ 	.word	0x000000ff
        /*02f8*/ 	.word	0x00036888
        /*02fc*/ 	.short	0x0100
        /*02fe*/ 	.byte	0x06
	.zero		1


	//   ....[14]....
        /*0300*/ 	.word	0x00000770
        /*0304*/ 	.word	0x000000ff
        /*0308*/ 	.word	0x00036890
        /*030c*/ 	.short	0x0100
        /*030e*/ 	.byte	0x08
	.zero		1


	//   ....[15]....
        /*0310*/ 	.word	0x00000780
        /*0314*/ 	.word	0x000000ff
        /*0318*/ 	.word	0x000368a0
        /*031c*/ 	.short	0x0100
        /*031e*/ 	.byte	0x08
	.zero		1


	//   ....[16]....
        /*0320*/ 	.word	0x00000790
        /*0324*/ 	.word	0x000000ff
        /*0328*/ 	.word	0x00036898
        /*032c*/ 	.short	0x0100
        /*032e*/ 	.byte	0x08
	.zero		1


	//   ....[17]....
        /*0330*/ 	.word	0x000007a0
        /*0334*/ 	.word	0x000000ff
        /*0338*/ 	.word	0x000368a8
        /*033c*/ 	.short	0x0100
        /*033e*/ 	.byte	0x08
	.zero		1


	//   ....[18]....
        /*0340*/ 	.word	0x000008d0
        /*0344*/ 	.word	0x000000ff
        /*0348*/ 	.word	0x000368b0
        /*034c*/ 	.short	0x0100
        /*034e*/ 	.byte	0x08
	.zero		1


	//   ....[19]....
        /*0350*/ 	.word	0x000008e0
        /*0354*/ 	.word	0x000000ff
        /*0358*/ 	.word	0x000368c0
        /*035c*/ 	.short	0x0100
        /*035e*/ 	.byte	0x08
	.zero		1


	//   ....[20]....
        /*0360*/ 	.word	0x000008f0
        /*0364*/ 	.word	0x000000ff
        /*0368*/ 	.word	0x000368b8
        /*036c*/ 	.short	0x0100
        /*036e*/ 	.byte	0x08
	.zero		1


	//   ....[21]....
        /*0370*/ 	.word	0x00000900
        /*0374*/ 	.word	0x000000ff
        /*0378*/ 	.word	0x000368c8
        /*037c*/ 	.short	0x0100
        /*037e*/ 	.byte	0x08
	.zero		1


	//   ....[22]....
        /*0380*/ 	.word	0x000011d0
        /*0384*/ 	.word	0x000000ff
        /*0388*/ 	.word	0x00036800
        /*038c*/ 	.short	0x010a
        /*038e*/ 	.byte	0x06
	.zero		1


	//   ....[23]....
        /*0390*/ 	.word	0x00001270
        /*0394*/ 	.word	0x00000000
        /*0398*/ 	.word	0x00036830
        /*039c*/ 	.short	0x010a
        /*039e*/ 	.byte	0x3f
	.zero		1


	//   ....[24]....
        /*03a0*/ 	.word	0x000012f0
        /*03a4*/ 	.word	0x00000000
        /*03a8*/ 	.word	0x00036830
        /*03ac*/ 	.short	0x010a
        /*03ae*/ 	.byte	0x3f
	.zero		1


	//   ....[25]....
        /*03b0*/ 	.word	0x00004670
        /*03b4*/ 	.word	0x00000000
        /*03b8*/ 	.word	0x00000000
        /*03bc*/ 	.short	0x0101
        /*03be*/ 	.byte	0x3f
	.zero		1


	//   ....[26]....
        /*03c0*/ 	.word	0x00006090
        /*03c4*/ 	.word	0x000000ff
        /*03c8*/ 	.word	0x00036830
        /*03cc*/ 	.short	0x010a
        /*03ce*/ 	.byte	0x3c
	.zero		1


	//   ....[27]....
        /*03d0*/ 	.word	0x000060d0
        /*03d4*/ 	.word	0x000000ff
        /*03d8*/ 	.word	0x00036830
        /*03dc*/ 	.short	0x010a
        /*03de*/ 	.byte	0x3c
	.zero		1


	//   ....[28]....
        /*03e0*/ 	.word	0x00008670
        /*03e4*/ 	.word	0x000000ff
        /*03e8*/ 	.word	0x00036850
        /*03ec*/ 	.short	0x010a
        /*03ee*/ 	.byte	0x04
	.zero		1


	//   ....[29]....
        /*03f0*/ 	.word	0x000086b0
        /*03f4*/ 	.word	0x000000ff
        /*03f8*/ 	.word	0x00036850
        /*03fc*/ 	.short	0x010a
        /*03fe*/ 	.byte	0x04
	.zero		1


	//   ....[30]....
        /*0400*/ 	.word	0x00009ca0
        /*0404*/ 	.word	0x0000000d
        /*0408*/ 	.word	0x00000000
        /*040c*/ 	.short	0x0101
        /*040e*/ 	.byte	0x3f
	.zero		1


	//   ....[31]....
        /*0410*/ 	.word	0x00009cf0
        /*0414*/ 	.word	0x00000015
        /*0418*/ 	.word	0x00000000
        /*041c*/ 	.short	0x0101
        /*041e*/ 	.byte	0x3f
	.zero		1


	//   ....[32]....
        /*0420*/ 	.word	0x0000a8c0
        /*0424*/ 	.word	0x000000ff
        /*0428*/ 	.word	0x00036850
        /*042c*/ 	.short	0x010a
        /*042e*/ 	.byte	0x07
	.zero		1


	//   ....[33]....
        /*0430*/ 	.word	0x0000a900
        /*0434*/ 	.word	0x000000ff
        /*0438*/ 	.word	0x00036850
        /*043c*/ 	.short	0x010a
        /*043e*/ 	.byte	0x07
	.zero		1


	//   ....[34]....
        /*0440*/ 	.word	0x0000b3d0
        /*0444*/ 	.word	0x0000000b
        /*0448*/ 	.word	0x00000000
        /*044c*/ 	.short	0x0101
        /*044e*/ 	.byte	0x3f
	.zero		1


	//   ....[35]....
        /*0450*/ 	.word	0x0000c0d0
        /*0454*/ 	.word	0x000000ff
        /*0458*/ 	.word	0x00000000
        /*045c*/ 	.short	0x0101
        /*045e*/ 	.byte	0x06
	.zero		1


	//   ....[36]....
        /*0460*/ 	.word	0x0000cf90
        /*0464*/ 	.word	0x00000006
        /*0468*/ 	.word	0x00036840
        /*046c*/ 	.short	0x010a
        /*046e*/ 	.byte	0x3f
	.zero		1


	//   ....[37]....
        /*0470*/ 	.word	0x0000d4f0
        /*0474*/ 	.word	0x00000009
        /*0478*/ 	.word	0x00036820
        /*047c*/ 	.short	0x010a
        /*047e*/ 	.byte	0x3f
	.zero		1


	//   ....[38]....
        /*0480*/ 	.word	0x0000d7d0
        /*0484*/ 	.word	0x00000002
        /*0488*/ 	.word	0x00036840
        /*048c*/ 	.short	0x010a
        /*048e*/ 	.byte	0x3f
	.zero		1


	//   ....[39]....
        /*0490*/ 	.word	0x0000da90
        /*0494*/ 	.word	0x00000002
        /*0498*/ 	.word	0x00000060
        /*049c*/ 	.short	0x010a
        /*049e*/ 	.byte	0x3f
	.zero		1


	//   ....[40]....
        /*04a0*/ 	.word	0x0000e020
        /*04a4*/ 	.word	0x00000002
        /*04a8*/ 	.word	0x00036840
        /*04ac*/ 	.short	0x010a
        /*04ae*/ 	.byte	0x3f
	.zero		1


	//   ....[41]....
        /*04b0*/ 	.word	0x0000e2e0
        /*04b4*/ 	.word	0x00000002
        /*04b8*/ 	.word	0x00000060
        /*04bc*/ 	.short	0x010a
        /*04be*/ 	.byte	0x3f
	.zero		1


	//   ....[42]....
        /*04c0*/ 	.word	0x0000e7a0
        /*04c4*/ 	.word	0x00000002
        /*04c8*/ 	.word	0x00036840
        /*04cc*/ 	.short	0x010a
        /*04ce*/ 	.byte	0x3f
	.zero		1


	//   ....[43]....
        /*04d0*/ 	.word	0x0000ea80
        /*04d4*/ 	.word	0x00000002
        /*04d8*/ 	.word	0x00000060
        /*04dc*/ 	.short	0x010a
        /*04de*/ 	.byte	0x3f
	.zero		1


	//   ....[44]....
        /*04e0*/ 	.word	0x0000edf0
        /*04e4*/ 	.word	0x00000003
        /*04e8*/ 	.word	0x00036860
        /*04ec*/ 	.short	0x010a
        /*04ee*/ 	.byte	0x3f
	.zero		1


	//   ....[45]....
        /*04f0*/ 	.word	0x0000f1d0
        /*04f4*/ 	.word	0x00000000
        /*04f8*/ 	.word	0x00036820
        /*04fc*/ 	.short	0x010a
        /*04fe*/ 	.byte	0x3f
	.zero		1


	//   ....[46]....
        /*0500*/ 	.word	0x0000f390
        /*0504*/ 	.word	0x00000006
        /*0508*/ 	.word	0x00000000
        /*050c*/ 	.short	0x010a
        /*050e*/ 	.byte	0x3f
	.zero		1


	//   ....[47]....
        /*0510*/ 	.word	0x0000f400
        /*0514*/ 	.word	0x00000003
        /*0518*/ 	.word	0x00000000
        /*051c*/ 	.short	0x010a
        /*051e*/ 	.byte	0x3f
	.zero		1


	//   ....[48]....
        /*0520*/ 	.word	0x0000f460
        /*0524*/ 	.word	0x00000010
        /*0528*/ 	.word	0x00000000
        /*052c*/ 	.short	0x010a
        /*052e*/ 	.byte	0x3f
	.zero		1


	//   ....[49]....
        /*0530*/ 	.word	0x0000f490
        /*0534*/ 	.word	0x00000003
        /*0538*/ 	.word	0x00000000
        /*053c*/ 	.short	0x010a
        /*053e*/ 	.byte	0x3f
	.zero		1


	//   ....[50]....
        /*0540*/ 	.word	0x0000f510
        /*0544*/ 	.word	0x00000003
        /*0548*/ 	.word	0x00036800
        /*054c*/ 	.short	0x010a
        /*054e*/ 	.byte	0x3f
	.zero		1


	//   ....[51]....
        /*0550*/ 	.word	0x0000f560
        /*0554*/ 	.word	0x00000000
        /*0558*/ 	.word	0x00036830
        /*055c*/ 	.short	0x010a
        /*055e*/ 	.byte	0x3f
	.zero		1


	//   ....[52]....
        /*0560*/ 	.word	0x0000f5c0
        /*0564*/ 	.word	0x00000009
        /*0568*/ 	.word	0x00036830
        /*056c*/ 	.short	0x010a
        /*056e*/ 	.byte	0x3f
	.zero		1


	//   ....[53]....
        /*0570*/ 	.word	0x0000f620
        /*0574*/ 	.word	0x00000007
        /*0578*/ 	.word	0x00036850
        /*057c*/ 	.short	0x010a
        /*057e*/ 	.byte	0x3f
	.zero		1


	//   ....[54]....
        /*0580*/ 	.word	0x0000f680
        /*0584*/ 	.word	0x00000005
        /*0588*/ 	.word	0x00036850
        /*058c*/ 	.short	0x010a
        /*058e*/ 	.byte	0x3f
	.zero		1


	//   ....[55]....
        /*0590*/ 	.word	0x0000f820
        /*0594*/ 	.word	0x00000006
        /*0598*/ 	.word	0x00036840
        /*059c*/ 	.short	0x010a
        /*059e*/ 	.byte	0x3f
	.zero		1


	//   ....[56]....
        /*05a0*/ 	.word	0x0000f8a0
        /*05a4*/ 	.word	0x00000007
        /*05a8*/ 	.word	0x00036820
        /*05ac*/ 	.short	0x010a
        /*05ae*/ 	.byte	0x3f
	.zero		1


	//   ....[57]....
        /*05b0*/ 	.word	0x0000f8f0
        /*05b4*/ 	.word	0x00000002
        /*05b8*/ 	.word	0x00036840
        /*05bc*/ 	.short	0x010a
        /*05be*/ 	.byte	0x3f
	.zero		1


	//   ....[58]....
        /*05c0*/ 	.word	0x0000f940
        /*05c4*/ 	.word	0x00000002
        /*05c8*/ 	.word	0x00000060
        /*05cc*/ 	.short	0x010a
        /*05ce*/ 	.byte	0x3f
	.zero		1


	//   ....[59]....
        /*05d0*/ 	.word	0x0000f990
        /*05d4*/ 	.word	0x00000002
        /*05d8*/ 	.word	0x00036840
        /*05dc*/ 	.short	0x010a
        /*05de*/ 	.byte	0x3f
	.zero		1


	//   ....[60]....
        /*05e0*/ 	.word	0x0000f9e0
        /*05e4*/ 	.word	0x00000002
        /*05e8*/ 	.word	0x00000060
        /*05ec*/ 	.short	0x010a
        /*05ee*/ 	.byte	0x3f
	.zero		1


	//   ....[61]....
        /*05f0*/ 	.word	0x0000fa30
        /*05f4*/ 	.word	0x00000002
        /*05f8*/ 	.word	0x00036840
        /*05fc*/ 	.short	0x010a
        /*05fe*/ 	.byte	0x3f
	.zero		1


	//   ....[62]....
        /*0600*/ 	.word	0x0000fa80
        /*0604*/ 	.word	0x00000002
        /*0608*/ 	.word	0x00000060
        /*060c*/ 	.short	0x010a
        /*060e*/ 	.byte	0x3f
	.zero		1


	//   ....[63]....
        /*0610*/ 	.word	0x0000fad0
        /*0614*/ 	.word	0x00000003
        /*0618*/ 	.word	0x00036860
        /*061c*/ 	.short	0x010a
        /*061e*/ 	.byte	0x3f
	.zero		1


	//   ....[64]....
        /*0620*/ 	.word	0x0000fb20
        /*0624*/ 	.word	0x00000000
        /*0628*/ 	.word	0x00036820
        /*062c*/ 	.short	0x010a
        /*062e*/ 	.byte	0x3f
	.zero		1


	//   ....[65]....
        /*0630*/ 	.word	0x0000fcc0
        /*0634*/ 	.word	0x00000006
        /*0638*/ 	.word	0x00000000
        /*063c*/ 	.short	0x010a
        /*063e*/ 	.byte	0x3f
	.zero		1


	//   ....[66]....
        /*0640*/ 	.word	0x0000fd10
        /*0644*/ 	.word	0x00000003
        /*0648*/ 	.word	0x00000000
        /*064c*/ 	.short	0x010a
        /*064e*/ 	.byte	0x3f
	.zero		1


	//   ....[67]....
        /*0650*/ 	.word	0x0000fd60
        /*0654*/ 	.word	0x00000010
        /*0658*/ 	.word	0x00000000
        /*065c*/ 	.short	0x010a
        /*065e*/ 	.byte	0x3f
	.zero		1


	//----- nvinfo : EIATTR_NUM_MBARRIERS
	.align		4
.L_99:
        /*0660*/ 	.byte	0x03, 0x38
        /*0662*/ 	.short	0x0016


	//----- nvinfo : EIATTR_EXIT_INSTR_OFFSETS
	.align		4
        /*0664*/ 	.byte	0x04, 0x1c
        /*0666*/ 	.short	(.L_101 - .L_100)


	//   ....[0]....
.L_100:
        /*0668*/ 	.word	0x00000a20


	//   ....[1]....
        /*066c*/ 	.word	0x0000c1d0


	//   ....[2]....
        /*0670*/ 	.word	0x0000c230


	//   ....[3]....
        /*0674*/ 	.word	0x0000f4e0


	//----- nvinfo : EIATTR_MAX_THREADS
	.align		4
.L_101:
        /*0678*/ 	.byte	0x04, 0x05
        /*067a*/ 	.short	(.L_103 - .L_102)
.L_102:
        /*067c*/ 	.word	0x00000180
        /*0680*/ 	.word	0x00000001
        /*0684*/ 	.word	0x00000001


	//----- nvinfo : EIATTR_CRS_STACK_SIZE
	.align		4
.L_103:
        /*0688*/ 	.byte	0x04, 0x1e
        /*068a*/ 	.short	(.L_105 - .L_104)
.L_104:
        /*068c*/ 	.word	0x00000000


	//----- nvinfo : EIATTR_CBANK_PARAM_SIZE
	.align		4
.L_105:
        /*0690*/ 	.byte	0x03, 0x19
        /*0692*/ 	.short	0x0bf0


	//----- nvinfo : EIATTR_PARAM_CBANK
	.align		4
        /*0694*/ 	.byte	0x04, 0x0a
        /*0696*/ 	.short	(.L_107 - .L_106)
	.align		4
.L_106:
        /*0698*/ 	.word	index@(.nv.constant0._ZN7cutlass13device_kernelIN5flash11enable_sm90INS1_16FlashAttnFwdSm90INS1_25CollectiveMainloopFwdSm90ILi2EN4cute5tupleIJNS5_1CILi1EEES8_S8_EEENS6_IJNS7_ILi128EEENS7_ILi112EEENS7_ILi192EEEEEELi192ENS_10bfloat16_tEfNS_4arch4Sm90ELb0ELb0ELb1ELb0ELb0ELb0ELb0ELb1ELb1ELb0ELb0ELb0EEENS1_21CollectiveEpilogueFwdINS6_IJSA_SC_SB_EEES9_SE_SG_Li256ELb0ELb0ELb0ELb0EEENS1_29StaticPersistentTileSchedulerILb0EEEEEEEEEvNT_6ParamsE)
        /*069c*/ 	.short	0x0210
        /*069e*/ 	.short	0x0bf0


	//----- nvinfo : EIATTR_SW_WAR
	.align		4
.L_107:
        /*06a0*/ 	.byte	0x04, 0x36
        /*06a2*/ 	.short	(.L_109 - .L_108)
.L_108:
        /*06a4*/ 	.word	0x00000008
.L_109:


//--------------------- .nv.info._ZN7cutlass13device_kernelIN5flash11enable_sm90INS1_16FlashAttnFwdSm90INS1_25CollectiveMainloopFwdSm90ILi2EN4cute5tupleIJNS5_1CILi2EEENS7_ILi1EEES9_EEENS6_IJNS7_ILi128EEENS7_ILi112EEENS7_ILi192EEEEEELi192ENS_10bfloat16_tEfNS_4arch4Sm90ELb0ELb0ELb1ELb0ELb0ELb0ELb0ELb1ELb1ELb0ELb0ELb0EEENS1_21CollectiveEpilogueFwdINS6_IJSB_SD_SC_EEESA_SF_SH_Li256ELb0ELb0ELb0ELb0EEENS1_29StaticPersistentTileSchedulerILb0EEEEEEEEEvNT_6ParamsE --------------------------
	.section	.nv.info._ZN7cutlass13device_kernelIN5flash11enable_sm90INS1_16FlashAttnFwdSm90INS1_25CollectiveMainloopFwdSm90ILi2EN4cute5tupleIJNS5_1CILi2EEENS7_ILi1EEES9_EEENS6_IJNS7_ILi128EEENS7_ILi112EEENS7_ILi192EEEEEELi192ENS_10bfloat16_tEfNS_4arch4Sm90ELb0ELb0ELb1ELb0ELb0ELb0ELb0ELb1ELb1ELb0ELb0ELb0EEENS1_21CollectiveEpilogueFwdINS6_IJSB_SD_SC_EEESA_SF_SH_Li256ELb0ELb0ELb0ELb0EEENS1_29StaticPersistentTileSchedulerILb0EEEEEEEEEvNT_6ParamsE,"",@"SHT_CUDA_INFO"
	.sectionflags	@""
	.align	4


	//----- nvinfo : EIATTR_CUDA_API_VERSION
	.align		4
        /*0000*/ 	.byte	0x04, 0x37
        /*0002*/ 	.short	(.L_111 - .L_110)
.L_110:
        /*0004*/ 	.word	0x00000082


	//----- nvinfo : EIATTR_KPARAM_INFO
	.align		4
.L_111:
        /*0008*/ 	.byte	0x04, 0x17
        /*000a*/ 	.short	(.L_113 - .L_112)
.L_112:
        /*000c*/ 	.word	0x00000000
        /*0010*/ 	.short	0x0000
        /*0012*/ 	.short	0x0070
        /*0014*/ 	.byte	0x00, 0xf0, 0x01, 0x2e


	//----- nvinfo : EIATTR_SPARSE_MMA_MASK
	.align		4
.L_113:
        /*0018*/ 	.byte	0x03, 0x50
        /*001a*/ 	.short	0x0000


	//----- nvinfo : EIATTR_MAXREG_COUNT
	.align		4
        /*001c*/ 	.byte	0x03, 0x1b
        /*001e*/ 	.short	0x00a8


	//----- nvinfo : EIATTR_NUM_BARRIERS
	.align		4
        /*0020*/ 	.byte	0x02, 0x4c
        /*0022*/ 	.byte	0x09
	.zero		1


	//----- nvinfo : EIATTR_EXTERNS
	.align		4
        /*0024*/ 	.byte	0x04, 0x0f
        /*0026*/ 	.short	(.L_115 - .L_114)


	//   ....[0]....
	.align		4
.L_114:
        /*0028*/ 	.word	index@(__assertfail)


	//----- nvinfo : EIATTR_ANNOTATIONS
	.align		4
.L_115:
        /*002c*/ 	.byte	0x04, 0x55
        /*002e*/ 	.short	(.L_117 - .L_116)


	//   ....[0]....
.L_116:
        /* <DEDUP_REMOVED lines=25> */
        /*01b4*/ 	.byte	0xe0, 0xf2, 0x00, 0x00


	//----- nvinfo : EIATTR_MERCURY_ISA_VERSION
	.align		4
.L_117:
        /*01b8*/ 	.byte	0x03, 0x5f
        /*01ba*/ 	.short	0x0101


	//----- nvinfo : EIATTR_INT_WARP_WIDE_INSTR_OFFSETS
	.align		4
        /*01bc*/ 	.byte	0x04, 0x31
        /*01be*/ 	.short	(.L_119 - .L_118)


	//   ....[0]....
.L_118:
        /*01c0*/ 	.word	0x00000180


	//   ....[1]....
        /*01c4*/ 	.word	0x00000220


	//   ....[2]....
        /*01c8*/ 	.word	0x00000290


	//   ....[3]....
        /*01cc*/ 	.word	0x0000c870


	//   ....[4]....
        /*01d0*/ 	.word	0x0000c8a0


	//   ....[5]....
        /*01d4*/ 	.word	0x0000c980


	//   ....[6]....
        /*01d8*/ 	.word	0x0000ca60


	//----- nvinfo : EIATTR_COOP_GROUP_MASK_REGIDS
	.align		4
.L_119:
        /*01dc*/ 	.byte	0x04, 0x29
        /*01de*/ 	.short	(.L_121 - .L_120)


	//   ....[0]....
.L_120:
        /*01e0*/ 	.word	0xffffffff


	//   ....[1]....
        /*01e4*/ 	.word	0xffffffff


	//   ....[2]....
        /*01e8*/ 	.word	0xffffffff


	//   ....[3]....
        /*01ec*/ 	.word	0xffffffff


	//   ....[4]....
        /*01f0*/ 	.word	0xffffffff


	//   ....[5]....
        /*01f4*/ 	.word	0xffffffff


	//   ....[6]....
        /*01f8*/ 	.word	0xffffffff


	//   ....[7]....
        /*01fc*/ 	.word	0xffffffff


	//   ....[8]....
        /*0200*/ 	.word	0xffffffff


	//   ....[9]....
        /*0204*/ 	.word	0xffffffff


	//   ....[10]....
        /*0208*/ 	.word	0xffffffff


	//   ....[11]....
        /*020c*/ 	.word	0xffffffff


	//   ....[12]....
        /*0210*/ 	.word	0xffffffff


	//   ....[13]....
        /*0214*/ 	.word	0xffffffff


	//   ....[14]....
        /*0218*/ 	.word	0xffffffff


	//   ....[15]....
        /*021c*/ 	.word	0xffffffff


	//   ....[16]....
        /*0220*/ 	.word	0xffffffff


	//   ....[17]....
        /*0224*/ 	.word	0xffffffff


	//   ....[18]....
        /*0228*/ 	.word	0xffffffff


	//   ....[19]....
        /*022c*/ 	.word	0xffffffff


	//   ....[20]....
        /*0230*/ 	.word	0xffffffff


	//   ....[21]....
        /*0234*/ 	.word	0xffffffff


	//   ....[22]....
        /*0238*/ 	.word	0xffffffff


	//   ....[23]....
        /*023c*/ 	.word	0xffffffff


	//   ....[24]....
        /*0240*/ 	.word	0x0500000f


	//   ....[25]....
        /*0244*/ 	.word	0x0500000f


	//----- nvinfo : EIATTR_COOP_GROUP_INSTR_OFFSETS
	.align		4
.L_121:
        /*0248*/ 	.byte	0x04, 0x28
        /*024a*/ 	.short	(.L_123 - .L_122)


	//   ....[0]....
.L_122:
        /*024c*/ 	.word	0x00000060


	//   ....[1]....
        /*0250*/ 	.word	0x00000190


	//   ....[2]....
        /*0254*/ 	.word	0x00000230


	//   ....[3]....
        /*0258*/ 	.word	0x00000410


	//   ....[4]....
        /*025c*/ 	.word	0x00000640


	//   ....[5]....
        /*0260*/ 	.word	0x00000890


	//   ....[6]....
        /*0264*/ 	.word	0x00000b10


	//   ....[7]....
        /*0268*/ 	.word	0x00000e40


	//   ....[8]....
        /*026c*/ 	.word	0x000012d0


	//   ....[9]....
        /*0270*/ 	.word	0x00004960


	//   ....[10]....
        /*0274*/ 	.word	0x00004a00


	//   ....[11]....
        /*0278*/ 	.word	0x00004db0


	//   ....[12]....
        /*027c*/ 	.word	0x00004ea0


	//   ....[13]....
        /*0280*/ 	.word	0x000090b0


	//   ....[14]....
        /*0284*/ 	.word	0x00009100


	//   ....[15]....
        /*0288*/ 	.word	0x00009120


	//   ....[16]....
        /*028c*/ 	.word	0x00009140


	//   ....[17]....
        /*0290*/ 	.word	0x0000a670


	//   ....[18]....
        /*0294*/ 	.word	0x0000a680


	//   ....[19]....
        /*0298*/ 	.word	0x0000a720


	//   ....[20]....
        /*029c*/ 	.word	0x0000a740


	//   ....[21]....
        /*02a0*/ 	.word	0x0000bc00


	//   ....[22]....
        /*02a4*/ 	.word	0x0000bf50


	//   ....[23]....
        /*02a8*/ 	.word	0x0000f260


	//   ....[24]....
        /*02ac*/ 	.word	0x0000f750


	//   ....[25]....
        /*02b0*/ 	.word	0x0000fbf0


	//----- nvinfo : EIATTR_REG_RECONFIG
	.align		4
.L_123:
        /*02b4*/ 	.byte	0x01, 0x54
	.zero		2


	//----- nvinfo : EIATTR_SYSCALL_OFFSETS
	.align		4
        /*02b8*/ 	.byte	0x04, 0x46
        /*02ba*/ 	.short	(.L_125 - .L_124)


	//   ....[0]....
.L_124:
        /*02bc*/ 	.word	0x00001660


	//   ....[1]....
        /*02c0*/ 	.word	0x0000c480


	//   ....[2]....
        /*02c4*/ 	.word	0x0000c5c0


	//   ....[3]....
        /*02c8*/ 	.word	0x0000c6c0


	//----- nvinfo : EIATTR_MBARRIER_INSTR_OFFSETS
	.align		4
.L_125:
        /*02cc*/ 	.byte	0x04, 0x39
        /*02ce*/ 	.short	(.L_127 - .L_126)


	//   ....[0]....
.L_126:
        /*02d0*/ 	.word	0x000002b0
        /*02d4*/ 	.word	0x000000ff
        /*02d8*/ 	.word	0x00036800
        /*02dc*/ 	.short	0x0100
        /*02de*/ 	.byte	0x08
	.zero		1


	//   ....[1]....
        /*02e0*/ 	.word	0x000002c0
        /*02e4*/ 	.word	0x000000ff
        /*02e8*/ 	.word	0x00036820
        /*02ec*/ 	.short	0x0100
        /*02ee*/ 	.byte	0x08
	.zero		1


	//   ....[2]....
        /*02f0*/ 	.word	0x000003b0
        /*02f4*/ 	.word	0x000000ff
        /*02f8*/ 	.word	0x00036830
        /*02fc*/ 	.short	0x0100
        /*02fe*/ 	.byte	0x08
	.zero		1


	//   ....[3]....
        /*0300*/ 	.word	0x000003c0
        /*0304*/ 	.word	0x000000ff
        /*0308*/ 	.word	0x00036840
        /*030c*/ 	.short	0x0100
        /*030e*/ 	.byte	0x08
	.zero		1


	//   ....[4]....
        /*0310*/ 	.word	0x000003d0
        /*0314*/ 	.word	0x000000ff
        /*0318*/ 	.word	0x00036838
        /*031c*/ 	.short	0x0100
        /*031e*/ 	.byte	0x08
	.zero		1


	//   ....[5]....
        /*0320*/ 	.word	0x000003e0
        /*0324*/ 	.word	0x000000ff
        /*0328*/ 	.word	0x00036848
        /*032c*/ 	.short	0x0100
        /*032e*/ 	.byte	0x08
	.zero		1


	//   ....[6]....
        /*0330*/ 	.word	0x000005f0
        /*0334*/ 	.word	0x000000ff
        /*0338*/ 	.word	0x00036850
        /*033c*/ 	.short	0x0100
        /*033e*/ 	.byte	0x08
	.zero		1


	//   ....[7]....
        /*0340*/ 	.word	0x00000600
        /*0344*/ 	.word	0x000000ff
        /*0348*/ 	.word	0x00036860
        /*034c*/ 	.short	0x0100
        /*034e*/ 	.byte	0x08
	.zero		1


	//   ....[8]....
        /*0350*/ 	.word	0x00000610
        /*0354*/ 	.word	0x000000ff
        /*0358*/ 	.word	0x00036858
        /*035c*/ 	.short	0x0100
        /*035e*/ 	.byte	0x08
	.zero		1


	//   ....[9]....
        /*0360*/ 	.word	0x00000620
        /*0364*/ 	.word	0x000000ff
        /*0368*/ 	.word	0x00036868
        /*036c*/ 	.short	0x0100
        /*036e*/ 	.byte	0x08
	.zero		1


	//   ....[10]....
        /*0370*/ 	.word	0x00000840
        /*0374*/ 	.word	0x000000ff
        /*0378*/ 	.word	0x00036870
        /*037c*/ 	.short	0x0100
        /*037e*/ 	.byte	0x08
	.zero		1


	//   ....[11]....
        /*0380*/ 	.word	0x00000850
        /*0384*/ 	.word	0x000000ff
        /*0388*/ 	.word	0x00036880
        /*038c*/ 	.short	0x0100
        /*038e*/ 	.byte	0x08
	.zero		1


	//   ....[12]....
        /*0390*/ 	.word	0x00000860
        /*0394*/ 	.word	0x000000ff
        /*0398*/ 	.word	0x00036878
        /*039c*/ 	.short	0x0100
        /*039e*/ 	.byte	0x08
	.zero		1


	//   ....[13]....
        /*03a0*/ 	.word	0x00000870
        /*03a4*/ 	.word	0x000000ff
        /*03a8*/ 	.word	0x00036888
        /*03ac*/ 	.short	0x0100
        /*03ae*/ 	.byte	0x08
	.zero		1


	//   ....[14]....
        /*03b0*/ 	.word	0x00000ac0
        /*03b4*/ 	.word	0x000000ff
        /*03b8*/ 	.word	0x00036890
        /*03bc*/ 	.short	0x0100
        /*03be*/ 	.byte	0x08
	.zero		1


	//   ....[15]....
        /*03c0*/ 	.word	0x00000ad0
        /*03c4*/ 	.word	0x000000ff
        /*03c8*/ 	.word	0x000368a0
        /*03cc*/ 	.short	0x0100
        /*03ce*/ 	.byte	0x08
	.zero		1


	//   ....[16]....
        /*03d0*/ 	.word	0x00000ae0
        /*03d4*/ 	.word	0x000000ff
        /*03d8*/ 	.word	0x00036898
        /*03dc*/ 	.short	0x0100
        /*03de*/ 	.byte	0x08
	.zero		1


	//   ....[17]....
        /*03e0*/ 	.word	0x00000af0
        /*03e4*/ 	.word	0x000000ff
        /*03e8*/ 	.word	0x000368a8
        /*03ec*/ 	.short	0x0100
        /*03ee*/ 	.byte	0x08
	.zero		1


	//   ....[18]....
        /*03f0*/ 	.word	0x00000d90
        /*03f4*/ 	.word	0x000000ff
        /*03f8*/ 	.word	0x000368b0
        /*03fc*/ 	.short	0x0100
        /*03fe*/ 	.byte	0x08
	.zero		1


	//   ....[19]....
        /*0400*/ 	.word	0x00000da0
        /*0404*/ 	.word	0x000000ff
        /*0408*/ 	.word	0x000368c0
        /*040c*/ 	.short	0x0100
        /*040e*/ 	.byte	0x08
	.zero		1


	//   ....[20]....
        /*0410*/ 	.word	0x00000db0
        /*0414*/ 	.word	0x000000ff
        /*0418*/ 	.word	0x000368b8
        /*041c*/ 	.short	0x0100
        /*041e*/ 	.byte	0x08
	.zero		1


	//   ....[21]....
        /*0420*/ 	.word	0x00000dc0
        /*0424*/ 	.word	0x000000ff
        /*0428*/ 	.word	0x000368c8
        /*042c*/ 	.short	0x0100
        /*042e*/ 	.byte	0x08
	.zero		1


	//   ....[22]....
        /*0430*/ 	.word	0x000016b0
        /*0434*/ 	.word	0x000000ff
        /*0438*/ 	.word	0x00036800
        /*043c*/ 	.short	0x010a
        /*043e*/ 	.byte	0x04
	.zero		1


	//   ....[23]....
        /*0440*/ 	.word	0x00001750
        /*0444*/ 	.word	0x00000000
        /*0448*/ 	.word	0x00036830
        /*044c*/ 	.short	0x010a
        /*044e*/ 	.byte	0x3f
	.zero		1


	//   ....[24]....
        /*0450*/ 	.word	0x00001790
        /*0454*/ 	.word	0x00000000
        /*0458*/ 	.word	0x00036830
        /*045c*/ 	.short	0x010a
        /*045e*/ 	.byte	0x3f
	.zero		1


	//   ....[25]....
        /*0460*/ 	.word	0x000050d0
        /*0464*/ 	.word	0x00000000
        /*0468*/ 	.word	0x00000000
        /*046c*/ 	.short	0x0101
        /*046e*/ 	.byte	0x3f
	.zero		1


	//   ....[26]....
        /*0470*/ 	.word	0x00005d40
        /*0474*/ 	.word	0x000000ff
        /*0478*/ 	.word	0x00036830
        /*047c*/ 	.short	0x010a
        /*047e*/ 	.byte	0x3c
	.zero		1


	//   ....[27]....
        /*0480*/ 	.word	0x00005d80
        /*0484*/ 	.word	0x000000ff
        /*0488*/ 	.word	0x00036830
        /*048c*/ 	.short	0x010a
        /*048e*/ 	.byte	0x3c
	.zero		1


	//   ....[28]....
        /*0490*/ 	.word	0x00008320
        /*0494*/ 	.word	0x000000ff
        /*0498*/ 	.word	0x00036850
        /*049c*/ 	.short	0x010a
        /*049e*/ 	.byte	0x05
	.zero		1


	//   ....[29]....
        /*04a0*/ 	.word	0x00008360
        /*04a4*/ 	.word	0x000000ff
        /*04a8*/ 	.word	0x00036850
        /*04ac*/ 	.short	0x010a
        /*04ae*/ 	.byte	0x05
	.zero		1


	//   ....[30]....
        /*04b0*/ 	.word	0x00009b00
        /*04b4*/ 	.word	0x00000003
        /*04b8*/ 	.word	0x00000000
        /*04bc*/ 	.short	0x0101
        /*04be*/ 	.byte	0x3f
	.zero		1


	//   ....[31]....
        /*04c0*/ 	.word	0x00009f10
        /*04c4*/ 	.word	0x0000000a
        /*04c8*/ 	.word	0x00000000
        /*04cc*/ 	.short	0x0101
        /*04ce*/ 	.byte	0x3f
	.zero		1


	//   ....[32]....
        /*04d0*/ 	.word	0x0000a5e0
        /*04d4*/ 	.word	0x000000ff
        /*04d8*/ 	.word	0x00036850
        /*04dc*/ 	.short	0x010a
        /*04de*/ 	.byte	0x05
	.zero		1


	//   ....[33]....
        /*04e0*/ 	.word	0x0000a620
        /*04e4*/ 	.word	0x000000ff
        /*04e8*/ 	.word	0x00036850
        /*04ec*/ 	.short	0x010a
        /*04ee*/ 	.byte	0x05
	.zero		1


	//   ....[34]....
        /*04f0*/ 	.word	0x0000b6a0
        /*04f4*/ 	.word	0x00000004
        /*04f8*/ 	.word	0x00000000
        /*04fc*/ 	.short	0x0101
        /*04fe*/ 	.byte	0x3f
	.zero		1


	//   ....[35]....
        /*0500*/ 	.word	0x0000be20
        /*0504*/ 	.word	0x000000ff
        /*0508*/ 	.word	0x00000000
        /*050c*/ 	.short	0x0101
        /*050e*/ 	.byte	0x07
	.zero		1


	//   ....[36]....
        /*0510*/ 	.word	0x0000be30
        /*0514*/ 	.word	0x000000ff
        /*0518*/ 	.word	0x00000000
        /*051c*/ 	.short	0x0101
        /*051e*/ 	.byte	0x06
	.zero		1


	//   ....[37]....
        /*0520*/ 	.word	0x0000cde0
        /*0524*/ 	.word	0x00000005
        /*0528*/ 	.word	0x00036840
        /*052c*/ 	.short	0x010a
        /*052e*/ 	.byte	0x3f
	.zero		1


	//   ....[38]....
        /*0530*/ 	.word	0x0000d3a0
        /*0534*/ 	.word	0x0000000a
        /*0538*/ 	.word	0x00036820
        /*053c*/ 	.short	0x010a
        /*053e*/ 	.byte	0x3f
	.zero		1


	//   ....[39]....
        /*0540*/ 	.word	0x0000d690
        /*0544*/ 	.word	0x00000002
        /*0548*/ 	.word	0x00036840
        /*054c*/ 	.short	0x010a
        /*054e*/ 	.byte	0x3f
	.zero		1


	//   ....[40]....
        /*0550*/ 	.word	0x0000d990
        /*0554*/ 	.word	0x00000002
        /*0558*/ 	.word	0x00036860
        /*055c*/ 	.short	0x010a
        /*055e*/ 	.byte	0x3f
	.zero		1


	//   ....[41]....
        /*0560*/ 	.word	0x0000df10
        /*0564*/ 	.word	0x00000002
        /*0568*/ 	.word	0x00036840
        /*056c*/ 	.short	0x010a
        /*056e*/ 	.byte	0x3f
	.zero		1


	//   ....[42]....
        /*0570*/ 	.word	0x0000e210
        /*0574*/ 	.word	0x00000002
        /*0578*/ 	.word	0x00036860
        /*057c*/ 	.short	0x010a
        /*057e*/ 	.byte	0x3f
	.zero		1


	//   ....[43]....
        /*0580*/ 	.word	0x0000e710
        /*0584*/ 	.word	0x00000002
        /*0588*/ 	.word	0x00036840
        /*058c*/ 	.short	0x010a
        /*058e*/ 	.byte	0x3f
	.zero		1


	//   ....[44]....
        /*0590*/ 	.word	0x0000ea10
        /*0594*/ 	.word	0x00000002
        /*0598*/ 	.word	0x00036860
        /*059c*/ 	.short	0x010a
        /*059e*/ 	.byte	0x3f
	.zero		1


	//   ....[45]....
        /*05a0*/ 	.word	0x0000eda0
        /*05a4*/ 	.word	0x00000002
        /*05a8*/ 	.word	0x00036860
        /*05ac*/ 	.short	0x010a
        /*05ae*/ 	.byte	0x3f
	.zero		1


	//   ....[46]....
        /*05b0*/ 	.word	0x0000f1e0
        /*05b4*/ 	.word	0x00000000
        /*05b8*/ 	.word	0x00036820
        /*05bc*/ 	.short	0x010a
        /*05be*/ 	.byte	0x3f
	.zero		1


	//   ....[47]....
        /*05c0*/ 	.word	0x0000f380
        /*05c4*/ 	.word	0x00000006
        /*05c8*/ 	.word	0x00000000
        /*05cc*/ 	.short	0x010a
        /*05ce*/ 	.byte	0x3f
	.zero		1


	//   ....[48]....
        /*05d0*/ 	.word	0x0000f3f0
        /*05d4*/ 	.word	0x00000003
        /*05d8*/ 	.word	0x00000000
        /*05dc*/ 	.short	0x010a
        /*05de*/ 	.byte	0x3f
	.zero		1


	//   ....[49]....
        /*05e0*/ 	.word	0x0000f450
        /*05e4*/ 	.word	0x00000010
        /*05e8*/ 	.word	0x00000000
        /*05ec*/ 	.short	0x010a
        /*05ee*/ 	.byte	0x3f
	.zero		1


	//   ....[50]....
        /*05f0*/ 	.word	0x0000f480
        /*05f4*/ 	.word	0x00000003
        /*05f8*/ 	.word	0x00000000
        /*05fc*/ 	.short	0x010a
        /*05fe*/ 	.byte	0x3f
	.zero		1


	//   ....[51]....
        /*0600*/ 	.word	0x0000f500
        /*0604*/ 	.word	0x00000003
        /*0608*/ 	.word	0x00036800
        /*060c*/ 	.short	0x010a
        /*060e*/ 	.byte	0x3f
	.zero		1


	//   ....[52]....
        /*0610*/ 	.word	0x0000f550
        /*0614*/ 	.word	0x00000000
        /*0618*/ 	.word	0x00036830
        /*061c*/ 	.short	0x010a
        /*061e*/ 	.byte	0x3f
	.zero		1


	//   ....[53]....
        /*0620*/ 	.word	0x0000f5b0
        /*0624*/ 	.word	0x00000008
        /*0628*/ 	.word	0x00036830
        /*062c*/ 	.short	0x010a
        /*062e*/ 	.byte	0x3f
	.zero		1


	//   ....[54]....
        /*0630*/ 	.word	0x0000f610
        /*0634*/ 	.word	0x00000007
        /*0638*/ 	.word	0x00036850
        /*063c*/ 	.short	0x010a
        /*063e*/ 	.byte	0x3f
	.zero		1


	//   ....[55]....
        /*0640*/ 	.word	0x0000f670
        /*0644*/ 	.word	0x00000005
        /*0648*/ 	.word	0x00036850
        /*064c*/ 	.short	0x010a
        /*064e*/ 	.byte	0x3f
	.zero		1


	//   ....[56]....
        /*0650*/ 	.word	0x0000f810
        /*0654*/ 	.word	0x00000005
        /*0658*/ 	.word	0x00036840
        /*065c*/ 	.short	0x010a
        /*065e*/ 	.byte	0x3f
	.zero		1


	//   ....[57]....
        /*0660*/ 	.word	0x0000f890
        /*0664*/ 	.word	0x00000007
        /*0668*/ 	.word	0x00036820
        /*066c*/ 	.short	0x010a
        /*066e*/ 	.byte	0x3f
	.zero		1


	//   ....[58]....
        /*0670*/ 	.word	0x0000f8e0
        /*0674*/ 	.word	0x00000002
        /*0678*/ 	.word	0x00036840
        /*067c*/ 	.short	0x010a
        /*067e*/ 	.byte	0x3f
	.zero		1


	//   ....[59]....
        /*0680*/ 	.word	0x0000f930
        /*0684*/ 	.word	0x00000002
        /*0688*/ 	.word	0x00036860
        /*068c*/ 	.short	0x010a
        /*068e*/ 	.byte	0x3f
	.zero		1


	//   ....[60]....
        /*0690*/ 	.word	0x0000f980
        /*0694*/ 	.word	0x00000002
        /*0698*/ 	.word	0x00036840
        /*069c*/ 	.short	0x010a
        /*069e*/ 	.byte	0x3f
	.zero		1


	//   ....[61]....
        /*06a0*/ 	.word	0x0000f9d0
        /*06a4*/ 	.word	0x00000002
        /*06a8*/ 	.word	0x00036860
        /*06ac*/ 	.short	0x010a
        /*06ae*/ 	.byte	0x3f
	.zero		1


	//   ....[62]....
        /*06b0*/ 	.word	0x0000fa20
        /*06b4*/ 	.word	0x00000002
        /*06b8*/ 	.word	0x00036840
        /*06bc*/ 	.short	0x010a
        /*06be*/ 	.byte	0x3f
	.zero		1


	//   ....[63]....
        /*06c0*/ 	.word	0x0000fa70
        /*06c4*/ 	.word	0x00000002
        /*06c8*/ 	.word	0x00036860
        /*06cc*/ 	.short	0x010a
        /*06ce*/ 	.byte	0x3f
	.zero		1


	//   ....[64]....
        /*06d0*/ 	.word	0x0000fac0
        /*06d4*/ 	.word	0x00000002
        /*06d8*/ 	.word	0x00036860
        /*06dc*/ 	.short	0x010a
        /*06de*/ 	.byte	0x3f
	.zero		1


	//   ....[65]....
        /*06e0*/ 	.word	0x0000fb10
        /*06e4*/ 	.word	0x00000000
        /*06e8*/ 	.word	0x00036820
        /*06ec*/ 	.short	0x010a
        /*06ee*/ 	.byte	0x3f
	.zero		1


	//   ....[66]....
        /*06f0*/ 	.word	0x0000fcb0
        /*06f4*/ 	.word	0x00000006
        /*06f8*/ 	.word	0x00000000
        /*06fc*/ 	.short	0x010a
        /*06fe*/ 	.byte	0x3f
	.zero		1


	//   ....[67]....
        /*0700*/ 	.word	0x0000fd00
        /*0704*/ 	.word	0x00000003
        /*0708*/ 	.word	0x00000000
        /*070c*/ 	.short	0x010a
        /*070e*/ 	.byte	0x3f
	.zero		1


	//   ....[68]....
        /*0710*/ 	.word	0x0000fd50
        /*0714*/ 	.word	0x00000010
        /*0718*/ 	.word	0x00000000
        /*071c*/ 	.short	0x010a
        /*071e*/ 	.byte	0x3f
	.zero		1


	//----- nvinfo : EIATTR_NUM_MBARRIERS
	.align		4
.L_127:
        /*0720*/ 	.byte	0x03, 0x38
        /*0722*/ 	.short	0x0016


	//----- nvinfo : EIATTR_EXIT_INSTR_OFFSETS
	.align		4
        /*0724*/ 	.byte	0x04, 0x1c
        /*0726*/ 	.short	(.L_129 - .L_128)


	//   ....[0]....
.L_128:
        /*0728*/ 	.word	0x00000f60


	//   ....[1]....
        /*072c*/ 	.word	0x0000bf10


	//   ....[2]....
        /*0730*/ 	.word	0x0000bf70


	//   ....[3]....
        /*0734*/ 	.word	0x0000f4d0


	//----- nvinfo : EIATTR_MAX_THREADS
	.align		4
.L_129:
        /*0738*/ 	.byte	0x04, 0x05
        /*073a*/ 	.short	(.L_131 - .L_130)
.L_130:
        /*073c*/ 	.word	0x00000180
        /*0740*/ 	.word	0x00000001
        /*0744*/ 	.word	0x00000001


	//----- nvinfo : EIATTR_CRS_STACK_SIZE
	.align		4
.L_131:
        /*0748*/ 	.byte	0x04, 0x1e
        /*074a*/ 	.short	(.L_133 - .L_132)
.L_132:
        /*074c*/ 	.word	0x00000000


	//----- nvinfo : EIATTR_CBANK_PARAM_SIZE
	.align		4
.L_133:
        /*0750*/ 	.byte	0x03, 0x19
        /*0752*/ 	.short	0x0bf0


	//----- nvinfo : EIATTR_PARAM_CBANK
	.align		4
        /*0754*/ 	.byte	0x04, 0x0a
        /*0756*/ 	.short	(.L_135 - .L_134)
	.align		4
.L_134:
        /*0758*/ 	.word	index@(.nv.constant0._ZN7cutlass13device_kernelIN5flash11enable_sm90INS1_16FlashAttnFwdSm90INS1_25CollectiveMainloopFwdSm90ILi2EN4cute5tupleIJNS5_1CILi2EEENS7_ILi1EEES9_EEENS6_IJNS7_ILi128EEENS7_ILi112EEENS7_ILi192EEEEEELi192ENS_10bfloat16_tEfNS_4arch4Sm90ELb0ELb0ELb1ELb0ELb0ELb0ELb0ELb1ELb1ELb0ELb0ELb0EEENS1_21CollectiveEpilogueFwdINS6_IJSB_SD_SC_EEESA_SF_SH_Li256ELb0ELb0ELb0ELb0EEENS1_29StaticPersistentTileSchedulerILb0EEEEEEEEEvNT_6ParamsE)
        /*075c*/ 	.short	0x0210
        /*075e*/ 	.short	0x0bf0


	//----- nvinfo : EIATTR_SW_WAR
	.align		4
.L_135:
        /*0760*/ 	.byte	0x04, 0x36
        /*0762*/ 	.short	(.L_137 - .L_136)
.L_136:
        /*0764*/ 	.word	0x00000008
.L_137:


//--------------------- .nv.info._ZN7cutlass13device_kernelIN5flash11enable_sm90INS1_16FlashAttnFwdSm90INS1_25CollectiveMainloopFwdSm90ILi2EN4cute5tupleIJNS5_1CILi1EEES8_S8_EEENS6_IJNS7_ILi128EEENS7_ILi112EEENS7_ILi192EEEEEELi192ENS_10bfloat16_tEfNS_4arch4Sm90ELb0ELb0ELb1ELb1ELb0ELb0ELb0ELb1ELb1ELb0ELb0ELb0EEENS1_21CollectiveEpilogueFwdINS6_IJSA_SC_SB_EEES9_SE_SG_Li256ELb1ELb0ELb0ELb0EEENS1_36VarlenDynamicPersistentTileSchedulerILi128ELi112ELi256ELi32ELb0ELb0ELb1ELb0ELb1ELb1EEEEEEEEEvNT_6ParamsE --------------------------
	.section	.nv.info._ZN7cutlass13device_kernelIN5flash11enable_sm90INS1_16FlashAttnFwdSm90INS1_25CollectiveMainloopFwdSm90ILi2EN4cute5tupleIJNS5_1CILi1EEES8_S8_EEENS6_IJNS7_ILi128EEENS7_ILi112EEENS7_ILi192EEEEEELi192ENS_10bfloat16_tEfNS_4arch4Sm90ELb0ELb0ELb1ELb1ELb0ELb0ELb0ELb1ELb1ELb0ELb0ELb0EEENS1_21CollectiveEpilogueFwdINS6_IJSA_SC_SB_EEES9_SE_SG_Li256ELb1ELb0ELb0ELb0EEENS1_36VarlenDynamicPersistentTileSchedulerILi128ELi112ELi256ELi32ELb0ELb0ELb1ELb0ELb1ELb1EEEEEEEEEvNT_6ParamsE,"",@"SHT_CUDA_INFO"
	.sectionflags	@""
	.align	4


	//----- nvinfo : EIATTR_CUDA_API_VERSION
	.align		4
        /*0000*/ 	.byte	0x04, 0x37
        /*0002*/ 	.short	(.L_139 - .L_138)
.L_138:
        /*0004*/ 	.word	0x00000082


	//----- nvinfo : EIATTR_KPARAM_INFO
	.align		4
.L_139:
        /*0008*/ 	.byte	0x04, 0x17
        /*000a*/ 	.short	(.L_141 - .L_140)
.L_140:
        /*000c*/ 	.word	0x00000000
        /*0010*/ 	.short	0x0000
        /*0012*/ 	.short	0x0070
        /*0014*/ 	.byte	0x00, 0xf0, 0x01, 0x28


	//----- nvinfo : EIATTR_SPARSE_MMA_MASK
	.align		4
.L_141:
        /*0018*/ 	.byte	0x03, 0x50
        /*001a*/ 	.short	0x0000


	//----- nvinfo : EIATTR_MAXREG_COUNT
	.align		4
        /*001c*/ 	.byte	0x03, 0x1b
        /*001e*/ 	.short	0x00a8


	//----- nvinfo : EIATTR_NUM_BARRIERS
	.align		4
        /*0020*/ 	.byte	0x02, 0x4c
        /*0022*/ 	.byte	0x09
	.zero		1


	//----- nvinfo : EIATTR_EXTERNS
	.align		4
        /*0024*/ 	.byte	0x04, 0x0f
        /*0026*/ 	.short	(.L_143 - .L_142)


	//   ....[0]....
	.align		4
.L_142:
        /*0028*/ 	.word	index@(__assertfail)


	//----- nvinfo : EIATTR_ANNOTATIONS
	.align		4
.L_143:
        /*002c*/ 	.byte	0x04, 0x55
        /*002e*/ 	.short	(.L_145 - .L_144)


	//   ....[0]....
.L_144:
        /* <DEDUP_REMOVED lines=39> */


	//----- nvinfo : EIATTR_MERCURY_ISA_VERSION
	.align		4
.L_145:
        /*0290*/ 	.byte	0x03, 0x5f
        /*0292*/ 	.short	0x0101


	//----- nvinfo : EIATTR_UNUSED_LOAD_BYTE_OFFSET
	.align		4
        /*0294*/ 	.byte	0x04, 0x44
        /*0296*/ 	.short	(.L_147 - .L_146)


	//   ....[0]....
.L_146:
        /*0298*/ 	.word	0x00000a20
        /*029c*/ 	.word	0x0000fff0


	//   ....[1]....
        /*02a0*/ 	.word	0x0000b610
        /*02a4*/ 	.word	0x0000fff0


	//----- nvinfo : EIATTR_INT_WARP_WIDE_INSTR_OFFSETS
	.align		4
.L_147:
        /*02a8*/ 	.byte	0x04, 0x31
        /*02aa*/ 	.short	(.L_149 - .L_148)


	//   ....[0]....
.L_148:
        /*02ac*/ 	.word	0x00000150


	//   ....[1]....
        /*02b0*/ 	.word	0x00000190


	//   ....[2]....
        /*02b4*/ 	.word	0x00000250


	//   ....[3]....
        /*02b8*/ 	.word	0x0000e830


	//   ....[4]....
        /*02bc*/ 	.word	0x0000e8c0


	//   ....[5]....
        /*02c0*/ 	.word	0x0000ed40


	//   ....[6]....
        /*02c4*/ 	.word	0x0000ed70


	//   ....[7]....
        /*02c8*/ 	.word	0x0000ef80


	//   ....[8]....
        /*02cc*/ 	.word	0x0000f070


	//   ....[9]....
        /*02d0*/ 	.word	0x000114a0


	//   ....[10]....
        /*02d4*/ 	.word	0x00011530


	//----- nvinfo : EIATTR_COOP_GROUP_MASK_REGIDS
	.align		4
.L_149:
        /*02d8*/ 	.byte	0x04, 0x29
        /*02da*/ 	.short	(.L_151 - .L_150)


	//   ....[0]....
.L_150:
        /*02dc*/ 	.word	0xffffffff


	//   ....[1]....
        /*02e0*/ 	.word	0xffffffff


	//   ....[2]....
        /*02e4*/ 	.word	0xffffffff


	//   ....[3]....
        /*02e8*/ 	.word	0xffffffff


	//   ....[4]....
        /*02ec*/ 	.word	0xffffffff


	//   ....[5]....
        /*02f0*/ 	.word	0xffffffff


	//   ....[6]....
        /*02f4*/ 	.word	0xffffffff


	//   ....[7]....
        /*02f8*/ 	.word	0xffffffff


	//   ....[8]....
        /*02fc*/ 	.word	0xffffffff


	//   ....[9]....
        /*0300*/ 	.word	0xffffffff


	//   ....[10]....
        /*0304*/ 	.word	0xffffffff


	//   ....[11]....
        /*0308*/ 	.word	0xffffffff


	//   ....[12]....
        /*030c*/ 	.word	0xffffffff


	//   ....[13]....
        /*0310*/ 	.word	0xffffffff


	//   ....[14]....
        /*0314*/ 	.word	0xffffffff


	//   ....[15]....
        /*0318*/ 	.word	0xffffffff


	//   ....[16]....
        /*031c*/ 	.word	0xffffffff


	//   ....[17]....
        /*0320*/ 	.word	0xffffffff


	//   ....[18]....
        /*0324*/ 	.word	0xffffffff


	//   ....[19]....
        /*0328*/ 	.word	0xffffffff


	//   ....[20]....
        /*032c*/ 	.word	0xffffffff


	//   ....[21]....
        /*0330*/ 	.word	0xffffffff


	//   ....[22]....
        /*0334*/ 	.word	0xffffffff


	//   ....[23]....
        /*0338*/ 	.word	0xffffffff


	//   ....[24]....
        /*033c*/ 	.word	0xffffffff


	//   ....[25]....
        /*0340*/ 	.word	0xffffffff


	//   ....[26]....
        /*0344*/ 	.word	0xffffffff


	//   ....[27]....
        /*0348*/ 	.word	0xffffffff


	//   ....[28]....
        /*034c*/ 	.word	0xffffffff


	//   ....[29]....
        /*0350*/ 	.word	0xffffffff


	//   ....[30]....
        /*0354*/ 	.word	0xffffffff


	//   ....[31]....
        /*0358*/ 	.word	0xffffffff


	//   ....[32]....
        /*035c*/ 	.word	0xffffffff


	//   ....[33]....
        /*0360*/ 	.word	0xffffffff


	//   ....[34]....
        /*0364*/ 	.word	0xffffffff


	//   ....[35]....
        /*0368*/ 	.word	0xffffffff


	//   ....[36]....
        /*036c*/ 	.word	0xffffffff


	//   ....[37]....
        /*0370*/ 	.word	0xffffffff


	//   ....[38]....
        /*0374*/ 	.word	0xffffffff


	//   ....[39]....
        /*0378*/ 	.word	0xffffffff


	//   ....[40]....
        /*037c*/ 	.word	0xffffffff


	//   ....[41]....
        /*0380*/ 	.word	0xffffffff


	//   ....[42]....
        /*0384*/ 	.word	0xffffffff


	//   ....[43]....
        /*0388*/ 	.word	0xffffffff


	//   ....[44]....
        /*038c*/ 	.word	0xffffffff


	//   ....[45]....
        /*0390*/ 	.word	0xffffffff


	//   ....[46]....
        /*0394*/ 	.word	0xffffffff


	//   ....[47]....
        /*0398*/ 	.word	0xffffffff


	//   ....[48]....
        /*039c*/ 	.word	0xffffffff


	//   ....[49]....
        /*03a0*/ 	.word	0xffffffff


	//   ....[50]....
        /*03a4*/ 	.word	0xffffffff


	//   ....[51]....
        /*03a8*/ 	.word	0xffffffff


	//   ....[52]....
        /*03ac*/ 	.word	0xffffffff


	//   ....[53]....
        /*03b0*/ 	.word	0xffffffff


	//   ....[54]....
        /*03b4*/ 	.word	0x0500000f


	//   ....[55]....
        /*03b8*/ 	.word	0x0500000f


	//   ....[56]....
        /*03bc*/ 	.word	0x0500000f


	//   ....[57]....
        /*03c0*/ 	.word	0x0500000f


	//   ....[58]....
        /*03c4*/ 	.word	0x0500000f


	//   ....[59]....
        /*03c8*/ 	.word	0x0500000f


	//   ....[60]....
        /*03cc*/ 	.word	0x0500000f


	//   ....[61]....
        /*03d0*/ 	.word	0x0500000f


	//   ....[62]....
        /*03d4*/ 	.word	0x0500000f


	//   ....[63]....
        /*03d8*/ 	.word	0x0500000f


	//   ....[64]....
        /*03dc*/ 	.word	0x0500000f


	//   ....[65]....
        /*03e0*/ 	.word	0x0500000f


	//   ....[66]....
        /*03e4*/ 	.word	0x0500000f


	//   ....[67]....
        /*03e8*/ 	.word	0x0500000f


	//   ....[68]....
        /*03ec*/ 	.word	0x0500000f


	//   ....[69]....
        /*03f0*/ 	.word	0x0500000f


	//   ....[70]....
        /*03f4*/ 	.word	0x0500000f


	//   ....[71]....
        /*03f8*/ 	.word	0x0500000f


	//   ....[72]....
        /*03fc*/ 	.word	0x0500000f


	//----- nvinfo : EIATTR_COOP_GROUP_INSTR_OFFSETS
	.align		4
.L_151:
        /*0400*/ 	.byte	0x04, 0x28
        /*0402*/ 	.short	(.L_153 - .L_152)


	//   ....[0]....
.L_152:
        /*0404*/ 	.word	0x00000060


	//   ....[1]....
        /*0408*/ 	.word	0x00000160


	//   ....[2]....
        /*040c*/ 	.word	0x00000260


	//   ....[3]....
        /*0410*/ 	.word	0x000003d0


	//   ....[4]....
        /*0414*/ 	.word	0x00000530


	//   ....[5]....
        /*0418*/ 	.word	0x00000650


	//   ....[6]....
        /*041c*/ 	.word	0x000007b0


	//   ....[7]....
        /*0420*/ 	.word	0x00001380


	//   ....[8]....
        /*0424*/ 	.word	0x00004ad0


	//   ....[9]....
        /*0428*/ 	.word	0x00004b40


	//   ....[10]....
        /*042c*/ 	.word	0x000050b0


	//   ....[11]....
        /*0430*/ 	.word	0x00005120


	//   ....[12]....
        /*0434*/ 	.word	0x00009400


	//   ....[13]....
        /*0438*/ 	.word	0x00009430


	//   ....[14]....
        /*043c*/ 	.word	0x00009800


	//   ....[15]....
        /*0440*/ 	.word	0x00009960


	//   ....[16]....
        /*0444*/ 	.word	0x0000aa80


	//   ....[17]....
        /*0448*/ 	.word	0x0000ad70


	//   ....[18]....
        /*044c*/ 	.word	0x0000ae20


	//   ....[19]....
        /*0450*/ 	.word	0x0000ae70


	//   ....[20]....
        /*0454*/ 	.word	0x0000d990


	//   ....[21]....
        /*0458*/ 	.word	0x0000db20


	//   ....[22]....
        /*045c*/ 	.word	0x0000db50


	//   ....[23]....
        /*0460*/ 	.word	0x0000db90


	//   ....[24]....
        /*0464*/ 	.word	0x0000dbf0


	//   ....[25]....
        /*0468*/ 	.word	0x0000dc50


	//   ....[26]....
        /*046c*/ 	.word	0x0000dc90


	//   ....[27]....
        /*0470*/ 	.word	0x0000de40


	//   ....[28]....
        /*0474*/ 	.word	0x0000dea0


	//   ....[29]....
        /*0478*/ 	.word	0x0000dee0


	//   ....[30]....
        /*047c*/ 	.word	0x0000df20


	//   ....[31]....
        /*0480*/ 	.word	0x0000df50


	//   ....[32]....
        /*0484*/ 	.word	0x0000df80


	//   ....[33]....
        /*0488*/ 	.word	0x0000e010


	//   ....[34]....
        /*048c*/ 	.word	0x0000e040


	//   ....[35]....
        /*0490*/ 	.word	0x0000e0d0


	//   ....[36]....
        /*0494*/ 	.word	0x000119b0


	//   ....[37]....
        /*0498*/ 	.word	0x000119c0


	//   ....[38]....
        /*049c*/ 	.word	0x00011ad0


	//   ....[39]....
        /*04a0*/ 	.word	0x00011b30


	//   ....[40]....
        /*04a4*/ 	.word	0x00011b70


	//   ....[41]....
        /*04a8*/ 	.word	0x00011bb0


	//   ....[42]....
        /*04ac*/ 	.word	0x00011be0


	//   ....[43]....
        /*04b0*/ 	.word	0x00011c10


	//   ....[44]....
        /*04b4*/ 	.word	0x00011da0


	//   ....[45]....
        /*04b8*/ 	.word	0x00011e00


	//   ....[46]....
        /*04bc*/ 	.word	0x00011e40


	//   ....[47]....
        /*04c0*/ 	.word	0x00011e80


	//   ....[48]....
        /*04c4*/ 	.word	0x00011eb0


	//   ....[49]....
        /*04c8*/ 	.word	0x00011ee0


	//   ....[50]....
        /*04cc*/ 	.word	0x00011fa0


	//   ....[51]....
        /*04d0*/ 	.word	0x00011fc0


	//   ....[52]....
        /*04d4*/ 	.word	0x00012030


	//   ....[53]....
        /*04d8*/ 	.word	0x00012480


	//   ....[54]....
        /*04dc*/ 	.word	0x00012950


	//   ....[55]....
        /*04e0*/ 	.word	0x00012d70


	//   ....[56]....
        /*04e4*/ 	.word	0x00012e00


	//   ....[57]....
        /*04e8*/ 	.word	0x00012ea0


	//   ....[58]....
        /*04ec*/ 	.word	0x00012f50


	//   ....[59]....
        /*04f0*/ 	.word	0x00012fd0


	//   ....[60]....
        /*04f4*/ 	.word	0x00013050


	//   ....[61]....
        /*04f8*/ 	.word	0x000130d0


	//   ....[62]....
        /*04fc*/ 	.word	0x00013150


	//   ....[63]....
        /*0500*/ 	.word	0x000131e0


	//   ....[64]....
        /*0504*/ 	.word	0x00013290


	//   ....[65]....
        /*0508*/ 	.word	0x00013310


	//   ....[66]....
        /*050c*/ 	.word	0x00013390


	//   ....[67]....
        /*0510*/ 	.word	0x00013410


	//   ....[68]....
        /*0514*/ 	.word	0x00013490


	//   ....[69]....
        /*0518*/ 	.word	0x00013500


	//   ....[70]....
        /*051c*/ 	.word	0x000135a0


	//   ....[71]....
        /*0520*/ 	.word	0x00013630


	//   ....[72]....
        /*0524*/ 	.word	0x00013750


	//----- nvinfo : EIATTR_REG_RECONFIG
	.align		4
.L_153:
        /*0528*/ 	.byte	0x01, 0x54
	.zero		2


	//----- nvinfo : EIATTR_SYSCALL_OFFSETS
	.align		4
        /*052c*/ 	.byte	0x04, 0x46
        /*052e*/ 	.short	(.L_155 - .L_154)


	//   ....[0]....
.L_154:
        /*0530*/ 	.word	0x00001560


	//   ....[1]....
        /*0534*/ 	.word	0x0000ea50


	//   ....[2]....
        /*0538*/ 	.word	0x0000eb90


	//   ....[3]....
        /*053c*/ 	.word	0x0000ec90


	//----- nvinfo : EIATTR_MBARRIER_INSTR_OFFSETS
	.align		4
.L_155:
        /*0540*/ 	.byte	0x04, 0x39
        /*0542*/ 	.short	(.L_157 - .L_156)


	//   ....[0]....
.L_156:
        /*0544*/ 	.word	0x00000280
        /*0548*/ 	.word	0x000000ff
        /*054c*/ 	.word	0x00036800
        /*0550*/ 	.short	0x0100
        /*0552*/ 	.byte	0x08
	.zero		1


	//   ....[1]....
        /*0554*/ 	.word	0x00000290
        /*0558*/ 	.word	0x000000ff
        /*055c*/ 	.word	0x00036820
        /*0560*/ 	.short	0x0100
        /*0562*/ 	.byte	0x08
	.zero		1


	//   ....[2]....
        /*0564*/ 	.word	0x00000380
        /*0568*/ 	.word	0x000000ff
        /*056c*/ 	.word	0x00036830
        /*0570*/ 	.short	0x0100
        /*0572*/ 	.byte	0x08
	.zero		1


	//   ....[3]....
        /*0574*/ 	.word	0x00000390
        /*0578*/ 	.word	0x000000ff
        /*057c*/ 	.word	0x00036840
        /*0580*/ 	.short	0x0100
        /*0582*/ 	.byte	0x08
	.zero		1


	//   ....[4]....
        /*0584*/ 	.word	0x000003a0
        /*0588*/ 	.word	0x000000ff
        /*058c*/ 	.word	0x00036838
        /*0590*/ 	.short	0x0100
        /*0592*/ 	.byte	0x08
	.zero		1


	//   ....[5]....
        /*0594*/ 	.word	0x000003b0
        /*0598*/ 	.word	0x000000ff
        /*059c*/ 	.word	0x00036848
        /*05a0*/ 	.short	0x0100
        /*05a2*/ 	.byte	0x08
	.zero		1


	//   ....[6]....
        /*05a4*/ 	.word	0x000004e0
        /*05a8*/ 	.word	0x000000ff
        /*05ac*/ 	.word	0x00036850
        /*05b0*/ 	.short	0x0100
        /*05b2*/ 	.byte	0x08
	.zero		1


	//   ....[7]....
        /*05b4*/ 	.word	0x000004f0
        /*05b8*/ 	.word	0x000000ff
        /*05bc*/ 	.word	0x00036860
        /*05c0*/ 	.short	0x0100
        /*05c2*/ 	.byte	0x08
	.zero		1


	//   ....[8]....
        /*05c4*/ 	.word	0x00000500
        /*05c8*/ 	.word	0x000000ff
        /*05cc*/ 	.word	0x00036858
        /*05d0*/ 	.short	0x0100
        /*05d2*/ 	.byte	0x08
	.zero		1


	//   ....[9]....
        /*05d4*/ 	.word	0x00000510
        /*05d8*/ 	.word	0x000000ff
        /*05dc*/ 	.word	0x00036868
        /*05e0*/ 	.short	0x0100
        /*05e2*/ 	.byte	0x08
	.zero		1


	//   ....[10]....
        /*05e4*/ 	.word	0x00000600
        /*05e8*/ 	.word	0x000000ff
        /*05ec*/ 	.word	0x00036870
        /*05f0*/ 	.short	0x0100
        /*05f2*/ 	.byte	0x06
	.zero		1


	//   ....[11]....
        /*05f4*/ 	.word	0x00000610
        /*05f8*/ 	.word	0x000000ff
        /*05fc*/ 	.word	0x00036880
        /*0600*/ 	.short	0x0100
        /*0602*/ 	.byte	0x06
	.zero		1


	//   ....[12]....
        /*0604*/ 	.word	0x00000620
        /*0608*/ 	.word	0x000000ff
        /*060c*/ 	.word	0x00036878
        /*0610*/ 	.short	0x0100
        /*0612*/ 	.byte	0x06
	.zero		1


	//   ....[13]....
        /*0614*/ 	.word	0x00000630
        /*0618*/ 	.word	0x000000ff
        /*061c*/ 	.word	0x00036888
        /*0620*/ 	.short	0x0100
        /*0622*/ 	.byte	0x06
	.zero		1


	//   ....[14]....
        /*0624*/ 	.word	0x00000760
        /*0628*/ 	.word	0x000000ff
        /*062c*/ 	.word	0x00036890
        /*0630*/ 	.short	0x0100
        /*0632*/ 	.byte	0x08
	.zero		1


	//   ....[15]....
        /*0634*/ 	.word	0x00000770
        /*0638*/ 	.word	0x000000ff
        /*063c*/ 	.word	0x000368a0
        /*0640*/ 	.short	0x0100
        /*0642*/ 	.byte	0x08
	.zero		1


	//   ....[16]....
        /*0644*/ 	.word	0x00000780
        /*0648*/ 	.word	0x000000ff
        /*064c*/ 	.word	0x00036898
        /*0650*/ 	.short	0x0100
        /*0652*/ 	.byte	0x08
	.zero		1


	//   ....[17]....
        /*0654*/ 	.word	0x00000790
        /*0658*/ 	.word	0x000000ff
        /*065c*/ 	.word	0x000368a8
        /*0660*/ 	.short	0x0100
        /*0662*/ 	.byte	0x08
	.zero		1


	//   ....[18]....
        /*0664*/ 	.word	0x000008c0
        /*0668*/ 	.word	0x000000ff
        /*066c*/ 	.word	0x000368b0
        /*0670*/ 	.short	0x0100
        /*0672*/ 	.byte	0x08
	.zero		1


	//   ....[19]....
        /*0674*/ 	.word	0x000008d0
        /*0678*/ 	.word	0x000000ff
        /*067c*/ 	.word	0x000368c0
        /*0680*/ 	.short	0x0100
        /*0682*/ 	.byte	0x08
	.zero		1


	//   ....[20]....
        /*0684*/ 	.word	0x000008e0
        /*0688*/ 	.word	0x000000ff
        /*068c*/ 	.word	0x000368b8
        /*0690*/ 	.short	0x0100
        /*0692*/ 	.byte	0x08
	.zero		1


	//   ....[21]....
        /*0694*/ 	.word	0x000008f0
        /*0698*/ 	.word	0x000000ff
        /*069c*/ 	.word	0x000368c8
        /*06a0*/ 	.short	0x0100
        /*06a2*/ 	.byte	0x08
	.zero		1


	//   ....[22]....
        /*06a4*/ 	.word	0x00001610
        /*06a8*/ 	.word	0x00000002
        /*06ac*/ 	.word	0x00036800
        /*06b0*/ 	.short	0x010a
        /*06b2*/ 	.byte	0x3f
	.zero		1


	//   ....[23]....
        /*06b4*/ 	.word	0x00001680
        /*06b8*/ 	.word	0x00000000
        /*06bc*/ 	.word	0x00036830
        /*06c0*/ 	.short	0x010a
        /*06c2*/ 	.byte	0x3f
	.zero		1


	//   ....[24]....
        /*06c4*/ 	.word	0x000016f0
        /*06c8*/ 	.word	0x00000000
        /*06cc*/ 	.word	0x00036830
        /*06d0*/ 	.short	0x010a
        /*06d2*/ 	.byte	0x3f
	.zero		1


	//   ....[25]....
        /*06d4*/ 	.word	0x00004880
        /*06d8*/ 	.word	0x00000000
        /*06dc*/ 	.word	0x00000000
        /*06e0*/ 	.short	0x0101
        /*06e2*/ 	.byte	0x3f
	.zero		1


	//   ....[26]....
        /*06e4*/ 	.word	0x00006280
        /*06e8*/ 	.word	0x0000000c
        /*06ec*/ 	.word	0x00036830
        /*06f0*/ 	.short	0x010a
        /*06f2*/ 	.byte	0x3f
	.zero		1


	//   ....[27]....
        /*06f4*/ 	.word	0x000062d0
        /*06f8*/ 	.word	0x0000000c
        /*06fc*/ 	.word	0x00036830
        /*0700*/ 	.short	0x010a
        /*0702*/ 	.byte	0x3f
	.zero		1


	//   ....[28]....
        /*0704*/ 	.word	0x00008810
        /*0708*/ 	.word	0x0000000d
        /*070c*/ 	.word	0x00036850
        /*0710*/ 	.short	0x010a
        /*0712*/ 	.byte	0x3f
	.zero		1


	//   ....[29]....
        /*0714*/ 	.word	0x00008850
        /*0718*/ 	.word	0x0000000d
        /*071c*/ 	.word	0x00036850
        /*0720*/ 	.short	0x010a
        /*0722*/ 	.byte	0x3f
	.zero		1


	//   ....[30]....
        /*0724*/ 	.word	0x00009e00
        /*0728*/ 	.word	0x0000000c
        /*072c*/ 	.word	0x00000000
        /*0730*/ 	.short	0x0101
        /*0732*/ 	.byte	0x3f
	.zero		1


	//   ....[31]....
        /*0734*/ 	.word	0x00009e90
        /*0738*/ 	.word	0x0000000f
        /*073c*/ 	.word	0x00000000
        /*0740*/ 	.short	0x0101
        /*0742*/ 	.byte	0x3f
	.zero		1


	//   ....[32]....
        /*0744*/ 	.word	0x0000a9e0
        /*0748*/ 	.word	0x0000000f
        /*074c*/ 	.word	0x00036850
        /*0750*/ 	.short	0x010a
        /*0752*/ 	.byte	0x3f
	.zero		1


	//   ....[33]....
        /*0754*/ 	.word	0x0000aa20
        /*0758*/ 	.word	0x0000000f
        /*075c*/ 	.word	0x00036850
        /*0760*/ 	.short	0x010a
        /*0762*/ 	.byte	0x3f
	.zero		1


	//   ....[34]....
        /*0764*/ 	.word	0x0000afb0
        /*0768*/ 	.word	0x0000000b
        /*076c*/ 	.word	0x00000000
        /*0770*/ 	.short	0x0101
        /*0772*/ 	.byte	0x3f
	.zero		1


	//   ....[35]....
        /*0774*/ 	.word	0x0000c820
        /*0778*/ 	.word	0x00000026
        /*077c*/ 	.word	0x00000000
        /*0780*/ 	.short	0x0101
        /*0782*/ 	.byte	0x3f
	.zero		1


	//   ....[36]....
        /*0784*/ 	.word	0x0000f3d0
        /*0788*/ 	.word	0x00000008
        /*078c*/ 	.word	0x00036840
        /*0790*/ 	.short	0x010a
        /*0792*/ 	.byte	0x3f
	.zero		1


	//   ....[37]....
        /*0794*/ 	.word	0x0000f990
        /*0798*/ 	.word	0x00000009
        /*079c*/ 	.word	0x00036820
        /*07a0*/ 	.short	0x010a
        /*07a2*/ 	.byte	0x3f
	.zero		1


	//   ....[38]....
        /*07a4*/ 	.word	0x0000fcd0
        /*07a8*/ 	.word	0x00000002
        /*07ac*/ 	.word	0x00036840
        /*07b0*/ 	.short	0x010a
        /*07b2*/ 	.byte	0x3f
	.zero		1


	//   ....[39]....
        /*07b4*/ 	.word	0x0000ffd0
        /*07b8*/ 	.word	0x00000003
        /*07bc*/ 	.word	0x00000060
        /*07c0*/ 	.short	0x010a
        /*07c2*/ 	.byte	0x3f
	.zero		1


	//   ....[40]....
        /*07c4*/ 	.word	0x000105f0
        /*07c8*/ 	.word	0x00000002
        /*07cc*/ 	.word	0x00036840
        /*07d0*/ 	.short	0x010a
        /*07d2*/ 	.byte	0x3f
	.zero		1


	//   ....[41]....
        /*07d4*/ 	.word	0x000108f0
        /*07d8*/ 	.word	0x00000002
        /*07dc*/ 	.word	0x00000060
        /*07e0*/ 	.short	0x010a
        /*07e2*/ 	.byte	0x3f
	.zero		1


	//   ....[42]....
        /*07e4*/ 	.word	0x00010e20
        /*07e8*/ 	.word	0x00000002
        /*07ec*/ 	.word	0x00036840
        /*07f0*/ 	.short	0x010a
        /*07f2*/ 	.byte	0x3f
	.zero		1


	//   ....[43]....
        /*07f4*/ 	.word	0x00011130
        /*07f8*/ 	.word	0x00000002
        /*07fc*/ 	.word	0x00000060
        /*0800*/ 	.short	0x010a
        /*0802*/ 	.byte	0x3f
	.zero		1


	//   ....[44]....
        /*0804*/ 	.word	0x000115f0
        /*0808*/ 	.word	0x00000003
        /*080c*/ 	.word	0x00036860
        /*0810*/ 	.short	0x010a
        /*0812*/ 	.byte	0x3f
	.zero		1


	//   ....[45]....
        /*0814*/ 	.word	0x00012400
        /*0818*/ 	.word	0x00000000
        /*081c*/ 	.word	0x00036820
        /*0820*/ 	.short	0x010a
        /*0822*/ 	.byte	0x3f
	.zero		1


	//   ....[46]....
        /*0824*/ 	.word	0x000125c0
        /*0828*/ 	.word	0x00000006
        /*082c*/ 	.word	0x00000000
        /*0830*/ 	.short	0x010a
        /*0832*/ 	.byte	0x3f
	.zero		1


	//   ....[47]....
        /*0834*/ 	.word	0x00012630
        /*0838*/ 	.word	0x00000007
        /*083c*/ 	.word	0x00000000
        /*0840*/ 	.short	0x010a
        /*0842*/ 	.byte	0x3f
	.zero		1


	//   ....[48]....
        /*0844*/ 	.word	0x000126a0
        /*0848*/ 	.word	0x00000004
        /*084c*/ 	.word	0x00000000
        /*0850*/ 	.short	0x010a
        /*0852*/ 	.byte	0x3f
	.zero		1


	//   ....[49]....
        /*0854*/ 	.word	0x000126d0
        /*0858*/ 	.word	0x00000003
        /*085c*/ 	.word	0x00000000
        /*0860*/ 	.short	0x010a
        /*0862*/ 	.byte	0x3f
	.zero		1


	//   ....[50]....
        /*0864*/ 	.word	0x00012730
        /*0868*/ 	.word	0x00000002
        /*086c*/ 	.word	0x00036800
        /*0870*/ 	.short	0x010a
        /*0872*/ 	.byte	0x3f
	.zero		1


	//   ....[51]....
        /*0874*/ 	.word	0x00012780
        /*0878*/ 	.word	0x00000000
        /*087c*/ 	.word	0x00036830
        /*0880*/ 	.short	0x010a
        /*0882*/ 	.byte	0x3f
	.zero		1


	//   ....[52]....
        /*0884*/ 	.word	0x000127d0
        /*0888*/ 	.word	0x0000000c
        /*088c*/ 	.word	0x00036830
        /*0890*/ 	.short	0x010a
        /*0892*/ 	.byte	0x3f
	.zero		1


	//   ....[53]....
        /*0894*/ 	.word	0x00012820
        /*0898*/ 	.word	0x0000000d
        /*089c*/ 	.word	0x00036850
        /*08a0*/ 	.short	0x010a
        /*08a2*/ 	.byte	0x3f
	.zero		1


	//   ....[54]....
        /*08a4*/ 	.word	0x00012870
        /*08a8*/ 	.word	0x0000000f
        /*08ac*/ 	.word	0x00036850
        /*08b0*/ 	.short	0x010a
        /*08b2*/ 	.byte	0x3f
	.zero		1


	//   ....[55]....
        /*08b4*/ 	.word	0x00012a10
        /*08b8*/ 	.word	0x00000008
        /*08bc*/ 	.word	0x00036840
        /*08c0*/ 	.short	0x010a
        /*08c2*/ 	.byte	0x3f
	.zero		1


	//   ....[56]....
        /*08c4*/ 	.word	0x00012a90
        /*08c8*/ 	.word	0x00000008
        /*08cc*/ 	.word	0x00036820
        /*08d0*/ 	.short	0x010a
        /*08d2*/ 	.byte	0x3f
	.zero		1


	//   ....[57]....
        /*08d4*/ 	.word	0x00012ae0
        /*08d8*/ 	.word	0x00000002
        /*08dc*/ 	.word	0x00036840
        /*08e0*/ 	.short	0x010a
        /*08e2*/ 	.byte	0x3f
	.zero		1


	//   ....[58]....
        /*08e4*/ 	.word	0x00012b30
        /*08e8*/ 	.word	0x00000003
        /*08ec*/ 	.word	0x00000060
        /*08f0*/ 	.short	0x010a
        /*08f2*/ 	.byte	0x3f
	.zero		1


	//   ....[59]....
        /*08f4*/ 	.word	0x00012b80
        /*08f8*/ 	.word	0x00000002
        /*08fc*/ 	.word	0x00036840
        /*0900*/ 	.short	0x010a
        /*0902*/ 	.byte	0x3f
	.zero		1


	//   ....[60]....
        /*0904*/ 	.word	0x00012bd0
        /*0908*/ 	.word	0x00000002
        /*090c*/ 	.word	0x00000060
        /*0910*/ 	.short	0x010a
        /*0912*/ 	.byte	0x3f
	.zero		1


	//   ....[61]....
        /*0914*/ 	.word	0x00012c20
        /*0918*/ 	.word	0x00000002
        /*091c*/ 	.word	0x00036840
        /*0920*/ 	.short	0x010a
        /*0922*/ 	.byte	0x3f
	.zero		1


	//   ....[62]....
        /*0924*/ 	.word	0x00012c70
        /*0928*/ 	.word	0x00000002
        /*092c*/ 	.word	0x00000060
        /*0930*/ 	.short	0x010a
        /*0932*/ 	.byte	0x3f
	.zero		1


	//   ....[63]....
        /*0934*/ 	.word	0x00012cc0
        /*0938*/ 	.word	0x00000003
        /*093c*/ 	.word	0x00036860
        /*0940*/ 	.short	0x010a
        /*0942*/ 	.byte	0x3f
	.zero		1


	//   ....[64]....
        /*0944*/ 	.word	0x00013670
        /*0948*/ 	.word	0x00000000
        /*094c*/ 	.word	0x00036820
        /*0950*/ 	.short	0x010a
        /*0952*/ 	.byte	0x3f
	.zero		1


	//   ....[65]....
        /*0954*/ 	.word	0x00013810
        /*0958*/ 	.word	0x00000006
        /*095c*/ 	.word	0x00000000
        /*0960*/ 	.short	0x010a
        /*0962*/ 	.byte	0x3f
	.zero		1


	//   ....[66]....
        /*0964*/ 	.word	0x00013860
        /*0968*/ 	.word	0x00000007
        /*096c*/ 	.word	0x00000000
        /*0970*/ 	.short	0x010a
        /*0972*/ 	.byte	0x3f
	.zero		1


	//   ....[67]....
        /*0974*/ 	.word	0x000138b0
        /*0978*/ 	.word	0x00000004
        /*097c*/ 	.word	0x00000000
        /*0980*/ 	.short	0x010a
        /*0982*/ 	.byte	0x3f
	.zero		1


	//----- nvinfo : EIATTR_NUM_MBARRIERS
	.align		4
.L_157:
        /*0984*/ 	.byte	0x03, 0x38
        /*0986*/ 	.short	0x0016


	//----- nvinfo : EIATTR_EXIT_INSTR_OFFSETS
	.align		4
        /*0988*/ 	.byte	0x04, 0x1c
        /*098a*/ 	.short	(.L_159 - .L_158)


	//   ....[0]....
.L_158:
        /*098c*/ 	.word	0x00000a60


	//   ....[1]....
        /*0990*/ 	.word	0x0000d950


	//   ....[2]....
        /*0994*/ 	.word	0x0000d9b0


	//   ....[3]....
        /*0998*/ 	.word	0x00012720


	//----- nvinfo : EIATTR_MAX_THREADS
	.align		4
.L_159:
        /*099c*/ 	.byte	0x04, 0x05
        /*099e*/ 	.short	(.L_161 - .L_160)
.L_160:
        /*09a0*/ 	.word	0x00000180
        /*09a4*/ 	.word	0x00000001
        /*09a8*/ 	.word	0x00000001


	//----- nvinfo : EIATTR_CRS_STACK_SIZE
	.align		4
.L_161:
        /*09ac*/ 	.byte	0x04, 0x1e
        /*09ae*/ 	.short	(.L_163 - .L_162)
.L_162:
        /*09b0*/ 	.word	0x00000000


	//----- nvinfo : EIATTR_CBANK_PARAM_SIZE
	.align		4
.L_163:
        /*09b4*/ 	.byte	0x03, 0x19
        /*09b6*/ 	.short	0x0a70


	//----- nvinfo : EIATTR_PARAM_CBANK
	.align		4
        /*09b8*/ 	.byte	0x04, 0x0a
        /*09ba*/ 	.short	(.L_165 - .L_164)
	.align		4
.L_164:
        /*09bc*/ 	.word	index@(.nv.constant0._ZN7cutlass13device_kernelIN5flash11enable_sm90INS1_16FlashAttnFwdSm90INS1_25CollectiveMainloopFwdSm90ILi2EN4cute5tupleIJNS5_1CILi1EEES8_S8_EEENS6_IJNS7_ILi128EEENS7_ILi112EEENS7_ILi192EEEEEELi192ENS_10bfloat16_tEfNS_4arch4Sm90ELb0ELb0ELb1ELb1ELb0ELb0ELb0ELb1ELb1ELb0ELb0ELb0EEENS1_21CollectiveEpilogueFwdINS6_IJSA_SC_SB_EEES9_SE_SG_Li256ELb1ELb0ELb0ELb0EEENS1_36VarlenDynamicPersistentTileSchedulerILi128ELi112ELi256ELi32ELb0ELb0ELb1ELb0ELb1ELb1EEEEEEEEEvNT_6ParamsE)
        /*09c0*/ 	.short	0x0210
        /*09c2*/ 	.short	0x0a70


	//----- nvinfo : EIATTR_SW_WAR
	.align		4
.L_165:
        /*09c4*/ 	.byte	0x04, 0x36
        /*09c6*/ 	.short	(.L_167 - .L_166)
.L_166:
        /*09c8*/ 	.word	0x00000008
.L_167:


//--------------------- .nv.info._ZN7cutlass13device_kernelIN5flash11enable_sm90INS1_16FlashAttnFwdSm90INS1_25CollectiveMainloopFwdSm90ILi2EN4cute5tupleIJNS5_1CILi1EEES8_S8_EEENS6_IJNS7_ILi128EEENS7_ILi112EEENS7_ILi192EEEEEELi192ENS_10bfloat16_tEfNS_4arch4Sm90ELb0ELb0ELb1ELb1ELb0ELb1ELb0ELb1ELb1ELb0ELb0ELb0EEENS1_21CollectiveEpilogueFwdINS6_IJSA_SC_SB_EEES9_SE_SG_Li256ELb1ELb0ELb0ELb0EEENS1_36VarlenDynamicPersistentTileSchedulerILi128ELi112ELi256ELi32ELb0ELb0ELb1ELb0ELb1ELb1EEEEEEEEEvNT_6ParamsE --------------------------
	.section	.nv.info._ZN7cutlass13device_kernelIN5flash11enable_sm90INS1_16FlashAttnFwdSm90INS1_25CollectiveMainloopFwdSm90ILi2EN4cute5tupleIJNS5_1CILi1EEES8_S8_EEENS6_IJNS7_ILi128EEENS7_ILi112EEENS7_ILi192EEEEEELi192ENS_10bfloat16_tEfNS_4arch4Sm90ELb0ELb0ELb1ELb1ELb0ELb1ELb0ELb1ELb1ELb0ELb0ELb0EEENS1_21CollectiveEpilogueFwdINS6_IJSA_SC_SB_EEES9_SE_SG_Li256ELb1ELb0ELb0ELb0EEENS1_36VarlenDynamicPersistentTileSchedulerILi128ELi112ELi256ELi32ELb0ELb0ELb1ELb0ELb1ELb1EEEEEEEEEvNT_6ParamsE,"",@"SHT_CUDA_INFO"
	.sectionflags	@""
	.align	4


	//----- nvinfo : EIATTR_CUDA_API_VERSION
	.align		4
        /*0000*/ 	.byte	0x04, 0x37
        /*0002*/ 	.short	(.L_169 - .L_168)
.L_168:
        /*0004*/ 	.word	0x00000082


	//----- nvinfo : EIATTR_KPARAM_INFO
	.align		4
.L_169:
        /*0008*/ 	.byte	0x04, 0x17
        /*000a*/ 	.short	(.L_171 - .L_170)
.L_170:
        /*000c*/ 	.word	0x00000000
        /*0010*/ 	.short	0x0000
        /*0012*/ 	.short	0x0070
        /*0014*/ 	.byte	0x00, 0xf0, 0x01, 0x28


	//----- nvinfo : EIATTR_SPARSE_MMA_MASK
	.align		4
.L_171:
        /*0018*/ 	.byte	0x03, 0x50
        /*001a*/ 	.short	0x0000


	//----- nvinfo : EIATTR_MAXREG_COUNT
	.align		4
        /*001c*/ 	.byte	0x03, 0x1b
        /*001e*/ 	.short	0x00a8


	//----- nvinfo : EIATTR_NUM_BARRIERS
	.align		4
        /*0020*/ 	.byte	0x02, 0x4c
        /*0022*/ 	.byte	0x10
	.zero		1


	//----- nvinfo : EIATTR_EXTERNS
	.align		4
        /*0024*/ 	.byte	0x04, 0x0f
        /*0026*/ 	.short	(.L_173 - .L_172)


	//   ....[0]....
	.align		4
.L_172:
        /*0028*/ 	.word	index@(__assertfail)


	//----- nvinfo : EIATTR_ANNOTATIONS
	.align		4
.L_173:
        /*002c*/ 	.byte	0x04, 0x55
        /*002e*/ 	.short	(.L_175 - .L_174)


	//   ....[0]....
.L_174:
        /* <DEDUP_REMOVED lines=72> */


	//----- nvinfo : EIATTR_MERCURY_ISA_VERSION
	.align		4
.L_175:
        /*0498*/ 	.byte	0x03, 0x5f
        /*049a*/ 	.short	0x0101


	//----- nvinfo : EIATTR_UNUSED_LOAD_BYTE_OFFSET
	.align		4
        /*049c*/ 	.byte	0x04, 0x44
        /*049e*/ 	.short	(.L_177 - .L_176)


	//   ....[0]....
.L_176:
        /*04a0*/ 	.word	0x00000ae0
        /*04a4*/ 	.word	0x0000fff0


	//   ....[1]....
        /*04a8*/ 	.word	0x0001cca0
        /*04ac*/ 	.word	0x0000fff0


	//----- nvinfo : EIATTR_INT_WARP_WIDE_INSTR_OFFSETS
	.align		4
.L_177:
        /*04b0*/ 	.byte	0x04, 0x31
        /*04b2*/ 	.short	(.L_179 - .L_178)


	//   ....[0]....
.L_178:
        /*04b4*/ 	.word	0x000001c0


	//   ....[1]....
        /*04b8*/ 	.word	0x00000200


	//   ....[2]....
        /*04bc*/ 	.word	0x00000270


	//   ....[3]....
        /*04c0*/ 	.word	0x00020ea0


	//   ....[4]....
        /*04c4*/ 	.word	0x00020f30


	//   ....[5]....
        /*04c8*/ 	.word	0x000213b0


	//   ....[6]....
        /*04cc*/ 	.word	0x000213e0


	//   ....[7]....
        /*04d0*/ 	.word	0x000215f0


	//   ....[8]....
        /*04d4*/ 	.word	0x000216e0


	//   ....[9]....
        /*04d8*/ 	.word	0x00023b20


	//   ....[10]....
        /*04dc*/ 	.word	0x00023bb0


	//----- nvinfo : EIATTR_COOP_GROUP_MASK_REGIDS
	.align		4
.L_179:
        /*04e0*/ 	.byte	0x04, 0x29
        /*04e2*/ 	.short	(.L_181 - .L_180)


	//   ....[0]....
.L_180:
        /*04e4*/ 	.word	0xffffffff


	//   ....[1]....
        /*04e8*/ 	.word	0xffffffff


	//   ....[2]....
        /*04ec*/ 	.word	0xffffffff


	//   ....[3]....
        /*04f0*/ 	.word	0xffffffff


	//   ....[4]....
        /*04f4*/ 	.word	0xffffffff


	//   ....[5]....
        /*04f8*/ 	.word	0xffffffff


	//   ....[6]....
        /*04fc*/ 	.word	0xffffffff


	//   ....[7]....
        /*0500*/ 	.word	0xffffffff


	//   ....[8]....
        /*0504*/ 	.word	0xffffffff


	//   ....[9]....
        /*0508*/ 	.word	0xffffffff


	//   ....[10]....
        /*050c*/ 	.word	0xffffffff


	//   ....[11]....
        /*0510*/ 	.word	0xffffffff


	//   ....[12]....
        /*0514*/ 	.word	0xffffffff


	//   ....[13]....
        /*0518*/ 	.word	0xffffffff


	//   ....[14]....
        /*051c*/ 	.word	0xffffffff


	//   ....[15]....
        /*0520*/ 	.word	0xffffffff


	//   ....[16]....
        /*0524*/ 	.word	0xffffffff


	//   ....[17]....
        /*0528*/ 	.word	0xffffffff


	//   ....[18]....
        /*052c*/ 	.word	0xffffffff


	//   ....[19]....
        /*0530*/ 	.word	0xffffffff


	//   ....[20]....
        /*0534*/ 	.word	0xffffffff


	//   ....[21]....
        /*0538*/ 	.word	0xffffffff


	//   ....[22]....
        /*053c*/ 	.word	0xffffffff


	//   ....[23]....
        /*0540*/ 	.word	0xffffffff


	//   ....[24]....
        /*0544*/ 	.word	0xffffffff


	//   ....[25]....
        /*0548*/ 	.word	0xffffffff


	//   ....[26]....
        /*054c*/ 	.word	0xffffffff


	//   ....[27]....
        /*0550*/ 	.word	0xffffffff


	//   ....[28]....
        /*0554*/ 	.word	0xffffffff


	//   ....[29]....
        /*0558*/ 	.word	0xffffffff


	//   ....[30]....
        /*055c*/ 	.word	0xffffffff


	//   ....[31]....
        /*0560*/ 	.word	0xffffffff


	//   ....[32]....
        /*0564*/ 	.word	0xffffffff


	//   ....[33]....
        /*0568*/ 	.word	0xffffffff


	//   ....[34]....
        /*056c*/ 	.word	0xffffffff


	//   ....[35]....
        /*0570*/ 	.word	0xffffffff


	//   ....[36]....
        /*0574*/ 	.word	0xffffffff


	//   ....[37]....
        /*0578*/ 	.word	0xffffffff


	//   ....[38]....
        /*057c*/ 	.word	0xffffffff


	//   ....[39]....
        /*0580*/ 	.word	0xffffffff


	//   ....[40]....
        /*0584*/ 	.word	0xffffffff


	//   ....[41]....
        /*0588*/ 	.word	0xffffffff


	//   ....[42]....
        /*058c*/ 	.word	0xffffffff


	//   ....[43]....
        /*0590*/ 	.word	0xffffffff


	//   ....[44]....
        /*0594*/ 	.word	0xffffffff


	//   ....[45]....
        /*0598*/ 	.word	0xffffffff


	//   ....[46]....
        /*059c*/ 	.word	0xffffffff


	//   ....[47]....
        /*05a0*/ 	.word	0xffffffff


	//   ....[48]....
        /*05a4*/ 	.word	0xffffffff


	//   ....[49]....
        /*05a8*/ 	.word	0xffffffff


	//   ....[50]....
        /*05ac*/ 	.word	0xffffffff


	//   ....[51]....
        /*05b0*/ 	.word	0xffffffff


	//   ....[52]....
        /*05b4*/ 	.word	0xffffffff


	//   ....[53]....
        /*05b8*/ 	.word	0xffffffff


	//   ....[54]....
        /*05bc*/ 	.word	0x0500000f


	//   ....[55]....
        /*05c0*/ 	.word	0x0500000f


	//   ....[56]....
        /*05c4*/ 	.word	0x0500000f


	//   ....[57]....
        /*05c8*/ 	.word	0x0500000f


	//   ....[58]....
        /*05cc*/ 	.word	0x0500000f


	//   ....[59]....
        /*05d0*/ 	.word	0x0500000f


	//   ....[60]....
        /*05d4*/ 	.word	0x0500000f


	//   ....[61]....
        /*05d8*/ 	.word	0x0500000f


	//   ....[62]....
        /*05dc*/ 	.word	0x0500000f


	//   ....[63]....
        /*05e0*/ 	.word	0x0500000f


	//   ....[64]....
        /*05e4*/ 	.word	0x0500000f


	//   ....[65]....
        /*05e8*/ 	.word	0x0500000f


	//   ....[66]....
        /*05ec*/ 	.word	0x0500000f


	//   ....[67]....
        /*05f0*/ 	.word	0x0500000f


	//   ....[68]....
        /*05f4*/ 	.word	0x0500000f


	//   ....[69]....
        /*05f8*/ 	.word	0x0500000f


	//   ....[70]....
        /*05fc*/ 	.word	0x0500000f


	//   ....[71]....
        /*0600*/ 	.word	0x0500000f


	//   ....[72]....
        /*0604*/ 	.word	0x0500000f


	//   ....[73]....
        /*0608*/ 	.word	0x0500000f


	//   ....[74]....
        /*060c*/ 	.word	0x0500000f


	//   ....[75]....
        /*0610*/ 	.word	0x0500000f


	//   ....[76]....
        /*0614*/ 	.word	0x0500000f


	//   ....[77]....
        /*0618*/ 	.word	0x0500000f


	//   ....[78]....
        /*061c*/ 	.word	0x0500000f


	//   ....[79]....
        /*0620*/ 	.word	0x0500000f


	//   ....[80]....
        /*0624*/ 	.word	0x0500000f


	//   ....[81]....
        /*0628*/ 	.word	0x0500000f


	//----- nvinfo : EIATTR_COOP_GROUP_INSTR_OFFSETS
	.align		4
.L_181:
        /*062c*/ 	.byte	0x04, 0x28
        /*062e*/ 	.short	(.L_183 - .L_182)


	//   ....[0]....
.L_182:
        /*0630*/ 	.word	0x00000060


	//   ....[1]....
        /*0634*/ 	.word	0x000001d0


	//   ....[2]....
        /*0638*/ 	.word	0x00000220


	//   ....[3]....
        /*063c*/ 	.word	0x00000450


	//   ....[4]....
        /*0640*/ 	.word	0x000005b0


	//   ....[5]....
        /*0644*/ 	.word	0x000006d0


	//   ....[6]....
        /*0648*/ 	.word	0x00000830


	//   ....[7]....
        /*064c*/ 	.word	0x0000afc0


	//   ....[8]....
        /*0650*/ 	.word	0x00014c20


	//   ....[9]....
        /*0654*/ 	.word	0x00014c40


	//   ....[10]....
        /*0658*/ 	.word	0x00014fc0


	//   ....[11]....
        /*065c*/ 	.word	0x00014fe0


	//   ....[12]....
        /*0660*/ 	.word	0x0001a8f0


	//   ....[13]....
        /*0664*/ 	.word	0x0001a910


	//   ....[14]....
        /*0668*/ 	.word	0x0001ace0


	//   ....[15]....
        /*066c*/ 	.word	0x0001ada0


	//   ....[16]....
        /*0670*/ 	.word	0x0001c3f0


	//   ....[17]....
        /*0674*/ 	.word	0x0001c470


	//   ....[18]....
        /*0678*/ 	.word	0x0001c480


	//   ....[19]....
        /*067c*/ 	.word	0x0001c4b0


	//   ....[20]....
        /*0680*/ 	.word	0x0001f010


	//   ....[21]....
        /*0684*/ 	.word	0x0001f1a0


	//   ....[22]....
        /*0688*/ 	.word	0x0001f1d0


	//   ....[23]....
        /*068c*/ 	.word	0x0001f210


	//   ....[24]....
        /*0690*/ 	.word	0x0001f270


	//   ....[25]....
        /*0694*/ 	.word	0x0001f2d0


	//   ....[26]....
        /*0698*/ 	.word	0x0001f320


	//   ....[27]....
        /*069c*/ 	.word	0x0001f4d0


	//   ....[28]....
        /*06a0*/ 	.word	0x0001f530


	//   ....[29]....
        /*06a4*/ 	.word	0x0001f570


	//   ....[30]....
        /*06a8*/ 	.word	0x0001f5b0


	//   ....[31]....
        /*06ac*/ 	.word	0x0001f5e0


	//   ....[32]....
        /*06b0*/ 	.word	0x0001f610


	//   ....[33]....
        /*06b4*/ 	.word	0x0001f6b0


	//   ....[34]....
        /*06b8*/ 	.word	0x0001f6e0


	//   ....[35]....
        /*06bc*/ 	.word	0x0001f770


	//   ....[36]....
        /*06c0*/ 	.word	0x00024030


	//   ....[37]....
        /*06c4*/ 	.word	0x00024040


	//   ....[38]....
        /*06c8*/ 	.word	0x00024150


	//   ....[39]....
        /*06cc*/ 	.word	0x000241b0


	//   ....[40]....
        /*06d0*/ 	.word	0x000241f0


	//   ....[41]....
        /*06d4*/ 	.word	0x00024230


	//   ....[42]....
        /*06d8*/ 	.word	0x00024260


	//   ....[43]....
        /*06dc*/ 	.word	0x00024290


	//   ....[44]....
        /*06e0*/ 	.word	0x00024420


	//   ....[45]....
        /*06e4*/ 	.word	0x00024480


	//   ....[46]....
        /*06e8*/ 	.word	0x000244c0


	//   ....[47]....
        /*06ec*/ 	.word	0x00024500


	//   ....[48]....
        /*06f0*/ 	.word	0x00024530


	//   ....[49]....
        /*06f4*/ 	.word	0x00024560


	//   ....[50]....
        /*06f8*/ 	.word	0x00024620


	//   ....[51]....
        /*06fc*/ 	.word	0x00024640


	//   ....[52]....
        /*0700*/ 	.word	0x000246b0


	//   ....[53]....
        /*0704*/ 	.word	0x00024b00


	//   ....[54]....
        /*0708*/ 	.word	0x00024f60


	//   ....[55]....
        /*070c*/ 	.word	0x00025000


	//   ....[56]....
        /*0710*/ 	.word	0x000250a0


	//   ....[57]....
        /*0714*/ 	.word	0x00025140


	//   ....[58]....
        /*0718*/ 	.word	0x00025230


	//   ....[59]....
        /*071c*/ 	.word	0x000252d0


	//   ....[60]....
        /*0720*/ 	.word	0x00025370


	//   ....[61]....
        /*0724*/ 	.word	0x00025410


	//   ....[62]....
        /*0728*/ 	.word	0x00025670


	//   ....[63]....
        /*072c*/ 	.word	0x00025950


	//   ....[64]....
        /*0730*/ 	.word	0x00025d70


	//   ....[65]....
        /*0734*/ 	.word	0x00025e00


	//   ....[66]....
        /*0738*/ 	.word	0x00025ea0


	//   ....[67]....
        /*073c*/ 	.word	0x00025f50


	//   ....[68]....
        /*0740*/ 	.word	0x00025fd0


	//   ....[69]....
        /*0744*/ 	.word	0x00026050


	//   ....[70]....
        /*0748*/ 	.word	0x000260d0


	//   ....[71]....
        /*074c*/ 	.word	0x00026150


	//   ....[72]....
        /*0750*/ 	.word	0x000261e0


	//   ....[73]....
        /*0754*/ 	.word	0x00026290


	//   ....[74]....
        /*0758*/ 	.word	0x00026310


	//   ....[75]....
        /*075c*/ 	.word	0x00026390


	//   ....[76]....
        /*0760*/ 	.word	0x00026410


	//   ....[77]....
        /*0764*/ 	.word	0x00026490


	//   ....[78]....
        /*0768*/ 	.word	0x00026500


	//   ....[79]....
        /*076c*/ 	.word	0x000265a0


	//   ....[80]....
        /*0770*/ 	.word	0x00026630


	//   ....[81]....
        /*0774*/ 	.word	0x00026750


	//----- nvinfo : EIATTR_REG_RECONFIG
	.align		4
.L_183:
        /*0778*/ 	.byte	0x01, 0x54
	.zero		2


	//----- nvinfo : EIATTR_SYSCALL_OFFSETS
	.align		4
        /*077c*/ 	.byte	0x04, 0x46
        /*077e*/ 	.short	(.L_185 - .L_184)


	//   ....[0]....
.L_184:
        /*0780*/ 	.word	0x000019c0


	//   ....[1]....
        /*0784*/ 	.word	0x00001b10


	//   ....[2]....
        /*0788*/ 	.word	0x0000b160


	//   ....[3]....
        /*078c*/ 	.word	0x0000b600


	//   ....[4]....
        /*0790*/ 	.word	0x000210c0


	//   ....[5]....
        /*0794*/ 	.word	0x00021200


	//   ....[6]....
        /*0798*/ 	.word	0x00021300


	//----- nvinfo : EIATTR_MBARRIER_INSTR_OFFSETS
	.align		4
.L_185:
        /*079c*/ 	.byte	0x04, 0x39
        /*079e*/ 	.short	(.L_187 - .L_186)


	//   ....[0]....
.L_186:
        /*07a0*/ 	.word	0x00000300
        /*07a4*/ 	.word	0x000000ff
        /*07a8*/ 	.word	0x00036800
        /*07ac*/ 	.short	0x0100
        /*07ae*/ 	.byte	0x08
	.zero		1


	//   ....[1]....
        /*07b0*/ 	.word	0x00000310
        /*07b4*/ 	.word	0x000000ff
        /*07b8*/ 	.word	0x00036820
        /*07bc*/ 	.short	0x0100
        /*07be*/ 	.byte	0x08
	.zero		1


	//   ....[2]....
        /*07c0*/ 	.word	0x00000400
        /*07c4*/ 	.word	0x000000ff
        /*07c8*/ 	.word	0x00036830
        /*07cc*/ 	.short	0x0100
        /*07ce*/ 	.byte	0x08
	.zero		1


	//   ....[3]....
        /*07d0*/ 	.word	0x00000410
        /*07d4*/ 	.word	0x000000ff
        /*07d8*/ 	.word	0x00036840
        /*07dc*/ 	.short	0x0100
        /*07de*/ 	.byte	0x08
	.zero		1


	//   ....[4]....
        /*07e0*/ 	.word	0x00000420
        /*07e4*/ 	.word	0x000000ff
        /*07e8*/ 	.word	0x00036838
        /*07ec*/ 	.short	0x0100
        /*07ee*/ 	.byte	0x08
	.zero		1


	//   ....[5]....
        /*07f0*/ 	.word	0x00000430
        /*07f4*/ 	.word	0x000000ff
        /*07f8*/ 	.word	0x00036848
        /*07fc*/ 	.short	0x0100
        /*07fe*/ 	.byte	0x08
	.zero		1


	//   ....[6]....
        /*0800*/ 	.word	0x00000560
        /*0804*/ 	.word	0x000000ff
        /*0808*/ 	.word	0x00036850
        /*080c*/ 	.short	0x0100
        /*080e*/ 	.byte	0x08
	.zero		1


	//   ....[7]....
        /*0810*/ 	.word	0x00000570
        /*0814*/ 	.word	0x000000ff
        /*0818*/ 	.word	0x00036860
        /*081c*/ 	.short	0x0100
        /*081e*/ 	.byte	0x08
	.zero		1


	//   ....[8]....
        /*0820*/ 	.word	0x00000580
        /*0824*/ 	.word	0x000000ff
        /*0828*/ 	.word	0x00036858
        /*082c*/ 	.short	0x0100
        /*082e*/ 	.byte	0x08
	.zero		1


	//   ....[9]....
        /*0830*/ 	.word	0x00000590
        /*0834*/ 	.word	0x000000ff
        /*0838*/ 	.word	0x00036868
        /*083c*/ 	.short	0x0100
        /*083e*/ 	.byte	0x08
	.zero		1


	//   ....[10]....
        /*0840*/ 	.word	0x00000680
        /*0844*/ 	.word	0x000000ff
        /*0848*/ 	.word	0x00036870
        /*084c*/ 	.short	0x0100
        /*084e*/ 	.byte	0x06
	.zero		1


	//   ....[11]....
        /*0850*/ 	.word	0x00000690
        /*0854*/ 	.word	0x000000ff
        /*0858*/ 	.word	0x00036880
        /*085c*/ 	.short	0x0100
        /*085e*/ 	.byte	0x06
	.zero		1


	//   ....[12]....
        /*0860*/ 	.word	0x000006a0
        /*0864*/ 	.word	0x000000ff
        /*0868*/ 	.word	0x00036878
        /*086c*/ 	.short	0x0100
        /*086e*/ 	.byte	0x06
	.zero		1


	//   ....[13]....
        /*0870*/ 	.word	0x000006b0
        /*0874*/ 	.word	0x000000ff
        /*0878*/ 	.word	0x00036888
        /*087c*/ 	.short	0x0100
        /*087e*/ 	.byte	0x06
	.zero		1


	//   ....[14]....
        /*0880*/ 	.word	0x000007e0
        /*0884*/ 	.word	0x000000ff
        /*0888*/ 	.word	0x00036890
        /*088c*/ 	.short	0x0100
        /*088e*/ 	.byte	0x08
	.zero		1


	//   ....[15]....
        /*0890*/ 	.word	0x000007f0
        /*0894*/ 	.word	0x000000ff
        /*0898*/ 	.word	0x000368a0
        /*089c*/ 	.short	0x0100
        /*089e*/ 	.byte	0x08
	.zero		1


	//   ....[16]....
        /*08a0*/ 	.word	0x00000800
        /*08a4*/ 	.word	0x000000ff
        /*08a8*/ 	.word	0x00036898
        /*08ac*/ 	.short	0x0100
        /*08ae*/ 	.byte	0x08
	.zero		1


	//   ....[17]....
        /*08b0*/ 	.word	0x00000810
        /*08b4*/ 	.word	0x000000ff
        /*08b8*/ 	.word	0x000368a8
        /*08bc*/ 	.short	0x0100
        /*08be*/ 	.byte	0x08
	.zero		1


	//   ....[18]....
        /*08c0*/ 	.word	0x00000940
        /*08c4*/ 	.word	0x000000ff
        /*08c8*/ 	.word	0x000368b0
        /*08cc*/ 	.short	0x0100
        /*08ce*/ 	.byte	0x08
	.zero		1


	//   ....[19]....
        /*08d0*/ 	.word	0x00000950
        /*08d4*/ 	.word	0x000000ff
        /*08d8*/ 	.word	0x000368c0
        /*08dc*/ 	.short	0x0100
        /*08de*/ 	.byte	0x08
	.zero		1


	//   ....[20]....
        /*08e0*/ 	.word	0x00000960
        /*08e4*/ 	.word	0x000000ff
        /*08e8*/ 	.word	0x000368b8
        /*08ec*/ 	.short	0x0100
        /*08ee*/ 	.byte	0x08
	.zero		1


	//   ....[21]....
        /*08f0*/ 	.word	0x00000970
        /*08f4*/ 	.word	0x000000ff
        /*08f8*/ 	.word	0x000368c8
        /*08fc*/ 	.short	0x0100
        /*08fe*/ 	.byte	0x08
	.zero		1


	//   ....[22]....
        /*0900*/ 	.word	0x00003860
        /*0904*/ 	.word	0x00000064
        /*0908*/ 	.word	0x00036890
        /*090c*/ 	.short	0x010a
        /*090e*/ 	.byte	0x3f
	.zero		1


	//   ....[23]....
        /*0910*/ 	.word	0x00006e70
        /*0914*/ 	.word	0x00000064
        /*0918*/ 	.word	0x00036890
        /*091c*/ 	.short	0x010a
        /*091e*/ 	.byte	0x3f
	.zero		1


	//   ....[24]....
        /*0920*/ 	.word	0x0000a0f0
        /*0924*/ 	.word	0x00000064
        /*0928*/ 	.word	0x00036890
        /*092c*/ 	.short	0x010a
        /*092e*/ 	.byte	0x3f
	.zero		1


	//   ....[25]....
        /*0930*/ 	.word	0x0000a4c0
        /*0934*/ 	.word	0x0000002c
        /*0938*/ 	.word	0x00000000
        /*093c*/ 	.short	0x0101
        /*093e*/ 	.byte	0x3f
	.zero		1


	//   ....[26]....
        /*0940*/ 	.word	0x0000a500
        /*0944*/ 	.word	0x00000064
        /*0948*/ 	.word	0x000368b0
        /*094c*/ 	.short	0x010a
        /*094e*/ 	.byte	0x3f
	.zero		1


	//   ....[27]....
        /*0950*/ 	.word	0x0000ab70
        /*0954*/ 	.word	0x00000064
        /*0958*/ 	.word	0x00000000
        /*095c*/ 	.short	0x0101
        /*095e*/ 	.byte	0x3f
	.zero		1


	//   ....[28]....
        /*0960*/ 	.word	0x0000b1e0
        /*0964*/ 	.word	0x00000002
        /*0968*/ 	.word	0x00036800
        /*096c*/ 	.short	0x010a
        /*096e*/ 	.byte	0x3f
	.zero		1


	//   ....[29]....
        /*0970*/ 	.word	0x0000b230
        /*0974*/ 	.word	0x00000002
        /*0978*/ 	.word	0x00036800
        /*097c*/ 	.short	0x010a
        /*097e*/ 	.byte	0x3f
	.zero		1


	//   ....[30]....
        /*0980*/ 	.word	0x0000be70
        /*0984*/ 	.word	0x00000002
        /*0988*/ 	.word	0x00036800
        /*098c*/ 	.short	0x010a
        /*098e*/ 	.byte	0x3f
	.zero		1


	//   ....[31]....
        /*0990*/ 	.word	0x0000e710
        /*0994*/ 	.word	0x00000002
        /*0998*/ 	.word	0x00036800
        /*099c*/ 	.short	0x010a
        /*099e*/ 	.byte	0x3f
	.zero		1


	//   ....[32]....
        /*09a0*/ 	.word	0x00010be0
        /*09a4*/ 	.word	0x00000000
        /*09a8*/ 	.word	0x00036830
        /*09ac*/ 	.short	0x010a
        /*09ae*/ 	.byte	0x3f
	.zero		1


	//   ....[33]....
        /*09b0*/ 	.word	0x00010c60
        /*09b4*/ 	.word	0x00000000
        /*09b8*/ 	.word	0x00036830
        /*09bc*/ 	.short	0x010a
        /*09be*/ 	.byte	0x3f
	.zero		1


	//   ....[34]....
        /*09c0*/ 	.word	0x00015550
        /*09c4*/ 	.word	0x00000000
        /*09c8*/ 	.word	0x00000000
        /*09cc*/ 	.short	0x0101
        /*09ce*/ 	.byte	0x3f
	.zero		1


	//   ....[35]....
        /*09d0*/ 	.word	0x00016640
        /*09d4*/ 	.word	0x0000000e
        /*09d8*/ 	.word	0x00036830
        /*09dc*/ 	.short	0x010a
        /*09de*/ 	.byte	0x3f
	.zero		1


	//   ....[36]....
        /*09e0*/ 	.word	0x000166c0
        /*09e4*/ 	.word	0x0000000e
        /*09e8*/ 	.word	0x00036830
        /*09ec*/ 	.short	0x010a
        /*09ee*/ 	.byte	0x3f
	.zero		1


	//   ....[37]....
        /*09f0*/ 	.word	0x00019d50
        /*09f4*/ 	.word	0x0000000f
        /*09f8*/ 	.word	0x00036850
        /*09fc*/ 	.short	0x010a
        /*09fe*/ 	.byte	0x3f
	.zero		1


	//   ....[38]....
        /*0a00*/ 	.word	0x00019da0
        /*0a04*/ 	.word	0x0000000f
        /*0a08*/ 	.word	0x00036850
        /*0a0c*/ 	.short	0x010a
        /*0a0e*/ 	.byte	0x3f
	.zero		1


	//   ....[39]....
        /*0a10*/ 	.word	0x0001b460
        /*0a14*/ 	.word	0x0000000e
        /*0a18*/ 	.word	0x00000000
        /*0a1c*/ 	.short	0x0101
        /*0a1e*/ 	.byte	0x3f
	.zero		1


	//   ....[40]....
        /*0a20*/ 	.word	0x0001b4c0
        /*0a24*/ 	.word	0x0000008a
        /*0a28*/ 	.word	0x00000000
        /*0a2c*/ 	.short	0x0101
        /*0a2e*/ 	.byte	0x3f
	.zero		1


	//   ....[41]....
        /*0a30*/ 	.word	0x0001c040
        /*0a34*/ 	.word	0x0000000c
        /*0a38*/ 	.word	0x00036850
        /*0a3c*/ 	.short	0x010a
        /*0a3e*/ 	.byte	0x3f
	.zero		1


	//   ....[42]....
        /*0a40*/ 	.word	0x0001c0e0
        /*0a44*/ 	.word	0x0000000c
        /*0a48*/ 	.word	0x00036850
        /*0a4c*/ 	.short	0x010a
        /*0a4e*/ 	.byte	0x3f
	.zero		1


	//   ....[43]....
        /*0a50*/ 	.word	0x0001c630
        /*0a54*/ 	.word	0x0000000b
        /*0a58*/ 	.word	0x00000000
        /*0a5c*/ 	.short	0x0101
        /*0a5e*/ 	.byte	0x3f
	.zero		1


	//   ....[44]....
        /*0a60*/ 	.word	0x0001ded0
        /*0a64*/ 	.word	0x00000000
        /*0a68*/ 	.word	0x00000000
        /*0a6c*/ 	.short	0x0101
        /*0a6e*/ 	.byte	0x3f
	.zero		1


	//   ....[45]....
        /*0a70*/ 	.word	0x000201d0
        /*0a74*/ 	.word	0x00000009
        /*0a78*/ 	.word	0x00036820
        /*0a7c*/ 	.short	0x010a
        /*0a7e*/ 	.byte	0x3f
	.zero		1


	//   ....[46]....
        /*0a80*/ 	.word	0x00020260
        /*0a84*/ 	.word	0x00000005
        /*0a88*/ 	.word	0x000368a0
        /*0a8c*/ 	.short	0x010a
        /*0a8e*/ 	.byte	0x3f
	.zero		1


	//   ....[47]....
        /*0a90*/ 	.word	0x000204e0
        /*0a94*/ 	.word	0x00000005
        /*0a98*/ 	.word	0x000368c0
        /*0a9c*/ 	.short	0x010a
        /*0a9e*/ 	.byte	0x3f
	.zero		1


	//   ....[48]....
        /*0aa0*/ 	.word	0x00020880
        /*0aa4*/ 	.word	0x00000006
        /*0aa8*/ 	.word	0x000368a0
        /*0aac*/ 	.short	0x010a
        /*0aae*/ 	.byte	0x3f
	.zero		1


	//   ....[49]....
        /*0ab0*/ 	.word	0x00020ae0
        /*0ab4*/ 	.word	0x00000006
        /*0ab8*/ 	.word	0x000368c0
        /*0abc*/ 	.short	0x010a
        /*0abe*/ 	.byte	0x3f
	.zero		1


	//   ....[50]....
        /*0ac0*/ 	.word	0x00021a40
        /*0ac4*/ 	.word	0x00000006
        /*0ac8*/ 	.word	0x00036840
        /*0acc*/ 	.short	0x010a
        /*0ace*/ 	.byte	0x3f
	.zero		1


	//   ....[51]....
        /*0ad0*/ 	.word	0x00022000
        /*0ad4*/ 	.word	0x00000007
        /*0ad8*/ 	.word	0x00036820
        /*0adc*/ 	.short	0x010a
        /*0ade*/ 	.byte	0x3f
	.zero		1


	//   ....[52]....
        /*0ae0*/ 	.word	0x00022350
        /*0ae4*/ 	.word	0x00000008
        /*0ae8*/ 	.word	0x00036840
        /*0aec*/ 	.short	0x010a
        /*0aee*/ 	.byte	0x3f
	.zero		1


	//   ....[53]....
        /*0af0*/ 	.word	0x00022650
        /*0af4*/ 	.word	0x00000009
        /*0af8*/ 	.word	0x00000060
        /*0afc*/ 	.short	0x010a
        /*0afe*/ 	.byte	0x3f
	.zero		1


	//   ....[54]....
        /*0b00*/ 	.word	0x00022c70
        /*0b04*/ 	.word	0x00000002
        /*0b08*/ 	.word	0x00036840
        /*0b0c*/ 	.short	0x010a
        /*0b0e*/ 	.byte	0x3f
	.zero		1


	//   ....[55]....
        /*0b10*/ 	.word	0x00022f70
        /*0b14*/ 	.word	0x00000003
        /*0b18*/ 	.word	0x00000060
        /*0b1c*/ 	.short	0x010a
        /*0b1e*/ 	.byte	0x3f
	.zero		1


	//   ....[56]....
        /*0b20*/ 	.word	0x000234a0
        /*0b24*/ 	.word	0x00000002
        /*0b28*/ 	.word	0x00036840
        /*0b2c*/ 	.short	0x010a
        /*0b2e*/ 	.byte	0x3f
	.zero		1


	//   ....[57]....
        /*0b30*/ 	.word	0x000237b0
        /*0b34*/ 	.word	0x00000002
        /*0b38*/ 	.word	0x00000060
        /*0b3c*/ 	.short	0x010a
        /*0b3e*/ 	.byte	0x3f
	.zero		1


	//   ....[58]....
        /*0b40*/ 	.word	0x00023c70
        /*0b44*/ 	.word	0x00000003
        /*0b48*/ 	.word	0x00036860
        /*0b4c*/ 	.short	0x010a
        /*0b4e*/ 	.byte	0x3f
	.zero		1


	//   ....[59]....
        /*0b50*/ 	.word	0x00024a80
        /*0b54*/ 	.word	0x00000000
        /*0b58*/ 	.word	0x00036820
        /*0b5c*/ 	.short	0x010a
        /*0b5e*/ 	.byte	0x3f
	.zero		1


	//   ....[60]....
        /*0b60*/ 	.word	0x00024c50
        /*0b64*/ 	.word	0x00000006
        /*0b68*/ 	.word	0x00000000
        /*0b6c*/ 	.short	0x010a
        /*0b6e*/ 	.byte	0x3f
	.zero		1


	//   ....[61]....
        /*0b70*/ 	.word	0x00024cc0
        /*0b74*/ 	.word	0x00000007
        /*0b78*/ 	.word	0x00000000
        /*0b7c*/ 	.short	0x010a
        /*0b7e*/ 	.byte	0x3f
	.zero		1


	//   ....[62]....
        /*0b80*/ 	.word	0x00024d30
        /*0b84*/ 	.word	0x00000004
        /*0b88*/ 	.word	0x00000000
        /*0b8c*/ 	.short	0x010a
        /*0b8e*/ 	.byte	0x3f
	.zero		1


	//   ....[63]....
        /*0b90*/ 	.word	0x00024d60
        /*0b94*/ 	.word	0x00000003
        /*0b98*/ 	.word	0x00000000
        /*0b9c*/ 	.short	0x010a
        /*0b9e*/ 	.byte	0x3f
	.zero		1


	//   ....[64]....
        /*0ba0*/ 	.word	0x00024dc0
        /*0ba4*/ 	.word	0x00000064
        /*0ba8*/ 	.word	0x00036890
        /*0bac*/ 	.short	0x010a
        /*0bae*/ 	.byte	0x3f
	.zero		1


	//   ....[65]....
        /*0bb0*/ 	.word	0x00024e10
        /*0bb4*/ 	.word	0x00000064
        /*0bb8*/ 	.word	0x00036890
        /*0bbc*/ 	.short	0x010a
        /*0bbe*/ 	.byte	0x3f
	.zero		1


	//   ....[66]....
        /*0bc0*/ 	.word	0x00024e60
        /*0bc4*/ 	.word	0x00000064
        /*0bc8*/ 	.word	0x00036890
        /*0bcc*/ 	.short	0x010a
        /*0bce*/ 	.byte	0x3f
	.zero		1


	//   ....[67]....
        /*0bd0*/ 	.word	0x00024eb0
        /*0bd4*/ 	.word	0x00000064
        /*0bd8*/ 	.word	0x000368b0
        /*0bdc*/ 	.short	0x010a
        /*0bde*/ 	.byte	0x3f
	.zero		1


	//   ....[68]....
        /*0be0*/ 	.word	0x00025180
        /*0be4*/ 	.word	0x00000002
        /*0be8*/ 	.word	0x00036800
        /*0bec*/ 	.short	0x010a
        /*0bee*/ 	.byte	0x3f
	.zero		1


	//   ....[69]....
        /*0bf0*/ 	.word	0x00025450
        /*0bf4*/ 	.word	0x00000002
        /*0bf8*/ 	.word	0x00036800
        /*0bfc*/ 	.short	0x010a
        /*0bfe*/ 	.byte	0x3f
	.zero		1


	//   ....[70]....
        /*0c00*/ 	.word	0x000254a0
        /*0c04*/ 	.word	0x00000000
        /*0c08*/ 	.word	0x00036830
        /*0c0c*/ 	.short	0x010a
        /*0c0e*/ 	.byte	0x3f
	.zero		1


	//   ....[71]....
        /*0c10*/ 	.word	0x000254f0
        /*0c14*/ 	.word	0x0000000e
        /*0c18*/ 	.word	0x00036830
        /*0c1c*/ 	.short	0x010a
        /*0c1e*/ 	.byte	0x3f
	.zero		1


	//   ....[72]....
        /*0c20*/ 	.word	0x00025540
        /*0c24*/ 	.word	0x0000000f
        /*0c28*/ 	.word	0x00036850
        /*0c2c*/ 	.short	0x010a
        /*0c2e*/ 	.byte	0x3f
	.zero		1


	//   ....[73]....
        /*0c30*/ 	.word	0x00025590
        /*0c34*/ 	.word	0x0000000c
        /*0c38*/ 	.word	0x00036850
        /*0c3c*/ 	.short	0x010a
        /*0c3e*/ 	.byte	0x3f
	.zero		1


	//   ....[74]....
        /*0c40*/ 	.word	0x00025730
        /*0c44*/ 	.word	0x00000009
        /*0c48*/ 	.word	0x00036820
        /*0c4c*/ 	.short	0x010a
        /*0c4e*/ 	.byte	0x3f
	.zero		1


	//   ....[75]....
        /*0c50*/ 	.word	0x00025780
        /*0c54*/ 	.word	0x00000005
        /*0c58*/ 	.word	0x000368a0
        /*0c5c*/ 	.short	0x010a
        /*0c5e*/ 	.byte	0x3f
	.zero		1


	//   ....[76]....
        /*0c60*/ 	.word	0x000257d0
        /*0c64*/ 	.word	0x00000005
        /*0c68*/ 	.word	0x000368c0
        /*0c6c*/ 	.short	0x010a
        /*0c6e*/ 	.byte	0x3f
	.zero		1


	//   ....[77]....
        /*0c70*/ 	.word	0x00025820
        /*0c74*/ 	.word	0x00000006
        /*0c78*/ 	.word	0x000368a0
        /*0c7c*/ 	.short	0x010a
        /*0c7e*/ 	.byte	0x3f
	.zero		1


	//   ....[78]....
        /*0c80*/ 	.word	0x00025870
        /*0c84*/ 	.word	0x00000006
        /*0c88*/ 	.word	0x000368c0
        /*0c8c*/ 	.short	0x010a
        /*0c8e*/ 	.byte	0x3f
	.zero		1


	//   ....[79]....
        /*0c90*/ 	.word	0x00025a10
        /*0c94*/ 	.word	0x00000006
        /*0c98*/ 	.word	0x00036840
        /*0c9c*/ 	.short	0x010a
        /*0c9e*/ 	.byte	0x3f
	.zero		1


	//   ....[80]....
        /*0ca0*/ 	.word	0x00025a90
        /*0ca4*/ 	.word	0x00000006
        /*0ca8*/ 	.word	0x00036820
        /*0cac*/ 	.short	0x010a
        /*0cae*/ 	.byte	0x3f
	.zero		1


	//   ....[81]....
        /*0cb0*/ 	.word	0x00025ae0
        /*0cb4*/ 	.word	0x00000008
        /*0cb8*/ 	.word	0x00036840
        /*0cbc*/ 	.short	0x010a
        /*0cbe*/ 	.byte	0x3f
	.zero		1


	//   ....[82]....
        /*0cc0*/ 	.word	0x00025b30
        /*0cc4*/ 	.word	0x00000009
        /*0cc8*/ 	.word	0x00000060
        /*0ccc*/ 	.short	0x010a
        /*0cce*/ 	.byte	0x3f
	.zero		1


	//   ....[83]....
        /*0cd0*/ 	.word	0x00025b80
        /*0cd4*/ 	.word	0x00000002
        /*0cd8*/ 	.word	0x00036840
        /*0cdc*/ 	.short	0x010a
        /*0cde*/ 	.byte	0x3f
	.zero		1


	//   ....[84]....
        /*0ce0*/ 	.word	0x00025bd0
        /*0ce4*/ 	.word	0x00000003
        /*0ce8*/ 	.word	0x00000060
        /*0cec*/ 	.short	0x010a
        /*0cee*/ 	.byte	0x3f
	.zero		1


	//   ....[85]....
        /*0cf0*/ 	.word	0x00025c20
        /*0cf4*/ 	.word	0x00000002
        /*0cf8*/ 	.word	0x00036840
        /*0cfc*/ 	.short	0x010a
        /*0cfe*/ 	.byte	0x3f
	.zero		1


	//   ....[86]....
        /*0d00*/ 	.word	0x00025c70
        /*0d04*/ 	.word	0x00000002
        /*0d08*/ 	.word	0x00000060
        /*0d0c*/ 	.short	0x010a
        /*0d0e*/ 	.byte	0x3f
	.zero		1


	//   ....[87]....
        /*0d10*/ 	.word	0x00025cc0
        /*0d14*/ 	.word	0x00000003
        /*0d18*/ 	.word	0x00036860
        /*0d1c*/ 	.short	0x010a
        /*0d1e*/ 	.byte	0x3f
	.zero		1


	//   ....[88]....
        /*0d20*/ 	.word	0x00026670
        /*0d24*/ 	.word	0x00000000
        /*0d28*/ 	.word	0x00036820
        /*0d2c*/ 	.short	0x010a
        /*0d2e*/ 	.byte	0x3f
	.zero		1


	//   ....[89]....
        /*0d30*/ 	.word	0x00026810
        /*0d34*/ 	.word	0x00000006
        /*0d38*/ 	.word	0x00000000
        /*0d3c*/ 	.short	0x010a
        /*0d3e*/ 	.byte	0x3f
	.zero		1


	//   ....[90]....
        /*0d40*/ 	.word	0x00026860
        /*0d44*/ 	.word	0x00000007
        /*0d48*/ 	.word	0x00000000
        /*0d4c*/ 	.short	0x010a
        /*0d4e*/ 	.byte	0x3f
	.zero		1


	//   ....[91]....
        /*0d50*/ 	.word	0x000268b0
        /*0d54*/ 	.word	0x00000004
        /*0d58*/ 	.word	0x00000000
        /*0d5c*/ 	.short	0x010a
        /*0d5e*/ 	.byte	0x3f
	.zero		1


	//----- nvinfo : EIATTR_NUM_MBARRIERS
	.align		4
.L_187:
        /*0d60*/ 	.byte	0x03, 0x38
        /*0d62*/ 	.short	0x0016


	//----- nvinfo : EIATTR_EXIT_INSTR_OFFSETS
	.align		4
        /*0d64*/ 	.byte	0x04, 0x1c
        /*0d66*/ 	.short	(.L_189 - .L_188)


	//   ....[0]....
.L_188:
        /*0d68*/ 	.word	0x00024db0


	//----- nvinfo : EIATTR_MAX_THREADS
	.align		4
.L_189:
        /*0d6c*/ 	.byte	0x04, 0x05
        /*0d6e*/ 	.short	(.L_191 - .L_190)
.L_190:
        /*0d70*/ 	.word	0x00000180
        /*0d74*/ 	.word	0x00000001
        /*0d78*/ 	.word	0x00000001


	//----- nvinfo : EIATTR_CRS_STACK_SIZE
	.align		4
.L_191:
        /*0d7c*/ 	.byte	0x04, 0x1e
        /*0d7e*/ 	.short	(.L_193 - .L_192)
.L_192:
        /*0d80*/ 	.word	0x00000000


	//----- nvinfo : EIATTR_CBANK_PARAM_SIZE
	.align		4
.L_193:
        /*0d84*/ 	.byte	0x03, 0x19
        /*0d86*/ 	.short	0x0a70


	//----- nvinfo : EIATTR_PARAM_CBANK
	.align		4
        /*0d88*/ 	.byte	0x04, 0x0a
        /*0d8a*/ 	.short	(.L_195 - .L_194)
	.align		4
.L_194:
        /*0d8c*/ 	.word	index@(.nv.constant0._ZN7cutlass13device_kernelIN5flash11enable_sm90INS1_16FlashAttnFwdSm90INS1_25CollectiveMainloopFwdSm90ILi2EN4cute5tupleIJNS5_1CILi1EEES8_S8_EEENS6_IJNS7_ILi128EEENS7_ILi112EEENS7_ILi192EEEEEELi192ENS_10bfloat16_tEfNS_4arch4Sm90ELb0ELb0ELb1ELb1ELb0ELb1ELb0ELb1ELb1ELb0ELb0ELb0EEENS1_21CollectiveEpilogueFwdINS6_IJSA_SC_SB_EEES9_SE_SG_Li256ELb1ELb0ELb0ELb0EEENS1_36VarlenDynamicPersistentTileSchedulerILi128ELi112ELi256ELi32ELb0ELb0ELb1ELb0ELb1ELb1EEEEEEEEEvNT_6ParamsE)
        /*0d90*/ 	.short	0x0210
        /*0d92*/ 	.short	0x0a70


	//----- nvinfo : EIATTR_SW_WAR
	.align		4
.L_195:
        /*0d94*/ 	.byte	0x04, 0x36
        /*0d96*/ 	.short	(.L_197 - .L_196)
.L_196:
        /*0d98*/ 	.word	0x00000008
.L_197:


//--------------------- .nv.info._ZN7cutlass13device_kernelIN5flash11enable_sm90INS1_16FlashAttnFwdSm90INS1_25CollectiveMainloopFwdSm90ILi2EN4cute5tupleIJNS5_1CILi1EEES8_S8_EEENS6_IJNS7_ILi128EEENS7_ILi96EEENS7_ILi192EEEEEELi192ENS_10bfloat16_tEfNS_4arch4Sm90ELb0ELb1ELb1ELb0ELb0ELb0ELb0ELb1ELb1ELb0ELb0ELb0EEENS1_21CollectiveEpilogueFwdINS6_IJSA_SC_SB_EEES9_SE_SG_Li256ELb0ELb0ELb0ELb0EEENS1_30DynamicPersistentTileSchedulerILi256ELi32ELb0ELb0ELb1EEEEEEEEEvNT_6ParamsE --------------------------
	.section	.nv.info._ZN7cutlass13device_kernelIN5flash11enable_sm90INS1_16FlashAttnFwdSm90INS1_25CollectiveMainloopFwdSm90ILi2EN4cute5tupleIJNS5_1CILi1EEES8_S8_EEENS6_IJNS7_ILi128EEENS7_ILi96EEENS7_ILi192EEEEEELi192ENS_10bfloat16_tEfNS_4arch4Sm90ELb0ELb1ELb1ELb0ELb0ELb0ELb0ELb1ELb1ELb0ELb0ELb0EEENS1_21CollectiveEpilogueFwdINS6_IJSA_SC_SB_EEES9_SE_SG_Li256ELb0ELb0ELb0ELb0EEENS1_30DynamicPersistentTileSchedulerILi256ELi32ELb0ELb0ELb1EEEEEEEEEvNT_6ParamsE,"",@"SHT_CUDA_INFO"
	.sectionflags	@""
	.align	4


	//----- nvinfo : EIATTR_CUDA_API_VERSION
	.align		4
        /*0000*/ 	.byte	0x04, 0x37
        /*0002*/ 	.short	(.L_199 - .L_198)
.L_198:
        /*0004*/ 	.word	0x00000082


	//----- nvinfo : EIATTR_KPARAM_INFO
	.align		4
.L_199:
        /*0008*/ 	.byte	0x04, 0x17
        /*000a*/ 	.short	(.L_201 - .L_200)
.L_200:
        /*000c*/ 	.word	0x00000000
        /*0010*/ 	.short	0x0000
        /*0012*/ 	.short	0x0070
        /*0014*/ 	.byte	0x00, 0xf0, 0x01, 0x2e


	//----- nvinfo : EIATTR_SPARSE_MMA_MASK
	.align		4
.L_201:
        /*0018*/ 	.byte	0x03, 0x50
        /*001a*/ 	.short	0x0000


	//----- nvinfo : EIATTR_MAXREG_COUNT
	.align		4
        /*001c*/ 	.byte	0x03, 0x1b
        /*001e*/ 	.short	0x00a8


	//----- nvinfo : EIATTR_NUM_BARRIERS
	.align		4
        /*0020*/ 	.byte	0x02, 0x4c
        /*0022*/ 	.byte	0x09
	.zero		1


	//----- nvinfo : EIATTR_EXTERNS
	.align		4
        /*0024*/ 	.byte	0x04, 0x0f
        /*0026*/ 	.short	(.L_203 - .L_202)


	//   ....[0]....
	.align		4
.L_202:
        /*0028*/ 	.word	index@(__assertfail)


	//----- nvinfo : EIATTR_ANNOTATIONS
	.align		4
.L_203:
        /*002c*/ 	.byte	0x04, 0x55
        /*002e*/ 	.short	(.L_205 - .L_204)


	//   ....[0]....
.L_204:
        /*0030*/ 	.word	0x00000001
        /*0034*/ 	.byte	0x80, 0x09, 0x00, 0x00, 0x01, 0x00, 0x00, 0x00, 0x50, 0x0a, 0x00, 0x00, 0x01, 0x00, 0x00, 0x00
        /*0044*/ 	.byte	0xa0, 0x39, 0x01, 0x00


	//----- nvinfo : EIATTR_MERCURY_ISA_VERSION
	.align		4
.L_205:
        /*0048*/ 	.byte	0x03, 0x5f
        /*004a*/ 	.short	0x0101


	//----- nvinfo : EIATTR_INT_WARP_WIDE_INSTR_OFFSETS
	.align		4
        /*004c*/ 	.byte	0x04, 0x31
        /*004e*/ 	.short	(.L_207 - .L_206)


	//   ....[0]....
.L_206:
        /*0050*/ 	.word	0x00000190


	//   ....[1]....
        /*0054*/ 	.word	0x000001c0


	//   ....[2]....
        /*0058*/ 	.word	0x000001d0


	//   ....[3]....
        /*005c*/ 	.word	0x00010f40


	//   ....[4]....
        /*0060*/ 	.word	0x00010fd0


	//   ....[5]....
        /*0064*/ 	.word	0x00011540


	//   ....[6]....
        /*0068*/ 	.word	0x00013350


	//   ....[7]....
        /*006c*/ 	.word	0x000133e0


	//----- nvinfo : EIATTR_COOP_GROUP_MASK_REGIDS
	.align		4
.L_207:
        /*0070*/ 	.byte	0x04, 0x29
        /*0072*/ 	.short	(.L_209 - .L_208)


	//   ....[0]....
.L_208:
        /*0074*/ 	.word	0xffffffff


	//   ....[1]....
        /*0078*/ 	.word	0xffffffff


	//   ....[2]....
        /*007c*/ 	.word	0xffffffff


	//   ....[3]....
        /*0080*/ 	.word	0xffffffff


	//   ....[4]....
        /*0084*/ 	.word	0xffffffff


	//   ....[5]....
        /*0088*/ 	.word	0xffffffff


	//   ....[6]....
        /*008c*/ 	.word	0xffffffff


	//   ....[7]....
        /*0090*/ 	.word	0xffffffff


	//   ....[8]....
        /*0094*/ 	.word	0xffffffff


	//   ....[9]....
        /*0098*/ 	.word	0xffffffff


	//   ....[10]....
        /*009c*/ 	.word	0xffffffff


	//   ....[11]....
        /*00a0*/ 	.word	0xffffffff


	//   ....[12]....
        /*00a4*/ 	.word	0xffffffff


	//   ....[13]....
        /*00a8*/ 	.word	0xffffffff


	//   ....[14]....
        /*00ac*/ 	.word	0xffffffff


	//   ....[15]....
        /*00b0*/ 	.word	0xffffffff


	//   ....[16]....
        /*00b4*/ 	.word	0xffffffff


	//   ....[17]....
        /*00b8*/ 	.word	0xffffffff


	//   ....[18]....
        /*00bc*/ 	.word	0xffffffff


	//   ....[19]....
        /*00c0*/ 	.word	0xffffffff


	//   ....[20]....
        /*00c4*/ 	.word	0xffffffff


	//   ....[21]....
        /*00c8*/ 	.word	0xffffffff


	//   ....[22]....
        /*00cc*/ 	.word	0xffffffff


	//   ....[23]....
        /*00d0*/ 	.word	0xffffffff


	//   ....[24]....
        /*00d4*/ 	.word	0xffffffff


	//   ....[25]....
        /*00d8*/ 	.word	0xffffffff


	//   ....[26]....
        /*00dc*/ 	.word	0xffffffff


	//   ....[27]....
        /*00e0*/ 	.word	0xffffffff


	//   ....[28]....
        /*00e4*/ 	.word	0xffffffff


	//   ....[29]....
        /*00e8*/ 	.word	0xffffffff


	//   ....[30]....
        /*00ec*/ 	.word	0xffffffff


	//   ....[31]....
        /*00f0*/ 	.word	0xffffffff


	//   ....[32]....
        /*00f4*/ 	.word	0x0500000f


	//   ....[33]....
        /*00f8*/ 	.word	0x0500000f


	//----- nvinfo : EIATTR_COOP_GROUP_INSTR_OFFSETS
	.align		4
.L_209:
        /*00fc*/ 	.byte	0x04, 0x28
        /*00fe*/ 	.short	(.L_211 - .L_210)


	//   ....[0]....
.L_210:
        /*0100*/ 	.word	0x00000060


	//   ....[1]....
        /*0104*/ 	.word	0x000001a0


	//   ....[2]....
        /*0108*/ 	.word	0x000001f0


	//   ....[3]....
        /*010c*/ 	.word	0x000003e0


	//   ....[4]....
        /*0110*/ 	.word	0x00000540


	//   ....[5]....
        /*0114*/ 	.word	0x00000660


	//   ....[6]....
        /*0118*/ 	.word	0x000007c0


	//   ....[7]....
        /*011c*/ 	.word	0x00001890


	//   ....[8]....
        /*0120*/ 	.word	0x000039d0


	//   ....[9]....
        /*0124*/ 	.word	0x00003a90


	//   ....[10]....
        /*0128*/ 	.word	0x00003f50


	//   ....[11]....
        /*012c*/ 	.word	0x00003ff0


	//   ....[12]....
        /*0130*/ 	.word	0x00007220


	//   ....[13]....
        /*0134*/ 	.word	0x00007330


	//   ....[14]....
        /*0138*/ 	.word	0x000078c0


	//   ....[15]....
        /*013c*/ 	.word	0x00007910


	//   ....[16]....
        /*0140*/ 	.word	0x00009b90


	//   ....[17]....
        /*0144*/ 	.word	0x00009c50


	//   ....[18]....
        /*0148*/ 	.word	0x00009cf0


	//   ....[19]....
        /*014c*/ 	.word	0x00009e50


	//   ....[20]....
        /*0150*/ 	.word	0x0000ce00


	//   ....[21]....
        /*0154*/ 	.word	0x0000cf20


	//   ....[22]....
        /*0158*/ 	.word	0x0000d530


	//   ....[23]....
        /*015c*/ 	.word	0x0000d580


	//   ....[24]....
        /*0160*/ 	.word	0x0000e5a0


	//   ....[25]....
        /*0164*/ 	.word	0x0000e5d0


	//   ....[26]....
        /*0168*/ 	.word	0x0000e6d0


	//   ....[27]....
        /*016c*/ 	.word	0x0000e6f0


	//   ....[28]....
        /*0170*/ 	.word	0x0000fae0


	//   ....[29]....
        /*0174*/ 	.word	0x00010690


	//   ....[30]....
        /*0178*/ 	.word	0x00013770


	//   ....[31]....
        /*017c*/ 	.word	0x00013940


	//   ....[32]....
        /*0180*/ 	.word	0x00013f90


	//   ....[33]....
        /*0184*/ 	.word	0x00014370


	//----- nvinfo : EIATTR_REG_RECONFIG
	.align		4
.L_211:
        /*0188*/ 	.byte	0x01, 0x54
	.zero		2


	//----- nvinfo : EIATTR_SYSCALL_OFFSETS
	.align		4
        /*018c*/ 	.byte	0x04, 0x46
        /*018e*/ 	.short	(.L_213 - .L_212)


	//   ....[0]....
.L_212:
        /*0190*/ 	.word	0x00001a40


	//   ....[1]....
        /*0194*/ 	.word	0x00011160


	//   ....[2]....
        /*0198*/ 	.word	0x000112a0


	//   ....[3]....
        /*019c*/ 	.word	0x00011390


	//----- nvinfo : EIATTR_MBARRIER_INSTR_OFFSETS
	.align		4
.L_213:
        /*01a0*/ 	.byte	0x04, 0x39
        /*01a2*/ 	.short	(.L_215 - .L_214)


	//   ....[0]....
.L_214:
        /*01a4*/ 	.word	0x00000290
        /*01a8*/ 	.word	0x000000ff
        /*01ac*/ 	.word	0x00030800
        /*01b0*/ 	.short	0x0100
        /*01b2*/ 	.byte	0x06
	.zero		1


	//   ....[1]....
        /*01b4*/ 	.word	0x000002a0
        /*01b8*/ 	.word	0x000000ff
        /*01bc*/ 	.word	0x00030820
        /*01c0*/ 	.short	0x0100
        /*01c2*/ 	.byte	0x06
	.zero		1


	//   ....[2]....
        /*01c4*/ 	.word	0x00000390
        /*01c8*/ 	.word	0x000000ff
        /*01cc*/ 	.word	0x00030830
        /*01d0*/ 	.short	0x0100
        /*01d2*/ 	.byte	0x08
	.zero		1


	//   ....[3]....
        /*01d4*/ 	.word	0x000003a0
        /*01d8*/ 	.word	0x000000ff
        /*01dc*/ 	.word	0x00030840
        /*01e0*/ 	.short	0x0100
        /*01e2*/ 	.byte	0x08
	.zero		1


	//   ....[4]....
        /*01e4*/ 	.word	0x000003b0
        /*01e8*/ 	.word	0x000000ff
        /*01ec*/ 	.word	0x00030838
        /*01f0*/ 	.short	0x0100
        /*01f2*/ 	.byte	0x08
	.zero		1


	//   ....[5]....
        /*01f4*/ 	.word	0x000003c0
        /*01f8*/ 	.word	0x000000ff
        /*01fc*/ 	.word	0x00030848
        /*0200*/ 	.short	0x0100
        /*0202*/ 	.byte	0x08
	.zero		1


	//   ....[6]....
        /*0204*/ 	.word	0x000004f0
        /*0208*/ 	.word	0x000000ff
        /*020c*/ 	.word	0x00030850
        /*0210*/ 	.short	0x0100
        /*0212*/ 	.byte	0x08
	.zero		1


	//   ....[7]....
        /*0214*/ 	.word	0x00000500
        /*0218*/ 	.word	0x000000ff
        /*021c*/ 	.word	0x00030860
        /*0220*/ 	.short	0x0100
        /*0222*/ 	.byte	0x08
	.zero		1


	//   ....[8]....
        /*0224*/ 	.word	0x00000510
        /*0228*/ 	.word	0x000000ff
        /*022c*/ 	.word	0x00030858
        /*0230*/ 	.short	0x0100
        /*0232*/ 	.byte	0x08
	.zero		1


	//   ....[9]....
        /*0234*/ 	.word	0x00000520
        /*0238*/ 	.word	0x000000ff
        /*023c*/ 	.word	0x00030868
        /*0240*/ 	.short	0x0100
        /*0242*/ 	.byte	0x08
	.zero		1


	//   ....[10]....
        /*0244*/ 	.word	0x00000610
        /*0248*/ 	.word	0x000000ff
        /*024c*/ 	.word	0x00030870
        /*0250*/ 	.short	0x0100
        /*0252*/ 	.byte	0x06
	.zero		1


	//   ....[11]....
        /*0254*/ 	.word	0x00000620
        /*0258*/ 	.word	0x000000ff
        /*025c*/ 	.word	0x00030880
        /*0260*/ 	.short	0x0100
        /*0262*/ 	.byte	0x06
	.zero		1


	//   ....[12]....
        /*0264*/ 	.word	0x00000630
        /*0268*/ 	.word	0x000000ff
        /*026c*/ 	.word	0x00030878
        /*0270*/ 	.short	0x0100
        /*0272*/ 	.byte	0x06
	.zero		1


	//   ....[13]....
        /*0274*/ 	.word	0x00000640
        /*0278*/ 	.word	0x000000ff
        /*027c*/ 	.word	0x00030888
        /*0280*/ 	.short	0x0100
        /*0282*/ 	.byte	0x06
	.zero		1


	//   ....[14]....
        /*0284*/ 	.word	0x00000770
        /*0288*/ 	.word	0x000000ff
        /*028c*/ 	.word	0x00030890
        /*0290*/ 	.short	0x0100
        /*0292*/ 	.byte	0x08
	.zero		1


	//   ....[15]....
        /*0294*/ 	.word	0x00000780
        /*0298*/ 	.word	0x000000ff
        /*029c*/ 	.word	0x000308a0
        /*02a0*/ 	.short	0x0100
        /*02a2*/ 	.byte	0x08
	.zero		1


	//   ....[16]....
        /*02a4*/ 	.word	0x00000790
        /*02a8*/ 	.word	0x000000ff
        /*02ac*/ 	.word	0x00030898
        /*02b0*/ 	.short	0x0100
        /*02b2*/ 	.byte	0x08
	.zero		1


	//   ....[17]....
        /*02b4*/ 	.word	0x000007a0
        /*02b8*/ 	.word	0x000000ff
        /*02bc*/ 	.word	0x000308a8
        /*02c0*/ 	.short	0x0100
        /*02c2*/ 	.byte	0x08
	.zero		1


	//   ....[18]....
        /*02c4*/ 	.word	0x000008d0
        /*02c8*/ 	.word	0x000000ff
        /*02cc*/ 	.word	0x000308b0
        /*02d0*/ 	.short	0x0100
        /*02d2*/ 	.byte	0x08
	.zero		1


	//   ....[19]....
        /*02d4*/ 	.word	0x000008e0
        /*02d8*/ 	.word	0x000000ff
        /*02dc*/ 	.word	0x000308c0
        /*02e0*/ 	.short	0x0100
        /*02e2*/ 	.byte	0x08
	.zero		1


	//   ....[20]....
        /*02e4*/ 	.word	0x000008f0
        /*02e8*/ 	.word	0x000000ff
        /*02ec*/ 	.word	0x000308b8
        /*02f0*/ 	.short	0x0100
        /*02f2*/ 	.byte	0x08
	.zero		1


	//   ....[21]....
        /*02f4*/ 	.word	0x00000900
        /*02f8*/ 	.word	0x000000ff
        /*02fc*/ 	.word	0x000308c8
        /*0300*/ 	.short	0x0100
        /*0302*/ 	.byte	0x08
	.zero		1


	//   ....[22]....
        /*0304*/ 	.word	0x00001ae0
        /*0308*/ 	.word	0x000000ff
        /*030c*/ 	.word	0x00030800
        /*0310*/ 	.short	0x010a
        /*0312*/ 	.byte	0x25
	.zero		1


	//   ....[23]....
        /*0314*/ 	.word	0x00001b60
        /*0318*/ 	.word	0x00000005
        /*031c*/ 	.word	0x00030830
        /*0320*/ 	.short	0x010a
        /*0322*/ 	.byte	0x3f
	.zero		1


	//   ....[24]....
        /*0324*/ 	.word	0x00001be0
        /*0328*/ 	.word	0x00000005
        /*032c*/ 	.word	0x00030830
        /*0330*/ 	.short	0x010a
        /*0332*/ 	.byte	0x3f
	.zero		1


	//   ....[25]....
        /*0334*/ 	.word	0x000025e0
        /*0338*/ 	.word	0x00000005
        /*033c*/ 	.word	0x00000000
        /*0340*/ 	.short	0x0101
        /*0342*/ 	.byte	0x3f
	.zero		1


	//   ....[26]....
        /*0344*/ 	.word	0x00004e70
        /*0348*/ 	.word	0x000000ff
        /*034c*/ 	.word	0x00030830
        /*0350*/ 	.short	0x010a
        /*0352*/ 	.byte	0x07
	.zero		1


	//   ....[27]....
        /*0354*/ 	.word	0x00004eb0
        /*0358*/ 	.word	0x000000ff
        /*035c*/ 	.word	0x00030830
        /*0360*/ 	.short	0x010a
        /*0362*/ 	.byte	0x07
	.zero		1


	//   ....[28]....
        /*0364*/ 	.word	0x00005970
        /*0368*/ 	.word	0x000000ff
        /*036c*/ 	.word	0x00030850
        /*0370*/ 	.short	0x010a
        /*0372*/ 	.byte	0x06
	.zero		1


	//   ....[29]....
        /*0374*/ 	.word	0x000059b0
        /*0378*/ 	.word	0x000000ff
        /*037c*/ 	.word	0x00030850
        /*0380*/ 	.short	0x010a
        /*0382*/ 	.byte	0x06
	.zero		1


	//   ....[30]....
        /*0384*/ 	.word	0x00006260
        /*0388*/ 	.word	0x00000078
        /*038c*/ 	.word	0x00000000
        /*0390*/ 	.short	0x0101
        /*0392*/ 	.byte	0x3f
	.zero		1


	//   ....[31]....
        /*0394*/ 	.word	0x00007ce0
        /*0398*/ 	.word	0x00000081
        /*039c*/ 	.word	0x00000000
        /*03a0*/ 	.short	0x0101
        /*03a2*/ 	.byte	0x3f
	.zero		1


	//   ....[32]....
        /*03a4*/ 	.word	0x000085e0
        /*03a8*/ 	.word	0x000000ff
        /*03ac*/ 	.word	0x00030830
        /*03b0*/ 	.short	0x010a
        /*03b2*/ 	.byte	0x06
	.zero		1


	//   ....[33]....
        /*03b4*/ 	.word	0x00008620
        /*03b8*/ 	.word	0x000000ff
        /*03bc*/ 	.word	0x00030830
        /*03c0*/ 	.short	0x010a
        /*03c2*/ 	.byte	0x06
	.zero		1


	//   ....[34]....
        /*03c4*/ 	.word	0x000090e0
        /*03c8*/ 	.word	0x000000ff
        /*03cc*/ 	.word	0x00030850
        /*03d0*/ 	.short	0x010a
        /*03d2*/ 	.byte	0x0a
	.zero		1


	//   ....[35]....
        /*03d4*/ 	.word	0x00009120
        /*03d8*/ 	.word	0x000000ff
        /*03dc*/ 	.word	0x00030850
        /*03e0*/ 	.short	0x010a
        /*03e2*/ 	.byte	0x0a
	.zero		1


	//   ....[36]....
        /*03e4*/ 	.word	0x0000a480
        /*03e8*/ 	.word	0x0000007d
        /*03ec*/ 	.word	0x00000000
        /*03f0*/ 	.short	0x0101
        /*03f2*/ 	.byte	0x3f
	.zero		1


	//   ....[37]....
        /*03f4*/ 	.word	0x0000a4d0
        /*03f8*/ 	.word	0x00000081
        /*03fc*/ 	.word	0x00000000
        /*0400*/ 	.short	0x0101
        /*0402*/ 	.byte	0x3f
	.zero		1


	//   ....[38]....
        /*0404*/ 	.word	0x0000aa70
        /*0408*/ 	.word	0x000000ff
        /*040c*/ 	.word	0x00030830
        /*0410*/ 	.short	0x010a
        /*0412*/ 	.byte	0x06
	.zero		1


	//   ....[39]....
        /*0414*/ 	.word	0x0000aab0
        /*0418*/ 	.word	0x000000ff
        /*041c*/ 	.word	0x00030830
        /*0420*/ 	.short	0x010a
        /*0422*/ 	.byte	0x06
	.zero		1


	//   ....[40]....
        /*0424*/ 	.word	0x0000b570
        /*0428*/ 	.word	0x000000ff
        /*042c*/ 	.word	0x00030850
        /*0430*/ 	.short	0x010a
        /*0432*/ 	.byte	0x0a
	.zero		1


	//   ....[41]....
        /*0434*/ 	.word	0x0000b5b0
        /*0438*/ 	.word	0x000000ff
        /*043c*/ 	.word	0x00030850
        /*0440*/ 	.short	0x010a
        /*0442*/ 	.byte	0x0a
	.zero		1


	//   ....[42]....
        /*0444*/ 	.word	0x0000be60
        /*0448*/ 	.word	0x0000007e
        /*044c*/ 	.word	0x00000000
        /*0450*/ 	.short	0x0101
        /*0452*/ 	.byte	0x3f
	.zero		1


	//   ....[43]....
        /*0454*/ 	.word	0x0000d910
        /*0458*/ 	.word	0x00000085
        /*045c*/ 	.word	0x00000000
        /*0460*/ 	.short	0x0101
        /*0462*/ 	.byte	0x3f
	.zero		1


	//   ....[44]....
        /*0464*/ 	.word	0x0000e510
        /*0468*/ 	.word	0x000000ff
        /*046c*/ 	.word	0x00030850
        /*0470*/ 	.short	0x010a
        /*0472*/ 	.byte	0x05
	.zero		1


	//   ....[45]....
        /*0474*/ 	.word	0x0000e550
        /*0478*/ 	.word	0x000000ff
        /*047c*/ 	.word	0x00030850
        /*0480*/ 	.short	0x010a
        /*0482*/ 	.byte	0x05
	.zero		1


	//   ....[46]....
        /*0484*/ 	.word	0x0000ea00
        /*0488*/ 	.word	0x00000004
        /*048c*/ 	.word	0x00000000
        /*0490*/ 	.short	0x0101
        /*0492*/ 	.byte	0x3f
	.zero		1


	//   ....[47]....
        /*0494*/ 	.word	0x0000fcc0
        /*0498*/ 	.word	0x000000ff
        /*049c*/ 	.word	0x00000000
        /*04a0*/ 	.short	0x0101
        /*04a2*/ 	.byte	0x05
	.zero		1


	//   ....[48]....
        /*04a4*/ 	.word	0x00011810
        /*04a8*/ 	.word	0x00000008
        /*04ac*/ 	.word	0x00030840
        /*04b0*/ 	.short	0x010a
        /*04b2*/ 	.byte	0x3f
	.zero		1


	//   ....[49]....
        /*04b4*/ 	.word	0x00011ca0
        /*04b8*/ 	.word	0x000000ff
        /*04bc*/ 	.word	0x00030820
        /*04c0*/ 	.short	0x010a
        /*04c2*/ 	.byte	0x26
	.zero		1


	//   ....[50]....
        /*04c4*/ 	.word	0x00011f80
        /*04c8*/ 	.word	0x00000003
        /*04cc*/ 	.word	0x00030840
        /*04d0*/ 	.short	0x010a
        /*04d2*/ 	.byte	0x3f
	.zero		1


	//   ....[51]....
        /*04d4*/ 	.word	0x000121f0
        /*04d8*/ 	.word	0x00000002
        /*04dc*/ 	.word	0x00000060
        /*04e0*/ 	.short	0x010a
        /*04e2*/ 	.byte	0x3f
	.zero		1


	//   ....[52]....
        /*04e4*/ 	.word	0x00012710
        /*04e8*/ 	.word	0x00000003
        /*04ec*/ 	.word	0x00030840
        /*04f0*/ 	.short	0x010a
        /*04f2*/ 	.byte	0x3f
	.zero		1


	//   ....[53]....
        /*04f4*/ 	.word	0x00012980
        /*04f8*/ 	.word	0x00000002
        /*04fc*/ 	.word	0x00000060
        /*0500*/ 	.short	0x010a
        /*0502*/ 	.byte	0x3f
	.zero		1


	//   ....[54]....
        /*0504*/ 	.word	0x00012dd0
        /*0508*/ 	.word	0x00000002
        /*050c*/ 	.word	0x00030840
        /*0510*/ 	.short	0x010a
        /*0512*/ 	.byte	0x3f
	.zero		1


	//   ....[55]....
        /*0514*/ 	.word	0x00013070
        /*0518*/ 	.word	0x00000002
        /*051c*/ 	.word	0x00000060
        /*0520*/ 	.short	0x010a
        /*0522*/ 	.byte	0x3f
	.zero		1


	//   ....[56]....
        /*0524*/ 	.word	0x00013480
        /*0528*/ 	.word	0x00000003
        /*052c*/ 	.word	0x00030860
        /*0530*/ 	.short	0x010a
        /*0532*/ 	.byte	0x3f
	.zero		1


	//   ....[57]....
        /*0534*/ 	.word	0x000138f0
        /*0538*/ 	.word	0x00000007
        /*053c*/ 	.word	0x00030820
        /*0540*/ 	.short	0x010a
        /*0542*/ 	.byte	0x3f
	.zero		1


	//   ....[58]....
        /*0544*/ 	.word	0x00013a60
        /*0548*/ 	.word	0x00000005
        /*054c*/ 	.word	0x00000000
        /*0550*/ 	.short	0x010a
        /*0552*/ 	.byte	0x3f
	.zero		1


	//   ....[59]....
        /*0554*/ 	.word	0x00013ad0
        /*0558*/ 	.word	0x00000003
        /*055c*/ 	.word	0x00000000
        /*0560*/ 	.short	0x010a
        /*0562*/ 	.byte	0x3f
	.zero		1


	//   ....[60]....
        /*0564*/ 	.word	0x00013b30
        /*0568*/ 	.word	0x00000005
        /*056c*/ 	.word	0x00000000
        /*0570*/ 	.short	0x010a
        /*0572*/ 	.byte	0x3f
	.zero		1


	//   ....[61]....
        /*0574*/ 	.word	0x00013b60
        /*0578*/ 	.word	0x00000003
        /*057c*/ 	.word	0x00000000
        /*0580*/ 	.short	0x010a
        /*0582*/ 	.byte	0x3f
	.zero		1


	//   ....[62]....
        /*0584*/ 	.word	0x00013bd0
        /*0588*/ 	.word	0x00000003
        /*058c*/ 	.word	0x00030800
        /*0590*/ 	.short	0x010a
        /*0592*/ 	.byte	0x3f
	.zero		1


	//   ....[63]....
        /*0594*/ 	.word	0x00013c20
        /*0598*/ 	.word	0x00000005
        /*059c*/ 	.word	0x00030830
        /*05a0*/ 	.short	0x010a
        /*05a2*/ 	.byte	0x3f
	.zero		1


	//   ....[64]....
        /*05a4*/ 	.word	0x00013c80
        /*05a8*/ 	.word	0x00000015
        /*05ac*/ 	.word	0x00030830
        /*05b0*/ 	.short	0x010a
        /*05b2*/ 	.byte	0x3f
	.zero		1


	//   ....[65]....
        /*05b4*/ 	.word	0x00013ce0
        /*05b8*/ 	.word	0x00000015
        /*05bc*/ 	.word	0x00030850
        /*05c0*/ 	.short	0x010a
        /*05c2*/ 	.byte	0x3f
	.zero		1


	//   ....[66]....
        /*05c4*/ 	.word	0x00013d40
        /*05c8*/ 	.word	0x00000004
        /*05cc*/ 	.word	0x00030830
        /*05d0*/ 	.short	0x010a
        /*05d2*/ 	.byte	0x3f
	.zero		1


	//   ....[67]....
        /*05d4*/ 	.word	0x00013da0
        /*05d8*/ 	.word	0x00000003
        /*05dc*/ 	.word	0x00030850
        /*05e0*/ 	.short	0x010a
        /*05e2*/ 	.byte	0x3f
	.zero		1


	//   ....[68]....
        /*05e4*/ 	.word	0x00013e00
        /*05e8*/ 	.word	0x00000004
        /*05ec*/ 	.word	0x00030830
        /*05f0*/ 	.short	0x010a
        /*05f2*/ 	.byte	0x3f
	.zero		1


	//   ....[69]....
        /*05f4*/ 	.word	0x00013e60
        /*05f8*/ 	.word	0x00000003
        /*05fc*/ 	.word	0x00030850
        /*0600*/ 	.short	0x010a
        /*0602*/ 	.byte	0x3f
	.zero		1


	//   ....[70]....
        /*0604*/ 	.word	0x00013ec0
        /*0608*/ 	.word	0x00000005
        /*060c*/ 	.word	0x00030850
        /*0610*/ 	.short	0x010a
        /*0612*/ 	.byte	0x3f
	.zero		1


	//   ....[71]....
        /*0614*/ 	.word	0x00014040
        /*0618*/ 	.word	0x00000008
        /*061c*/ 	.word	0x00030840
        /*0620*/ 	.short	0x010a
        /*0622*/ 	.byte	0x3f
	.zero		1


	//   ....[72]....
        /*0624*/ 	.word	0x000140a0
        /*0628*/ 	.word	0x00000008
        /*062c*/ 	.word	0x00030820
        /*0630*/ 	.short	0x010a
        /*0632*/ 	.byte	0x3f
	.zero		1


	//   ....[73]....
        /*0634*/ 	.word	0x000140f0
        /*0638*/ 	.word	0x00000003
        /*063c*/ 	.word	0x00030840
        /*0640*/ 	.short	0x010a
        /*0642*/ 	.byte	0x3f
	.zero		1


	//   ....[74]....
        /*0644*/ 	.word	0x00014140
        /*0648*/ 	.word	0x00000002
        /*064c*/ 	.word	0x00000060
        /*0650*/ 	.short	0x010a
        /*0652*/ 	.byte	0x3f
	.zero		1


	//   ....[75]....
        /*0654*/ 	.word	0x00014190
        /*0658*/ 	.word	0x00000003
        /*065c*/ 	.word	0x00030840
        /*0660*/ 	.short	0x010a
        /*0662*/ 	.byte	0x3f
	.zero		1


	//   ....[76]....
        /*0664*/ 	.word	0x000141e0
        /*0668*/ 	.word	0x00000002
        /*066c*/ 	.word	0x00000060
        /*0670*/ 	.short	0x010a
        /*0672*/ 	.byte	0x3f
	.zero		1


	//   ....[77]....
        /*0674*/ 	.word	0x00014230
        /*0678*/ 	.word	0x00000002
        /*067c*/ 	.word	0x00030840
        /*0680*/ 	.short	0x010a
        /*0682*/ 	.byte	0x3f
	.zero		1


	//   ....[78]....
        /*0684*/ 	.word	0x00014280
        /*0688*/ 	.word	0x00000002
        /*068c*/ 	.word	0x00000060
        /*0690*/ 	.short	0x010a
        /*0692*/ 	.byte	0x3f
	.zero		1


	//   ....[79]....
        /*0694*/ 	.word	0x000142d0
        /*0698*/ 	.word	0x00000003
        /*069c*/ 	.word	0x00030860
        /*06a0*/ 	.short	0x010a
        /*06a2*/ 	.byte	0x3f
	.zero		1


	//   ....[80]....
        /*06a4*/ 	.word	0x000143b0
        /*06a8*/ 	.word	0x00000007
        /*06ac*/ 	.word	0x00030820
        /*06b0*/ 	.short	0x010a
        /*06b2*/ 	.byte	0x3f
	.zero		1


	//   ....[81]....
        /*06b4*/ 	.word	0x00014400
        /*06b8*/ 	.word	0x00000005
        /*06bc*/ 	.word	0x00000000
        /*06c0*/ 	.short	0x010a
        /*06c2*/ 	.byte	0x3f
	.zero		1


	//   ....[82]....
        /*06c4*/ 	.word	0x00014450
        /*06c8*/ 	.word	0x00000003
        /*06cc*/ 	.word	0x00000000
        /*06d0*/ 	.short	0x010a
        /*06d2*/ 	.byte	0x3f
	.zero		1


	//   ....[83]....
        /*06d4*/ 	.word	0x000144a0
        /*06d8*/ 	.word	0x00000005
        /*06dc*/ 	.word	0x00000000
        /*06e0*/ 	.short	0x010a
        /*06e2*/ 	.byte	0x3f
	.zero		1


	//----- nvinfo : EIATTR_NUM_MBARRIERS
	.align		4
.L_215:
        /*06e4*/ 	.byte	0x03, 0x38
        /*06e6*/ 	.short	0x0016


	//----- nvinfo : EIATTR_EXIT_INSTR_OFFSETS
	.align		4
        /*06e8*/ 	.byte	0x04, 0x1c
        /*06ea*/ 	.short	(.L_217 - .L_216)


	//   ....[0]....
.L_216:
        /*06ec*/ 	.word	0x00000a40


	//   ....[1]....
        /*06f0*/ 	.word	0x00010650


	//   ....[2]....
        /*06f4*/ 	.word	0x000106b0


	//   ....[3]....
        /*06f8*/ 	.word	0x00013960


	//   ....[4]....
        /*06fc*/ 	.word	0x00013bb0


	//----- nvinfo : EIATTR_MAX_THREADS
	.align		4
.L_217:
        /*0700*/ 	.byte	0x04, 0x05
        /*0702*/ 	.short	(.L_219 - .L_218)
.L_218:
        /*0704*/ 	.word	0x00000180
        /*0708*/ 	.word	0x00000001
        /*070c*/ 	.word	0x00000001


	//----- nvinfo : EIATTR_CRS_STACK_SIZE
	.align		4
.L_219:
        /*0710*/ 	.byte	0x04, 0x1e
        /*0712*/ 	.short	(.L_221 - .L_220)
.L_220:
        /*0714*/ 	.word	0x00000000


	//----- nvinfo : EIATTR_CBANK_PARAM_SIZE
	.align		4
.L_221:
        /*0718*/ 	.byte	0x03, 0x19
        /*071a*/ 	.short	0x0bf0


	//----- nvinfo : EIATTR_PARAM_CBANK
	.align		4
        /*071c*/ 	.byte	0x04, 0x0a
        /*071e*/ 	.short	(.L_223 - .L_222)
	.align		4
.L_222:
        /*0720*/ 	.word	index@(.nv.constant0._ZN7cutlass13device_kernelIN5flash11enable_sm90INS1_16FlashAttnFwdSm90INS1_25CollectiveMainloopFwdSm90ILi2EN4cute5tupleIJNS5_1CILi1EEES8_S8_EEENS6_IJNS7_ILi128EEENS7_ILi96EEENS7_ILi192EEEEEELi192ENS_10bfloat16_tEfNS_4arch4Sm90ELb0ELb1ELb1ELb0ELb0ELb0ELb0ELb1ELb1ELb0ELb0ELb0EEENS1_21CollectiveEpilogueFwdINS6_IJSA_SC_SB_EEES9_SE_SG_Li256ELb0ELb0ELb0ELb0EEENS1_30DynamicPersistentTileSchedulerILi256ELi32ELb0ELb0ELb1EEEEEEEEEvNT_6ParamsE)
        /*0724*/ 	.short	0x0210
        /*0726*/ 	.short	0x0bf0


	//----- nvinfo : EIATTR_SW_WAR
	.align		4
.L_223:
        /*0728*/ 	.byte	0x04, 0x36
        /*072a*/ 	.short	(.L_225 - .L_224)
.L_224:
        /*072c*/ 	.word	0x00000008
.L_225:


//--------------------- .nv.info._ZN7cutlass13device_kernelIN5flash11enable_sm90INS1_16FlashAttnFwdSm90INS1_25CollectiveMainloopFwdSm90ILi2EN4cute5tupleIJNS5_1CILi1EEES8_S8_EEENS6_IJNS7_ILi128EEENS7_ILi96EEENS7_ILi192EEEEEELi192ENS_10bfloat16_tEfNS_4arch4Sm90ELb0ELb1ELb1ELb1ELb0ELb0ELb0ELb1ELb1ELb0ELb0ELb0EEENS1_21CollectiveEpilogueFwdINS6_IJSA_SC_SB_EEES9_SE_SG_Li256ELb1ELb0ELb0ELb0EEENS1_36VarlenDynamicPersistentTileSchedulerILi128ELi96ELi256ELi32ELb0ELb0ELb1ELb1ELb0ELb1EEEEEEEEEvNT_6ParamsE --------------------------
	.section	.nv.info._ZN7cutlass13device_kernelIN5flash11enable_sm90INS1_16FlashAttnFwdSm90INS1_25CollectiveMainloopFwdSm90ILi2EN4cute5tupleIJNS5_1CILi1EEES8_S8_EEENS6_IJNS7_ILi128EEENS7_ILi96EEENS7_ILi192EEEEEELi192ENS_10bfloat16_tEfNS_4arch4Sm90ELb0ELb1ELb1ELb1ELb0ELb0ELb0ELb1ELb1ELb0ELb0ELb0EEENS1_21CollectiveEpilogueFwdINS6_IJSA_SC_SB_EEES9_SE_SG_Li256ELb1ELb0ELb0ELb0EEENS1_36VarlenDynamicPersistentTileSchedulerILi128ELi96ELi256ELi32ELb0ELb0ELb1ELb1ELb0ELb1EEEEEEEEEvNT_6ParamsE,"",@"SHT_CUDA_INFO"
	.sectionflags	@""
	.align	4


	//----- nvinfo : EIATTR_CUDA_API_VERSION
	.align		4
        /*0000*/ 	.byte	0x04, 0x37
        /*0002*/ 	.short	(.L_227 - .L_226)
.L_226:
        /*0004*/ 	.word	0x00000082


	//----- nvinfo : EIATTR_KPARAM_INFO
	.align		4
.L_227:
        /*0008*/ 	.byte	0x04, 0x17
        /*000a*/ 	.short	(.L_229 - .L_228)
.L_228:
        /*000c*/ 	.word	0x00000000
        /*0010*/ 	.short	0x0000
        /*0012*/ 	.short	0x0070
        /*0014*/ 	.byte	0x00, 0xf0, 0x01, 0x28


	//----- nvinfo : EIATTR_SPARSE_MMA_MASK
	.align		4
.L_229:
        /*0018*/ 	.byte	0x03, 0x50
        /*001a*/ 	.short	0x0000


	//----- nvinfo : EIATTR_MAXREG_COUNT
	.align		4
        /*001c*/ 	.byte	0x03, 0x1b
        /*001e*/ 	.short	0x00a8


	//----- nvinfo : EIATTR_NUM_BARRIERS
	.align		4
        /*0020*/ 	.byte	0x02, 0x4c
        /*0022*/ 	.byte	0x09
	.zero		1


	//----- nvinfo : EIATTR_EXTERNS
	.align		4
        /*0024*/ 	.byte	0x04, 0x0f
        /*0026*/ 	.short	(.L_231 - .L_230)


	//   ....[0]....
	.align		4
.L_230:
        /*0028*/ 	.word	index@(__assertfail)


	//----- nvinfo : EIATTR_ANNOTATIONS
	.align		4
.L_231:
        /*002c*/ 	.byte	0x04, 0x55
        /*002e*/ 	.short	(.L_233 - .L_232)


	//   ....[0]....
.L_232:
        /* <DEDUP_REMOVED lines=34> */


	//----- nvinfo : EIATTR_MERCURY_ISA_VERSION
	.align		4
.L_233:
        /*0240*/ 	.byte	0x03, 0x5f
        /*0242*/ 	.short	0x0101


	//----- nvinfo : EIATTR_UNUSED_LOAD_BYTE_OFFSET
	.align		4
        /*0244*/ 	.byte	0x04, 0x44
        /*0246*/ 	.short	(.L_235 - .L_234)


	//   ....[0]....
.L_234:
        /*0248*/ 	.word	0x00000a40
        /*024c*/ 	.word	0x0000fff0


	//   ....[1]....
        /*0250*/ 	.word	0x0000f070
        /*0254*/ 	.word	0x0000fff0


	//----- nvinfo : EIATTR_INT_WARP_WIDE_INSTR_OFFSETS
	.align		4
.L_235:
        /*0258*/ 	.byte	0x04, 0x31
        /*025a*/ 	.short	(.L_237 - .L_236)


	//   ....[0]....
.L_236:
        /*025c*/ 	.word	0x00000160


	//   ....[1]....
        /*0260*/ 	.word	0x000001a0


	//   ....[2]....
        /*0264*/ 	.word	0x00000210


	//   ....[3]....
        /*0268*/ 	.word	0x00012be0


	//   ....[4]....
        /*026c*/ 	.word	0x00012c80


	//   ....[5]....
        /*0270*/ 	.word	0x00013190


	//   ....[6]....
        /*0274*/ 	.word	0x00013210


	//   ....[7]....
        /*0278*/ 	.word	0x00013320


	//   ....[8]....
        /*027c*/ 	.word	0x00013410


	//   ....[9]....
        /*0280*/ 	.word	0x00015870


	//   ....[10]....
        /*0284*/ 	.word	0x00015910


	//----- nvinfo : EIATTR_COOP_GROUP_MASK_REGIDS
	.align		4
.L_237:
        /*0288*/ 	.byte	0x04, 0x29
        /*028a*/ 	.short	(.L_239 - .L_238)


	//   ....[0]....
.L_238:
        /*028c*/ 	.word	0xffffffff


	//   ....[1]....
        /*0290*/ 	.word	0xffffffff


	//   ....[2]....
        /*0294*/ 	.word	0xffffffff


	//   ....[3]....
        /*0298*/ 	.word	0xffffffff


	//   ....[4]....
        /*029c*/ 	.word	0xffffffff


	//   ....[5]....
        /*02a0*/ 	.word	0xffffffff


	//   ....[6]....
        /*02a4*/ 	.word	0xffffffff


	//   ....[7]....
        /*02a8*/ 	.word	0xffffffff


	//   ....[8]....
        /*02ac*/ 	.word	0xffffffff


	//   ....[9]....
        /*02b0*/ 	.word	0xffffffff


	//   ....[10]....
        /*02b4*/ 	.word	0xffffffff


	//   ....[11]....
        /*02b8*/ 	.word	0xffffffff


	//   ....[12]....
        /*02bc*/ 	.word	0xffffffff


	//   ....[13]....
        /*02c0*/ 	.word	0xffffffff


	//   ....[14]....
        /*02c4*/ 	.word	0xffffffff


	//   ....[15]....
        /*02c8*/ 	.word	0xffffffff


	//   ....[16]....
        /*02cc*/ 	.word	0xffffffff


	//   ....[17]....
        /*02d0*/ 	.word	0xffffffff


	//   ....[18]....
        /*02d4*/ 	.word	0xffffffff


	//   ....[19]....
        /*02d8*/ 	.word	0xffffffff


	//   ....[20]....
        /*02dc*/ 	.word	0xffffffff


	//   ....[21]....
        /*02e0*/ 	.word	0xffffffff


	//   ....[22]....
        /*02e4*/ 	.word	0xffffffff


	//   ....[23]....
        /*02e8*/ 	.word	0xffffffff


	//   ....[24]....
        /*02ec*/ 	.word	0xffffffff


	//   ....[25]....
        /*02f0*/ 	.word	0xffffffff


	//   ....[26]....
        /*02f4*/ 	.word	0xffffffff


	//   ....[27]....
        /*02f8*/ 	.word	0xffffffff


	//   ....[28]....
        /*02fc*/ 	.word	0xffffffff


	//   ....[29]....
        /*0300*/ 	.word	0xffffffff


	//   ....[30]....
        /*0304*/ 	.word	0xffffffff


	//   ....[31]....
        /*0308*/ 	.word	0xffffffff


	//   ....[32]....
        /*030c*/ 	.word	0xffffffff


	//   ....[33]....
        /*0310*/ 	.word	0xffffffff


	//   ....[34]....
        /*0314*/ 	.word	0xffffffff


	//   ....[35]....
        /*0318*/ 	.word	0xffffffff


	//   ....[36]....
        /*031c*/ 	.word	0xffffffff


	//   ....[37]....
        /*0320*/ 	.word	0xffffffff


	//   ....[38]....
        /*0324*/ 	.word	0xffffffff


	//   ....[39]....
        /*0328*/ 	.word	0xffffffff


	//   ....[40]....
        /*032c*/ 	.word	0xffffffff


	//   ....[41]....
        /*0330*/ 	.word	0xffffffff


	//   ....[42]....
        /*0334*/ 	.word	0xffffffff


	//   ....[43]....
        /*0338*/ 	.word	0xffffffff


	//   ....[44]....
        /*033c*/ 	.word	0xffffffff


	//   ....[45]....
        /*0340*/ 	.word	0xffffffff


	//   ....[46]....
        /*0344*/ 	.word	0xffffffff


	//   ....[47]....
        /*0348*/ 	.word	0xffffffff


	//   ....[48]....
        /*034c*/ 	.word	0xffffffff


	//   ....[49]....
        /*0350*/ 	.word	0xffffffff


	//   ....[50]....
        /*0354*/ 	.word	0xffffffff


	//   ....[51]....
        /*0358*/ 	.word	0xffffffff


	//   ....[52]....
        /*035c*/ 	.word	0xffffffff


	//   ....[53]....
        /*0360*/ 	.word	0xffffffff


	//   ....[54]....
        /*0364*/ 	.word	0xffffffff


	//   ....[55]....
        /*0368*/ 	.word	0xffffffff


	//   ....[56]....
        /*036c*/ 	.word	0xffffffff


	//   ....[57]....
        /*0370*/ 	.word	0xffffffff


	//   ....[58]....
        /*0374*/ 	.word	0xffffffff


	//   ....[59]....
        /*0378*/ 	.word	0xffffffff


	//   ....[60]....
        /*037c*/ 	.word	0xffffffff


	//   ....[61]....
        /*0380*/ 	.word	0xffffffff


	//   ....[62]....
        /*0384*/ 	.word	0x0500000f


	//   ....[63]....
        /*0388*/ 	.word	0x0500000f


	//   ....[64]....
        /*038c*/ 	.word	0x0500000f


	//   ....[65]....
        /*0390*/ 	.word	0x0500000f


	//   ....[66]....
        /*0394*/ 	.word	0x0500000f


	//   ....[67]....
        /*0398*/ 	.word	0x0500000f


	//   ....[68]....
        /*039c*/ 	.word	0x0500000f


	//   ....[69]....
        /*03a0*/ 	.word	0x0500000f


	//   ....[70]....
        /*03a4*/ 	.word	0x0500000f


	//   ....[71]....
        /*03a8*/ 	.word	0x0500000f


	//   ....[72]....
        /*03ac*/ 	.word	0x0500000f


	//   ....[73]....
        /*03b0*/ 	.word	0x0500000f


	//   ....[74]....
        /*03b4*/ 	.word	0x0500000f


	//   ....[75]....
        /*03b8*/ 	.word	0x0500000f


	//   ....[76]....
        /*03bc*/ 	.word	0x0500000f


	//   ....[77]....
        /*03c0*/ 	.word	0x0500000f


	//   ....[78]....
        /*03c4*/ 	.word	0x0500000f


	//   ....[79]....
        /*03c8*/ 	.word	0x0500000f


	//   ....[80]....
        /*03cc*/ 	.word	0x0500000f


	//----- nvinfo : EIATTR_COOP_GROUP_INSTR_OFFSETS
	.align		4
.L_239:
        /*03d0*/ 	.byte	0x04, 0x28
        /*03d2*/ 	.short	(.L_241 - .L_240)


	//   ....[0]....
.L_240:
        /*03d4*/ 	.word	0x00000060


	//   ....[1]....
        /*03d8*/ 	.word	0x00000170


	//   ....[2]....
        /*03dc*/ 	.word	0x000001c0


	//   ....[3]....
        /*03e0*/ 	.word	0x000003f0


	//   ....[4]....
        /*03e4*/ 	.word	0x00000550


	//   ....[5]....
        /*03e8*/ 	.word	0x00000670


	//   ....[6]....
        /*03ec*/ 	.word	0x000007d0


	//   ....[7]....
        /*03f0*/ 	.word	0x00001900


	//   ....[8]....
        /*03f4*/ 	.word	0x000038c0


	//   ....[9]....
        /*03f8*/ 	.word	0x000039c0


	//   ....[10]....
        /*03fc*/ 	.word	0x00003ee0


	//   ....[11]....
        /*0400*/ 	.word	0x00003f70


	//   ....[12]....
        /*0404*/ 	.word	0x00007220


	//   ....[13]....
        /*0408*/ 	.word	0x00007330


	//   ....[14]....
        /*040c*/ 	.word	0x00007920


	//   ....[15]....
        /*0410*/ 	.word	0x000079a0


	//   ....[16]....
        /*0414*/ 	.word	0x00009bf0


	//   ....[17]....
        /*0418*/ 	.word	0x00009c10


	//   ....[18]....
        /*041c*/ 	.word	0x00009f40


	//   ....[19]....
        /*0420*/ 	.word	0x00009fa0


	//   ....[20]....
        /*0424*/ 	.word	0x0000ce00


	//   ....[21]....
        /*0428*/ 	.word	0x0000cf20


	//   ....[22]....
        /*042c*/ 	.word	0x0000d510


	//   ....[23]....
        /*0430*/ 	.word	0x0000d590


	//   ....[24]....
        /*0434*/ 	.word	0x0000e5a0


	//   ....[25]....
        /*0438*/ 	.word	0x0000e5e0


	//   ....[26]....
        /*043c*/ 	.word	0x0000e6e0


	//   ....[27]....
        /*0440*/ 	.word	0x0000e700


	//   ....[28]....
        /*0444*/ 	.word	0x000116d0


	//   ....[29]....
        /*0448*/ 	.word	0x00011870


	//   ....[30]....
        /*044c*/ 	.word	0x000118a0


	//   ....[31]....
        /*0450*/ 	.word	0x000118d0


	//   ....[32]....
        /*0454*/ 	.word	0x00011910


	//   ....[33]....
        /*0458*/ 	.word	0x00011960


	//   ....[34]....
        /*045c*/ 	.word	0x000119c0


	//   ....[35]....
        /*0460*/ 	.word	0x00011bb0


	//   ....[36]....
        /*0464*/ 	.word	0x00011c10


	//   ....[37]....
        /*0468*/ 	.word	0x00011c50


	//   ....[38]....
        /*046c*/ 	.word	0x00011c90


	//   ....[39]....
        /*0470*/ 	.word	0x00011cc0


	//   ....[40]....
        /*0474*/ 	.word	0x00011cf0


	//   ....[41]....
        /*0478*/ 	.word	0x00011d90


	//   ....[42]....
        /*047c*/ 	.word	0x00011df0


	//   ....[43]....
        /*0480*/ 	.word	0x00011e80


	//   ....[44]....
        /*0484*/ 	.word	0x00015d80


	//   ....[45]....
        /*0488*/ 	.word	0x00015d90


	//   ....[46]....
        /*048c*/ 	.word	0x00015eb0


	//   ....[47]....
        /*0490*/ 	.word	0x00015f10


	//   ....[48]....
        /*0494*/ 	.word	0x00015f50


	//   ....[49]....
        /*0498*/ 	.word	0x00015f90


	//   ....[50]....
        /*049c*/ 	.word	0x00015fc0


	//   ....[51]....
        /*04a0*/ 	.word	0x00015ff0


	//   ....[52]....
        /*04a4*/ 	.word	0x00016190


	//   ....[53]....
        /*04a8*/ 	.word	0x000161f0


	//   ....[54]....
        /*04ac*/ 	.word	0x00016230


	//   ....[55]....
        /*04b0*/ 	.word	0x00016270


	//   ....[56]....
        /*04b4*/ 	.word	0x000162a0


	//   ....[57]....
        /*04b8*/ 	.word	0x000162d0


	//   ....[58]....
        /*04bc*/ 	.word	0x00016390


	//   ....[59]....
        /*04c0*/ 	.word	0x000163b0


	//   ....[60]....
        /*04c4*/ 	.word	0x00016420


	//   ....[61]....
        /*04c8*/ 	.word	0x00016ac0


	//   ....[62]....
        /*04cc*/ 	.word	0x00017170


	//   ....[63]....
        /*04d0*/ 	.word	0x00017590


	//   ....[64]....
        /*04d4*/ 	.word	0x00017620


	//   ....[65]....
        /*04d8*/ 	.word	0x000176c0


	//   ....[66]....
        /*04dc*/ 	.word	0x00017770


	//   ....[67]....
        /*04e0*/ 	.word	0x000177f0


	//   ....[68]....
        /*04e4*/ 	.word	0x00017870


	//   ....[69]....
        /*04e8*/ 	.word	0x000178f0


	//   ....[70]....
        /*04ec*/ 	.word	0x00017970


	//   ....[71]....
        /*04f0*/ 	.word	0x00017a00


	//   ....[72]....
        /*04f4*/ 	.word	0x00017ab0


	//   ....[73]....
        /*04f8*/ 	.word	0x00017b30


	//   ....[74]....
        /*04fc*/ 	.word	0x00017bb0


	//   ....[75]....
        /*0500*/ 	.word	0x00017c30


	//   ....[76]....
        /*0504*/ 	.word	0x00017cb0


	//   ....[77]....
        /*0508*/ 	.word	0x00017d20


	//   ....[78]....
        /*050c*/ 	.word	0x00017dc0


	//   ....[79]....
        /*0510*/ 	.word	0x00017e50


	//   ....[80]....
        /*0514*/ 	.word	0x00017f80


	//----- nvinfo : EIATTR_REG_RECONFIG
	.align		4
.L_241:
        /*0518*/ 	.byte	0x01, 0x54
	.zero		2


	//----- nvinfo : EIATTR_SYSCALL_OFFSETS
	.align		4
        /*051c*/ 	.byte	0x04, 0x46
        /*051e*/ 	.short	(.L_243 - .L_242)


	//   ....[0]....
.L_242:
        /*0520*/ 	.word	0x00001ae0


	//   ....[1]....
        /*0524*/ 	.word	0x00012e10


	//   ....[2]....
        /*0528*/ 	.word	0x00012f50


	//   ....[3]....
        /*052c*/ 	.word	0x00013050


	//----- nvinfo : EIATTR_MBARRIER_INSTR_OFFSETS
	.align		4
.L_243:
        /*0530*/ 	.byte	0x04, 0x39
        /*0532*/ 	.short	(.L_245 - .L_244)


	//   ....[0]....
.L_244:
        /*0534*/ 	.word	0x000002a0
        /*0538*/ 	.word	0x000000ff
        /*053c*/ 	.word	0x00030800
        /*0540*/ 	.short	0x0100
        /*0542*/ 	.byte	0x08
	.zero		1


	//   ....[1]....
        /*0544*/ 	.word	0x000002b0
        /*0548*/ 	.word	0x000000ff
        /*054c*/ 	.word	0x00030820
        /*0550*/ 	.short	0x0100
        /*0552*/ 	.byte	0x08
	.zero		1


	//   ....[2]....
        /*0554*/ 	.word	0x000003a0
        /*0558*/ 	.word	0x000000ff
        /*055c*/ 	.word	0x00030830
        /*0560*/ 	.short	0x0100
        /*0562*/ 	.byte	0x08
	.zero		1


	//   ....[3]....
        /*0564*/ 	.word	0x000003b0
        /*0568*/ 	.word	0x000000ff
        /*056c*/ 	.word	0x00030840
        /*0570*/ 	.short	0x0100
        /*0572*/ 	.byte	0x08
	.zero		1


	//   ....[4]....
        /*0574*/ 	.word	0x000003c0
        /*0578*/ 	.word	0x000000ff
        /*057c*/ 	.word	0x00030838
        /*0580*/ 	.short	0x0100
        /*0582*/ 	.byte	0x08
	.zero		1


	//   ....[5]....
        /*0584*/ 	.word	0x000003d0
        /*0588*/ 	.word	0x000000ff
        /*058c*/ 	.word	0x00030848
        /*0590*/ 	.short	0x0100
        /*0592*/ 	.byte	0x08
	.zero		1


	//   ....[6]....
        /*0594*/ 	.word	0x00000500
        /*0598*/ 	.word	0x000000ff
        /*059c*/ 	.word	0x00030850
        /*05a0*/ 	.short	0x0100
        /*05a2*/ 	.byte	0x08
	.zero		1


	//   ....[7]....
        /*05a4*/ 	.word	0x00000510
        /*05a8*/ 	.word	0x000000ff
        /*05ac*/ 	.word	0x00030860
        /*05b0*/ 	.short	0x0100
        /*05b2*/ 	.byte	0x08
	.zero		1


	//   ....[8]....
        /*05b4*/ 	.word	0x00000520
        /*05b8*/ 	.word	0x000000ff
        /*05bc*/ 	.word	0x00030858
        /*05c0*/ 	.short	0x0100
        /*05c2*/ 	.byte	0x08
	.zero		1


	//   ....[9]....
        /*05c4*/ 	.word	0x00000530
        /*05c8*/ 	.word	0x000000ff
        /*05cc*/ 	.word	0x00030868
        /*05d0*/ 	.short	0x0100
        /*05d2*/ 	.byte	0x08
	.zero		1


	//   ....[10]....
        /*05d4*/ 	.word	0x00000620
        /*05d8*/ 	.word	0x000000ff
        /*05dc*/ 	.word	0x00030870
        /*05e0*/ 	.short	0x0100
        /*05e2*/ 	.byte	0x06
	.zero		1


	//   ....[11]....
        /*05e4*/ 	.word	0x00000630
        /*05e8*/ 	.word	0x000000ff
        /*05ec*/ 	.word	0x00030880
        /*05f0*/ 	.short	0x0100
        /*05f2*/ 	.byte	0x06
	.zero		1


	//   ....[12]....
        /*05f4*/ 	.word	0x00000640
        /*05f8*/ 	.word	0x000000ff
        /*05fc*/ 	.word	0x00030878
        /*0600*/ 	.short	0x0100
        /*0602*/ 	.byte	0x06
	.zero		1


	//   ....[13]....
        /*0604*/ 	.word	0x00000650
        /*0608*/ 	.word	0x000000ff
        /*060c*/ 	.word	0x00030888
        /*0610*/ 	.short	0x0100
        /*0612*/ 	.byte	0x06
	.zero		1


	//   ....[14]....
        /*0614*/ 	.word	0x00000780
        /*0618*/ 	.word	0x000000ff
        /*061c*/ 	.word	0x00030890
        /*0620*/ 	.short	0x0100
        /*0622*/ 	.byte	0x08
	.zero		1


	//   ....[15]....
        /*0624*/ 	.word	0x00000790
        /*0628*/ 	.word	0x000000ff
        /*062c*/ 	.word	0x000308a0
        /*0630*/ 	.short	0x0100
        /*0632*/ 	.byte	0x08
	.zero		1


	//   ....[16]....
        /*0634*/ 	.word	0x000007a0
        /*0638*/ 	.word	0x000000ff
        /*063c*/ 	.word	0x00030898
        /*0640*/ 	.short	0x0100
        /*0642*/ 	.byte	0x08
	.zero		1


	//   ....[17]....
        /*0644*/ 	.word	0x000007b0
        /*0648*/ 	.word	0x000000ff
        /*064c*/ 	.word	0x000308a8
        /*0650*/ 	.short	0x0100
        /*0652*/ 	.byte	0x08
	.zero		1


	//   ....[18]....
        /*0654*/ 	.word	0x000008e0
        /*0658*/ 	.word	0x000000ff
        /*065c*/ 	.word	0x000308b0
        /*0660*/ 	.short	0x0100
        /*0662*/ 	.byte	0x08
	.zero		1


	//   ....[19]....
        /*0664*/ 	.word	0x000008f0
        /*0668*/ 	.word	0x000000ff
        /*066c*/ 	.word	0x000308c0
        /*0670*/ 	.short	0x0100
        /*0672*/ 	.byte	0x08
	.zero		1


	//   ....[20]....
        /*0674*/ 	.word	0x00000900
        /*0678*/ 	.word	0x000000ff
        /*067c*/ 	.word	0x000308b8
        /*0680*/ 	.short	0x0100
        /*0682*/ 	.byte	0x08
	.zero		1


	//   ....[21]....
        /*0684*/ 	.word	0x00000910
        /*0688*/ 	.word	0x000000ff
        /*068c*/ 	.word	0x000308c8
        /*0690*/ 	.short	0x0100
        /*0692*/ 	.byte	0x08
	.zero		1


	//   ....[22]....
        /*0694*/ 	.word	0x00001b80
        /*0698*/ 	.word	0x000000ff
        /*069c*/ 	.word	0x00030800
        /*06a0*/ 	.short	0x010a
        /*06a2*/ 	.byte	0x27
	.zero		1


	//   ....[23]....
        /*06a4*/ 	.word	0x00001c00
        /*06a8*/ 	.word	0x00000005
        /*06ac*/ 	.word	0x00030830
        /*06b0*/ 	.short	0x010a
        /*06b2*/ 	.byte	0x3f
	.zero		1


	//   ....[24]....
        /*06b4*/ 	.word	0x00001ca0
        /*06b8*/ 	.word	0x00000005
        /*06bc*/ 	.word	0x00030830
        /*06c0*/ 	.short	0x010a
        /*06c2*/ 	.byte	0x3f
	.zero		1


	//   ....[25]....
        /*06c4*/ 	.word	0x00002620
        /*06c8*/ 	.word	0x00000004
        /*06cc*/ 	.word	0x00000000
        /*06d0*/ 	.short	0x0101
        /*06d2*/ 	.byte	0x3f
	.zero		1


	//   ....[26]....
        /*06d4*/ 	.word	0x00004e80
        /*06d8*/ 	.word	0x000000ff
        /*06dc*/ 	.word	0x00030830
        /*06e0*/ 	.short	0x010a
        /*06e2*/ 	.byte	0x06
	.zero		1


	//   ....[27]....
        /*06e4*/ 	.word	0x00004ec0
        /*06e8*/ 	.word	0x000000ff
        /*06ec*/ 	.word	0x00030830
        /*06f0*/ 	.short	0x010a
        /*06f2*/ 	.byte	0x06
	.zero		1


	//   ....[28]....
        /*06f4*/ 	.word	0x00005980
        /*06f8*/ 	.word	0x000000ff
        /*06fc*/ 	.word	0x00030850
        /*0700*/ 	.short	0x010a
        /*0702*/ 	.byte	0x0e
	.zero		1


	//   ....[29]....
        /*0704*/ 	.word	0x000059c0
        /*0708*/ 	.word	0x000000ff
        /*070c*/ 	.word	0x00030850
        /*0710*/ 	.short	0x010a
        /*0712*/ 	.byte	0x0e
	.zero		1


	//   ....[30]....
        /*0714*/ 	.word	0x000062d0
        /*0718*/ 	.word	0x00000078
        /*071c*/ 	.word	0x00000000
        /*0720*/ 	.short	0x0101
        /*0722*/ 	.byte	0x3f
	.zero		1


	//   ....[31]....
        /*0724*/ 	.word	0x00007df0
        /*0728*/ 	.word	0x00000087
        /*072c*/ 	.word	0x00000000
        /*0730*/ 	.short	0x0101
        /*0732*/ 	.byte	0x3f
	.zero		1


	//   ....[32]....
        /*0734*/ 	.word	0x000085f0
        /*0738*/ 	.word	0x000000ff
        /*073c*/ 	.word	0x00030830
        /*0740*/ 	.short	0x010a
        /*0742*/ 	.byte	0x06
	.zero		1


	//   ....[33]....
        /*0744*/ 	.word	0x00008630
        /*0748*/ 	.word	0x000000ff
        /*074c*/ 	.word	0x00030830
        /*0750*/ 	.short	0x010a
        /*0752*/ 	.byte	0x06
	.zero		1


	//   ....[34]....
        /*0754*/ 	.word	0x000090f0
        /*0758*/ 	.word	0x000000ff
        /*075c*/ 	.word	0x00030850
        /*0760*/ 	.short	0x010a
        /*0762*/ 	.byte	0x07
	.zero		1


	//   ....[35]....
        /*0764*/ 	.word	0x00009130
        /*0768*/ 	.word	0x000000ff
        /*076c*/ 	.word	0x00030850
        /*0770*/ 	.short	0x010a
        /*0772*/ 	.byte	0x07
	.zero		1


	//   ....[36]....
        /*0774*/ 	.word	0x0000a420
        /*0778*/ 	.word	0x0000007b
        /*077c*/ 	.word	0x00000000
        /*0780*/ 	.short	0x0101
        /*0782*/ 	.byte	0x3f
	.zero		1


	//   ....[37]....
        /*0784*/ 	.word	0x0000a460
        /*0788*/ 	.word	0x0000007d
        /*078c*/ 	.word	0x00000000
        /*0790*/ 	.short	0x0101
        /*0792*/ 	.byte	0x3f
	.zero		1


	//   ....[38]....
        /*0794*/ 	.word	0x0000aa90
        /*0798*/ 	.word	0x000000ff
        /*079c*/ 	.word	0x00030830
        /*07a0*/ 	.short	0x010a
        /*07a2*/ 	.byte	0x06
	.zero		1


	//   ....[39]....
        /*07a4*/ 	.word	0x0000aad0
        /*07a8*/ 	.word	0x000000ff
        /*07ac*/ 	.word	0x00030830
        /*07b0*/ 	.short	0x010a
        /*07b2*/ 	.byte	0x06
	.zero		1


	//   ....[40]....
        /*07b4*/ 	.word	0x0000b590
        /*07b8*/ 	.word	0x000000ff
        /*07bc*/ 	.word	0x00030850
        /*07c0*/ 	.short	0x010a
        /*07c2*/ 	.byte	0x07
	.zero		1


	//   ....[41]....
        /*07c4*/ 	.word	0x0000b5d0
        /*07c8*/ 	.word	0x000000ff
        /*07cc*/ 	.word	0x00030850
        /*07d0*/ 	.short	0x010a
        /*07d2*/ 	.byte	0x07
	.zero		1


	//   ....[42]....
        /*07d4*/ 	.word	0x0000bf00
        /*07d8*/ 	.word	0x00000002
        /*07dc*/ 	.word	0x00000000
        /*07e0*/ 	.short	0x0101
        /*07e2*/ 	.byte	0x3f
	.zero		1


	//   ....[43]....
        /*07e4*/ 	.word	0x0000d850
        /*07e8*/ 	.word	0x00000081
        /*07ec*/ 	.word	0x00000000
        /*07f0*/ 	.short	0x0101
        /*07f2*/ 	.byte	0x3f
	.zero		1


	//   ....[44]....
        /*07f4*/ 	.word	0x0000e510
        /*07f8*/ 	.word	0x000000ff
        /*07fc*/ 	.word	0x00030850
        /*0800*/ 	.short	0x010a
        /*0802*/ 	.byte	0x05
	.zero		1


	//   ....[45]....
        /*0804*/ 	.word	0x0000e550
        /*0808*/ 	.word	0x000000ff
        /*080c*/ 	.word	0x00030850
        /*0810*/ 	.short	0x010a
        /*0812*/ 	.byte	0x05
	.zero		1


	//   ....[46]....
        /*0814*/ 	.word	0x0000ea10
        /*0818*/ 	.word	0x00000009
        /*081c*/ 	.word	0x00000000
        /*0820*/ 	.short	0x0101
        /*0822*/ 	.byte	0x3f
	.zero		1


	//   ....[47]....
        /*0824*/ 	.word	0x000103a0
        /*0828*/ 	.word	0x00000026
        /*082c*/ 	.word	0x00000000
        /*0830*/ 	.short	0x0101
        /*0832*/ 	.byte	0x3f
	.zero		1


	//   ....[48]....
        /*0834*/ 	.word	0x00013760
        /*0838*/ 	.word	0x00000009
        /*083c*/ 	.word	0x00030840
        /*0840*/ 	.short	0x010a
        /*0842*/ 	.byte	0x3f
	.zero		1


	//   ....[49]....
        /*0844*/ 	.word	0x00013d10
        /*0848*/ 	.word	0x0000000a
        /*084c*/ 	.word	0x00030820
        /*0850*/ 	.short	0x010a
        /*0852*/ 	.byte	0x3f
	.zero		1


	//   ....[50]....
        /*0854*/ 	.word	0x00014060
        /*0858*/ 	.word	0x00000002
        /*085c*/ 	.word	0x00030840
        /*0860*/ 	.short	0x010a
        /*0862*/ 	.byte	0x3f
	.zero		1


	//   ....[51]....
        /*0864*/ 	.word	0x00014360
        /*0868*/ 	.word	0x00000003
        /*086c*/ 	.word	0x00000060
        /*0870*/ 	.short	0x010a
        /*0872*/ 	.byte	0x3f
	.zero		1


	//   ....[52]....
        /*0874*/ 	.word	0x000149b0
        /*0878*/ 	.word	0x00000002
        /*087c*/ 	.word	0x00030840
        /*0880*/ 	.short	0x010a
        /*0882*/ 	.byte	0x3f
	.zero		1


	//   ....[53]....
        /*0884*/ 	.word	0x00014cb0
        /*0888*/ 	.word	0x00000003
        /*088c*/ 	.word	0x00000060
        /*0890*/ 	.short	0x010a
        /*0892*/ 	.byte	0x3f
	.zero		1


	//   ....[54]....
        /*0894*/ 	.word	0x000151f0
        /*0898*/ 	.word	0x00000002
        /*089c*/ 	.word	0x00030840
        /*08a0*/ 	.short	0x010a
        /*08a2*/ 	.byte	0x3f
	.zero		1


	//   ....[55]....
        /*08a4*/ 	.word	0x00015500
        /*08a8*/ 	.word	0x00000002
        /*08ac*/ 	.word	0x00000060
        /*08b0*/ 	.short	0x010a
        /*08b2*/ 	.byte	0x3f
	.zero		1


	//   ....[56]....
        /*08b4*/ 	.word	0x000159d0
        /*08b8*/ 	.word	0x00000003
        /*08bc*/ 	.word	0x00030860
        /*08c0*/ 	.short	0x010a
        /*08c2*/ 	.byte	0x3f
	.zero		1


	//   ....[57]....
        /*08c4*/ 	.word	0x00016a40
        /*08c8*/ 	.word	0x00000000
        /*08cc*/ 	.word	0x00030820
        /*08d0*/ 	.short	0x010a
        /*08d2*/ 	.byte	0x3f
	.zero		1


	//   ....[58]....
        /*08d4*/ 	.word	0x00016c20
        /*08d8*/ 	.word	0x00000006
        /*08dc*/ 	.word	0x00000000
        /*08e0*/ 	.short	0x010a
        /*08e2*/ 	.byte	0x3f
	.zero		1


	//   ....[59]....
        /*08e4*/ 	.word	0x00016c90
        /*08e8*/ 	.word	0x00000007
        /*08ec*/ 	.word	0x00000000
        /*08f0*/ 	.short	0x010a
        /*08f2*/ 	.byte	0x3f
	.zero		1


	//   ....[60]....
        /*08f4*/ 	.word	0x00016d00
        /*08f8*/ 	.word	0x00000004
        /*08fc*/ 	.word	0x00000000
        /*0900*/ 	.short	0x010a
        /*0902*/ 	.byte	0x3f
	.zero		1


	//   ....[61]....
        /*0904*/ 	.word	0x00016d30
        /*0908*/ 	.word	0x00000003
        /*090c*/ 	.word	0x00000000
        /*0910*/ 	.short	0x010a
        /*0912*/ 	.byte	0x3f
	.zero		1


	//   ....[62]....
        /*0914*/ 	.word	0x00016da0
        /*0918*/ 	.word	0x00000003
        /*091c*/ 	.word	0x00030800
        /*0920*/ 	.short	0x010a
        /*0922*/ 	.byte	0x3f
	.zero		1


	//   ....[63]....
        /*0924*/ 	.word	0x00016df0
        /*0928*/ 	.word	0x00000005
        /*092c*/ 	.word	0x00030830
        /*0930*/ 	.short	0x010a
        /*0932*/ 	.byte	0x3f
	.zero		1


	//   ....[64]....
        /*0934*/ 	.word	0x00016e50
        /*0938*/ 	.word	0x00000079
        /*093c*/ 	.word	0x00030830
        /*0940*/ 	.short	0x010a
        /*0942*/ 	.byte	0x3f
	.zero		1


	//   ....[65]....
        /*0944*/ 	.word	0x00016eb0
        /*0948*/ 	.word	0x000000c3
        /*094c*/ 	.word	0x00030850
        /*0950*/ 	.short	0x010a
        /*0952*/ 	.byte	0x3f
	.zero		1


	//   ....[66]....
        /*0954*/ 	.word	0x00016f10
        /*0958*/ 	.word	0x00000004
        /*095c*/ 	.word	0x00030830
        /*0960*/ 	.short	0x010a
        /*0962*/ 	.byte	0x3f
	.zero		1


	//   ....[67]....
        /*0964*/ 	.word	0x00016f70
        /*0968*/ 	.word	0x00000003
        /*096c*/ 	.word	0x00030850
        /*0970*/ 	.short	0x010a
        /*0972*/ 	.byte	0x3f
	.zero		1


	//   ....[68]....
        /*0974*/ 	.word	0x00016fd0
        /*0978*/ 	.word	0x00000004
        /*097c*/ 	.word	0x00030830
        /*0980*/ 	.short	0x010a
        /*0982*/ 	.byte	0x3f
	.zero		1


	//   ....[69]....
        /*0984*/ 	.word	0x00017030
        /*0988*/ 	.word	0x00000003
        /*098c*/ 	.word	0x00030850
        /*0990*/ 	.short	0x010a
        /*0992*/ 	.byte	0x3f
	.zero		1


	//   ....[70]....
        /*0994*/ 	.word	0x00017090
        /*0998*/ 	.word	0x00000005
        /*099c*/ 	.word	0x00030850
        /*09a0*/ 	.short	0x010a
        /*09a2*/ 	.byte	0x3f
	.zero		1


	//   ....[71]....
        /*09a4*/ 	.word	0x00017230
        /*09a8*/ 	.word	0x00000009
        /*09ac*/ 	.word	0x00030840
        /*09b0*/ 	.short	0x010a
        /*09b2*/ 	.byte	0x3f
	.zero		1


	//   ....[72]....
        /*09b4*/ 	.word	0x000172b0
        /*09b8*/ 	.word	0x00000008
        /*09bc*/ 	.word	0x00030820
        /*09c0*/ 	.short	0x010a
        /*09c2*/ 	.byte	0x3f
	.zero		1


	//   ....[73]....
        /*09c4*/ 	.word	0x00017300
        /*09c8*/ 	.word	0x00000002
        /*09cc*/ 	.word	0x00030840
        /*09d0*/ 	.short	0x010a
        /*09d2*/ 	.byte	0x3f
	.zero		1


	//   ....[74]....
        /*09d4*/ 	.word	0x00017350
        /*09d8*/ 	.word	0x00000003
        /*09dc*/ 	.word	0x00000060
        /*09e0*/ 	.short	0x010a
        /*09e2*/ 	.byte	0x3f
	.zero		1


	//   ....[75]....
        /*09e4*/ 	.word	0x000173a0
        /*09e8*/ 	.word	0x00000002
        /*09ec*/ 	.word	0x00030840
        /*09f0*/ 	.short	0x010a
        /*09f2*/ 	.byte	0x3f
	.zero		1


	//   ....[76]....
        /*09f4*/ 	.word	0x000173f0
        /*09f8*/ 	.word	0x00000003
        /*09fc*/ 	.word	0x00000060
        /*0a00*/ 	.short	0x010a
        /*0a02*/ 	.byte	0x3f
	.zero		1


	//   ....[77]....
        /*0a04*/ 	.word	0x00017440
        /*0a08*/ 	.word	0x00000002
        /*0a0c*/ 	.word	0x00030840
        /*0a10*/ 	.short	0x010a
        /*0a12*/ 	.byte	0x3f
	.zero		1


	//   ....[78]....
        /*0a14*/ 	.word	0x00017490
        /*0a18*/ 	.word	0x00000002
        /*0a1c*/ 	.word	0x00000060
        /*0a20*/ 	.short	0x010a
        /*0a22*/ 	.byte	0x3f
	.zero		1


	//   ....[79]....
        /*0a24*/ 	.word	0x000174e0
        /*0a28*/ 	.word	0x00000003
        /*0a2c*/ 	.word	0x00030860
        /*0a30*/ 	.short	0x010a
        /*0a32*/ 	.byte	0x3f
	.zero		1


	//   ....[80]....
        /*0a34*/ 	.word	0x00017ea0
        /*0a38*/ 	.word	0x00000000
        /*0a3c*/ 	.word	0x00030820
        /*0a40*/ 	.short	0x010a
        /*0a42*/ 	.byte	0x3f
	.zero		1


	//   ....[81]....
        /*0a44*/ 	.word	0x00018040
        /*0a48*/ 	.word	0x00000006
        /*0a4c*/ 	.word	0x00000000
        /*0a50*/ 	.short	0x010a
        /*0a52*/ 	.byte	0x3f
	.zero		1


	//   ....[82]....
        /*0a54*/ 	.word	0x00018090
        /*0a58*/ 	.word	0x00000007
        /*0a5c*/ 	.word	0x00000000
        /*0a60*/ 	.short	0x010a
        /*0a62*/ 	.byte	0x3f
	.zero		1


	//   ....[83]....
        /*0a64*/ 	.word	0x000180e0
        /*0a68*/ 	.word	0x00000004
        /*0a6c*/ 	.word	0x00000000
        /*0a70*/ 	.short	0x010a
        /*0a72*/ 	.byte	0x3f
	.zero		1


	//----- nvinfo : EIATTR_NUM_MBARRIERS
	.align		4
.L_245:
        /*0a74*/ 	.byte	0x03, 0x38
        /*0a76*/ 	.short	0x0016


	//----- nvinfo : EIATTR_EXIT_INSTR_OFFSETS
	.align		4
        /*0a78*/ 	.byte	0x04, 0x1c
        /*0a7a*/ 	.short	(.L_247 - .L_246)


	//   ....[0]....
.L_246:
        /*0a7c*/ 	.word	0x00000a80


	//   ....[1]....
        /*0a80*/ 	.word	0x00011690


	//   ....[2]....
        /*0a84*/ 	.word	0x000116f0


	//   ....[3]....
        /*0a88*/ 	.word	0x00016d80


	//----- nvinfo : EIATTR_MAX_THREADS
	.align		4
.L_247:
        /*0a8c*/ 	.byte	0x04, 0x05
        /*0a8e*/ 	.short	(.L_249 - .L_248)
.L_248:
        /*0a90*/ 	.word	0x00000180
        /*0a94*/ 	.word	0x00000001
        /*0a98*/ 	.word	0x00000001


	//----- nvinfo : EIATTR_CRS_STACK_SIZE
	.align		4
.L_249:
        /*0a9c*/ 	.byte	0x04, 0x1e
        /*0a9e*/ 	.short	(.L_251 - .L_250)
.L_250:
        /*0aa0*/ 	.word	0x00000000


	//----- nvinfo : EIATTR_CBANK_PARAM_SIZE
	.align		4
.L_251:
        /*0aa4*/ 	.byte	0x03, 0x19
        /*0aa6*/ 	.short	0x0a70


	//----- nvinfo : EIATTR_PARAM_CBANK
	.align		4
        /*0aa8*/ 	.byte	0x04, 0x0a
        /*0aaa*/ 	.short	(.L_253 - .L_252)
	.align		4
.L_252:
        /*0aac*/ 	.word	index@(.nv.constant0._ZN7cutlass13device_kernelIN5flash11enable_sm90INS1_16FlashAttnFwdSm90INS1_25CollectiveMainloopFwdSm90ILi2EN4cute5tupleIJNS5_1CILi1EEES8_S8_EEENS6_IJNS7_ILi128EEENS7_ILi96EEENS7_ILi192EEEEEELi192ENS_10bfloat16_tEfNS_4arch4Sm90ELb0ELb1ELb1ELb1ELb0ELb0ELb0ELb1ELb1ELb0ELb0ELb0EEENS1_21CollectiveEpilogueFwdINS6_IJSA_SC_SB_EEES9_SE_SG_Li256ELb1ELb0ELb0ELb0EEENS1_36VarlenDynamicPersistentTileSchedulerILi128ELi96ELi256ELi32ELb0ELb0ELb1ELb1ELb0ELb1EEEEEEEEEvNT_6ParamsE)
        /*0ab0*/ 	.short	0x0210
        /*0ab2*/ 	.short	0x0a70


	//----- nvinfo : EIATTR_SW_WAR
	.align		4
.L_253:
        /*0ab4*/ 	.byte	0x04, 0x36
        /*0ab6*/ 	.short	(.L_255 - .L_254)
.L_254:
        /*0ab8*/ 	.word	0x00000008
.L_255:


//--------------------- .nv.info._ZN7cutlass13device_kernelIN5flash11enable_sm90INS1_16FlashAttnFwdSm90INS1_25CollectiveMainloopFwdSm90ILi2EN4cute5tupleIJNS5_1CILi1EEES8_S8_EEENS6_IJNS7_ILi128EEENS7_ILi96EEENS7_ILi192EEEEEELi192ENS_10bfloat16_tEfNS_4arch4Sm90ELb0ELb1ELb1ELb1ELb0ELb1ELb0ELb1ELb1ELb0ELb0ELb0EEENS1_21CollectiveEpilogueFwdINS6_IJSA_SC_SB_EEES9_SE_SG_Li256ELb1ELb0ELb0ELb0EEENS1_36VarlenDynamicPersistentTileSchedulerILi128ELi96ELi256ELi32ELb0ELb0ELb1ELb1ELb0ELb1EEEEEEEEEvNT_6ParamsE --------------------------
	.section	.nv.info._ZN7cutlass13device_kernelIN5flash11enable_sm90INS1_16FlashAttnFwdSm90INS1_25CollectiveMainloopFwdSm90ILi2EN4cute5tupleIJNS5_1CILi1EEES8_S8_EEENS6_IJNS7_ILi128EEENS7_ILi96EEENS7_ILi192EEEEEELi192ENS_10bfloat16_tEfNS_4arch4Sm90ELb0ELb1ELb1ELb1ELb0ELb1ELb0ELb1ELb1ELb0ELb0ELb0EEENS1_21CollectiveEpilogueFwdINS6_IJSA_SC_SB_EEES9_SE_SG_Li256ELb1ELb0ELb0ELb0EEENS1_36VarlenDynamicPersistentTileSchedulerILi128ELi96ELi256ELi32ELb0ELb0ELb1ELb1ELb0ELb1EEEEEEEEEvNT_6ParamsE,"",@"SHT_CUDA_INFO"
	.sectionflags	@""
	.align	4


	//----- nvinfo : EIATTR_CUDA_API_VERSION
	.align		4
        /*0000*/ 	.byte	0x04, 0x37
        /*0002*/ 	.short	(.L_257 - .L_256)
.L_256:
        /*0004*/ 	.word	0x00000082


	//----- nvinfo : EIATTR_KPARAM_INFO
	.align		4
.L_257:
        /*0008*/ 	.byte	0x04, 0x17
        /*000a*/ 	.short	(.L_259 - .L_258)
.L_258:
        /*000c*/ 	.word	0x00000000
        /*0010*/ 	.short	0x0000
        /*0012*/ 	.short	0x0070
        /*0014*/ 	.byte	0x00, 0xf0, 0x01, 0x28


	//----- nvinfo : EIATTR_SPARSE_MMA_MASK
	.align		4
.L_259:
        /*0018*/ 	.byte	0x03, 0x50
        /*001a*/ 	.short	0x0000


	//----- nvinfo : EIATTR_MAXREG_COUNT
	.align		4
        /*001c*/ 	.byte	0x03, 0x1b
        /*001e*/ 	.short	0x00a8


	//----- nvinfo : EIATTR_NUM_BARRIERS
	.align		4
        /*0020*/ 	.byte	0x02, 0x4c
        /*0022*/ 	.byte	0x10
	.zero		1


	//----- nvinfo : EIATTR_EXTERNS
	.align		4
        /*0024*/ 	.byte	0x04, 0x0f
        /*0026*/ 	.short	(.L_261 - .L_260)


	//   ....[0]....
	.align		4
.L_260:
        /*0028*/ 	.word	index@(__assertfail)


	//----- nvinfo : EIATTR_ANNOTATIONS
	.align		4
.L_261:
        /*002c*/ 	.byte	0x04, 0x55
        /*002e*/ 	.short	(.L_263 - .L_262)


	//   ....[0]....
.L_262:
        /* <DEDUP_REMOVED lines=58> */


	//----- nvinfo : EIATTR_MERCURY_ISA_VERSION
	.align		4
.L_263:
        /*03b8*/ 	.byte	0x03, 0x5f
        /*03ba*/ 	.short	0x0101


	//----- nvinfo : EIATTR_UNUSED_LOAD_BYTE_OFFSET
	.align		4
        /*03bc*/ 	.byte	0x04, 0x44
        /*03be*/ 	.short	(.L_265 - .L_264)


	//   ....[0]....
.L_264:
        /*03c0*/ 	.word	0x00000ab0
        /*03c4*/ 	.word	0x0000fff0


	//   ....[1]....
        /*03c8*/ 	.word	0x000214d0
        /*03cc*/ 	.word	0x0000fff0


	//----- nvinfo : EIATTR_INT_WARP_WIDE_INSTR_OFFSETS
	.align		4
.L_265:
        /*03d0*/ 	.byte	0x04, 0x31
        /*03d2*/ 	.short	(.L_267 - .L_266)


	//   ....[0]....
.L_266:
        /*03d4*/ 	.word	0x000001c0


	//   ....[1]....
        /*03d8*/ 	.word	0x00000200


	//   ....[2]....
        /*03dc*/ 	.word	0x00000270


	//   ....[3]....
        /*03e0*/ 	.word	0x00026100


	//   ....[4]....
        /*03e4*/ 	.word	0x000261a0


	//   ....[5]....
        /*03e8*/ 	.word	0x00026670


	//   ....[6]....
        /*03ec*/ 	.word	0x000266a0


	//   ....[7]....
        /*03f0*/ 	.word	0x00026890


	//   ....[8]....
        /*03f4*/ 	.word	0x00026990


	//   ....[9]....
        /*03f8*/ 	.word	0x00028c70


	//   ....[10]....
        /*03fc*/ 	.word	0x00028d10


	//----- nvinfo : EIATTR_COOP_GROUP_MASK_REGIDS
	.align		4
.L_267:
        /*0400*/ 	.byte	0x04, 0x29
        /*0402*/ 	.short	(.L_269 - .L_268)


	//   ....[0]....
.L_268:
        /*0404*/ 	.word	0xffffffff


	//   ....[1]....
        /*0408*/ 	.word	0xffffffff


	//   ....[2]....
        /*040c*/ 	.word	0xffffffff


	//   ....[3]....
        /*0410*/ 	.word	0xffffffff


	//   ....[4]....
        /*0414*/ 	.word	0xffffffff


	//   ....[5]....
        /*0418*/ 	.word	0xffffffff


	//   ....[6]....
        /*041c*/ 	.word	0xffffffff


	//   ....[7]....
        /*0420*/ 	.word	0xffffffff


	//   ....[8]....
        /*0424*/ 	.word	0xffffffff


	//   ....[9]....
        /*0428*/ 	.word	0xffffffff


	//   ....[10]....
        /*042c*/ 	.word	0xffffffff


	//   ....[11]....
        /*0430*/ 	.word	0xffffffff


	//   ....[12]....
        /*0434*/ 	.word	0xffffffff


	//   ....[13]....
        /*0438*/ 	.word	0xffffffff


	//   ....[14]....
        /*043c*/ 	.word	0xffffffff


	//   ....[15]....
        /*0440*/ 	.word	0xffffffff


	//   ....[16]....
        /*0444*/ 	.word	0xffffffff


	//   ....[17]....
        /*0448*/ 	.word	0xffffffff


	//   ....[18]....
        /*044c*/ 	.word	0xffffffff


	//   ....[19]....
        /*0450*/ 	.word	0xffffffff


	//   ....[20]....
        /*0454*/ 	.word	0xffffffff


	//   ....[21]....
        /*0458*/ 	.word	0xffffffff


	//   ....[22]....
        /*045c*/ 	.word	0xffffffff


	//   ....[23]....
        /*0460*/ 	.word	0xffffffff


	//   ....[24]....
        /*0464*/ 	.word	0xffffffff


	//   ....[25]....
        /*0468*/ 	.word	0xffffffff


	//   ....[26]....
        /*046c*/ 	.word	0xffffffff


	//   ....[27]....
        /*0470*/ 	.word	0xffffffff


	//   ....[28]....
        /*0474*/ 	.word	0xffffffff


	//   ....[29]....
        /*0478*/ 	.word	0xffffffff


	//   ....[30]....
        /*047c*/ 	.word	0xffffffff


	//   ....[31]....
        /*0480*/ 	.word	0xffffffff


	//   ....[32]....
        /*0484*/ 	.word	0xffffffff


	//   ....[33]....
        /*0488*/ 	.word	0xffffffff


	//   ....[34]....
        /*048c*/ 	.word	0xffffffff


	//   ....[35]....
        /*0490*/ 	.word	0xffffffff


	//   ....[36]....
        /*0494*/ 	.word	0xffffffff


	//   ....[37]....
        /*0498*/ 	.word	0xffffffff


	//   ....[38]....
        /*049c*/ 	.word	0xffffffff


	//   ....[39]....
        /*04a0*/ 	.word	0xffffffff


	//   ....[40]....
        /*04a4*/ 	.word	0xffffffff


	//   ....[41]....
        /*04a8*/ 	.word	0xffffffff


	//   ....[42]....
        /*04ac*/ 	.word	0xffffffff


	//   ....[43]....
        /*04b0*/ 	.word	0xffffffff


	//   ....[44]....
        /*04b4*/ 	.word	0xffffffff


	//   ....[45]....
        /*04b8*/ 	.word	0xffffffff


	//   ....[46]....
        /*04bc*/ 	.word	0xffffffff


	//   ....[47]....
        /*04c0*/ 	.word	0xffffffff


	//   ....[48]....
        /*04c4*/ 	.word	0xffffffff


	//   ....[49]....
        /*04c8*/ 	.word	0xffffffff


	//   ....[50]....
        /*04cc*/ 	.word	0xffffffff


	//   ....[51]....
        /*04d0*/ 	.word	0xffffffff


	//   ....[52]....
        /*04d4*/ 	.word	0xffffffff


	//   ....[53]....
        /*04d8*/ 	.word	0xffffffff


	//   ....[54]....
        /*04dc*/ 	.word	0xffffffff


	//   ....[55]....
        /*04e0*/ 	.word	0xffffffff


	//   ....[56]....
        /*04e4*/ 	.word	0xffffffff


	//   ....[57]....
        /*04e8*/ 	.word	0xffffffff


	//   ....[58]....
        /*04ec*/ 	.word	0xffffffff


	//   ....[59]....
        /*04f0*/ 	.word	0xffffffff


	//   ....[60]....
        /*04f4*/ 	.word	0xffffffff


	//   ....[61]....
        /*04f8*/ 	.word	0xffffffff


	//   ....[62]....
        /*04fc*/ 	.word	0x0500000f


	//   ....[63]....
        /*0500*/ 	.word	0x0500000f


	//   ....[64]....
        /*0504*/ 	.word	0x0500000f


	//   ....[65]....
        /*0508*/ 	.word	0x0500000f


	//   ....[66]....
        /*050c*/ 	.word	0x0500000f


	//   ....[67]....
        /*0510*/ 	.word	0x0500000f


	//   ....[68]....
        /*0514*/ 	.word	0x0500000f


	//   ....[69]....
        /*0518*/ 	.word	0x0500000f


	//   ....[70]....
        /*051c*/ 	.word	0x0500000f


	//   ....[71]....
        /*0520*/ 	.word	0x0500000f


	//   ....[72]....
        /*0524*/ 	.word	0x0500000f


	//   ....[73]....
        /*0528*/ 	.word	0x0500000f


	//   ....[74]....
        /*052c*/ 	.word	0x0500000f


	//   ....[75]....
        /*0530*/ 	.word	0x0500000f


	//   ....[76]....
        /*0534*/ 	.word	0x0500000f


	//   ....[77]....
        /*0538*/ 	.word	0x0500000f


	//   ....[78]....
        /*053c*/ 	.word	0x0500000f


	//   ....[79]....
        /*0540*/ 	.word	0x0500000f


	//   ....[80]....
        /*0544*/ 	.word	0x0500000f


	//   ....[81]....
        /*0548*/ 	.word	0x0500000f


	//   ....[82]....
        /*054c*/ 	.word	0x0500000f


	//   ....[83]....
        /*0550*/ 	.word	0x0500000f


	//   ....[84]....
        /*0554*/ 	.word	0x0500000f


	//   ....[85]....
        /*0558*/ 	.word	0x0500000f


	//   ....[86]....
        /*055c*/ 	.word	0x0500000f


	//   ....[87]....
        /*0560*/ 	.word	0x0500000f


	//   ....[88]....
        /*0564*/ 	.word	0x0500000f


	//   ....[89]....
        /*0568*/ 	.word	0x0500000f


	//   ....[90]....
        /*056c*/ 	.word	0x0500000f


	//   ....[91]....
        /*0570*/ 	.word	0x0500000f


	//   ....[92]....
        /*0574*/ 	.word	0x0500000f


	//   ....[93]....
        /*0578*/ 	.word	0x0500000f


	//   ....[94]....
        /*057c*/ 	.word	0x0500000f


	//   ....[95]....
        /*0580*/ 	.word	0x0500000f


	//   ....[96]....
        /*0584*/ 	.word	0x0500000f


	//   ....[97]....
        /*0588*/ 	.word	0x0500000f


	//----- nvinfo : EIATTR_COOP_GROUP_INSTR_OFFSETS
	.align		4
.L_269:
        /*058c*/ 	.byte	0x04, 0x28
        /*058e*/ 	.short	(.L_271 - .L_270)


	//   ....[0]....
.L_270:
        /*0590*/ 	.word	0x00000060


	//   ....[1]....
        /*0594*/ 	.word	0x000001d0


	//   ....[2]....
        /*0598*/ 	.word	0x00000220


	//   ....[3]....
        /*059c*/ 	.word	0x00000450


	//   ....[4]....
        /*05a0*/ 	.word	0x000005b0


	//   ....[5]....
        /*05a4*/ 	.word	0x000006d0


	//   ....[6]....
        /*05a8*/ 	.word	0x00000830


	//   ....[7]....
        /*05ac*/ 	.word	0x0000b650


	//   ....[8]....
        /*05b0*/ 	.word	0x00014de0


	//   ....[9]....
        /*05b4*/ 	.word	0x00014ea0


	//   ....[10]....
        /*05b8*/ 	.word	0x00015450


	//   ....[11]....
        /*05bc*/ 	.word	0x00015510


	//   ....[12]....
        /*05c0*/ 	.word	0x00018e50


	//   ....[13]....
        /*05c4*/ 	.word	0x00018f30


	//   ....[14]....
        /*05c8*/ 	.word	0x00019340


	//   ....[15]....
        /*05cc*/ 	.word	0x000193b0


	//   ....[16]....
        /*05d0*/ 	.word	0x0001b830


	//   ....[17]....
        /*05d4*/ 	.word	0x0001b8f0


	//   ....[18]....
        /*05d8*/ 	.word	0x0001bdb0


	//   ....[19]....
        /*05dc*/ 	.word	0x0001bdf0


	//   ....[20]....
        /*05e0*/ 	.word	0x0001f390


	//   ....[21]....
        /*05e4*/ 	.word	0x0001f450


	//   ....[22]....
        /*05e8*/ 	.word	0x0001f8b0


	//   ....[23]....
        /*05ec*/ 	.word	0x0001f910


	//   ....[24]....
        /*05f0*/ 	.word	0x00020a00


	//   ....[25]....
        /*05f4*/ 	.word	0x00020c50


	//   ....[26]....
        /*05f8*/ 	.word	0x00020d30


	//   ....[27]....
        /*05fc*/ 	.word	0x00020d60


	//   ....[28]....
        /*0600*/ 	.word	0x00023950


	//   ....[29]....
        /*0604*/ 	.word	0x00023ad0


	//   ....[30]....
        /*0608*/ 	.word	0x00023b00


	//   ....[31]....
        /*060c*/ 	.word	0x00023b40


	//   ....[32]....
        /*0610*/ 	.word	0x00023bb0


	//   ....[33]....
        /*0614*/ 	.word	0x00023c10


	//   ....[34]....
        /*0618*/ 	.word	0x00023c50


	//   ....[35]....
        /*061c*/ 	.word	0x00023e10


	//   ....[36]....
        /*0620*/ 	.word	0x00023e70


	//   ....[37]....
        /*0624*/ 	.word	0x00023eb0


	//   ....[38]....
        /*0628*/ 	.word	0x00023ef0


	//   ....[39]....
        /*062c*/ 	.word	0x00023f20


	//   ....[40]....
        /*0630*/ 	.word	0x00023f50


	//   ....[41]....
        /*0634*/ 	.word	0x00023ff0


	//   ....[42]....
        /*0638*/ 	.word	0x00024030


	//   ....[43]....
        /*063c*/ 	.word	0x000240f0


	//   ....[44]....
        /*0640*/ 	.word	0x00029120


	//   ....[45]....
        /*0644*/ 	.word	0x00029130


	//   ....[46]....
        /*0648*/ 	.word	0x00029260


	//   ....[47]....
        /*064c*/ 	.word	0x000292c0


	//   ....[48]....
        /*0650*/ 	.word	0x00029300


	//   ....[49]....
        /*0654*/ 	.word	0x00029340


	//   ....[50]....
        /*0658*/ 	.word	0x00029370


	//   ....[51]....
        /*065c*/ 	.word	0x000293a0


	//   ....[52]....
        /*0660*/ 	.word	0x00029570


	//   ....[53]....
        /*0664*/ 	.word	0x000295d0


	//   ....[54]....
        /*0668*/ 	.word	0x00029610


	//   ....[55]....
        /*066c*/ 	.word	0x00029650


	//   ....[56]....
        /*0670*/ 	.word	0x00029680


	//   ....[57]....
        /*0674*/ 	.word	0x000296b0


	//   ....[58]....
        /*0678*/ 	.word	0x00029770


	//   ....[59]....
        /*067c*/ 	.word	0x00029790


	//   ....[60]....
        /*0680*/ 	.word	0x00029800


	//   ....[61]....
        /*0684*/ 	.word	0x00029f40


	//   ....[62]....
        /*0688*/ 	.word	0x0002a350


	//   ....[63]....
        /*068c*/ 	.word	0x0002a3f0


	//   ....[64]....
        /*0690*/ 	.word	0x0002a490


	//   ....[65]....
        /*0694*/ 	.word	0x0002a530


	//   ....[66]....
        /*0698*/ 	.word	0x0002a5d0


	//   ....[67]....
        /*069c*/ 	.word	0x0002a670


	//   ....[68]....
        /*06a0*/ 	.word	0x0002a710


	//   ....[69]....
        /*06a4*/ 	.word	0x0002a7b0


	//   ....[70]....
        /*06a8*/ 	.word	0x0002a8a0


	//   ....[71]....
        /*06ac*/ 	.word	0x0002a940


	//   ....[72]....
        /*06b0*/ 	.word	0x0002a9e0


	//   ....[73]....
        /*06b4*/ 	.word	0x0002aa80


	//   ....[74]....
        /*06b8*/ 	.word	0x0002ab20


	//   ....[75]....
        /*06bc*/ 	.word	0x0002abc0


	//   ....[76]....
        /*06c0*/ 	.word	0x0002ac60


	//   ....[77]....
        /*06c4*/ 	.word	0x0002ad00


	//   ....[78]....
        /*06c8*/ 	.word	0x0002b0a0


	//   ....[79]....
        /*06cc*/ 	.word	0x0002b380


	//   ....[80]....
        /*06d0*/ 	.word	0x0002b7b0


	//   ....[81]....
        /*06d4*/ 	.word	0x0002b840


	//   ....[82]....
        /*06d8*/ 	.word	0x0002b8e0


	//   ....[83]....
        /*06dc*/ 	.word	0x0002b990


	//   ....[84]....
        /*06e0*/ 	.word	0x0002ba10


	//   ....[85]....
        /*06e4*/ 	.word	0x0002ba90


	//   ....[86]....
        /*06e8*/ 	.word	0x0002bb10


	//   ....[87]....
        /*06ec*/ 	.word	0x0002bb90


	//   ....[88]....
        /*06f0*/ 	.word	0x0002bc20


	//   ....[89]....
        /*06f4*/ 	.word	0x0002bcd0


	//   ....[90]....
        /*06f8*/ 	.word	0x0002bd50


	//   ....[91]....
        /*06fc*/ 	.word	0x0002bdd0


	//   ....[92]....
        /*0700*/ 	.word	0x0002be50


	//   ....[93]....
        /*0704*/ 	.word	0x0002bed0


	//   ....[94]....
        /*0708*/ 	.word	0x0002bf40


	//   ....[95]....
        /*070c*/ 	.word	0x0002bfe0


	//   ....[96]....
        /*0710*/ 	.word	0x0002c070


	//   ....[97]....
        /*0714*/ 	.word	0x0002c1a0


	//----- nvinfo : EIATTR_REG_RECONFIG
	.align		4
.L_271:
        /*0718*/ 	.byte	0x01, 0x54
	.zero		2


	//----- nvinfo : EIATTR_SYSCALL_OFFSETS
	.align		4
        /*071c*/ 	.byte	0x04, 0x46
        /*071e*/ 	.short	(.L_273 - .L_272)


	//   ....[0]....
.L_272:
        /*0720*/ 	.word	0x00001c50


	//   ....[1]....
        /*0724*/ 	.word	0x00001da0


	//   ....[2]....
        /*0728*/ 	.word	0x0000b7f0


	//   ....[3]....
        /*072c*/ 	.word	0x0000bc90


	//   ....[4]....
        /*0730*/ 	.word	0x00026340


	//   ....[5]....
        /*0734*/ 	.word	0x00026480


	//   ....[6]....
        /*0738*/ 	.word	0x00026580


	//----- nvinfo : EIATTR_MBARRIER_INSTR_OFFSETS
	.align		4
.L_273:
        /*073c*/ 	.byte	0x04, 0x39
        /*073e*/ 	.short	(.L_275 - .L_274)


	//   ....[0]....
.L_274:
        /*0740*/ 	.word	0x00000300
        /*0744*/ 	.word	0x000000ff
        /*0748*/ 	.word	0x00030800
        /*074c*/ 	.short	0x0100
        /*074e*/ 	.byte	0x08
	.zero		1


	//   ....[1]....
        /*0750*/ 	.word	0x00000310
        /*0754*/ 	.word	0x000000ff
        /*0758*/ 	.word	0x00030820
        /*075c*/ 	.short	0x0100
        /*075e*/ 	.byte	0x08
	.zero		1


	//   ....[2]....
        /*0760*/ 	.word	0x00000400
        /*0764*/ 	.word	0x000000ff
        /*0768*/ 	.word	0x00030830
        /*076c*/ 	.short	0x0100
        /*076e*/ 	.byte	0x08
	.zero		1


	//   ....[3]....
        /*0770*/ 	.word	0x00000410
        /*0774*/ 	.word	0x000000ff
        /*0778*/ 	.word	0x00030840
        /*077c*/ 	.short	0x0100
        /*077e*/ 	.byte	0x08
	.zero		1


	//   ....[4]....
        /*0780*/ 	.word	0x00000420
        /*0784*/ 	.word	0x000000ff
        /*0788*/ 	.word	0x00030838
        /*078c*/ 	.short	0x0100
        /*078e*/ 	.byte	0x08
	.zero		1


	//   ....[5]....
        /*0790*/ 	.word	0x00000430
        /*0794*/ 	.word	0x000000ff
        /*0798*/ 	.word	0x00030848
        /*079c*/ 	.short	0x0100
        /*079e*/ 	.byte	0x08
	.zero		1


	//   ....[6]....
        /*07a0*/ 	.word	0x00000560
        /*07a4*/ 	.word	0x000000ff
        /*07a8*/ 	.word	0x00030850
        /*07ac*/ 	.short	0x0100
        /*07ae*/ 	.byte	0x08
	.zero		1


	//   ....[7]....
        /*07b0*/ 	.word	0x00000570
        /*07b4*/ 	.word	0x000000ff
        /*07b8*/ 	.word	0x00030860
        /*07bc*/ 	.short	0x0100
        /*07be*/ 	.byte	0x08
	.zero		1


	//   ....[8]....
        /*07c0*/ 	.word	0x00000580
        /*07c4*/ 	.word	0x000000ff
        /*07c8*/ 	.word	0x00030858
        /*07cc*/ 	.short	0x0100
        /*07ce*/ 	.byte	0x08
	.zero		1


	//   ....[9]....
        /*07d0*/ 	.word	0x00000590
        /*07d4*/ 	.word	0x000000ff
        /*07d8*/ 	.word	0x00030868
        /*07dc*/ 	.short	0x0100
        /*07de*/ 	.byte	0x08
	.zero		1


	//   ....[10]....
        /*07e0*/ 	.word	0x00000680
        /*07e4*/ 	.word	0x000000ff
        /*07e8*/ 	.word	0x00030870
        /*07ec*/ 	.short	0x0100
        /*07ee*/ 	.byte	0x06
	.zero		1


	//   ....[11]....
        /*07f0*/ 	.word	0x00000690
        /*07f4*/ 	.word	0x000000ff
        /*07f8*/ 	.word	0x00030880
        /*07fc*/ 	.short	0x0100
        /*07fe*/ 	.byte	0x06
	.zero		1


	//   ....[12]....
        /*0800*/ 	.word	0x000006a0
        /*0804*/ 	.word	0x000000ff
        /*0808*/ 	.word	0x00030878
        /*080c*/ 	.short	0x0100
        /*080e*/ 	.byte	0x06
	.zero		1


	//   ....[13]....
        /*0810*/ 	.word	0x000006b0
        /*0814*/ 	.word	0x000000ff
        /*0818*/ 	.word	0x00030888
        /*081c*/ 	.short	0x0100
        /*081e*/ 	.byte	0x06
	.zero		1


	//   ....[14]....
        /*0820*/ 	.word	0x000007e0
        /*0824*/ 	.word	0x000000ff
        /*0828*/ 	.word	0x00030890
        /*082c*/ 	.short	0x0100
        /*082e*/ 	.byte	0x08
	.zero		1


	//   ....[15]....
        /*0830*/ 	.word	0x000007f0
        /*0834*/ 	.word	0x000000ff
        /*0838*/ 	.word	0x000308a0
        /*083c*/ 	.short	0x0100
        /*083e*/ 	.byte	0x08
	.zero		1


	//   ....[16]....
        /*0840*/ 	.word	0x00000800
        /*0844*/ 	.word	0x000000ff
        /*0848*/ 	.word	0x00030898
        /*084c*/ 	.short	0x0100
        /*084e*/ 	.byte	0x08
	.zero		1


	//   ....[17]....
        /*0850*/ 	.word	0x00000810
        /*0854*/ 	.word	0x000000ff
        /*0858*/ 	.word	0x000308a8
        /*085c*/ 	.short	0x0100
        /*085e*/ 	.byte	0x08
	.zero		1


	//   ....[18]....
        /*0860*/ 	.word	0x00000940
        /*0864*/ 	.word	0x000000ff
        /*0868*/ 	.word	0x000308b0
        /*086c*/ 	.short	0x0100
        /*086e*/ 	.byte	0x08
	.zero		1


	//   ....[19]....
        /*0870*/ 	.word	0x00000950
        /*0874*/ 	.word	0x000000ff
        /*0878*/ 	.word	0x000308c0
        /*087c*/ 	.short	0x0100
        /*087e*/ 	.byte	0x08
	.zero		1


	//   ....[20]....
        /*0880*/ 	.word	0x00000960
        /*0884*/ 	.word	0x000000ff
        /*0888*/ 	.word	0x000308b8
        /*088c*/ 	.short	0x0100
        /*088e*/ 	.byte	0x08
	.zero		1


	//   ....[21]....
        /*0890*/ 	.word	0x00000970
        /*0894*/ 	.word	0x000000ff
        /*0898*/ 	.word	0x000308c8
        /*089c*/ 	.short	0x0100
        /*089e*/ 	.byte	0x08
	.zero		1


	//   ....[22]....
        /*08a0*/ 	.word	0x00003ac0
        /*08a4*/ 	.word	0x00000059
        /*08a8*/ 	.word	0x00030890
        /*08ac*/ 	.short	0x010a
        /*08ae*/ 	.byte	0x3f
	.zero		1


	//   ....[23]....
        /*08b0*/ 	.word	0x00007290
        /*08b4*/ 	.word	0x00000059
        /*08b8*/ 	.word	0x00030890
        /*08bc*/ 	.short	0x010a
        /*08be*/ 	.byte	0x3f
	.zero		1


	//   ....[24]....
        /*08c0*/ 	.word	0x0000a570
        /*08c4*/ 	.word	0x00000059
        /*08c8*/ 	.word	0x00030890
        /*08cc*/ 	.short	0x010a
        /*08ce*/ 	.byte	0x3f
	.zero		1


	//   ....[25]....
        /*08d0*/ 	.word	0x0000a960
        /*08d4*/ 	.word	0x00000020
        /*08d8*/ 	.word	0x00000000
        /*08dc*/ 	.short	0x0101
        /*08de*/ 	.byte	0x3f
	.zero		1


	//   ....[26]....
        /*08e0*/ 	.word	0x0000a9a0
        /*08e4*/ 	.word	0x00000059
        /*08e8*/ 	.word	0x000308b0
        /*08ec*/ 	.short	0x010a
        /*08ee*/ 	.byte	0x3f
	.zero		1


	//   ....[27]....
        /*08f0*/ 	.word	0x0000aee0
        /*08f4*/ 	.word	0x00000059
        /*08f8*/ 	.word	0x00000000
        /*08fc*/ 	.short	0x0101
        /*08fe*/ 	.byte	0x3f
	.zero		1


	//   ....[28]....
        /*0900*/ 	.word	0x0000b870
        /*0904*/ 	.word	0x00000011
        /*0908*/ 	.word	0x00030800
        /*090c*/ 	.short	0x010a
        /*090e*/ 	.byte	0x3f
	.zero		1


	//   ....[29]....
        /*0910*/ 	.word	0x0000b8c0
        /*0914*/ 	.word	0x00000011
        /*0918*/ 	.word	0x00030800
        /*091c*/ 	.short	0x010a
        /*091e*/ 	.byte	0x3f
	.zero		1


	//   ....[30]....
        /*0920*/ 	.word	0x0000cd00
        /*0924*/ 	.word	0x00000011
        /*0928*/ 	.word	0x00030800
        /*092c*/ 	.short	0x010a
        /*092e*/ 	.byte	0x3f
	.zero		1


	//   ....[31]....
        /*0930*/ 	.word	0x00010270
        /*0934*/ 	.word	0x00000011
        /*0938*/ 	.word	0x00030800
        /*093c*/ 	.short	0x010a
        /*093e*/ 	.byte	0x3f
	.zero		1


	//   ....[32]....
        /*0940*/ 	.word	0x00012e00
        /*0944*/ 	.word	0x00000002
        /*0948*/ 	.word	0x00030830
        /*094c*/ 	.short	0x010a
        /*094e*/ 	.byte	0x3f
	.zero		1


	//   ....[33]....
        /*0950*/ 	.word	0x00012e70
        /*0954*/ 	.word	0x00000002
        /*0958*/ 	.word	0x00030830
        /*095c*/ 	.short	0x010a
        /*095e*/ 	.byte	0x3f
	.zero		1


	//   ....[34]....
        /*0960*/ 	.word	0x00013830
        /*0964*/ 	.word	0x00000002
        /*0968*/ 	.word	0x00000000
        /*096c*/ 	.short	0x0101
        /*096e*/ 	.byte	0x3f
	.zero		1


	//   ....[35]....
        /*0970*/ 	.word	0x00016380
        /*0974*/ 	.word	0x00000007
        /*0978*/ 	.word	0x00030830
        /*097c*/ 	.short	0x010a
        /*097e*/ 	.byte	0x3f
	.zero		1


	//   ....[36]....
        /*0980*/ 	.word	0x000163f0
        /*0984*/ 	.word	0x00000007
        /*0988*/ 	.word	0x00030830
        /*098c*/ 	.short	0x010a
        /*098e*/ 	.byte	0x3f
	.zero		1


	//   ....[37]....
        /*0990*/ 	.word	0x000171d0
        /*0994*/ 	.word	0x0000000e
        /*0998*/ 	.word	0x00030850
        /*099c*/ 	.short	0x010a
        /*099e*/ 	.byte	0x3f
	.zero		1


	//   ....[38]....
        /*09a0*/ 	.word	0x00017270
        /*09a4*/ 	.word	0x0000000e
        /*09a8*/ 	.word	0x00030850
        /*09ac*/ 	.short	0x010a
        /*09ae*/ 	.byte	0x3f
	.zero		1


	//   ....[39]....
        /*09b0*/ 	.word	0x00017bb0
        /*09b4*/ 	.word	0x00000007
        /*09b8*/ 	.word	0x00000000
        /*09bc*/ 	.short	0x0101
        /*09be*/ 	.byte	0x3f
	.zero		1


	//   ....[40]....
        /*09c0*/ 	.word	0x00019800
        /*09c4*/ 	.word	0x00000080
        /*09c8*/ 	.word	0x00000000
        /*09cc*/ 	.short	0x0101
        /*09ce*/ 	.byte	0x3f
	.zero		1


	//   ....[41]....
        /*09d0*/ 	.word	0x0001a090
        /*09d4*/ 	.word	0x00000003
        /*09d8*/ 	.word	0x00030830
        /*09dc*/ 	.short	0x010a
        /*09de*/ 	.byte	0x3f
	.zero		1


	//   ....[42]....
        /*09e0*/ 	.word	0x0001a100
        /*09e4*/ 	.word	0x00000003
        /*09e8*/ 	.word	0x00030830
        /*09ec*/ 	.short	0x010a
        /*09ee*/ 	.byte	0x3f
	.zero		1


	//   ....[43]....
        /*09f0*/ 	.word	0x0001aee0
        /*09f4*/ 	.word	0x00000014
        /*09f8*/ 	.word	0x00030850
        /*09fc*/ 	.short	0x010a
        /*09fe*/ 	.byte	0x3f
	.zero		1


	//   ....[44]....
        /*0a00*/ 	.word	0x0001af30
        /*0a04*/ 	.word	0x00000014
        /*0a08*/ 	.word	0x00030850
        /*0a0c*/ 	.short	0x010a
        /*0a0e*/ 	.byte	0x3f
	.zero		1


	//   ....[45]....
        /*0a10*/ 	.word	0x0001c270
        /*0a14*/ 	.word	0x0000000d
        /*0a18*/ 	.word	0x00000000
        /*0a1c*/ 	.short	0x0101
        /*0a1e*/ 	.byte	0x3f
	.zero		1


	//   ....[46]....
        /*0a20*/ 	.word	0x0001c3d0
        /*0a24*/ 	.word	0x00000079
        /*0a28*/ 	.word	0x00000000
        /*0a2c*/ 	.short	0x0101
        /*0a2e*/ 	.byte	0x3f
	.zero		1


	//   ....[47]....
        /*0a30*/ 	.word	0x0001c900
        /*0a34*/ 	.word	0x00000003
        /*0a38*/ 	.word	0x00030830
        /*0a3c*/ 	.short	0x010a
        /*0a3e*/ 	.byte	0x3f
	.zero		1


	//   ....[48]....
        /*0a40*/ 	.word	0x0001c970
        /*0a44*/ 	.word	0x00000003
        /*0a48*/ 	.word	0x00030830
        /*0a4c*/ 	.short	0x010a
        /*0a4e*/ 	.byte	0x3f
	.zero		1


	//   ....[49]....
        /*0a50*/ 	.word	0x0001d730
        /*0a54*/ 	.word	0x0000000e
        /*0a58*/ 	.word	0x00030850
        /*0a5c*/ 	.short	0x010a
        /*0a5e*/ 	.byte	0x3f
	.zero		1


	//   ....[50]....
        /*0a60*/ 	.word	0x0001d7d0
        /*0a64*/ 	.word	0x0000000e
        /*0a68*/ 	.word	0x00030850
        /*0a6c*/ 	.short	0x010a
        /*0a6e*/ 	.byte	0x3f
	.zero		1


	//   ....[51]....
        /*0a70*/ 	.word	0x0001e190
        /*0a74*/ 	.word	0x0000000c
        /*0a78*/ 	.word	0x00000000
        /*0a7c*/ 	.short	0x0101
        /*0a7e*/ 	.byte	0x3f
	.zero		1


	//   ....[52]....
        /*0a80*/ 	.word	0x0001fb90
        /*0a84*/ 	.word	0x00000086
        /*0a88*/ 	.word	0x00000000
        /*0a8c*/ 	.short	0x0101
        /*0a8e*/ 	.byte	0x3f
	.zero		1


	//   ....[53]....
        /*0a90*/ 	.word	0x000208f0
        /*0a94*/ 	.word	0x0000000d
        /*0a98*/ 	.word	0x00030850
        /*0a9c*/ 	.short	0x010a
        /*0a9e*/ 	.byte	0x3f
	.zero		1


	//   ....[54]....
        /*0aa0*/ 	.word	0x00020990
        /*0aa4*/ 	.word	0x0000000d
        /*0aa8*/ 	.word	0x00030850
        /*0aac*/ 	.short	0x010a
        /*0aae*/ 	.byte	0x3f
	.zero		1


	//   ....[55]....
        /*0ab0*/ 	.word	0x00020e60
        /*0ab4*/ 	.word	0x0000000b
        /*0ab8*/ 	.word	0x00000000
        /*0abc*/ 	.short	0x0101
        /*0abe*/ 	.byte	0x3f
	.zero		1


	//   ....[56]....
        /*0ac0*/ 	.word	0x00022720
        /*0ac4*/ 	.word	0x00000000
        /*0ac8*/ 	.word	0x00000000
        /*0acc*/ 	.short	0x0101
        /*0ace*/ 	.byte	0x3f
	.zero		1


	//   ....[57]....
        /*0ad0*/ 	.word	0x000251a0
        /*0ad4*/ 	.word	0x0000000c
        /*0ad8*/ 	.word	0x00030820
        /*0adc*/ 	.short	0x010a
        /*0ade*/ 	.byte	0x3f
	.zero		1


	//   ....[58]....
        /*0ae0*/ 	.word	0x00025220
        /*0ae4*/ 	.word	0x00000009
        /*0ae8*/ 	.word	0x000308a0
        /*0aec*/ 	.short	0x010a
        /*0aee*/ 	.byte	0x3f
	.zero		1


	//   ....[59]....
        /*0af0*/ 	.word	0x00025490
        /*0af4*/ 	.word	0x00000009
        /*0af8*/ 	.word	0x000308c0
        /*0afc*/ 	.short	0x010a
        /*0afe*/ 	.byte	0x3f
	.zero		1


	//   ....[60]....
        /*0b00*/ 	.word	0x000257d0
        /*0b04*/ 	.word	0x00000008
        /*0b08*/ 	.word	0x000308a0
        /*0b0c*/ 	.short	0x010a
        /*0b0e*/ 	.byte	0x3f
	.zero		1


	//   ....[61]....
        /*0b10*/ 	.word	0x00025a30
        /*0b14*/ 	.word	0x00000008
        /*0b18*/ 	.word	0x000308c0
        /*0b1c*/ 	.short	0x010a
        /*0b1e*/ 	.byte	0x3f
	.zero		1


	//   ....[62]....
        /*0b20*/ 	.word	0x00026cc0
        /*0b24*/ 	.word	0x00000007
        /*0b28*/ 	.word	0x00030840
        /*0b2c*/ 	.short	0x010a
        /*0b2e*/ 	.byte	0x3f
	.zero		1


	//   ....[63]....
        /*0b30*/ 	.word	0x00027260
        /*0b34*/ 	.word	0x0000000a
        /*0b38*/ 	.word	0x00030820
        /*0b3c*/ 	.short	0x010a
        /*0b3e*/ 	.byte	0x3f
	.zero		1


	//   ....[64]....
        /*0b40*/ 	.word	0x00027590
        /*0b44*/ 	.word	0x00000003
        /*0b48*/ 	.word	0x00030840
        /*0b4c*/ 	.short	0x010a
        /*0b4e*/ 	.byte	0x3f
	.zero		1


	//   ....[65]....
        /*0b50*/ 	.word	0x00027860
        /*0b54*/ 	.word	0x00000008
        /*0b58*/ 	.word	0x00000060
        /*0b5c*/ 	.short	0x010a
        /*0b5e*/ 	.byte	0x3f
	.zero		1


	//   ....[66]....
        /*0b60*/ 	.word	0x00027e50
        /*0b64*/ 	.word	0x00000002
        /*0b68*/ 	.word	0x00030840
        /*0b6c*/ 	.short	0x010a
        /*0b6e*/ 	.byte	0x3f
	.zero		1


	//   ....[67]....
        /*0b70*/ 	.word	0x00028120
        /*0b74*/ 	.word	0x00000002
        /*0b78*/ 	.word	0x00000060
        /*0b7c*/ 	.short	0x010a
        /*0b7e*/ 	.byte	0x3f
	.zero		1


	//   ....[68]....
        /*0b80*/ 	.word	0x00028620
        /*0b84*/ 	.word	0x00000002
        /*0b88*/ 	.word	0x00030840
        /*0b8c*/ 	.short	0x010a
        /*0b8e*/ 	.byte	0x3f
	.zero		1


	//   ....[69]....
        /*0b90*/ 	.word	0x00028910
        /*0b94*/ 	.word	0x00000002
        /*0b98*/ 	.word	0x00000060
        /*0b9c*/ 	.short	0x010a
        /*0b9e*/ 	.byte	0x3f
	.zero		1


	//   ....[70]....
        /*0ba0*/ 	.word	0x00028dc0
        /*0ba4*/ 	.word	0x00000003
        /*0ba8*/ 	.word	0x00030860
        /*0bac*/ 	.short	0x010a
        /*0bae*/ 	.byte	0x3f
	.zero		1


	//   ....[71]....
        /*0bb0*/ 	.word	0x00029ec0
        /*0bb4*/ 	.word	0x00000000
        /*0bb8*/ 	.word	0x00030820
        /*0bbc*/ 	.short	0x010a
        /*0bbe*/ 	.byte	0x3f
	.zero		1


	//   ....[72]....
        /*0bc0*/ 	.word	0x0002a050
        /*0bc4*/ 	.word	0x00000007
        /*0bc8*/ 	.word	0x00000000
        /*0bcc*/ 	.short	0x010a
        /*0bce*/ 	.byte	0x3f
	.zero		1


	//   ....[73]....
        /*0bd0*/ 	.word	0x0002a0c0
        /*0bd4*/ 	.word	0x00000003
        /*0bd8*/ 	.word	0x00000000
        /*0bdc*/ 	.short	0x010a
        /*0bde*/ 	.byte	0x3f
	.zero		1


	//   ....[74]....
        /*0be0*/ 	.word	0x0002a120
        /*0be4*/ 	.word	0x00000005
        /*0be8*/ 	.word	0x00000000
        /*0bec*/ 	.short	0x010a
        /*0bee*/ 	.byte	0x3f
	.zero		1


	//   ....[75]....
        /*0bf0*/ 	.word	0x0002a150
        /*0bf4*/ 	.word	0x00000003
        /*0bf8*/ 	.word	0x00000000
        /*0bfc*/ 	.short	0x010a
        /*0bfe*/ 	.byte	0x3f
	.zero		1


	//   ....[76]....
        /*0c00*/ 	.word	0x0002a1b0
        /*0c04*/ 	.word	0x00000059
        /*0c08*/ 	.word	0x00030890
        /*0c0c*/ 	.short	0x010a
        /*0c0e*/ 	.byte	0x3f
	.zero		1


	//   ....[77]....
        /*0c10*/ 	.word	0x0002a200
        /*0c14*/ 	.word	0x00000059
        /*0c18*/ 	.word	0x00030890
        /*0c1c*/ 	.short	0x010a
        /*0c1e*/ 	.byte	0x3f
	.zero		1


	//   ....[78]....
        /*0c20*/ 	.word	0x0002a250
        /*0c24*/ 	.word	0x00000059
        /*0c28*/ 	.word	0x00030890
        /*0c2c*/ 	.short	0x010a
        /*0c2e*/ 	.byte	0x3f
	.zero		1


	//   ....[79]....
        /*0c30*/ 	.word	0x0002a2a0
        /*0c34*/ 	.word	0x00000059
        /*0c38*/ 	.word	0x000308b0
        /*0c3c*/ 	.short	0x010a
        /*0c3e*/ 	.byte	0x3f
	.zero		1


	//   ....[80]....
        /*0c40*/ 	.word	0x0002a7f0
        /*0c44*/ 	.word	0x00000011
        /*0c48*/ 	.word	0x00030800
        /*0c4c*/ 	.short	0x010a
        /*0c4e*/ 	.byte	0x3f
	.zero		1


	//   ....[81]....
        /*0c50*/ 	.word	0x0002ad40
        /*0c54*/ 	.word	0x00000011
        /*0c58*/ 	.word	0x00030800
        /*0c5c*/ 	.short	0x010a
        /*0c5e*/ 	.byte	0x3f
	.zero		1


	//   ....[82]....
        /*0c60*/ 	.word	0x0002ad90
        /*0c64*/ 	.word	0x00000002
        /*0c68*/ 	.word	0x00030830
        /*0c6c*/ 	.short	0x010a
        /*0c6e*/ 	.byte	0x3f
	.zero		1


	//   ....[83]....
        /*0c70*/ 	.word	0x0002ade0
        /*0c74*/ 	.word	0x00000007
        /*0c78*/ 	.word	0x00030830
        /*0c7c*/ 	.short	0x010a
        /*0c7e*/ 	.byte	0x3f
	.zero		1


	//   ....[84]....
        /*0c80*/ 	.word	0x0002ae30
        /*0c84*/ 	.word	0x0000000e
        /*0c88*/ 	.word	0x00030850
        /*0c8c*/ 	.short	0x010a
        /*0c8e*/ 	.byte	0x3f
	.zero		1


	//   ....[85]....
        /*0c90*/ 	.word	0x0002ae80
        /*0c94*/ 	.word	0x00000003
        /*0c98*/ 	.word	0x00030830
        /*0c9c*/ 	.short	0x010a
        /*0c9e*/ 	.byte	0x3f
	.zero		1


	//   ....[86]....
        /*0ca0*/ 	.word	0x0002aed0
        /*0ca4*/ 	.word	0x00000014
        /*0ca8*/ 	.word	0x00030850
        /*0cac*/ 	.short	0x010a
        /*0cae*/ 	.byte	0x3f
	.zero		1


	//   ....[87]....
        /*0cb0*/ 	.word	0x0002af20
        /*0cb4*/ 	.word	0x00000003
        /*0cb8*/ 	.word	0x00030830
        /*0cbc*/ 	.short	0x010a
        /*0cbe*/ 	.byte	0x3f
	.zero		1


	//   ....[88]....
        /*0cc0*/ 	.word	0x0002af70
        /*0cc4*/ 	.word	0x0000000e
        /*0cc8*/ 	.word	0x00030850
        /*0ccc*/ 	.short	0x010a
        /*0cce*/ 	.byte	0x3f
	.zero		1


	//   ....[89]....
        /*0cd0*/ 	.word	0x0002afc0
        /*0cd4*/ 	.word	0x0000000d
        /*0cd8*/ 	.word	0x00030850
        /*0cdc*/ 	.short	0x010a
        /*0cde*/ 	.byte	0x3f
	.zero		1


	//   ....[90]....
        /*0ce0*/ 	.word	0x0002b160
        /*0ce4*/ 	.word	0x0000000c
        /*0ce8*/ 	.word	0x00030820
        /*0cec*/ 	.short	0x010a
        /*0cee*/ 	.byte	0x3f
	.zero		1


	//   ....[91]....
        /*0cf0*/ 	.word	0x0002b1b0
        /*0cf4*/ 	.word	0x00000009
        /*0cf8*/ 	.word	0x000308a0
        /*0cfc*/ 	.short	0x010a
        /*0cfe*/ 	.byte	0x3f
	.zero		1


	//   ....[92]....
        /*0d00*/ 	.word	0x0002b200
        /*0d04*/ 	.word	0x00000009
        /*0d08*/ 	.word	0x000308c0
        /*0d0c*/ 	.short	0x010a
        /*0d0e*/ 	.byte	0x3f
	.zero		1


	//   ....[93]....
        /*0d10*/ 	.word	0x0002b250
        /*0d14*/ 	.word	0x00000008
        /*0d18*/ 	.word	0x000308a0
        /*0d1c*/ 	.short	0x010a
        /*0d1e*/ 	.byte	0x3f
	.zero		1


	//   ....[94]....
        /*0d20*/ 	.word	0x0002b2a0
        /*0d24*/ 	.word	0x00000008
        /*0d28*/ 	.word	0x000308c0
        /*0d2c*/ 	.short	0x010a
        /*0d2e*/ 	.byte	0x3f
	.zero		1


	//   ....[95]....
        /*0d30*/ 	.word	0x0002b440
        /*0d34*/ 	.word	0x00000007
        /*0d38*/ 	.word	0x00030840
        /*0d3c*/ 	.short	0x010a
        /*0d3e*/ 	.byte	0x3f
	.zero		1


	//   ....[96]....
        /*0d40*/ 	.word	0x0002b4c0
        /*0d44*/ 	.word	0x00000003
        /*0d48*/ 	.word	0x00030820
        /*0d4c*/ 	.short	0x010a
        /*0d4e*/ 	.byte	0x3f
	.zero		1


	//   ....[97]....
        /*0d50*/ 	.word	0x0002b510
        /*0d54*/ 	.word	0x00000003
        /*0d58*/ 	.word	0x00030840
        /*0d5c*/ 	.short	0x010a
        /*0d5e*/ 	.byte	0x3f
	.zero		1


	//   ....[98]....
        /*0d60*/ 	.word	0x0002b560
        /*0d64*/ 	.word	0x00000008
        /*0d68*/ 	.word	0x00000060
        /*0d6c*/ 	.short	0x010a
        /*0d6e*/ 	.byte	0x3f
	.zero		1


	//   ....[99]....
        /*0d70*/ 	.word	0x0002b5b0
        /*0d74*/ 	.word	0x00000002
        /*0d78*/ 	.word	0x00030840
        /*0d7c*/ 	.short	0x010a
        /*0d7e*/ 	.byte	0x3f
	.zero		1


	//   ....[100]....
        /*0d80*/ 	.word	0x0002b600
        /*0d84*/ 	.word	0x00000002
        /*0d88*/ 	.word	0x00000060
        /*0d8c*/ 	.short	0x010a
        /*0d8e*/ 	.byte	0x3f
	.zero		1


	//   ....[101]....
        /*0d90*/ 	.word	0x0002b650
        /*0d94*/ 	.word	0x00000002
        /*0d98*/ 	.word	0x00030840
        /*0d9c*/ 	.short	0x010a
        /*0d9e*/ 	.byte	0x3f
	.zero		1


	//   ....[102]....
        /*0da0*/ 	.word	0x0002b6a0
        /*0da4*/ 	.word	0x00000002
        /*0da8*/ 	.word	0x00000060
        /*0dac*/ 	.short	0x010a
        /*0dae*/ 	.byte	0x3f
	.zero		1


	//   ....[103]....
        /*0db0*/ 	.word	0x0002b6f0
        /*0db4*/ 	.word	0x00000003
        /*0db8*/ 	.word	0x00030860
        /*0dbc*/ 	.short	0x010a
        /*0dbe*/ 	.byte	0x3f
	.zero		1


	//   ....[104]....
        /*0dc0*/ 	.word	0x0002c0c0
        /*0dc4*/ 	.word	0x00000000
        /*0dc8*/ 	.word	0x00030820
        /*0dcc*/ 	.short	0x010a
        /*0dce*/ 	.byte	0x3f
	.zero		1


	//   ....[105]....
        /*0dd0*/ 	.word	0x0002c260
        /*0dd4*/ 	.word	0x00000007
        /*0dd8*/ 	.word	0x00000000
        /*0ddc*/ 	.short	0x010a
        /*0dde*/ 	.byte	0x3f
	.zero		1


	//   ....[106]....
        /*0de0*/ 	.word	0x0002c2b0
        /*0de4*/ 	.word	0x00000003
        /*0de8*/ 	.word	0x00000000
        /*0dec*/ 	.short	0x010a
        /*0dee*/ 	.byte	0x3f
	.zero		1


	//   ....[107]....
        /*0df0*/ 	.word	0x0002c300
        /*0df4*/ 	.word	0x00000005
        /*0df8*/ 	.word	0x00000000
        /*0dfc*/ 	.short	0x010a
        /*0dfe*/ 	.byte	0x3f
	.zero		1


	//----- nvinfo : EIATTR_NUM_MBARRIERS
	.align		4
.L_275:
        /*0e00*/ 	.byte	0x03, 0x38
        /*0e02*/ 	.short	0x0016


	//----- nvinfo : EIATTR_EXIT_INSTR_OFFSETS
	.align		4
        /*0e04*/ 	.byte	0x04, 0x1c
        /*0e06*/ 	.short	(.L_277 - .L_276)


	//   ....[0]....
.L_276:
        /*0e08*/ 	.word	0x0002a1a0


	//----- nvinfo : EIATTR_MAX_THREADS
	.align		4
.L_277:
        /*0e0c*/ 	.byte	0x04, 0x05
        /*0e0e*/ 	.short	(.L_279 - .L_278)
.L_278:
        /*0e10*/ 	.word	0x00000180
        /*0e14*/ 	.word	0x00000001
        /*0e18*/ 	.word	0x00000001


	//----- nvinfo : EIATTR_CRS_STACK_SIZE
	.align		4
.L_279:
        /*0e1c*/ 	.byte	0x04, 0x1e
        /*0e1e*/ 	.short	(.L_281 - .L_280)
.L_280:
        /*0e20*/ 	.word	0x00000000


	//----- nvinfo : EIATTR_CBANK_PARAM_SIZE
	.align		4
.L_281:
        /*0e24*/ 	.byte	0x03, 0x19
        /*0e26*/ 	.short	0x0a70


	//----- nvinfo : EIATTR_PARAM_CBANK
	.align		4
        /*0e28*/ 	.byte	0x04, 0x0a
        /*0e2a*/ 	.short	(.L_283 - .L_282)
	.align		4
.L_282:
        /*0e2c*/ 	.word	index@(.nv.constant0._ZN7cutlass13device_kernelIN5flash11enable_sm90INS1_16FlashAttnFwdSm90INS1_25CollectiveMainloopFwdSm90ILi2EN4cute5tupleIJNS5_1CILi1EEES8_S8_EEENS6_IJNS7_ILi128EEENS7_ILi96EEENS7_ILi192EEEEEELi192ENS_10bfloat16_tEfNS_4arch4Sm90ELb0ELb1ELb1ELb1ELb0ELb1ELb0ELb1ELb1ELb0ELb0ELb0EEENS1_21CollectiveEpilogueFwdINS6_IJSA_SC_SB_EEES9_SE_SG_Li256ELb1ELb0ELb0ELb0EEENS1_36VarlenDynamicPersistentTileSchedulerILi128ELi96ELi256ELi32ELb0ELb0ELb1ELb1ELb0ELb1EEEEEEEEEvNT_6ParamsE)
        /*0e30*/ 	.short	0x0210
        /*0e32*/ 	.short	0x0a70


	//----- nvinfo : EIATTR_SW_WAR
	.align		4
.L_283:
        /*0e34*/ 	.byte	0x04, 0x36
        /*0e36*/ 	.short	(.L_285 - .L_284)
.L_284:
        /*0e38*/ 	.word	0x00000008
.L_285:


//--------------------- .nv.info._ZN7cutlass13device_kernelIN5flash11enable_sm90INS1_16FlashAttnFwdSm90INS1_25CollectiveMainloopFwdSm90ILi2EN4cute5tupleIJNS5_1CILi1EEES8_S8_EEENS6_IJNS7_ILi128EEENS7_ILi112EEENS7_ILi192EEEEEELi192ENS_10bfloat16_tEfNS_4arch4Sm90ELb1ELb0ELb1ELb0ELb0ELb0ELb0ELb1ELb1ELb0ELb0ELb0EEENS1_21CollectiveEpilogueFwdINS6_IJSA_SC_SB_EEES9_SE_SG_Li256ELb0ELb0ELb0ELb0EEENS1_30DynamicPersistentTileSchedulerILi256ELi32ELb0ELb0ELb1EEEEEEEEEvNT_6ParamsE --------------------------
	.section	.nv.info._ZN7cutlass13device_kernelIN5flash11enable_sm90INS1_16FlashAttnFwdSm90INS1_25CollectiveMainloopFwdSm90ILi2EN4cute5tupleIJNS5_1CILi1EEES8_S8_EEENS6_IJNS7_ILi128EEENS7_ILi112EEENS7_ILi192EEEEEELi192ENS_10bfloat16_tEfNS_4arch4Sm90ELb1ELb0ELb1ELb0ELb0ELb0ELb0ELb1ELb1ELb0ELb0ELb0EEENS1_21CollectiveEpilogueFwdINS6_IJSA_SC_SB_EEES9_SE_SG_Li256ELb0ELb0ELb0ELb0EEENS1_30DynamicPersistentTileSchedulerILi256ELi32ELb0ELb0ELb1EEEEEEEEEvNT_6ParamsE,"",@"SHT_CUDA_INFO"
	.sectionflags	@""
	.align	4


	//----- nvinfo : EIATTR_CUDA_API_VERSION
	.align		4
        /*0000*/ 	.byte	0x04, 0x37
        /*0002*/ 	.short	(.L_287 - .L_286)
.L_286:
        /*0004*/ 	.word	0x00000082


	//----- nvinfo : EIATTR_KPARAM_INFO
	.align		4
.L_287:
        /*0008*/ 	.byte	0x04, 0x17
        /*000a*/ 	.short	(.L_289 - .L_288)
.L_288:
        /*000c*/ 	.word	0x00000000
        /*0010*/ 	.short	0x0000
        /*0012*/ 	.short	0x0070
        /*0014*/ 	.byte	0x00, 0xf0, 0x01, 0x2e


	//----- nvinfo : EIATTR_SPARSE_MMA_MASK
	.align		4
.L_289:
        /*0018*/ 	.byte	0x03, 0x50
        /*001a*/ 	.short	0x0000


	//----- nvinfo : EIATTR_MAXREG_COUNT
	.align		4
        /*001c*/ 	.byte	0x03, 0x1b
        /*001e*/ 	.short	0x00a8


	//----- nvinfo : EIATTR_NUM_BARRIERS
	.align		4
        /*0020*/ 	.byte	0x02, 0x4c
        /*0022*/ 	.byte	0x09
	.zero		1


	//----- nvinfo : EIATTR_EXTERNS
	.align		4
        /*0024*/ 	.byte	0x04, 0x0f
        /*0026*/ 	.short	(.L_291 - .L_290)


	//   ....[0]....
	.align		4
.L_290:
        /*0028*/ 	.word	index@(__assertfail)


	//----- nvinfo : EIATTR_ANNOTATIONS
	.align		4
.L_291:
        /*002c*/ 	.byte	0x04, 0x55
        /*002e*/ 	.short	(.L_293 - .L_292)


	//   ....[0]....
.L_292:
        /*0030*/ 	.word	0x00000001
        /*0034*/ 	.byte	0x40, 0x09, 0x00, 0x00, 0x01, 0x00, 0x00, 0x00, 0x10, 0x0a, 0x00, 0x00, 0x01, 0x00, 0x00, 0x00
        /*0044*/ 	.byte	0x50, 0x20, 0x01, 0x00, 0x01, 0x00, 0x00, 0x00, 0x00, 0x21, 0x01, 0x00, 0x01, 0x00, 0x00, 0x00
        /*0054*/ 	.byte	0x10, 0x21, 0x01, 0x00, 0x01, 0x00, 0x00, 0x00, 0x20, 0x21, 0x01, 0x00, 0x01, 0x00, 0x00, 0x00
        /*0064*/ 	.byte	0xf0, 0x30, 0x01, 0x00, 0x01, 0x00, 0x00, 0x00, 0x40, 0x33, 0x01, 0x00, 0x01, 0x00, 0x00, 0x00
        /*0074*/ 	.byte	0x90, 0x4a, 0x01, 0x00, 0x01, 0x00, 0x00, 0x00, 0x80, 0x4d, 0x01, 0x00, 0x01, 0x00, 0x00, 0x00
        /*0084*/ 	.byte	0x70, 0x4e, 0x01, 0x00, 0x01, 0x00, 0x00, 0x00, 0x10, 0x4f, 0x01, 0x00, 0x01, 0x00, 0x00, 0x00
        /*0094*/ 	.byte	0x50, 0x50, 0x01, 0x00


	//----- nvinfo : EIATTR_MERCURY_ISA_VERSION
	.align		4
.L_293:
        /*0098*/ 	.byte	0x03, 0x5f
        /*009a*/ 	.short	0x0101


	//----- nvinfo : EIATTR_INT_WARP_WIDE_INSTR_OFFSETS
	.align		4
        /*009c*/ 	.byte	0x04, 0x31
        /*009e*/ 	.short	(.L_295 - .L_294)


	//   ....[0]....
.L_294:
        /*00a0*/ 	.word	0x00000180


	//   ....[1]....
        /*00a4*/ 	.word	0x000001b0


	//   ....[2]....
        /*00a8*/ 	.word	0x00000240


	//   ....[3]....
        /*00ac*/ 	.word	0x000125c0


	//   ....[4]....
        /*00b0*/ 	.word	0x00012660


	//   ....[5]....
        /*00b4*/ 	.word	0x00012bd0


	//   ....[6]....
        /*00b8*/ 	.word	0x000149d0


	//   ....[7]....
        /*00bc*/ 	.word	0x00014a70


	//----- nvinfo : EIATTR_COOP_GROUP_MASK_REGIDS
	.align		4
.L_295:
        /*00c0*/ 	.byte	0x04, 0x29
        /*00c2*/ 	.short	(.L_297 - .L_296)


	//   ....[0]....
.L_296:
        /*00c4*/ 	.word	0xffffffff


	//   ....[1]....
        /*00c8*/ 	.word	0xffffffff


	//   ....[2]....
        /*00cc*/ 	.word	0xffffffff


	//   ....[3]....
        /*00d0*/ 	.word	0xffffffff


	//   ....[4]....
        /*00d4*/ 	.word	0xffffffff


	//   ....[5]....
        /*00d8*/ 	.word	0xffffffff


	//   ....[6]....
        /*00dc*/ 	.word	0xffffffff


	//   ....[7]....
        /*00e0*/ 	.word	0xffffffff


	//   ....[8]....
        /*00e4*/ 	.word	0xffffffff


	//   ....[9]....
        /*00e8*/ 	.word	0xffffffff


	//   ....[10]....
        /*00ec*/ 	.word	0xffffffff


	//   ....[11]....
        /*00f0*/ 	.word	0xffffffff


	//   ....[12]....
        /*00f4*/ 	.word	0xffffffff


	//   ....[13]....
        /*00f8*/ 	.word	0xffffffff


	//   ....[14]....
        /*00fc*/ 	.word	0xffffffff


	//   ....[15]....
        /*0100*/ 	.word	0xffffffff


	//   ....[16]....
        /*0104*/ 	.word	0xffffffff


	//   ....[17]....
        /*0108*/ 	.word	0xffffffff


	//   ....[18]....
        /*010c*/ 	.word	0xffffffff


	//   ....[19]....
        /*0110*/ 	.word	0xffffffff


	//   ....[20]....
        /*0114*/ 	.word	0xffffffff


	//   ....[21]....
        /*0118*/ 	.word	0xffffffff


	//   ....[22]....
        /*011c*/ 	.word	0xffffffff


	//   ....[23]....
        /*0120*/ 	.word	0xffffffff


	//   ....[24]....
        /*0124*/ 	.word	0xffffffff


	//   ....[25]....
        /*0128*/ 	.word	0xffffffff


	//   ....[26]....
        /*012c*/ 	.word	0xffffffff


	//   ....[27]....
        /*0130*/ 	.word	0xffffffff


	//   ....[28]....
        /*0134*/ 	.word	0x0500000f


	//   ....[29]....
        /*0138*/ 	.word	0x0500000f


	//----- nvinfo : EIATTR_COOP_GROUP_INSTR_OFFSETS
	.align		4
.L_297:
        /*013c*/ 	.byte	0x04, 0x28
        /*013e*/ 	.short	(.L_299 - .L_298)


	//   ....[0]....
.L_298:
        /*0140*/ 	.word	0x00000060


	//   ....[1]....
        /*0144*/ 	.word	0x00000190


	//   ....[2]....
        /*0148*/ 	.word	0x00000250


	//   ....[3]....
        /*014c*/ 	.word	0x000003c0


	//   ....[4]....
        /*0150*/ 	.word	0x00000520


	//   ....[5]....
        /*0154*/ 	.word	0x00000640


	//   ....[6]....
        /*0158*/ 	.word	0x000007a0


	//   ....[7]....
        /*015c*/ 	.word	0x00001530


	//   ....[8]....
        /*0160*/ 	.word	0x00004ca0


	//   ....[9]....
        /*0164*/ 	.word	0x00004d90


	//   ....[10]....
        /*0168*/ 	.word	0x000055d0


	//   ....[11]....
        /*016c*/ 	.word	0x00005650


	//   ....[12]....
        /*0170*/ 	.word	0x00009ec0


	//   ....[13]....
        /*0174*/ 	.word	0x0000a000


	//   ....[14]....
        /*0178*/ 	.word	0x0000a740


	//   ....[15]....
        /*017c*/ 	.word	0x0000a7b0


	//   ....[16]....
        /*0180*/ 	.word	0x0000e890


	//   ....[17]....
        /*0184*/ 	.word	0x0000e8e0


	//   ....[18]....
        /*0188*/ 	.word	0x0000e9c0


	//   ....[19]....
        /*018c*/ 	.word	0x0000ec80


	//   ....[20]....
        /*0190*/ 	.word	0x0000fe80


	//   ....[21]....
        /*0194*/ 	.word	0x0000fec0


	//   ....[22]....
        /*0198*/ 	.word	0x0000ffb0


	//   ....[23]....
        /*019c*/ 	.word	0x0000ffc0


	//   ....[24]....
        /*01a0*/ 	.word	0x00011400


	//   ....[25]....
        /*01a4*/ 	.word	0x00012010


	//   ....[26]....
        /*01a8*/ 	.word	0x00014e10


	//   ....[27]....
        /*01ac*/ 	.word	0x00014ff0


	//   ....[28]....
        /*01b0*/ 	.word	0x00015560


	//   ....[29]....
        /*01b4*/ 	.word	0x00015930


	//----- nvinfo : EIATTR_REG_RECONFIG
	.align		4
.L_299:
        /*01b8*/ 	.byte	0x01, 0x54
	.zero		2


	//----- nvinfo : EIATTR_SYSCALL_OFFSETS
	.align		4
        /*01bc*/ 	.byte	0x04, 0x46
        /*01be*/ 	.short	(.L_301 - .L_300)


	//   ....[0]....
.L_300:
        /*01c0*/ 	.word	0x000016e0


	//   ....[1]....
        /*01c4*/ 	.word	0x000127e0


	//   ....[2]....
        /*01c8*/ 	.word	0x00012910


	//   ....[3]....
        /*01cc*/ 	.word	0x00012a10


	//----- nvinfo : EIATTR_MBARRIER_INSTR_OFFSETS
	.align		4
.L_301:
        /*01d0*/ 	.byte	0x04, 0x39
        /*01d2*/ 	.short	(.L_303 - .L_302)


	//   ....[0]....
.L_302:
        /*01d4*/ 	.word	0x00000270
        /*01d8*/ 	.word	0x000000ff
        /*01dc*/ 	.word	0x00036800
        /*01e0*/ 	.short	0x0100
        /*01e2*/ 	.byte	0x06
	.zero		1


	//   ....[1]....
        /*01e4*/ 	.word	0x00000280
        /*01e8*/ 	.word	0x000000ff
        /*01ec*/ 	.word	0x00036820
        /*01f0*/ 	.short	0x0100
        /*01f2*/ 	.byte	0x06
	.zero		1


	//   ....[2]....
        /*01f4*/ 	.word	0x00000370
        /*01f8*/ 	.word	0x000000ff
        /*01fc*/ 	.word	0x00036830
        /*0200*/ 	.short	0x0100
        /*0202*/ 	.byte	0x08
	.zero		1


	//   ....[3]....
        /*0204*/ 	.word	0x00000380
        /*0208*/ 	.word	0x000000ff
        /*020c*/ 	.word	0x00036840
        /*0210*/ 	.short	0x0100
        /*0212*/ 	.byte	0x08
	.zero		1


	//   ....[4]....
        /*0214*/ 	.word	0x00000390
        /*0218*/ 	.word	0x000000ff
        /*021c*/ 	.word	0x00036838
        /*0220*/ 	.short	0x0100
        /*0222*/ 	.byte	0x08
	.zero		1


	//   ....[5]....
        /*0224*/ 	.word	0x000003a0
        /*0228*/ 	.word	0x000000ff
        /*022c*/ 	.word	0x00036848
        /*0230*/ 	.short	0x0100
        /*0232*/ 	.byte	0x08
	.zero		1


	//   ....[6]....
        /*0234*/ 	.word	0x000004d0
        /*0238*/ 	.word	0x000000ff
        /*023c*/ 	.word	0x00036850
        /*0240*/ 	.short	0x0100
        /*0242*/ 	.byte	0x08
	.zero		1


	//   ....[7]....
        /*0244*/ 	.word	0x000004e0
        /*0248*/ 	.word	0x000000ff
        /*024c*/ 	.word	0x00036860
        /*0250*/ 	.short	0x0100
        /*0252*/ 	.byte	0x08
	.zero		1


	//   ....[8]....
        /*0254*/ 	.word	0x000004f0
        /*0258*/ 	.word	0x000000ff
        /*025c*/ 	.word	0x00036858
        /*0260*/ 	.short	0x0100
        /*0262*/ 	.byte	0x08
	.zero		1


	//   ....[9]....
        /*0264*/ 	.word	0x00000500
        /*0268*/ 	.word	0x000000ff
        /*026c*/ 	.word	0x00036868
        /*0270*/ 	.short	0x0100
        /*0272*/ 	.byte	0x08
	.zero		1


	//   ....[10]....
        /*0274*/ 	.word	0x000005f0
        /*0278*/ 	.word	0x000000ff
        /*027c*/ 	.word	0x00036870
        /*0280*/ 	.short	0x0100
        /*0282*/ 	.byte	0x06
	.zero		1


	//   ....[11]....
        /*0284*/ 	.word	0x00000600
        /*0288*/ 	.word	0x000000ff
        /*028c*/ 	.word	0x00036880
        /*0290*/ 	.short	0x0100
        /*0292*/ 	.byte	0x06
	.zero		1


	//   ....[12]....
        /*0294*/ 	.word	0x00000610
        /*0298*/ 	.word	0x000000ff
        /*029c*/ 	.word	0x00036878
        /*02a0*/ 	.short	0x0100
        /*02a2*/ 	.byte	0x06
	.zero		1


	//   ....[13]....
        /*02a4*/ 	.word	0x00000620
        /*02a8*/ 	.word	0x000000ff
        /*02ac*/ 	.word	0x00036888
        /*02b0*/ 	.short	0x0100
        /*02b2*/ 	.byte	0x06
	.zero		1


	//   ....[14]....
        /*02b4*/ 	.word	0x00000750
        /*02b8*/ 	.word	0x000000ff
        /*02bc*/ 	.word	0x00036890
        /*02c0*/ 	.short	0x0100
        /*02c2*/ 	.byte	0x08
	.zero		1


	//   ....[15]....
        /*02c4*/ 	.word	0x00000760
        /*02c8*/ 	.word	0x000000ff
        /*02cc*/ 	.word	0x000368a0
        /*02d0*/ 	.short	0x0100
        /*02d2*/ 	.byte	0x08
	.zero		1


	//   ....[16]....
        /*02d4*/ 	.word	0x00000770
        /*02d8*/ 	.word	0x000000ff
        /*02dc*/ 	.word	0x00036898
        /*02e0*/ 	.short	0x0100
        /*02e2*/ 	.byte	0x08
	.zero		1


	//   ....[17]....
        /*02e4*/ 	.word	0x00000780
        /*02e8*/ 	.word	0x000000ff
        /*02ec*/ 	.word	0x000368a8
        /*02f0*/ 	.short	0x0100
        /*02f2*/ 	.byte	0x08
	.zero		1


	//   ....[18]....
        /*02f4*/ 	.word	0x000008b0
        /*02f8*/ 	.word	0x000000ff
        /*02fc*/ 	.word	0x000368b0
        /*0300*/ 	.short	0x0100
        /*0302*/ 	.byte	0x08
	.zero		1


	//   ....[19]....
        /*0304*/ 	.word	0x000008c0
        /*0308*/ 	.word	0x000000ff
        /*030c*/ 	.word	0x000368c0
        /*0310*/ 	.short	0x0100
        /*0312*/ 	.byte	0x08
	.zero		1


	//   ....[20]....
        /*0314*/ 	.word	0x000008d0
        /*0318*/ 	.word	0x000000ff
        /*031c*/ 	.word	0x000368b8
        /*0320*/ 	.short	0x0100
        /*0322*/ 	.byte	0x08
	.zero		1


	//   ....[21]....
        /*0324*/ 	.word	0x000008e0
        /*0328*/ 	.word	0x000000ff
        /*032c*/ 	.word	0x000368c8
        /*0330*/ 	.short	0x0100
        /*0332*/ 	.byte	0x08
	.zero		1


	//   ....[22]....
        /*0334*/ 	.word	0x00001740
        /*0338*/ 	.word	0x000000ff
        /*033c*/ 	.word	0x00036800
        /*0340*/ 	.short	0x010a
        /*0342*/ 	.byte	0x3d
	.zero		1


	//   ....[23]....
        /*0344*/ 	.word	0x000017d0
        /*0348*/ 	.word	0x00000000
        /*034c*/ 	.word	0x00036830
        /*0350*/ 	.short	0x010a
        /*0352*/ 	.byte	0x3f
	.zero		1


	//   ....[24]....
        /*0354*/ 	.word	0x00001840
        /*0358*/ 	.word	0x00000000
        /*035c*/ 	.word	0x00036830
        /*0360*/ 	.short	0x010a
        /*0362*/ 	.byte	0x3f
	.zero		1


	//   ....[25]....
        /*0364*/ 	.word	0x00004b40
        /*0368*/ 	.word	0x00000000
        /*036c*/ 	.word	0x00000000
        /*0370*/ 	.short	0x0101
        /*0372*/ 	.byte	0x3f
	.zero		1


	//   ....[26]....
        /*0374*/ 	.word	0x00006810
        /*0378*/ 	.word	0x000000ff
        /*037c*/ 	.word	0x00036830
        /*0380*/ 	.short	0x010a
        /*0382*/ 	.byte	0x3c
	.zero		1


	//   ....[27]....
        /*0384*/ 	.word	0x00006850
        /*0388*/ 	.word	0x000000ff
        /*038c*/ 	.word	0x00036830
        /*0390*/ 	.short	0x010a
        /*0392*/ 	.byte	0x3c
	.zero		1


	//   ....[28]....
        /*0394*/ 	.word	0x00008f40
        /*0398*/ 	.word	0x000000ff
        /*039c*/ 	.word	0x00036850
        /*03a0*/ 	.short	0x010a
        /*03a2*/ 	.byte	0x0a
	.zero		1


	//   ....[29]....
        /*03a4*/ 	.word	0x00008f80
        /*03a8*/ 	.word	0x000000ff
        /*03ac*/ 	.word	0x00036850
        /*03b0*/ 	.short	0x010a
        /*03b2*/ 	.byte	0x0a
	.zero		1


	//   ....[30]....
        /*03b4*/ 	.word	0x0000aec0
        /*03b8*/ 	.word	0x00000003
        /*03bc*/ 	.word	0x00000000
        /*03c0*/ 	.short	0x0101
        /*03c2*/ 	.byte	0x3f
	.zero		1


	//   ....[31]....
        /*03c4*/ 	.word	0x0000af20
        /*03c8*/ 	.word	0x0000008b
        /*03cc*/ 	.word	0x00000000
        /*03d0*/ 	.short	0x0101
        /*03d2*/ 	.byte	0x3f
	.zero		1


	//   ....[32]....
        /*03d4*/ 	.word	0x0000b490
        /*03d8*/ 	.word	0x000000ff
        /*03dc*/ 	.word	0x00036830
        /*03e0*/ 	.short	0x010a
        /*03e2*/ 	.byte	0x06
	.zero		1


	//   ....[33]....
        /*03e4*/ 	.word	0x0000b4d0
        /*03e8*/ 	.word	0x000000ff
        /*03ec*/ 	.word	0x00036830
        /*03f0*/ 	.short	0x010a
        /*03f2*/ 	.byte	0x06
	.zero		1


	//   ....[34]....
        /*03f4*/ 	.word	0x0000dbb0
        /*03f8*/ 	.word	0x000000ff
        /*03fc*/ 	.word	0x00036850
        /*0400*/ 	.short	0x010a
        /*0402*/ 	.byte	0x07
	.zero		1


	//   ....[35]....
        /*0404*/ 	.word	0x0000dbf0
        /*0408*/ 	.word	0x000000ff
        /*040c*/ 	.word	0x00036850
        /*0410*/ 	.short	0x010a
        /*0412*/ 	.byte	0x07
	.zero		1


	//   ....[36]....
        /*0414*/ 	.word	0x0000f1c0
        /*0418*/ 	.word	0x00000086
        /*041c*/ 	.word	0x00000000
        /*0420*/ 	.short	0x0101
        /*0422*/ 	.byte	0x3f
	.zero		1


	//   ....[37]....
        /*0424*/ 	.word	0x0000f230
        /*0428*/ 	.word	0x00000086
        /*042c*/ 	.word	0x00000000
        /*0430*/ 	.short	0x0101
        /*0432*/ 	.byte	0x3f
	.zero		1


	//   ....[38]....
        /*0434*/ 	.word	0x0000fdf0
        /*0438*/ 	.word	0x000000ff
        /*043c*/ 	.word	0x00036850
        /*0440*/ 	.short	0x010a
        /*0442*/ 	.byte	0x05
	.zero		1


	//   ....[39]....
        /*0444*/ 	.word	0x0000fe30
        /*0448*/ 	.word	0x000000ff
        /*044c*/ 	.word	0x00036850
        /*0450*/ 	.short	0x010a
        /*0452*/ 	.byte	0x05
	.zero		1


	//   ....[40]....
        /*0454*/ 	.word	0x00010320
        /*0458*/ 	.word	0x00000005
        /*045c*/ 	.word	0x00000000
        /*0460*/ 	.short	0x0101
        /*0462*/ 	.byte	0x3f
	.zero		1


	//   ....[41]....
        /*0464*/ 	.word	0x000115f0
        /*0468*/ 	.word	0x000000ff
        /*046c*/ 	.word	0x00000000
        /*0470*/ 	.short	0x0101
        /*0472*/ 	.byte	0x05
	.zero		1


	//   ....[42]....
        /*0474*/ 	.word	0x00012e60
        /*0478*/ 	.word	0x00000008
        /*047c*/ 	.word	0x00036840
        /*0480*/ 	.short	0x010a
        /*0482*/ 	.byte	0x3f
	.zero		1


	//   ....[43]....
        /*0484*/ 	.word	0x00013380
        /*0488*/ 	.word	0x00000012
        /*048c*/ 	.word	0x00036820
        /*0490*/ 	.short	0x010a
        /*0492*/ 	.byte	0x3f
	.zero		1


	//   ....[44]....
        /*0494*/ 	.word	0x000135f0
        /*0498*/ 	.word	0x00000003
        /*049c*/ 	.word	0x00036840
        /*04a0*/ 	.short	0x010a
        /*04a2*/ 	.byte	0x3f
	.zero		1


	//   ....[45]....
        /*04a4*/ 	.word	0x00013880
        /*04a8*/ 	.word	0x00000003
        /*04ac*/ 	.word	0x00000060
        /*04b0*/ 	.short	0x010a
        /*04b2*/ 	.byte	0x3f
	.zero		1


	//   ....[46]....
        /*04b4*/ 	.word	0x00013d60
        /*04b8*/ 	.word	0x00000002
        /*04bc*/ 	.word	0x00036840
        /*04c0*/ 	.short	0x010a
        /*04c2*/ 	.byte	0x3f
	.zero		1


	//   ....[47]....
        /*04c4*/ 	.word	0x00013ff0
        /*04c8*/ 	.word	0x00000002
        /*04cc*/ 	.word	0x00000060
        /*04d0*/ 	.short	0x010a
        /*04d2*/ 	.byte	0x3f
	.zero		1


	//   ....[48]....
        /*04d4*/ 	.word	0x00014440
        /*04d8*/ 	.word	0x00000002
        /*04dc*/ 	.word	0x00036840
        /*04e0*/ 	.short	0x010a
        /*04e2*/ 	.byte	0x3f
	.zero		1


	//   ....[49]....
        /*04e4*/ 	.word	0x000146f0
        /*04e8*/ 	.word	0x00000002
        /*04ec*/ 	.word	0x00000060
        /*04f0*/ 	.short	0x010a
        /*04f2*/ 	.byte	0x3f
	.zero		1


	//   ....[50]....
        /*04f4*/ 	.word	0x00014b20
        /*04f8*/ 	.word	0x00000003
        /*04fc*/ 	.word	0x00036860
        /*0500*/ 	.short	0x010a
        /*0502*/ 	.byte	0x3f
	.zero		1


	//   ....[51]....
        /*0504*/ 	.word	0x00014fa0
        /*0508*/ 	.word	0x00000007
        /*050c*/ 	.word	0x00036820
        /*0510*/ 	.short	0x010a
        /*0512*/ 	.byte	0x3f
	.zero		1


	//   ....[52]....
        /*0514*/ 	.word	0x000150f0
        /*0518*/ 	.word	0x00000005
        /*051c*/ 	.word	0x00000000
        /*0520*/ 	.short	0x010a
        /*0522*/ 	.byte	0x3f
	.zero		1


	//   ....[53]....
        /*0524*/ 	.word	0x00015160
        /*0528*/ 	.word	0x00000003
        /*052c*/ 	.word	0x00000000
        /*0530*/ 	.short	0x010a
        /*0532*/ 	.byte	0x3f
	.zero		1


	//   ....[54]....
        /*0534*/ 	.word	0x000151c0
        /*0538*/ 	.word	0x00000005
        /*053c*/ 	.word	0x00000000
        /*0540*/ 	.short	0x010a
        /*0542*/ 	.byte	0x3f
	.zero		1


	//   ....[55]....
        /*0544*/ 	.word	0x000151f0
        /*0548*/ 	.word	0x00000003
        /*054c*/ 	.word	0x00000000
        /*0550*/ 	.short	0x010a
        /*0552*/ 	.byte	0x3f
	.zero		1


	//   ....[56]....
        /*0554*/ 	.word	0x00015260
        /*0558*/ 	.word	0x00000003
        /*055c*/ 	.word	0x00036800
        /*0560*/ 	.short	0x010a
        /*0562*/ 	.byte	0x3f
	.zero		1


	//   ....[57]....
        /*0564*/ 	.word	0x000152b0
        /*0568*/ 	.word	0x00000000
        /*056c*/ 	.word	0x00036830
        /*0570*/ 	.short	0x010a
        /*0572*/ 	.byte	0x3f
	.zero		1


	//   ....[58]....
        /*0574*/ 	.word	0x00015310
        /*0578*/ 	.word	0x00000009
        /*057c*/ 	.word	0x00036830
        /*0580*/ 	.short	0x010a
        /*0582*/ 	.byte	0x3f
	.zero		1


	//   ....[59]....
        /*0584*/ 	.word	0x00015370
        /*0588*/ 	.word	0x00000009
        /*058c*/ 	.word	0x00036850
        /*0590*/ 	.short	0x010a
        /*0592*/ 	.byte	0x3f
	.zero		1


	//   ....[60]....
        /*0594*/ 	.word	0x000153d0
        /*0598*/ 	.word	0x00000009
        /*059c*/ 	.word	0x00036830
        /*05a0*/ 	.short	0x010a
        /*05a2*/ 	.byte	0x3f
	.zero		1


	//   ....[61]....
        /*05a4*/ 	.word	0x00015430
        /*05a8*/ 	.word	0x00000009
        /*05ac*/ 	.word	0x00036850
        /*05b0*/ 	.short	0x010a
        /*05b2*/ 	.byte	0x3f
	.zero		1


	//   ....[62]....
        /*05b4*/ 	.word	0x00015490
        /*05b8*/ 	.word	0x00000005
        /*05bc*/ 	.word	0x00036850
        /*05c0*/ 	.short	0x010a
        /*05c2*/ 	.byte	0x3f
	.zero		1


	//   ....[63]....
        /*05c4*/ 	.word	0x00015610
        /*05c8*/ 	.word	0x00000008
        /*05cc*/ 	.word	0x00036840
        /*05d0*/ 	.short	0x010a
        /*05d2*/ 	.byte	0x3f
	.zero		1


	//   ....[64]....
        /*05d4*/ 	.word	0x00015660
        /*05d8*/ 	.word	0x00000012
        /*05dc*/ 	.word	0x00036820
        /*05e0*/ 	.short	0x010a
        /*05e2*/ 	.byte	0x3f
	.zero		1


	//   ....[65]....
        /*05e4*/ 	.word	0x000156b0
        /*05e8*/ 	.word	0x00000003
        /*05ec*/ 	.word	0x00036840
        /*05f0*/ 	.short	0x010a
        /*05f2*/ 	.byte	0x3f
	.zero		1


	//   ....[66]....
        /*05f4*/ 	.word	0x00015700
        /*05f8*/ 	.word	0x00000003
        /*05fc*/ 	.word	0x00000060
        /*0600*/ 	.short	0x010a
        /*0602*/ 	.byte	0x3f
	.zero		1


	//   ....[67]....
        /*0604*/ 	.word	0x00015750
        /*0608*/ 	.word	0x00000002
        /*060c*/ 	.word	0x00036840
        /*0610*/ 	.short	0x010a
        /*0612*/ 	.byte	0x3f
	.zero		1


	//   ....[68]....
        /*0614*/ 	.word	0x000157a0
        /*0618*/ 	.word	0x00000002
        /*061c*/ 	.word	0x00000060
        /*0620*/ 	.short	0x010a
        /*0622*/ 	.byte	0x3f
	.zero		1


	//   ....[69]....
        /*0624*/ 	.word	0x000157f0
        /*0628*/ 	.word	0x00000002
        /*062c*/ 	.word	0x00036840
        /*0630*/ 	.short	0x010a
        /*0632*/ 	.byte	0x3f
	.zero		1


	//   ....[70]....
        /*0634*/ 	.word	0x00015840
        /*0638*/ 	.word	0x00000002
        /*063c*/ 	.word	0x00000060
        /*0640*/ 	.short	0x010a
        /*0642*/ 	.byte	0x3f
	.zero		1


	//   ....[71]....
        /*0644*/ 	.word	0x00015890
        /*0648*/ 	.word	0x00000003
        /*064c*/ 	.word	0x00036860
        /*0650*/ 	.short	0x010a
        /*0652*/ 	.byte	0x3f
	.zero		1


	//   ....[72]....
        /*0654*/ 	.word	0x00015970
        /*0658*/ 	.word	0x00000007
        /*065c*/ 	.word	0x00036820
        /*0660*/ 	.short	0x010a
        /*0662*/ 	.byte	0x3f
	.zero		1


	//   ....[73]....
        /*0664*/ 	.word	0x000159c0
        /*0668*/ 	.word	0x00000005
        /*066c*/ 	.word	0x00000000
        /*0670*/ 	.short	0x010a
        /*0672*/ 	.byte	0x3f
	.zero		1


	//   ....[74]....
        /*0674*/ 	.word	0x00015a10
        /*0678*/ 	.word	0x00000003
        /*067c*/ 	.word	0x00000000
        /*0680*/ 	.short	0x010a
        /*0682*/ 	.byte	0x3f
	.zero		1


	//   ....[75]....
        /*0684*/ 	.word	0x00015a60
        /*0688*/ 	.word	0x00000005
        /*068c*/ 	.word	0x00000000
        /*0690*/ 	.short	0x010a
        /*0692*/ 	.byte	0x3f
	.zero		1


	//----- nvinfo : EIATTR_NUM_MBARRIERS
	.align		4
.L_303:
        /*0694*/ 	.byte	0x03, 0x38
        /*0696*/ 	.short	0x0016


	//----- nvinfo : EIATTR_EXIT_INSTR_OFFSETS
	.align		4
        /*0698*/ 	.byte	0x04, 0x1c
        /*069a*/ 	.short	(.L_305 - .L_304)


	//   ....[0]....
.L_304:
        /*069c*/ 	.word	0x00000a00


	//   ....[1]....
        /*06a0*/ 	.word	0x00011fd0


	//   ....[2]....
        /*06a4*/ 	.word	0x00012030


	//   ....[3]....
        /*06a8*/ 	.word	0x00015010


	//   ....[4]....
        /*06ac*/ 	.word	0x00015240


	//----- nvinfo : EIATTR_MAX_THREADS
	.align		4
.L_305:
        /*06b0*/ 	.byte	0x04, 0x05
        /*06b2*/ 	.short	(.L_307 - .L_306)
.L_306:
        /*06b4*/ 	.word	0x00000180
        /*06b8*/ 	.word	0x00000001
        /*06bc*/ 	.word	0x00000001


	//----- nvinfo : EIATTR_CRS_STACK_SIZE
	.align		4
.L_307:
        /*06c0*/ 	.byte	0x04, 0x1e
        /*06c2*/ 	.short	(.L_309 - .L_308)
.L_308:
        /*06c4*/ 	.word	0x00000000


	//----- nvinfo : EIATTR_CBANK_PARAM_SIZE
	.align		4
.L_309:
        /*06c8*/ 	.byte	0x03, 0x19
        /*06ca*/ 	.short	0x0bf0


	//----- nvinfo : EIATTR_PARAM_CBANK
	.align		4
        /*06cc*/ 	.byte	0x04, 0x0a
        /*06ce*/ 	.short	(.L_311 - .L_310)
	.align		4
.L_310:
        /*06d0*/ 	.word	index@(.nv.constant0._ZN7cutlass13device_kernelIN5flash11enable_sm90INS1_16FlashAttnFwdSm90INS1_25CollectiveMainloopFwdSm90ILi2EN4cute5tupleIJNS5_1CILi1EEES8_S8_EEENS6_IJNS7_ILi128EEENS7_ILi112EEENS7_ILi192EEEEEELi192ENS_10bfloat16_tEfNS_4arch4Sm90ELb1ELb0ELb1ELb0ELb0ELb0ELb0ELb1ELb1ELb0ELb0ELb0EEENS1_21CollectiveEpilogueFwdINS6_IJSA_SC_SB_EEES9_SE_SG_Li256ELb0ELb0ELb0ELb0EEENS1_30DynamicPersistentTileSchedulerILi256ELi32ELb0ELb0ELb1EEEEEEEEEvNT_6ParamsE)
        /*06d4*/ 	.short	0x0210
        /*06d6*/ 	.short	0x0bf0


	//----- nvinfo : EIATTR_SW_WAR
	.align		4
.L_311:
        /*06d8*/ 	.byte	0x04, 0x36
        /*06da*/ 	.short	(.L_313 - .L_312)
.L_312:
        /*06dc*/ 	.word	0x00000008
.L_313:


//--------------------- .nv.info._ZN7cutlass13device_kernelIN5flash11enable_sm90INS1_16FlashAttnFwdSm90INS1_25CollectiveMainloopFwdSm90ILi2EN4cute5tupleIJNS5_1CILi1EEES8_S8_EEENS6_IJNS7_ILi128EEENS7_ILi112EEENS7_ILi192EEEEEELi192ENS_10bfloat16_tEfNS_4arch4Sm90ELb1ELb0ELb1ELb1ELb0ELb0ELb0ELb1ELb1ELb0ELb0ELb0EEENS1_21CollectiveEpilogueFwdINS6_IJSA_SC_SB_EEES9_SE_SG_Li256ELb1ELb0ELb0ELb0EEENS1_36VarlenDynamicPersistentTileSchedulerILi128ELi112ELi256ELi32ELb0ELb0ELb1ELb1ELb1ELb1EEEEEEEEEvNT_6ParamsE --------------------------
	.section	.nv.info._ZN7cutlass13device_kernelIN5flash11enable_sm90INS1_16FlashAttnFwdSm90INS1_25CollectiveMainloopFwdSm90ILi2EN4cute5tupleIJNS5_1CILi1EEES8_S8_EEENS6_IJNS7_ILi128EEENS7_ILi112EEENS7_ILi192EEEEEELi192ENS_10bfloat16_tEfNS_4arch4Sm90ELb1ELb0ELb1ELb1ELb0ELb0ELb0ELb1ELb1ELb0ELb0ELb0EEENS1_21CollectiveEpilogueFwdINS6_IJSA_SC_SB_EEES9_SE_SG_Li256ELb1ELb0ELb0ELb0EEENS1_36VarlenDynamicPersistentTileSchedulerILi128ELi112ELi256ELi32ELb0ELb0ELb1ELb1ELb1ELb1EEEEEEEEEvNT_6ParamsE,"",@"SHT_CUDA_INFO"
	.sectionflags	@""
	.align	4


	//----- nvinfo : EIATTR_CUDA_API_VERSION
	.align		4
        /*0000*/ 	.byte	0x04, 0x37
        /*0002*/ 	.short	(.L_315 - .L_314)
.L_314:
        /*0004*/ 	.word	0x00000082


	//----- nvinfo : EIATTR_KPARAM_INFO
	.align		4
.L_315:
        /*0008*/ 	.byte	0x04, 0x17
        /*000a*/ 	.short	(.L_317 - .L_316)
.L_316:
        /*000c*/ 	.word	0x00000000
        /*0010*/ 	.short	0x0000
        /*0012*/ 	.short	0x0070
        /*0014*/ 	.byte	0x00, 0xf0, 0x01, 0x28


	//----- nvinfo : EIATTR_SPARSE_MMA_MASK
	.align		4
.L_317:
        /*0018*/ 	.byte	0x03, 0x50
        /*001a*/ 	.short	0x0000


	//----- nvinfo : EIATTR_MAXREG_COUNT
	.align		4
        /*001c*/ 	.byte	0x03, 0x1b
        /*001e*/ 	.short	0x00a8


	//----- nvinfo : EIATTR_NUM_BARRIERS
	.align		4
        /*0020*/ 	.byte	0x02, 0x4c
        /*0022*/ 	.byte	0x09
	.zero		1


	//----- nvinfo : EIATTR_EXTERNS
	.align		4
        /*0024*/ 	.byte	0x04, 0x0f
        /*0026*/ 	.short	(.L_319 - .L_318)


	//   ....[0]....
	.align		4
.L_318:
        /*0028*/ 	.word	index@(__assertfail)


	//----- nvinfo : EIATTR_ANNOTATIONS
	.align		4
.L_319:
        /*002c*/ 	.byte	0x04, 0x55
        /*002e*/ 	.short	(.L_321 - .L_320)


	//   ....[0]....
.L_320:
        /* <DEDUP_REMOVED lines=33> */


	//----- nvinfo : EIATTR_MERCURY_ISA_VERSION
	.align		4
.L_321:
        /*0230*/ 	.byte	0x03, 0x5f
        /*0232*/ 	.short	0x0101


	//----- nvinfo : EIATTR_UNUSED_LOAD_BYTE_OFFSET
	.align		4
        /*0234*/ 	.byte	0x04, 0x44
        /*0236*/ 	.short	(.L_323 - .L_322)


	//   ....[0]....
.L_322:
        /*0238*/ 	.word	0x00000a40
        /*023c*/ 	.word	0x0000fff0


	//   ....[1]....
        /*0240*/ 	.word	0x00010790
        /*0244*/ 	.word	0x0000fff0


	//----- nvinfo : EIATTR_INT_WARP_WIDE_INSTR_OFFSETS
	.align		4
.L_323:
        /*0248*/ 	.byte	0x04, 0x31
        /*024a*/ 	.short	(.L_325 - .L_324)


	//   ....[0]....
.L_324:
        /*024c*/ 	.word	0x00000160


	//   ....[1]....
        /*0250*/ 	.word	0x000001a0


	//   ....[2]....
        /*0254*/ 	.word	0x00000210


	//   ....[3]....
        /*0258*/ 	.word	0x000141a0


	//   ....[4]....
        /*025c*/ 	.word	0x00014240


	//   ....[5]....
        /*0260*/ 	.word	0x000146d0


	//   ....[6]....
        /*0264*/ 	.word	0x00014700


	//   ....[7]....
        /*0268*/ 	.word	0x00014910


	//   ....[8]....
        /*026c*/ 	.word	0x00014a00


	//   ....[9]....
        /*0270*/ 	.word	0x00016e00


	//   ....[10]....
        /*0274*/ 	.word	0x00016ea0


	//----- nvinfo : EIATTR_COOP_GROUP_MASK_REGIDS
	.align		4
.L_325:
        /*0278*/ 	.byte	0x04, 0x29
        /*027a*/ 	.short	(.L_327 - .L_326)


	//   ....[0]....
.L_326:
        /*027c*/ 	.word	0xffffffff


	//   ....[1]....
        /*0280*/ 	.word	0xffffffff


	//   ....[2]....
        /*0284*/ 	.word	0xffffffff


	//   ....[3]....
        /*0288*/ 	.word	0xffffffff


	//   ....[4]....
        /*028c*/ 	.word	0xffffffff


	//   ....[5]....
        /*0290*/ 	.word	0xffffffff


	//   ....[6]....
        /*0294*/ 	.word	0xffffffff


	//   ....[7]....
        /*0298*/ 	.word	0xffffffff


	//   ....[8]....
        /*029c*/ 	.word	0xffffffff


	//   ....[9]....
        /*02a0*/ 	.word	0xffffffff


	//   ....[10]....
        /*02a4*/ 	.word	0xffffffff


	//   ....[11]....
        /*02a8*/ 	.word	0xffffffff


	//   ....[12]....
        /*02ac*/ 	.word	0xffffffff


	//   ....[13]....
        /*02b0*/ 	.word	0xffffffff


	//   ....[14]....
        /*02b4*/ 	.word	0xffffffff


	//   ....[15]....
        /*02b8*/ 	.word	0xffffffff


	//   ....[16]....
        /*02bc*/ 	.word	0xffffffff


	//   ....[17]....
        /*02c0*/ 	.word	0xffffffff


	//   ....[18]....
        /*02c4*/ 	.word	0xffffffff


	//   ....[19]....
        /*02c8*/ 	.word	0xffffffff


	//   ....[20]....
        /*02cc*/ 	.word	0xffffffff


	//   ....[21]....
        /*02d0*/ 	.word	0xffffffff


	//   ....[22]....
        /*02d4*/ 	.word	0xffffffff


	//   ....[23]....
        /*02d8*/ 	.word	0xffffffff


	//   ....[24]....
        /*02dc*/ 	.word	0xffffffff


	//   ....[25]....
        /*02e0*/ 	.word	0xffffffff


	//   ....[26]....
        /*02e4*/ 	.word	0xffffffff


	//   ....[27]....
        /*02e8*/ 	.word	0xffffffff


	//   ....[28]....
        /*02ec*/ 	.word	0xffffffff


	//   ....[29]....
        /*02f0*/ 	.word	0xffffffff


	//   ....[30]....
        /*02f4*/ 	.word	0xffffffff


	//   ....[31]....
        /*02f8*/ 	.word	0xffffffff


	//   ....[32]....
        /*02fc*/ 	.word	0xffffffff


	//   ....[33]....
        /*0300*/ 	.word	0xffffffff


	//   ....[34]....
        /*0304*/ 	.word	0xffffffff


	//   ....[35]....
        /*0308*/ 	.word	0xffffffff


	//   ....[36]....
        /*030c*/ 	.word	0xffffffff


	//   ....[37]....
        /*0310*/ 	.word	0xffffffff


	//   ....[38]....
        /*0314*/ 	.word	0xffffffff


	//   ....[39]....
        /*0318*/ 	.word	0xffffffff


	//   ....[40]....
        /*031c*/ 	.word	0xffffffff


	//   ....[41]....
        /*0320*/ 	.word	0xffffffff


	//   ....[42]....
        /*0324*/ 	.word	0xffffffff


	//   ....[43]....
        /*0328*/ 	.word	0xffffffff


	//   ....[44]....
        /*032c*/ 	.word	0xffffffff


	//   ....[45]....
        /*0330*/ 	.word	0xffffffff


	//   ....[46]....
        /*0334*/ 	.word	0xffffffff


	//   ....[47]....
        /*0338*/ 	.word	0xffffffff


	//   ....[48]....
        /*033c*/ 	.word	0xffffffff


	//   ....[49]....
        /*0340*/ 	.word	0xffffffff


	//   ....[50]....
        /*0344*/ 	.word	0xffffffff


	//   ....[51]....
        /*0348*/ 	.word	0xffffffff


	//   ....[52]....
        /*034c*/ 	.word	0xffffffff


	//   ....[53]....
        /*0350*/ 	.word	0xffffffff


	//   ....[54]....
        /*0354*/ 	.word	0xffffffff


	//   ....[55]....
        /*0358*/ 	.word	0xffffffff


	//   ....[56]....
        /*035c*/ 	.word	0xffffffff


	//   ....[57]....
        /*0360*/ 	.word	0xffffffff


	//   ....[58]....
        /*0364*/ 	.word	0x0500000f


	//   ....[59]....
        /*0368*/ 	.word	0x0500000f


	//   ....[60]....
        /*036c*/ 	.word	0x0500000f


	//   ....[61]....
        /*0370*/ 	.word	0x0500000f


	//   ....[62]....
        /*0374*/ 	.word	0x0500000f


	//   ....[63]....
        /*0378*/ 	.word	0x0500000f


	//   ....[64]....
        /*037c*/ 	.word	0x0500000f


	//   ....[65]....
        /*0380*/ 	.word	0x0500000f


	//   ....[66]....
        /*0384*/ 	.word	0x0500000f


	//   ....[67]....
        /*0388*/ 	.word	0x0500000f


	//   ....[68]....
        /*038c*/ 	.word	0x0500000f


	//   ....[69]....
        /*0390*/ 	.word	0x0500000f


	//   ....[70]....
        /*0394*/ 	.word	0x0500000f


	//   ....[71]....
        /*0398*/ 	.word	0x0500000f


	//   ....[72]....
        /*039c*/ 	.word	0x0500000f


	//   ....[73]....
        /*03a0*/ 	.word	0x0500000f


	//   ....[74]....
        /*03a4*/ 	.word	0x0500000f


	//   ....[75]....
        /*03a8*/ 	.word	0x0500000f


	//   ....[76]....
        /*03ac*/ 	.word	0x0500000f


	//----- nvinfo : EIATTR_COOP_GROUP_INSTR_OFFSETS
	.align		4
.L_327:
        /*03b0*/ 	.byte	0x04, 0x28
        /*03b2*/ 	.short	(.L_329 - .L_328)


	//   ....[0]....
.L_328:
        /*03b4*/ 	.word	0x00000060


	//   ....[1]....
        /*03b8*/ 	.word	0x00000170


	//   ....[2]....
        /*03bc*/ 	.word	0x000001c0


	//   ....[3]....
        /*03c0*/ 	.word	0x000003f0


	//   ....[4]....
        /*03c4*/ 	.word	0x00000550


	//   ....[5]....
        /*03c8*/ 	.word	0x00000670


	//   ....[6]....
        /*03cc*/ 	.word	0x000007d0


	//   ....[7]....
        /*03d0*/ 	.word	0x000017c0


	//   ....[8]....
        /*03d4*/ 	.word	0x00004ee0


	//   ....[9]....
        /*03d8*/ 	.word	0x00004fd0


	//   ....[10]....
        /*03dc*/ 	.word	0x00005910


	//   ....[11]....
        /*03e0*/ 	.word	0x00005990


	//   ....[12]....
        /*03e4*/ 	.word	0x00009ee0


	//   ....[13]....
        /*03e8*/ 	.word	0x0000a010


	//   ....[14]....
        /*03ec*/ 	.word	0x0000a7d0


	//   ....[15]....
        /*03f0*/ 	.word	0x0000a830


	//   ....[16]....
        /*03f4*/ 	.word	0x0000e510


	//   ....[17]....
        /*03f8*/ 	.word	0x0000e540


	//   ....[18]....
        /*03fc*/ 	.word	0x0000e950


	//   ....[19]....
        /*0400*/ 	.word	0x0000ea60


	//   ....[20]....
        /*0404*/ 	.word	0x0000fc90


	//   ....[21]....
        /*0408*/ 	.word	0x0000fcd0


	//   ....[22]....
        /*040c*/ 	.word	0x0000fdc0


	//   ....[23]....
        /*0410*/ 	.word	0x0000fde0


	//   ....[24]....
        /*0414*/ 	.word	0x00012f20


	//   ....[25]....
        /*0418*/ 	.word	0x000130b0


	//   ....[26]....
        /*041c*/ 	.word	0x000130e0


	//   ....[27]....
        /*0420*/ 	.word	0x00013120


	//   ....[28]....
        /*0424*/ 	.word	0x00013190


	//   ....[29]....
        /*0428*/ 	.word	0x000131f0


	//   ....[30]....
        /*042c*/ 	.word	0x00013230


	//   ....[31]....
        /*0430*/ 	.word	0x000133e0


	//   ....[32]....
        /*0434*/ 	.word	0x00013440


	//   ....[33]....
        /*0438*/ 	.word	0x00013480


	//   ....[34]....
        /*043c*/ 	.word	0x000134c0


	//   ....[35]....
        /*0440*/ 	.word	0x000134f0


	//   ....[36]....
        /*0444*/ 	.word	0x00013520


	//   ....[37]....
        /*0448*/ 	.word	0x000135c0


	//   ....[38]....
        /*044c*/ 	.word	0x00013620


	//   ....[39]....
        /*0450*/ 	.word	0x000136b0


	//   ....[40]....
        /*0454*/ 	.word	0x00017310


	//   ....[41]....
        /*0458*/ 	.word	0x00017320


	//   ....[42]....
        /*045c*/ 	.word	0x00017440


	//   ....[43]....
        /*0460*/ 	.word	0x000174a0


	//   ....[44]....
        /*0464*/ 	.word	0x000174e0


	//   ....[45]....
        /*0468*/ 	.word	0x00017520


	//   ....[46]....
        /*046c*/ 	.word	0x00017550


	//   ....[47]....
        /*0470*/ 	.word	0x00017580


	//   ....[48]....
        /*0474*/ 	.word	0x00017720


	//   ....[49]....
        /*0478*/ 	.word	0x00017780


	//   ....[50]....
        /*047c*/ 	.word	0x000177c0


	//   ....[51]....
        /*0480*/ 	.word	0x00017800


	//   ....[52]....
        /*0484*/ 	.word	0x00017830


	//   ....[53]....
        /*0488*/ 	.word	0x00017860


	//   ....[54]....
        /*048c*/ 	.word	0x00017920


	//   ....[55]....
        /*0490*/ 	.word	0x00017940


	//   ....[56]....
        /*0494*/ 	.word	0x000179b0


	//   ....[57]....
        /*0498*/ 	.word	0x00018050


	//   ....[58]....
        /*049c*/ 	.word	0x00018640


	//   ....[59]....
        /*04a0*/ 	.word	0x00018a60


	//   ....[60]....
        /*04a4*/ 	.word	0x00018af0


	//   ....[61]....
        /*04a8*/ 	.word	0x00018b90


	//   ....[62]....
        /*04ac*/ 	.word	0x00018c40


	//   ....[63]....
        /*04b0*/ 	.word	0x00018cc0


	//   ....[64]....
        /*04b4*/ 	.word	0x00018d40


	//   ....[65]....
        /*04b8*/ 	.word	0x00018dc0


	//   ....[66]....
        /*04bc*/ 	.word	0x00018e40


	//   ....[67]....
        /*04c0*/ 	.word	0x00018ed0


	//   ....[68]....
        /*04c4*/ 	.word	0x00018f80


	//   ....[69]....
        /*04c8*/ 	.word	0x00019000


	//   ....[70]....
        /*04cc*/ 	.word	0x00019080


	//   ....[71]....
        /*04d0*/ 	.word	0x00019100


	//   ....[72]....
        /*04d4*/ 	.word	0x00019180


	//   ....[73]....
        /*04d8*/ 	.word	0x000191f0


	//   ....[74]....
        /*04dc*/ 	.word	0x00019290


	//   ....[75]....
        /*04e0*/ 	.word	0x00019320


	//   ....[76]....
        /*04e4*/ 	.word	0x00019450


	//----- nvinfo : EIATTR_REG_RECONFIG
	.align		4
.L_329:
        /*04e8*/ 	.byte	0x01, 0x54
	.zero		2


	//----- nvinfo : EIATTR_SYSCALL_OFFSETS
	.align		4
        /*04ec*/ 	.byte	0x04, 0x46
        /*04ee*/ 	.short	(.L_331 - .L_330)


	//   ....[0]....
.L_330:
        /*04f0*/ 	.word	0x000019a0


	//   ....[1]....
        /*04f4*/ 	.word	0x000143d0


	//   ....[2]....
        /*04f8*/ 	.word	0x00014510


	//   ....[3]....
        /*04fc*/ 	.word	0x00014610


	//----- nvinfo : EIATTR_MBARRIER_INSTR_OFFSETS
	.align		4
.L_331:
        /*0500*/ 	.byte	0x04, 0x39
        /*0502*/ 	.short	(.L_333 - .L_332)


	//   ....[0]....
.L_332:
        /*0504*/ 	.word	0x000002a0
        /*0508*/ 	.word	0x000000ff
        /*050c*/ 	.word	0x00036800
        /*0510*/ 	.short	0x0100
        /*0512*/ 	.byte	0x08
	.zero		1


	//   ....[1]....
        /*0514*/ 	.word	0x000002b0
        /*0518*/ 	.word	0x000000ff
        /*051c*/ 	.word	0x00036820
        /*0520*/ 	.short	0x0100
        /*0522*/ 	.byte	0x08
	.zero		1


	//   ....[2]....
        /*0524*/ 	.word	0x000003a0
        /*0528*/ 	.word	0x000000ff
        /*052c*/ 	.word	0x00036830
        /*0530*/ 	.short	0x0100
        /*0532*/ 	.byte	0x08
	.zero		1


	//   ....[3]....
        /*0534*/ 	.word	0x000003b0
        /*0538*/ 	.word	0x000000ff
        /*053c*/ 	.word	0x00036840
        /*0540*/ 	.short	0x0100
        /*0542*/ 	.byte	0x08
	.zero		1


	//   ....[4]....
        /*0544*/ 	.word	0x000003c0
        /*0548*/ 	.word	0x000000ff
        /*054c*/ 	.word	0x00036838
        /*0550*/ 	.short	0x0100
        /*0552*/ 	.byte	0x08
	.zero		1


	//   ....[5]....
        /*0554*/ 	.word	0x000003d0
        /*0558*/ 	.word	0x000000ff
        /*055c*/ 	.word	0x00036848
        /*0560*/ 	.short	0x0100
        /*0562*/ 	.byte	0x08
	.zero		1


	//   ....[6]....
        /*0564*/ 	.word	0x00000500
        /*0568*/ 	.word	0x000000ff
        /*056c*/ 	.word	0x00036850
        /*0570*/ 	.short	0x0100
        /*0572*/ 	.byte	0x08
	.zero		1


	//   ....[7]....
        /*0574*/ 	.word	0x00000510
        /*0578*/ 	.word	0x000000ff
        /*057c*/ 	.word	0x00036860
        /*0580*/ 	.short	0x0100
        /*0582*/ 	.byte	0x08
	.zero		1


	//   ....[8]....
        /*0584*/ 	.word	0x00000520
        /*0588*/ 	.word	0x000000ff
        /*058c*/ 	.word	0x00036858
        /*0590*/ 	.short	0x0100
        /*0592*/ 	.byte	0x08
	.zero		1


	//   ....[9]....
        /*0594*/ 	.word	0x00000530
        /*0598*/ 	.word	0x000000ff
        /*059c*/ 	.word	0x00036868
        /*05a0*/ 	.short	0x0100
        /*05a2*/ 	.byte	0x08
	.zero		1


	//   ....[10]....
        /*05a4*/ 	.word	0x00000620
        /*05a8*/ 	.word	0x000000ff
        /*05ac*/ 	.word	0x00036870
        /*05b0*/ 	.short	0x0100
        /*05b2*/ 	.byte	0x06
	.zero		1


	//   ....[11]....
        /*05b4*/ 	.word	0x00000630
        /*05b8*/ 	.word	0x000000ff
        /*05bc*/ 	.word	0x00036880
        /*05c0*/ 	.short	0x0100
        /*05c2*/ 	.byte	0x06
	.zero		1


	//   ....[12]....
        /*05c4*/ 	.word	0x00000640
        /*05c8*/ 	.word	0x000000ff
        /*05cc*/ 	.word	0x00036878
        /*05d0*/ 	.short	0x0100
        /*05d2*/ 	.byte	0x06
	.zero		1


	//   ....[13]....
        /*05d4*/ 	.word	0x00000650
        /*05d8*/ 	.word	0x000000ff
        /*05dc*/ 	.word	0x00036888
        /*05e0*/ 	.short	0x0100
        /*05e2*/ 	.byte	0x06
	.zero		1


	//   ....[14]....
        /*05e4*/ 	.word	0x00000780
        /*05e8*/ 	.word	0x000000ff
        /*05ec*/ 	.word	0x00036890
        /*05f0*/ 	.short	0x0100
        /*05f2*/ 	.byte	0x08
	.zero		1


	//   ....[15]....
        /*05f4*/ 	.word	0x00000790
        /*05f8*/ 	.word	0x000000ff
        /*05fc*/ 	.word	0x000368a0
        /*0600*/ 	.short	0x0100
        /*0602*/ 	.byte	0x08
	.zero		1


	//   ....[16]....
        /*0604*/ 	.word	0x000007a0
        /*0608*/ 	.word	0x000000ff
        /*060c*/ 	.word	0x00036898
        /*0610*/ 	.short	0x0100
        /*0612*/ 	.byte	0x08
	.zero		1


	//   ....[17]....
        /*0614*/ 	.word	0x000007b0
        /*0618*/ 	.word	0x000000ff
        /*061c*/ 	.word	0x000368a8
        /*0620*/ 	.short	0x0100
        /*0622*/ 	.byte	0x08
	.zero		1


	//   ....[18]....
        /*0624*/ 	.word	0x000008e0
        /*0628*/ 	.word	0x000000ff
        /*062c*/ 	.word	0x000368b0
        /*0630*/ 	.short	0x0100
        /*0632*/ 	.byte	0x08
	.zero		1


	//   ....[19]....
        /*0634*/ 	.word	0x000008f0
        /*0638*/ 	.word	0x000000ff
        /*063c*/ 	.word	0x000368c0
        /*0640*/ 	.short	0x0100
        /*0642*/ 	.byte	0x08
	.zero		1


	//   ....[20]....
        /*0644*/ 	.word	0x00000900
        /*0648*/ 	.word	0x000000ff
        /*064c*/ 	.word	0x000368b8
        /*0650*/ 	.short	0x0100
        /*0652*/ 	.byte	0x08
	.zero		1


	//   ....[21]....
        /*0654*/ 	.word	0x00000910
        /*0658*/ 	.word	0x000000ff
        /*065c*/ 	.word	0x000368c8
        /*0660*/ 	.short	0x0100
        /*0662*/ 	.byte	0x08
	.zero		1


	//   ....[22]....
        /*0664*/ 	.word	0x00001a40
        /*0668*/ 	.word	0x000000ff
        /*066c*/ 	.word	0x00036800
        /*0670*/ 	.short	0x010a
        /*0672*/ 	.byte	0x26
	.zero		1


	//   ....[23]....
        /*0674*/ 	.word	0x00001ac0
        /*0678*/ 	.word	0x00000000
        /*067c*/ 	.word	0x00036830
        /*0680*/ 	.short	0x010a
        /*0682*/ 	.byte	0x3f
	.zero		1


	//   ....[24]....
        /*0684*/ 	.word	0x00001b30
        /*0688*/ 	.word	0x00000000
        /*068c*/ 	.word	0x00036830
        /*0690*/ 	.short	0x010a
        /*0692*/ 	.byte	0x3f
	.zero		1


	//   ....[25]....
        /*0694*/ 	.word	0x00004d80
        /*0698*/ 	.word	0x00000000
        /*069c*/ 	.word	0x00000000
        /*06a0*/ 	.short	0x0101
        /*06a2*/ 	.byte	0x3f
	.zero		1


	//   ....[26]....
        /*06a4*/ 	.word	0x000069f0
        /*06a8*/ 	.word	0x000000ff
        /*06ac*/ 	.word	0x00036830
        /*06b0*/ 	.short	0x010a
        /*06b2*/ 	.byte	0x25
	.zero		1


	//   ....[27]....
        /*06b4*/ 	.word	0x00006a30
        /*06b8*/ 	.word	0x000000ff
        /*06bc*/ 	.word	0x00036830
        /*06c0*/ 	.short	0x010a
        /*06c2*/ 	.byte	0x25
	.zero		1


	//   ....[28]....
        /*06c4*/ 	.word	0x00008f80
        /*06c8*/ 	.word	0x000000ff
        /*06cc*/ 	.word	0x00036850
        /*06d0*/ 	.short	0x010a
        /*06d2*/ 	.byte	0x04
	.zero		1


	//   ....[29]....
        /*06d4*/ 	.word	0x00008fc0
        /*06d8*/ 	.word	0x000000ff
        /*06dc*/ 	.word	0x00036850
        /*06e0*/ 	.short	0x010a
        /*06e2*/ 	.byte	0x04
	.zero		1


	//   ....[30]....
        /*06e4*/ 	.word	0x0000af70
        /*06e8*/ 	.word	0x00000003
        /*06ec*/ 	.word	0x00000000
        /*06f0*/ 	.short	0x0101
        /*06f2*/ 	.byte	0x3f
	.zero		1


	//   ....[31]....
        /*06f4*/ 	.word	0x0000afa0
        /*06f8*/ 	.word	0x0000008b
        /*06fc*/ 	.word	0x00000000
        /*0700*/ 	.short	0x0101
        /*0702*/ 	.byte	0x3f
	.zero		1


	//   ....[32]....
        /*0704*/ 	.word	0x0000b450
        /*0708*/ 	.word	0x000000ff
        /*070c*/ 	.word	0x00036830
        /*0710*/ 	.short	0x010a
        /*0712*/ 	.byte	0x04
	.zero		1


	//   ....[33]....
        /*0714*/ 	.word	0x0000b490
        /*0718*/ 	.word	0x000000ff
        /*071c*/ 	.word	0x00036830
        /*0720*/ 	.short	0x010a
        /*0722*/ 	.byte	0x04
	.zero		1


	//   ....[34]....
        /*0724*/ 	.word	0x0000d9e0
        /*0728*/ 	.word	0x000000ff
        /*072c*/ 	.word	0x00036850
        /*0730*/ 	.short	0x010a
        /*0732*/ 	.byte	0x0e
	.zero		1


	//   ....[35]....
        /*0734*/ 	.word	0x0000da20
        /*0738*/ 	.word	0x000000ff
        /*073c*/ 	.word	0x00036850
        /*0740*/ 	.short	0x010a
        /*0742*/ 	.byte	0x0e
	.zero		1


	//   ....[36]....
        /*0744*/ 	.word	0x0000f0a0
        /*0748*/ 	.word	0x0000000b
        /*074c*/ 	.word	0x00000000
        /*0750*/ 	.short	0x0101
        /*0752*/ 	.byte	0x3f
	.zero		1


	//   ....[37]....
        /*0754*/ 	.word	0x0000f0f0
        /*0758*/ 	.word	0x0000000f
        /*075c*/ 	.word	0x00000000
        /*0760*/ 	.short	0x0101
        /*0762*/ 	.byte	0x3f
	.zero		1


	//   ....[38]....
        /*0764*/ 	.word	0x0000fc00
        /*0768*/ 	.word	0x000000ff
        /*076c*/ 	.word	0x00036850
        /*0770*/ 	.short	0x010a
        /*0772*/ 	.byte	0x05
	.zero		1


	//   ....[39]....
        /*0774*/ 	.word	0x0000fc40
        /*0778*/ 	.word	0x000000ff
        /*077c*/ 	.word	0x00036850
        /*0780*/ 	.short	0x010a
        /*0782*/ 	.byte	0x05
	.zero		1


	//   ....[40]....
        /*0784*/ 	.word	0x00010130
        /*0788*/ 	.word	0x00000005
        /*078c*/ 	.word	0x00000000
        /*0790*/ 	.short	0x0101
        /*0792*/ 	.byte	0x3f
	.zero		1


	//   ....[41]....
        /*0794*/ 	.word	0x00011b60
        /*0798*/ 	.word	0x0000002a
        /*079c*/ 	.word	0x00000000
        /*07a0*/ 	.short	0x0101
        /*07a2*/ 	.byte	0x3f
	.zero		1


	//   ....[42]....
        /*07a4*/ 	.word	0x00014d50
        /*07a8*/ 	.word	0x00000008
        /*07ac*/ 	.word	0x00036840
        /*07b0*/ 	.short	0x010a
        /*07b2*/ 	.byte	0x3f
	.zero		1


	//   ....[43]....
        /*07b4*/ 	.word	0x00015300
        /*07b8*/ 	.word	0x00000009
        /*07bc*/ 	.word	0x00036820
        /*07c0*/ 	.short	0x010a
        /*07c2*/ 	.byte	0x3f
	.zero		1


	//   ....[44]....
        /*07c4*/ 	.word	0x00015630
        /*07c8*/ 	.word	0x00000002
        /*07cc*/ 	.word	0x00036840
        /*07d0*/ 	.short	0x010a
        /*07d2*/ 	.byte	0x3f
	.zero		1


	//   ....[45]....
        /*07d4*/ 	.word	0x00015930
        /*07d8*/ 	.word	0x00000003
        /*07dc*/ 	.word	0x00000060
        /*07e0*/ 	.short	0x010a
        /*07e2*/ 	.byte	0x3f
	.zero		1


	//   ....[46]....
        /*07e4*/ 	.word	0x00015f50
        /*07e8*/ 	.word	0x00000002
        /*07ec*/ 	.word	0x00036840
        /*07f0*/ 	.short	0x010a
        /*07f2*/ 	.byte	0x3f
	.zero		1


	//   ....[47]....
        /*07f4*/ 	.word	0x00016250
        /*07f8*/ 	.word	0x00000003
        /*07fc*/ 	.word	0x00000060
        /*0800*/ 	.short	0x010a
        /*0802*/ 	.byte	0x3f
	.zero		1


	//   ....[48]....
        /*0804*/ 	.word	0x00016780
        /*0808*/ 	.word	0x00000002
        /*080c*/ 	.word	0x00036840
        /*0810*/ 	.short	0x010a
        /*0812*/ 	.byte	0x3f
	.zero		1


	//   ....[49]....
        /*0814*/ 	.word	0x00016a90
        /*0818*/ 	.word	0x00000002
        /*081c*/ 	.word	0x00000060
        /*0820*/ 	.short	0x010a
        /*0822*/ 	.byte	0x3f
	.zero		1


	//   ....[50]....
        /*0824*/ 	.word	0x00016f60
        /*0828*/ 	.word	0x00000003
        /*082c*/ 	.word	0x00036860
        /*0830*/ 	.short	0x010a
        /*0832*/ 	.byte	0x3f
	.zero		1


	//   ....[51]....
        /*0834*/ 	.word	0x00017fd0
        /*0838*/ 	.word	0x00000000
        /*083c*/ 	.word	0x00036820
        /*0840*/ 	.short	0x010a
        /*0842*/ 	.byte	0x3f
	.zero		1


	//   ....[52]....
        /*0844*/ 	.word	0x000181b0
        /*0848*/ 	.word	0x00000006
        /*084c*/ 	.word	0x00000000
        /*0850*/ 	.short	0x010a
        /*0852*/ 	.byte	0x3f
	.zero		1


	//   ....[53]....
        /*0854*/ 	.word	0x00018220
        /*0858*/ 	.word	0x00000007
        /*085c*/ 	.word	0x00000000
        /*0860*/ 	.short	0x010a
        /*0862*/ 	.byte	0x3f
	.zero		1


	//   ....[54]....
        /*0864*/ 	.word	0x00018290
        /*0868*/ 	.word	0x00000004
        /*086c*/ 	.word	0x00000000
        /*0870*/ 	.short	0x010a
        /*0872*/ 	.byte	0x3f
	.zero		1


	//   ....[55]....
        /*0874*/ 	.word	0x000182c0
        /*0878*/ 	.word	0x00000003
        /*087c*/ 	.word	0x00000000
        /*0880*/ 	.short	0x010a
        /*0882*/ 	.byte	0x3f
	.zero		1


	//   ....[56]....
        /*0884*/ 	.word	0x00018330
        /*0888*/ 	.word	0x00000003
        /*088c*/ 	.word	0x00036800
        /*0890*/ 	.short	0x010a
        /*0892*/ 	.byte	0x3f
	.zero		1


	//   ....[57]....
        /*0894*/ 	.word	0x00018380
        /*0898*/ 	.word	0x00000000
        /*089c*/ 	.word	0x00036830
        /*08a0*/ 	.short	0x010a
        /*08a2*/ 	.byte	0x3f
	.zero		1


	//   ....[58]....
        /*08a4*/ 	.word	0x000183e0
        /*08a8*/ 	.word	0x00000007
        /*08ac*/ 	.word	0x00036830
        /*08b0*/ 	.short	0x010a
        /*08b2*/ 	.byte	0x3f
	.zero		1


	//   ....[59]....
        /*08b4*/ 	.word	0x00018440
        /*08b8*/ 	.word	0x00000007
        /*08bc*/ 	.word	0x00036850
        /*08c0*/ 	.short	0x010a
        /*08c2*/ 	.byte	0x3f
	.zero		1


	//   ....[60]....
        /*08c4*/ 	.word	0x000184a0
        /*08c8*/ 	.word	0x00000007
        /*08cc*/ 	.word	0x00036830
        /*08d0*/ 	.short	0x010a
        /*08d2*/ 	.byte	0x3f
	.zero		1


	//   ....[61]....
        /*08d4*/ 	.word	0x00018500
        /*08d8*/ 	.word	0x00000007
        /*08dc*/ 	.word	0x00036850
        /*08e0*/ 	.short	0x010a
        /*08e2*/ 	.byte	0x3f
	.zero		1


	//   ....[62]....
        /*08e4*/ 	.word	0x00018560
        /*08e8*/ 	.word	0x00000005
        /*08ec*/ 	.word	0x00036850
        /*08f0*/ 	.short	0x010a
        /*08f2*/ 	.byte	0x3f
	.zero		1


	//   ....[63]....
        /*08f4*/ 	.word	0x00018700
        /*08f8*/ 	.word	0x00000008
        /*08fc*/ 	.word	0x00036840
        /*0900*/ 	.short	0x010a
        /*0902*/ 	.byte	0x3f
	.zero		1


	//   ....[64]....
        /*0904*/ 	.word	0x00018780
        /*0908*/ 	.word	0x00000008
        /*090c*/ 	.word	0x00036820
        /*0910*/ 	.short	0x010a
        /*0912*/ 	.byte	0x3f
	.zero		1


	//   ....[65]....
        /*0914*/ 	.word	0x000187d0
        /*0918*/ 	.word	0x00000002
        /*091c*/ 	.word	0x00036840
        /*0920*/ 	.short	0x010a
        /*0922*/ 	.byte	0x3f
	.zero		1


	//   ....[66]....
        /*0924*/ 	.word	0x00018820
        /*0928*/ 	.word	0x00000003
        /*092c*/ 	.word	0x00000060
        /*0930*/ 	.short	0x010a
        /*0932*/ 	.byte	0x3f
	.zero		1


	//   ....[67]....
        /*0934*/ 	.word	0x00018870
        /*0938*/ 	.word	0x00000002
        /*093c*/ 	.word	0x00036840
        /*0940*/ 	.short	0x010a
        /*0942*/ 	.byte	0x3f
	.zero		1


	//   ....[68]....
        /*0944*/ 	.word	0x000188c0
        /*0948*/ 	.word	0x00000003
        /*094c*/ 	.word	0x00000060
        /*0950*/ 	.short	0x010a
        /*0952*/ 	.byte	0x3f
	.zero		1


	//   ....[69]....
        /*0954*/ 	.word	0x00018910
        /*0958*/ 	.word	0x00000002
        /*095c*/ 	.word	0x00036840
        /*0960*/ 	.short	0x010a
        /*0962*/ 	.byte	0x3f
	.zero		1


	//   ....[70]....
        /*0964*/ 	.word	0x00018960
        /*0968*/ 	.word	0x00000002
        /*096c*/ 	.word	0x00000060
        /*0970*/ 	.short	0x010a
        /*0972*/ 	.byte	0x3f
	.zero		1


	//   ....[71]....
        /*0974*/ 	.word	0x000189b0
        /*0978*/ 	.word	0x00000003
        /*097c*/ 	.word	0x00036860
        /*0980*/ 	.short	0x010a
        /*0982*/ 	.byte	0x3f
	.zero		1


	//   ....[72]....
        /*0984*/ 	.word	0x00019370
        /*0988*/ 	.word	0x00000000
        /*098c*/ 	.word	0x00036820
        /*0990*/ 	.short	0x010a
        /*0992*/ 	.byte	0x3f
	.zero		1


	//   ....[73]....
        /*0994*/ 	.word	0x00019510
        /*0998*/ 	.word	0x00000006
        /*099c*/ 	.word	0x00000000
        /*09a0*/ 	.short	0x010a
        /*09a2*/ 	.byte	0x3f
	.zero		1


	//   ....[74]....
        /*09a4*/ 	.word	0x00019560
        /*09a8*/ 	.word	0x00000007
        /*09ac*/ 	.word	0x00000000
        /*09b0*/ 	.short	0x010a
        /*09b2*/ 	.byte	0x3f
	.zero		1


	//   ....[75]....
        /*09b4*/ 	.word	0x000195b0
        /*09b8*/ 	.word	0x00000004
        /*09bc*/ 	.word	0x00000000
        /*09c0*/ 	.short	0x010a
        /*09c2*/ 	.byte	0x3f
	.zero		1


	//----- nvinfo : EIATTR_NUM_MBARRIERS
	.align		4
.L_333:
        /*09c4*/ 	.byte	0x03, 0x38
        /*09c6*/ 	.short	0x0016


	//----- nvinfo : EIATTR_EXIT_INSTR_OFFSETS
	.align		4
        /*09c8*/ 	.byte	0x04, 0x1c
        /*09ca*/ 	.short	(.L_335 - .L_334)


	//   ....[0]....
.L_334:
        /*09cc*/ 	.word	0x00000a80


	//   ....[1]....
        /*09d0*/ 	.word	0x00012ee0


	//   ....[2]....
        /*09d4*/ 	.word	0x00012f40


	//   ....[3]....
        /*09d8*/ 	.word	0x00018310


	//----- nvinfo : EIATTR_MAX_THREADS
	.align		4
.L_335:
        /*09dc*/ 	.byte	0x04, 0x05
        /*09de*/ 	.short	(.L_337 - .L_336)
.L_336:
        /*09e0*/ 	.word	0x00000180
        /*09e4*/ 	.word	0x00000001
        /*09e8*/ 	.word	0x00000001


	//----- nvinfo : EIATTR_CRS_STACK_SIZE
	.align		4
.L_337:
        /*09ec*/ 	.byte	0x04, 0x1e
        /*09ee*/ 	.short	(.L_339 - .L_338)
.L_338:
        /*09f0*/ 	.word	0x00000000


	//----- nvinfo : EIATTR_CBANK_PARAM_SIZE
	.align		4
.L_339:
        /*09f4*/ 	.byte	0x03, 0x19
        /*09f6*/ 	.short	0x0a70


	//----- nvinfo : EIATTR_PARAM_CBANK
	.align		4
        /*09f8*/ 	.byte	0x04, 0x0a
        /*09fa*/ 	.short	(.L_341 - .L_340)
	.align		4
.L_340:
        /*09fc*/ 	.word	index@(.nv.constant0._ZN7cutlass13device_kernelIN5flash11enable_sm90INS1_16FlashAttnFwdSm90INS1_25CollectiveMainloopFwdSm90ILi2EN4cute5tupleIJNS5_1CILi1EEES8_S8_EEENS6_IJNS7_ILi128EEENS7_ILi112EEENS7_ILi192EEEEEELi192ENS_10bfloat16_tEfNS_4arch4Sm90ELb1ELb0ELb1ELb1ELb0ELb0ELb0ELb1ELb1ELb0ELb0ELb0EEENS1_21CollectiveEpilogueFwdINS6_IJSA_SC_SB_EEES9_SE_SG_Li256ELb1ELb0ELb0ELb0EEENS1_36VarlenDynamicPersistentTileSchedulerILi128ELi112ELi256ELi32ELb0ELb0ELb1ELb1ELb1ELb1EEEEEEEEEvNT_6ParamsE)
        /*0a00*/ 	.short	0x0210
        /*0a02*/ 	.short	0x0a70


	//----- nvinfo : EIATTR_SW_WAR
	.align		4
.L_341:
        /*0a04*/ 	.byte	0x04, 0x36
        /*0a06*/ 	.short	(.L_343 - .L_342)
.L_342:
        /*0a08*/ 	.word	0x00000008
.L_343:


//--------------------- .nv.info._ZN7cutlass13device_kernelIN5flash11enable_sm90INS1_16FlashAttnFwdSm90INS1_25CollectiveMainloopFwdSm90ILi2EN4cute5tupleIJNS5_1CILi1EEES8_S8_EEENS6_IJNS7_ILi128EEENS7_ILi112EEENS7_ILi192EEEEEELi192ENS_10bfloat16_tEfNS_4arch4Sm90ELb1ELb0ELb1ELb1ELb0ELb1ELb0ELb1ELb1ELb0ELb0ELb0EEENS1_21CollectiveEpilogueFwdINS6_IJSA_SC_SB_EEES9_SE_SG_Li256ELb1ELb0ELb0ELb0EEENS1_36VarlenDynamicPersistentTileSchedulerILi128ELi112ELi256ELi32ELb0ELb0ELb1ELb1ELb1ELb1EEEEEEEEEvNT_6ParamsE --------------------------
	.section	.nv.info._ZN7cutlass13device_kernelIN5flash11enable_sm90INS1_16FlashAttnFwdSm90INS1_25CollectiveMainloopFwdSm90ILi2EN4cute5tupleIJNS5_1CILi1EEES8_S8_EEENS6_IJNS7_ILi128EEENS7_ILi112EEENS7_ILi192EEEEEELi192ENS_10bfloat16_tEfNS_4arch4Sm90ELb1ELb0ELb1ELb1ELb0ELb1ELb0ELb1ELb1ELb0ELb0ELb0EEENS1_21CollectiveEpilogueFwdINS6_IJSA_SC_SB_EEES9_SE_SG_Li256ELb1ELb0ELb0ELb0EEENS1_36VarlenDynamicPersistentTileSchedulerILi128ELi112ELi256ELi32ELb0ELb0ELb1ELb1ELb1ELb1EEEEEEEEEvNT_6ParamsE,"",@"SHT_CUDA_INFO"
	.sectionflags	@""
	.align	4


	//----- nvinfo : EIATTR_CUDA_API_VERSION
	.align		4
        /*0000*/ 	.byte	0x04, 0x37
        /*0002*/ 	.short	(.L_345 - .L_344)
.L_344:
        /*0004*/ 	.word	0x00000082


	//----- nvinfo : EIATTR_KPARAM_INFO
	.align		4
.L_345:
        /*0008*/ 	.byte	0x04, 0x17
        /*000a*/ 	.short	(.L_347 - .L_346)
.L_346:
        /*000c*/ 	.word	0x00000000
        /*0010*/ 	.short	0x0000
        /*0012*/ 	.short	0x0070
        /*0014*/ 	.byte	0x00, 0xf0, 0x01, 0x28


	//----- nvinfo : EIATTR_SPARSE_MMA_MASK
	.align		4
.L_347:
        /*0018*/ 	.byte	0x03, 0x50
        /*001a*/ 	.short	0x0000


	//----- nvinfo : EIATTR_MAXREG_COUNT
	.align		4
        /*001c*/ 	.byte	0x03, 0x1b
        /*001e*/ 	.short	0x00a8


	//----- nvinfo : EIATTR_NUM_BARRIERS
	.align		4
        /*0020*/ 	.byte	0x02, 0x4c
        /*0022*/ 	.byte	0x10
	.zero		1


	//----- nvinfo : EIATTR_EXTERNS
	.align		4
        /*0024*/ 	.byte	0x04, 0x0f
        /*0026*/ 	.short	(.L_349 - .L_348)


	//   ....[0]....
	.align		4
.L_348:
        /*0028*/ 	.word	index@(__assertfail)


	//----- nvinfo : EIATTR_ANNOTATIONS
	.align		4
.L_349:
        /*002c*/ 	.byte	0x04, 0x55
        /*002e*/ 	.short	(.L_351 - .L_350)


	//   ....[0]....
.L_350:
        /* <DEDUP_REMOVED lines=78> */


	//----- nvinfo : EIATTR_MERCURY_ISA_VERSION
	.align		4
.L_351:
        /*04f8*/ 	.byte	0x03, 0x5f
        /*04fa*/ 	.short	0x0101


	//----- nvinfo : EIATTR_UNUSED_LOAD_BYTE_OFFSET
	.align		4
        /*04fc*/ 	.byte	0x04, 0x44
        /*04fe*/ 	.short	(.L_353 - .L_352)


	//   ....[0]....
.L_352:
        /*0500*/ 	.word	0x00000ae0
        /*0504*/ 	.word	0x0000fff0


	//   ....[1]....
        /*0508*/ 	.word	0x000248d0
        /*050c*/ 	.word	0x0000fff0


	//----- nvinfo : EIATTR_INT_WARP_WIDE_INSTR_OFFSETS
	.align		4
.L_353:
        /*0510*/ 	.byte	0x04, 0x31
        /*0512*/ 	.short	(.L_355 - .L_354)


	//   ....[0]....
.L_354:
        /*0514*/ 	.word	0x000001c0


	//   ....[1]....
        /*0518*/ 	.word	0x00000200


	//   ....[2]....
        /*051c*/ 	.word	0x00000270


	//   ....[3]....
        /*0520*/ 	.word	0x00028e30


	//   ....[4]....
        /*0524*/ 	.word	0x00028ec0


	//   ....[5]....
        /*0528*/ 	.word	0x00029340


	//   ....[6]....
        /*052c*/ 	.word	0x00029370


	//   ....[7]....
        /*0530*/ 	.word	0x00029580


	//   ....[8]....
        /*0534*/ 	.word	0x00029670


	//   ....[9]....
        /*0538*/ 	.word	0x0002ba00


	//   ....[10]....
        /*053c*/ 	.word	0x0002ba90


	//----- nvinfo : EIATTR_COOP_GROUP_MASK_REGIDS
	.align		4
.L_355:
        /*0540*/ 	.byte	0x04, 0x29
        /*0542*/ 	.short	(.L_357 - .L_356)


	//   ....[0]....
.L_356:
        /*0544*/ 	.word	0xffffffff


	//   ....[1]....
        /*0548*/ 	.word	0xffffffff


	//   ....[2]....
        /*054c*/ 	.word	0xffffffff


	//   ....[3]....
        /*0550*/ 	.word	0xffffffff


	//   ....[4]....
        /*0554*/ 	.word	0xffffffff


	//   ....[5]....
        /*0558*/ 	.word	0xffffffff


	//   ....[6]....
        /*055c*/ 	.word	0xffffffff


	//   ....[7]....
        /*0560*/ 	.word	0xffffffff


	//   ....[8]....
        /*0564*/ 	.word	0xffffffff


	//   ....[9]....
        /*0568*/ 	.word	0xffffffff


	//   ....[10]....
        /*056c*/ 	.word	0xffffffff


	//   ....[11]....
        /*0570*/ 	.word	0xffffffff


	//   ....[12]....
        /*0574*/ 	.word	0xffffffff


	//   ....[13]....
        /*0578*/ 	.word	0xffffffff


	//   ....[14]....
        /*057c*/ 	.word	0xffffffff


	//   ....[15]....
        /*0580*/ 	.word	0xffffffff


	//   ....[16]....
        /*0584*/ 	.word	0xffffffff


	//   ....[17]....
        /*0588*/ 	.word	0xffffffff


	//   ....[18]....
        /*058c*/ 	.word	0xffffffff


	//   ....[19]....
        /*0590*/ 	.word	0xffffffff


	//   ....[20]....
        /*0594*/ 	.word	0xffffffff


	//   ....[21]....
        /*0598*/ 	.word	0xffffffff


	//   ....[22]....
        /*059c*/ 	.word	0xffffffff


	//   ....[23]....
        /*05a0*/ 	.word	0xffffffff


	//   ....[24]....
        /*05a4*/ 	.word	0xffffffff


	//   ....[25]....
        /*05a8*/ 	.word	0xffffffff


	//   ....[26]....
        /*05ac*/ 	.word	0xffffffff


	//   ....[27]....
        /*05b0*/ 	.word	0xffffffff


	//   ....[28]....
        /*05b4*/ 	.word	0xffffffff


	//   ....[29]....
        /*05b8*/ 	.word	0xffffffff


	//   ....[30]....
        /*05bc*/ 	.word	0xffffffff


	//   ....[31]....
        /*05c0*/ 	.word	0xffffffff


	//   ....[32]....
        /*05c4*/ 	.word	0xffffffff


	//   ....[33]....
        /*05c8*/ 	.word	0xffffffff


	//   ....[34]....
        /*05cc*/ 	.word	0xffffffff


	//   ....[35]....
        /*05d0*/ 	.word	0xffffffff


	//   ....[36]....
        /*05d4*/ 	.word	0xffffffff


	//   ....[37]....
        /*05d8*/ 	.word	0xffffffff


	//   ....[38]....
        /*05dc*/ 	.word	0xffffffff


	//   ....[39]....
        /*05e0*/ 	.word	0xffffffff


	//   ....[40]....
        /*05e4*/ 	.word	0xffffffff


	//   ....[41]....
        /*05e8*/ 	.word	0xffffffff


	//   ....[42]....
        /*05ec*/ 	.word	0xffffffff


	//   ....[43]....
        /*05f0*/ 	.word	0xffffffff


	//   ....[44]....
        /*05f4*/ 	.word	0xffffffff


	//   ....[45]....
        /*05f8*/ 	.word	0xffffffff


	//   ....[46]....
        /*05fc*/ 	.word	0xffffffff


	//   ....[47]....
        /*0600*/ 	.word	0xffffffff


	//   ....[48]....
        /*0604*/ 	.word	0xffffffff


	//   ....[49]....
        /*0608*/ 	.word	0xffffffff


	//   ....[50]....
        /*060c*/ 	.word	0xffffffff


	//   ....[51]....
        /*0610*/ 	.word	0xffffffff


	//   ....[52]....
        /*0614*/ 	.word	0xffffffff


	//   ....[53]....
        /*0618*/ 	.word	0xffffffff


	//   ....[54]....
        /*061c*/ 	.word	0xffffffff


	//   ....[55]....
        /*0620*/ 	.word	0xffffffff


	//   ....[56]....
        /*0624*/ 	.word	0xffffffff


	//   ....[57]....
        /*0628*/ 	.word	0xffffffff


	//   ....[58]....
        /*062c*/ 	.word	0x0500000f


	//   ....[59]....
        /*0630*/ 	.word	0x0500000f


	//   ....[60]....
        /*0634*/ 	.word	0x0500000f


	//   ....[61]....
        /*0638*/ 	.word	0x0500000f


	//   ....[62]....
        /*063c*/ 	.word	0x0500000f


	//   ....[63]....
        /*0640*/ 	.word	0x0500000f


	//   ....[64]....
        /*0644*/ 	.word	0x0500000f


	//   ....[65]....
        /*0648*/ 	.word	0x0500000f


	//   ....[66]....
        /*064c*/ 	.word	0x0500000f


	//   ....[67]....
        /*0650*/ 	.word	0x0500000f


	//   ....[68]....
        /*0654*/ 	.word	0x0500000f


	//   ....[69]....
        /*0658*/ 	.word	0x0500000f


	//   ....[70]....
        /*065c*/ 	.word	0x0500000f


	//   ....[71]....
        /*0660*/ 	.word	0x0500000f


	//   ....[72]....
        /*0664*/ 	.word	0x0500000f


	//   ....[73]....
        /*0668*/ 	.word	0x0500000f


	//   ....[74]....
        /*066c*/ 	.word	0x0500000f


	//   ....[75]....
        /*0670*/ 	.word	0x0500000f


	//   ....[76]....
        /*0674*/ 	.word	0x0500000f


	//   ....[77]....
        /*0678*/ 	.word	0x0500000f


	//   ....[78]....
        /*067c*/ 	.word	0x0500000f


	//   ....[79]....
        /*0680*/ 	.word	0x0500000f


	//   ....[80]....
        /*0684*/ 	.word	0x0500000f


	//   ....[81]....
        /*0688*/ 	.word	0x0500000f


	//   ....[82]....
        /*068c*/ 	.word	0x0500000f


	//   ....[83]....
        /*0690*/ 	.word	0x0500000f


	//   ....[84]....
        /*0694*/ 	.word	0x0500000f


	//   ....[85]....
        /*0698*/ 	.word	0x0500000f


	//   ....[86]....
        /*069c*/ 	.word	0x0500000f


	//   ....[87]....
        /*06a0*/ 	.word	0x0500000f


	//   ....[88]....
        /*06a4*/ 	.word	0x0500000f


	//   ....[89]....
        /*06a8*/ 	.word	0x0500000f


	//   ....[90]....
        /*06ac*/ 	.word	0x0500000f


	//   ....[91]....
        /*06b0*/ 	.word	0x0500000f


	//   ....[92]....
        /*06b4*/ 	.word	0x0500000f


	//   ....[93]....
        /*06b8*/ 	.word	0x0500000f


	//----- nvinfo : EIATTR_COOP_GROUP_INSTR_OFFSETS
	.align		4
.L_357:
        /*06bc*/ 	.byte	0x04, 0x28
        /*06be*/ 	.short	(.L_359 - .L_358)


	//   ....[0]....
.L_358:
        /*06c0*/ 	.word	0x00000060


	//   ....[1]....
        /*06c4*/ 	.word	0x000001d0


	//   ....[2]....
        /*06c8*/ 	.word	0x00000220


	//   ....[3]....
        /*06cc*/ 	.word	0x00000450


	//   ....[4]....
        /*06d0*/ 	.word	0x000005b0


	//   ....[5]....
        /*06d4*/ 	.word	0x000006d0


	//   ....[6]....
        /*06d8*/ 	.word	0x00000830


	//   ....[7]....
        /*06dc*/ 	.word	0x0000b080


	//   ....[8]....
        /*06e0*/ 	.word	0x00016a30


	//   ....[9]....
        /*06e4*/ 	.word	0x00016af0


	//   ....[10]....
        /*06e8*/ 	.word	0x000173f0


	//   ....[11]....
        /*06ec*/ 	.word	0x00017450


	//   ....[12]....
        /*06f0*/ 	.word	0x0001cc70


	//   ....[13]....
        /*06f4*/ 	.word	0x0001cd70


	//   ....[14]....
        /*06f8*/ 	.word	0x0001d470


	//   ....[15]....
        /*06fc*/ 	.word	0x0001d4d0


	//   ....[16]....
        /*0700*/ 	.word	0x00022530


	//   ....[17]....
        /*0704*/ 	.word	0x00022550


	//   ....[18]....
        /*0708*/ 	.word	0x00022990


	//   ....[19]....
        /*070c*/ 	.word	0x000229c0


	//   ....[20]....
        /*0710*/ 	.word	0x00024010


	//   ....[21]....
        /*0714*/ 	.word	0x00024080


	//   ....[22]....
        /*0718*/ 	.word	0x000240b0


	//   ....[23]....
        /*071c*/ 	.word	0x000240c0


	//   ....[24]....
        /*0720*/ 	.word	0x00026c60


	//   ....[25]....
        /*0724*/ 	.word	0x00026de0


	//   ....[26]....
        /*0728*/ 	.word	0x00026e10


	//   ....[27]....
        /*072c*/ 	.word	0x00026e50


	//   ....[28]....
        /*0730*/ 	.word	0x00026eb0


	//   ....[29]....
        /*0734*/ 	.word	0x00026f10


	//   ....[30]....
        /*0738*/ 	.word	0x00026f60


	//   ....[31]....
        /*073c*/ 	.word	0x00027110


	//   ....[32]....
        /*0740*/ 	.word	0x00027170


	//   ....[33]....
        /*0744*/ 	.word	0x000271b0


	//   ....[34]....
        /*0748*/ 	.word	0x000271f0


	//   ....[35]....
        /*074c*/ 	.word	0x00027220


	//   ....[36]....
        /*0750*/ 	.word	0x00027250


	//   ....[37]....
        /*0754*/ 	.word	0x000272e0


	//   ....[38]....
        /*0758*/ 	.word	0x00027340


	//   ....[39]....
        /*075c*/ 	.word	0x000273d0


	//   ....[40]....
        /*0760*/ 	.word	0x0002bf00


	//   ....[41]....
        /*0764*/ 	.word	0x0002bf10


	//   ....[42]....
        /*0768*/ 	.word	0x0002c020


	//   ....[43]....
        /*076c*/ 	.word	0x0002c080


	//   ....[44]....
        /*0770*/ 	.word	0x0002c0c0


	//   ....[45]....
        /*0774*/ 	.word	0x0002c100


	//   ....[46]....
        /*0778*/ 	.word	0x0002c130


	//   ....[47]....
        /*077c*/ 	.word	0x0002c160


	//   ....[48]....
        /*0780*/ 	.word	0x0002c2f0


	//   ....[49]....
        /*0784*/ 	.word	0x0002c350


	//   ....[50]....
        /*0788*/ 	.word	0x0002c390


	//   ....[51]....
        /*078c*/ 	.word	0x0002c3d0


	//   ....[52]....
        /*0790*/ 	.word	0x0002c400


	//   ....[53]....
        /*0794*/ 	.word	0x0002c430


	//   ....[54]....
        /*0798*/ 	.word	0x0002c4f0


	//   ....[55]....
        /*079c*/ 	.word	0x0002c510


	//   ....[56]....
        /*07a0*/ 	.word	0x0002c580


	//   ....[57]....
        /*07a4*/ 	.word	0x0002cc10


	//   ....[58]....
        /*07a8*/ 	.word	0x0002d070


	//   ....[59]....
        /*07ac*/ 	.word	0x0002d110


	//   ....[60]....
        /*07b0*/ 	.word	0x0002d1b0


	//   ....[61]....
        /*07b4*/ 	.word	0x0002d250


	//   ....[62]....
        /*07b8*/ 	.word	0x0002d2f0


	//   ....[63]....
        /*07bc*/ 	.word	0x0002d390


	//   ....[64]....
        /*07c0*/ 	.word	0x0002d430


	//   ....[65]....
        /*07c4*/ 	.word	0x0002d4d0


	//   ....[66]....
        /*07c8*/ 	.word	0x0002d5c0


	//   ....[67]....
        /*07cc*/ 	.word	0x0002d660


	//   ....[68]....
        /*07d0*/ 	.word	0x0002d700


	//   ....[69]....
        /*07d4*/ 	.word	0x0002d7a0


	//   ....[70]....
        /*07d8*/ 	.word	0x0002d840


	//   ....[71]....
        /*07dc*/ 	.word	0x0002d8e0


	//   ....[72]....
        /*07e0*/ 	.word	0x0002d980


	//   ....[73]....
        /*07e4*/ 	.word	0x0002da20


	//   ....[74]....
        /*07e8*/ 	.word	0x0002dd20


	//   ....[75]....
        /*07ec*/ 	.word	0x0002e000


	//   ....[76]....
        /*07f0*/ 	.word	0x0002e420


	//   ....[77]....
        /*07f4*/ 	.word	0x0002e4b0


	//   ....[78]....
        /*07f8*/ 	.word	0x0002e550


	//   ....[79]....
        /*07fc*/ 	.word	0x0002e600


	//   ....[80]....
        /*0800*/ 	.word	0x0002e680


	//   ....[81]....
        /*0804*/ 	.word	0x0002e700


	//   ....[82]....
        /*0808*/ 	.word	0x0002e780


	//   ....[83]....
        /*080c*/ 	.word	0x0002e800


	//   ....[84]....
        /*0810*/ 	.word	0x0002e890


	//   ....[85]....
        /*0814*/ 	.word	0x0002e940


	//   ....[86]....
        /*0818*/ 	.word	0x0002e9c0


	//   ....[87]....
        /*081c*/ 	.word	0x0002ea40


	//   ....[88]....
        /*0820*/ 	.word	0x0002eac0


	//   ....[89]....
        /*0824*/ 	.word	0x0002eb40


	//   ....[90]....
        /*0828*/ 	.word	0x0002ebb0


	//   ....[91]....
        /*082c*/ 	.word	0x0002ec50


	//   ....[92]....
        /*0830*/ 	.word	0x0002ece0


	//   ....[93]....
        /*0834*/ 	.word	0x0002ee10


	//----- nvinfo : EIATTR_REG_RECONFIG
	.align		4
.L_359:
        /*0838*/ 	.byte	0x01, 0x54
	.zero		2


	//----- nvinfo : EIATTR_SYSCALL_OFFSETS
	.align		4
        /*083c*/ 	.byte	0x04, 0x46
        /*083e*/ 	.short	(.L_361 - .L_360)


	//   ....[0]....
.L_360:
        /*0840*/ 	.word	0x00001a70


	//   ....[1]....
        /*0844*/ 	.word	0x00001bc0


	//   ....[2]....
        /*0848*/ 	.word	0x0000b220


	//   ....[3]....
        /*084c*/ 	.word	0x0000b6c0


	//   ....[4]....
        /*0850*/ 	.word	0x00029050


	//   ....[5]....
        /*0854*/ 	.word	0x00029190


	//   ....[6]....
        /*0858*/ 	.word	0x00029290


	//----- nvinfo : EIATTR_MBARRIER_INSTR_OFFSETS
	.align		4
.L_361:
        /*085c*/ 	.byte	0x04, 0x39
        /*085e*/ 	.short	(.L_363 - .L_362)


	//   ....[0]....
.L_362:
        /*0860*/ 	.word	0x00000300
        /*0864*/ 	.word	0x000000ff
        /*0868*/ 	.word	0x00036800
        /*086c*/ 	.short	0x0100
        /*086e*/ 	.byte	0x08
	.zero		1


	//   ....[1]....
        /*0870*/ 	.word	0x00000310
        /*0874*/ 	.word	0x000000ff
        /*0878*/ 	.word	0x00036820
        /*087c*/ 	.short	0x0100
        /*087e*/ 	.byte	0x08
	.zero		1


	//   ....[2]....
        /*0880*/ 	.word	0x00000400
        /*0884*/ 	.word	0x000000ff
        /*0888*/ 	.word	0x00036830
        /*088c*/ 	.short	0x0100
        /*088e*/ 	.byte	0x08
	.zero		1


	//   ....[3]....
        /*0890*/ 	.word	0x00000410
        /*0894*/ 	.word	0x000000ff
        /*0898*/ 	.word	0x00036840
        /*089c*/ 	.short	0x0100
        /*089e*/ 	.byte	0x08
	.zero		1


	//   ....[4]....
        /*08a0*/ 	.word	0x00000420
        /*08a4*/ 	.word	0x000000ff
        /*08a8*/ 	.word	0x00036838
        /*08ac*/ 	.short	0x0100
        /*08ae*/ 	.byte	0x08
	.zero		1


	//   ....[5]....
        /*08b0*/ 	.word	0x00000430
        /*08b4*/ 	.word	0x000000ff
        /*08b8*/ 	.word	0x00036848
        /*08bc*/ 	.short	0x0100
        /*08be*/ 	.byte	0x08
	.zero		1


	//   ....[6]....
        /*08c0*/ 	.word	0x00000560
        /*08c4*/ 	.word	0x000000ff
        /*08c8*/ 	.word	0x00036850
        /*08cc*/ 	.short	0x0100
        /*08ce*/ 	.byte	0x08
	.zero		1


	//   ....[7]....
        /*08d0*/ 	.word	0x00000570
        /*08d4*/ 	.word	0x000000ff
        /*08d8*/ 	.word	0x00036860
        /*08dc*/ 	.short	0x0100
        /*08de*/ 	.byte	0x08
	.zero		1


	//   ....[8]....
        /*08e0*/ 	.word	0x00000580
        /*08e4*/ 	.word	0x000000ff
        /*08e8*/ 	.word	0x00036858
        /*08ec*/ 	.short	0x0100
        /*08ee*/ 	.byte	0x08
	.zero		1


	//   ....[9]....
        /*08f0*/ 	.word	0x00000590
        /*08f4*/ 	.word	0x000000ff
        /*08f8*/ 	.word	0x00036868
        /*08fc*/ 	.short	0x0100
        /*08fe*/ 	.byte	0x08
	.zero		1


	//   ....[10]....
        /*0900*/ 	.word	0x00000680
        /*0904*/ 	.word	0x000000ff
        /*0908*/ 	.word	0x00036870
        /*090c*/ 	.short	0x0100
        /*090e*/ 	.byte	0x06
	.zero		1


	//   ....[11]....
        /*0910*/ 	.word	0x00000690
        /*0914*/ 	.word	0x000000ff
        /*0918*/ 	.word	0x00036880
        /*091c*/ 	.short	0x0100
        /*091e*/ 	.byte	0x06
	.zero		1


	//   ....[12]....
        /*0920*/ 	.word	0x000006a0
        /*0924*/ 	.word	0x000000ff
        /*0928*/ 	.word	0x00036878
        /*092c*/ 	.short	0x0100
        /*092e*/ 	.byte	0x06
	.zero		1


	//   ....[13]....
        /*0930*/ 	.word	0x000006b0
        /*0934*/ 	.word	0x000000ff
        /*0938*/ 	.word	0x00036888
        /*093c*/ 	.short	0x0100
        /*093e*/ 	.byte	0x06
	.zero		1


	//   ....[14]....
        /*0940*/ 	.word	0x000007e0
        /*0944*/ 	.word	0x000000ff
        /*0948*/ 	.word	0x00036890
        /*094c*/ 	.short	0x0100
        /*094e*/ 	.byte	0x08
	.zero		1


	//   ....[15]....
        /*0950*/ 	.word	0x000007f0
        /*0954*/ 	.word	0x000000ff
        /*0958*/ 	.word	0x000368a0
        /*095c*/ 	.short	0x0100
        /*095e*/ 	.byte	0x08
	.zero		1


	//   ....[16]....
        /*0960*/ 	.word	0x00000800
        /*0964*/ 	.word	0x000000ff
        /*0968*/ 	.word	0x00036898
        /*096c*/ 	.short	0x0100
        /*096e*/ 	.byte	0x08
	.zero		1


	//   ....[17]....
        /*0970*/ 	.word	0x00000810
        /*0974*/ 	.word	0x000000ff
        /*0978*/ 	.word	0x000368a8
        /*097c*/ 	.short	0x0100
        /*097e*/ 	.byte	0x08
	.zero		1


	//   ....[18]....
        /*0980*/ 	.word	0x00000940
        /*0984*/ 	.word	0x000000ff
        /*0988*/ 	.word	0x000368b0
        /*098c*/ 	.short	0x0100
        /*098e*/ 	.byte	0x08
	.zero		1


	//   ....[19]....
        /*0990*/ 	.word	0x00000950
        /*0994*/ 	.word	0x000000ff
        /*0998*/ 	.word	0x000368c0
        /*099c*/ 	.short	0x0100
        /*099e*/ 	.byte	0x08
	.zero		1


	//   ....[20]....
        /*09a0*/ 	.word	0x00000960
        /*09a4*/ 	.word	0x000000ff
        /*09a8*/ 	.word	0x000368b8
        /*09ac*/ 	.short	0x0100
        /*09ae*/ 	.byte	0x08
	.zero		1


	//   ....[21]....
        /*09b0*/ 	.word	0x00000970
        /*09b4*/ 	.word	0x000000ff
        /*09b8*/ 	.word	0x000368c8
        /*09bc*/ 	.short	0x0100
        /*09be*/ 	.byte	0x08
	.zero		1


	//   ....[22]....
        /*09c0*/ 	.word	0x00003910
        /*09c4*/ 	.word	0x0000002b
        /*09c8*/ 	.word	0x00036890
        /*09cc*/ 	.short	0x010a
        /*09ce*/ 	.byte	0x3f
	.zero		1


	//   ....[23]....
        /*09d0*/ 	.word	0x00006f00
        /*09d4*/ 	.word	0x0000002b
        /*09d8*/ 	.word	0x00036890
        /*09dc*/ 	.short	0x010a
        /*09de*/ 	.byte	0x3f
	.zero		1


	//   ....[24]....
        /*09e0*/ 	.word	0x0000a1b0
        /*09e4*/ 	.word	0x0000002b
        /*09e8*/ 	.word	0x00036890
        /*09ec*/ 	.short	0x010a
        /*09ee*/ 	.byte	0x3f
	.zero		1


	//   ....[25]....
        /*09f0*/ 	.word	0x0000a580
        /*09f4*/ 	.word	0x0000002c
        /*09f8*/ 	.word	0x00000000
        /*09fc*/ 	.short	0x0101
        /*09fe*/ 	.byte	0x3f
	.zero		1


	//   ....[26]....
        /*0a00*/ 	.word	0x0000a5c0
        /*0a04*/ 	.word	0x0000002b
        /*0a08*/ 	.word	0x000368b0
        /*0a0c*/ 	.short	0x010a
        /*0a0e*/ 	.byte	0x3f
	.zero		1


	//   ....[27]....
        /*0a10*/ 	.word	0x0000ac30
        /*0a14*/ 	.word	0x0000002b
        /*0a18*/ 	.word	0x00000000
        /*0a1c*/ 	.short	0x0101
        /*0a1e*/ 	.byte	0x3f
	.zero		1


	//   ....[28]....
        /*0a20*/ 	.word	0x0000b2a0
        /*0a24*/ 	.word	0x00000012
        /*0a28*/ 	.word	0x00036800
        /*0a2c*/ 	.short	0x010a
        /*0a2e*/ 	.byte	0x3f
	.zero		1


	//   ....[29]....
        /*0a30*/ 	.word	0x0000b2f0
        /*0a34*/ 	.word	0x00000012
        /*0a38*/ 	.word	0x00036800
        /*0a3c*/ 	.short	0x010a
        /*0a3e*/ 	.byte	0x3f
	.zero		1


	//   ....[30]....
        /*0a40*/ 	.word	0x0000c6e0
        /*0a44*/ 	.word	0x00000012
        /*0a48*/ 	.word	0x00036800
        /*0a4c*/ 	.short	0x010a
        /*0a4e*/ 	.byte	0x3f
	.zero		1


	//   ....[31]....
        /*0a50*/ 	.word	0x0000fc40
        /*0a54*/ 	.word	0x00000012
        /*0a58*/ 	.word	0x00036800
        /*0a5c*/ 	.short	0x010a
        /*0a5e*/ 	.byte	0x3f
	.zero		1


	//   ....[32]....
        /*0a60*/ 	.word	0x00012890
        /*0a64*/ 	.word	0x00000000
        /*0a68*/ 	.word	0x00036830
        /*0a6c*/ 	.short	0x010a
        /*0a6e*/ 	.byte	0x3f
	.zero		1


	//   ....[33]....
        /*0a70*/ 	.word	0x00012910
        /*0a74*/ 	.word	0x00000000
        /*0a78*/ 	.word	0x00036830
        /*0a7c*/ 	.short	0x010a
        /*0a7e*/ 	.byte	0x3f
	.zero		1


	//   ....[34]....
        /*0a80*/ 	.word	0x00016840
        /*0a84*/ 	.word	0x00000000
        /*0a88*/ 	.word	0x00000000
        /*0a8c*/ 	.short	0x0101
        /*0a8e*/ 	.byte	0x3f
	.zero		1


	//   ....[35]....
        /*0a90*/ 	.word	0x00018530
        /*0a94*/ 	.word	0x0000000d
        /*0a98*/ 	.word	0x00036830
        /*0a9c*/ 	.short	0x010a
        /*0a9e*/ 	.byte	0x3f
	.zero		1


	//   ....[36]....
        /*0aa0*/ 	.word	0x000185b0
        /*0aa4*/ 	.word	0x0000000d
        /*0aa8*/ 	.word	0x00036830
        /*0aac*/ 	.short	0x010a
        /*0aae*/ 	.byte	0x3f
	.zero		1


	//   ....[37]....
        /*0ab0*/ 	.word	0x0001bcb0
        /*0ab4*/ 	.word	0x0000000b
        /*0ab8*/ 	.word	0x00036850
        /*0abc*/ 	.short	0x010a
        /*0abe*/ 	.byte	0x3f
	.zero		1


	//   ....[38]....
        /*0ac0*/ 	.word	0x0001bd00
        /*0ac4*/ 	.word	0x0000000b
        /*0ac8*/ 	.word	0x00036850
        /*0acc*/ 	.short	0x010a
        /*0ace*/ 	.byte	0x3f
	.zero		1


	//   ....[39]....
        /*0ad0*/ 	.word	0x0001df20
        /*0ad4*/ 	.word	0x0000000d
        /*0ad8*/ 	.word	0x00000000
        /*0adc*/ 	.short	0x0101
        /*0ade*/ 	.byte	0x3f
	.zero		1


	//   ....[40]....
        /*0ae0*/ 	.word	0x0001df90
        /*0ae4*/ 	.word	0x0000000d
        /*0ae8*/ 	.word	0x00000000
        /*0aec*/ 	.short	0x0101
        /*0aee*/ 	.byte	0x3f
	.zero		1


	//   ....[41]....
        /*0af0*/ 	.word	0x0001e230
        /*0af4*/ 	.word	0x00000004
        /*0af8*/ 	.word	0x00036830
        /*0afc*/ 	.short	0x010a
        /*0afe*/ 	.byte	0x3f
	.zero		1


	//   ....[42]....
        /*0b00*/ 	.word	0x0001e2b0
        /*0b04*/ 	.word	0x00000004
        /*0b08*/ 	.word	0x00036830
        /*0b0c*/ 	.short	0x010a
        /*0b0e*/ 	.byte	0x3f
	.zero		1


	//   ....[43]....
        /*0b10*/ 	.word	0x00021990
        /*0b14*/ 	.word	0x0000000b
        /*0b18*/ 	.word	0x00036850
        /*0b1c*/ 	.short	0x010a
        /*0b1e*/ 	.byte	0x3f
	.zero		1


	//   ....[44]....
        /*0b20*/ 	.word	0x000219e0
        /*0b24*/ 	.word	0x0000000b
        /*0b28*/ 	.word	0x00036850
        /*0b2c*/ 	.short	0x010a
        /*0b2e*/ 	.byte	0x3f
	.zero		1


	//   ....[45]....
        /*0b30*/ 	.word	0x00023170
        /*0b34*/ 	.word	0x0000000f
        /*0b38*/ 	.word	0x00000000
        /*0b3c*/ 	.short	0x0101
        /*0b3e*/ 	.byte	0x3f
	.zero		1


	//   ....[46]....
        /*0b40*/ 	.word	0x000231d0
        /*0b44*/ 	.word	0x0000000b
        /*0b48*/ 	.word	0x00000000
        /*0b4c*/ 	.short	0x0101
        /*0b4e*/ 	.byte	0x3f
	.zero		1


	//   ....[47]....
        /*0b50*/ 	.word	0x00023c80
        /*0b54*/ 	.word	0x0000000d
        /*0b58*/ 	.word	0x00036850
        /*0b5c*/ 	.short	0x010a
        /*0b5e*/ 	.byte	0x3f
	.zero		1


	//   ....[48]....
        /*0b60*/ 	.word	0x00023d20
        /*0b64*/ 	.word	0x0000000d
        /*0b68*/ 	.word	0x00036850
        /*0b6c*/ 	.short	0x010a
        /*0b6e*/ 	.byte	0x3f
	.zero		1


	//   ....[49]....
        /*0b70*/ 	.word	0x00024260
        /*0b74*/ 	.word	0x0000000b
        /*0b78*/ 	.word	0x00000000
        /*0b7c*/ 	.short	0x0101
        /*0b7e*/ 	.byte	0x3f
	.zero		1


	//   ....[50]....
        /*0b80*/ 	.word	0x00025b10
        /*0b84*/ 	.word	0x00000000
        /*0b88*/ 	.word	0x00000000
        /*0b8c*/ 	.short	0x0101
        /*0b8e*/ 	.byte	0x3f
	.zero		1


	//   ....[51]....
        /*0b90*/ 	.word	0x00028160
        /*0b94*/ 	.word	0x00000009
        /*0b98*/ 	.word	0x00036820
        /*0b9c*/ 	.short	0x010a
        /*0b9e*/ 	.byte	0x3f
	.zero		1


	//   ....[52]....
        /*0ba0*/ 	.word	0x000281f0
        /*0ba4*/ 	.word	0x00000005
        /*0ba8*/ 	.word	0x000368a0
        /*0bac*/ 	.short	0x010a
        /*0bae*/ 	.byte	0x3f
	.zero		1


	//   ....[53]....
        /*0bb0*/ 	.word	0x00028470
        /*0bb4*/ 	.word	0x00000005
        /*0bb8*/ 	.word	0x000368c0
        /*0bbc*/ 	.short	0x010a
        /*0bbe*/ 	.byte	0x3f
	.zero		1


	//   ....[54]....
        /*0bc0*/ 	.word	0x00028810
        /*0bc4*/ 	.word	0x00000006
        /*0bc8*/ 	.word	0x000368a0
        /*0bcc*/ 	.short	0x010a
        /*0bce*/ 	.byte	0x3f
	.zero		1


	//   ....[55]....
        /*0bd0*/ 	.word	0x00028a70
        /*0bd4*/ 	.word	0x00000006
        /*0bd8*/ 	.word	0x000368c0
        /*0bdc*/ 	.short	0x010a
        /*0bde*/ 	.byte	0x3f
	.zero		1


	//   ....[56]....
        /*0be0*/ 	.word	0x000299a0
        /*0be4*/ 	.word	0x00000007
        /*0be8*/ 	.word	0x00036840
        /*0bec*/ 	.short	0x010a
        /*0bee*/ 	.byte	0x3f
	.zero		1


	//   ....[57]....
        /*0bf0*/ 	.word	0x00029f50
        /*0bf4*/ 	.word	0x0000000a
        /*0bf8*/ 	.word	0x00036820
        /*0bfc*/ 	.short	0x010a
        /*0bfe*/ 	.byte	0x3f
	.zero		1


	//   ....[58]....
        /*0c00*/ 	.word	0x0002a260
        /*0c04*/ 	.word	0x00000007
        /*0c08*/ 	.word	0x00036840
        /*0c0c*/ 	.short	0x010a
        /*0c0e*/ 	.byte	0x3f
	.zero		1


	//   ....[59]....
        /*0c10*/ 	.word	0x0002a560
        /*0c14*/ 	.word	0x00000008
        /*0c18*/ 	.word	0x00000060
        /*0c1c*/ 	.short	0x010a
        /*0c1e*/ 	.byte	0x3f
	.zero		1


	//   ....[60]....
        /*0c20*/ 	.word	0x0002ab70
        /*0c24*/ 	.word	0x00000002
        /*0c28*/ 	.word	0x00036840
        /*0c2c*/ 	.short	0x010a
        /*0c2e*/ 	.byte	0x3f
	.zero		1


	//   ....[61]....
        /*0c30*/ 	.word	0x0002ae70
        /*0c34*/ 	.word	0x00000003
        /*0c38*/ 	.word	0x00000060
        /*0c3c*/ 	.short	0x010a
        /*0c3e*/ 	.byte	0x3f
	.zero		1


	//   ....[62]....
        /*0c40*/ 	.word	0x0002b390
        /*0c44*/ 	.word	0x00000002
        /*0c48*/ 	.word	0x00036840
        /*0c4c*/ 	.short	0x010a
        /*0c4e*/ 	.byte	0x3f
	.zero		1


	//   ....[63]....
        /*0c50*/ 	.word	0x0002b6a0
        /*0c54*/ 	.word	0x00000002
        /*0c58*/ 	.word	0x00000060
        /*0c5c*/ 	.short	0x010a
        /*0c5e*/ 	.byte	0x3f
	.zero		1


	//   ....[64]....
        /*0c60*/ 	.word	0x0002bb50
        /*0c64*/ 	.word	0x00000003
        /*0c68*/ 	.word	0x00036860
        /*0c6c*/ 	.short	0x010a
        /*0c6e*/ 	.byte	0x3f
	.zero		1


	//   ....[65]....
        /*0c70*/ 	.word	0x0002cb90
        /*0c74*/ 	.word	0x00000000
        /*0c78*/ 	.word	0x00036820
        /*0c7c*/ 	.short	0x010a
        /*0c7e*/ 	.byte	0x3f
	.zero		1


	//   ....[66]....
        /*0c80*/ 	.word	0x0002cd60
        /*0c84*/ 	.word	0x00000006
        /*0c88*/ 	.word	0x00000000
        /*0c8c*/ 	.short	0x010a
        /*0c8e*/ 	.byte	0x3f
	.zero		1


	//   ....[67]....
        /*0c90*/ 	.word	0x0002cdd0
        /*0c94*/ 	.word	0x00000007
        /*0c98*/ 	.word	0x00000000
        /*0c9c*/ 	.short	0x010a
        /*0c9e*/ 	.byte	0x3f
	.zero		1


	//   ....[68]....
        /*0ca0*/ 	.word	0x0002ce40
        /*0ca4*/ 	.word	0x00000004
        /*0ca8*/ 	.word	0x00000000
        /*0cac*/ 	.short	0x010a
        /*0cae*/ 	.byte	0x3f
	.zero		1


	//   ....[69]....
        /*0cb0*/ 	.word	0x0002ce70
        /*0cb4*/ 	.word	0x00000003
        /*0cb8*/ 	.word	0x00000000
        /*0cbc*/ 	.short	0x010a
        /*0cbe*/ 	.byte	0x3f
	.zero		1


	//   ....[70]....
        /*0cc0*/ 	.word	0x0002ced0
        /*0cc4*/ 	.word	0x0000002b
        /*0cc8*/ 	.word	0x00036890
        /*0ccc*/ 	.short	0x010a
        /*0cce*/ 	.byte	0x3f
	.zero		1


	//   ....[71]....
        /*0cd0*/ 	.word	0x0002cf20
        /*0cd4*/ 	.word	0x0000002b
        /*0cd8*/ 	.word	0x00036890
        /*0cdc*/ 	.short	0x010a
        /*0cde*/ 	.byte	0x3f
	.zero		1


	//   ....[72]....
        /*0ce0*/ 	.word	0x0002cf70
        /*0ce4*/ 	.word	0x0000002b
        /*0ce8*/ 	.word	0x00036890
        /*0cec*/ 	.short	0x010a
        /*0cee*/ 	.byte	0x3f
	.zero		1


	//   ....[73]....
        /*0cf0*/ 	.word	0x0002cfc0
        /*0cf4*/ 	.word	0x0000002b
        /*0cf8*/ 	.word	0x000368b0
        /*0cfc*/ 	.short	0x010a
        /*0cfe*/ 	.byte	0x3f
	.zero		1


	//   ....[74]....
        /*0d00*/ 	.word	0x0002d510
        /*0d04*/ 	.word	0x00000012
        /*0d08*/ 	.word	0x00036800
        /*0d0c*/ 	.short	0x010a
        /*0d0e*/ 	.byte	0x3f
	.zero		1


	//   ....[75]....
        /*0d10*/ 	.word	0x0002da60
        /*0d14*/ 	.word	0x00000012
        /*0d18*/ 	.word	0x00036800
        /*0d1c*/ 	.short	0x010a
        /*0d1e*/ 	.byte	0x3f
	.zero		1


	//   ....[76]....
        /*0d20*/ 	.word	0x0002dab0
        /*0d24*/ 	.word	0x00000000
        /*0d28*/ 	.word	0x00036830
        /*0d2c*/ 	.short	0x010a
        /*0d2e*/ 	.byte	0x3f
	.zero		1


	//   ....[77]....
        /*0d30*/ 	.word	0x0002db00
        /*0d34*/ 	.word	0x0000000d
        /*0d38*/ 	.word	0x00036830
        /*0d3c*/ 	.short	0x010a
        /*0d3e*/ 	.byte	0x3f
	.zero		1


	//   ....[78]....
        /*0d40*/ 	.word	0x0002db50
        /*0d44*/ 	.word	0x0000000b
        /*0d48*/ 	.word	0x00036850
        /*0d4c*/ 	.short	0x010a
        /*0d4e*/ 	.byte	0x3f
	.zero		1


	//   ....[79]....
        /*0d50*/ 	.word	0x0002dba0
        /*0d54*/ 	.word	0x00000004
        /*0d58*/ 	.word	0x00036830
        /*0d5c*/ 	.short	0x010a
        /*0d5e*/ 	.byte	0x3f
	.zero		1


	//   ....[80]....
        /*0d60*/ 	.word	0x0002dbf0
        /*0d64*/ 	.word	0x0000000b
        /*0d68*/ 	.word	0x00036850
        /*0d6c*/ 	.short	0x010a
        /*0d6e*/ 	.byte	0x3f
	.zero		1


	//   ....[81]....
        /*0d70*/ 	.word	0x0002dc40
        /*0d74*/ 	.word	0x0000000d
        /*0d78*/ 	.word	0x00036850
        /*0d7c*/ 	.short	0x010a
        /*0d7e*/ 	.byte	0x3f
	.zero		1


	//   ....[82]....
        /*0d80*/ 	.word	0x0002dde0
        /*0d84*/ 	.word	0x00000009
        /*0d88*/ 	.word	0x00036820
        /*0d8c*/ 	.short	0x010a
        /*0d8e*/ 	.byte	0x3f
	.zero		1


	//   ....[83]....
        /*0d90*/ 	.word	0x0002de30
        /*0d94*/ 	.word	0x00000005
        /*0d98*/ 	.word	0x000368a0
        /*0d9c*/ 	.short	0x010a
        /*0d9e*/ 	.byte	0x3f
	.zero		1


	//   ....[84]....
        /*0da0*/ 	.word	0x0002de80
        /*0da4*/ 	.word	0x00000005
        /*0da8*/ 	.word	0x000368c0
        /*0dac*/ 	.short	0x010a
        /*0dae*/ 	.byte	0x3f
	.zero		1


	//   ....[85]....
        /*0db0*/ 	.word	0x0002ded0
        /*0db4*/ 	.word	0x00000006
        /*0db8*/ 	.word	0x000368a0
        /*0dbc*/ 	.short	0x010a
        /*0dbe*/ 	.byte	0x3f
	.zero		1


	//   ....[86]....
        /*0dc0*/ 	.word	0x0002df20
        /*0dc4*/ 	.word	0x00000006
        /*0dc8*/ 	.word	0x000368c0
        /*0dcc*/ 	.short	0x010a
        /*0dce*/ 	.byte	0x3f
	.zero		1


	//   ....[87]....
        /*0dd0*/ 	.word	0x0002e0c0
        /*0dd4*/ 	.word	0x00000007
        /*0dd8*/ 	.word	0x00036840
        /*0ddc*/ 	.short	0x010a
        /*0dde*/ 	.byte	0x3f
	.zero		1


	//   ....[88]....
        /*0de0*/ 	.word	0x0002e140
        /*0de4*/ 	.word	0x00000003
        /*0de8*/ 	.word	0x00036820
        /*0dec*/ 	.short	0x010a
        /*0dee*/ 	.byte	0x3f
	.zero		1


	//   ....[89]....
        /*0df0*/ 	.word	0x0002e190
        /*0df4*/ 	.word	0x00000007
        /*0df8*/ 	.word	0x00036840
        /*0dfc*/ 	.short	0x010a
        /*0dfe*/ 	.byte	0x3f
	.zero		1


	//   ....[90]....
        /*0e00*/ 	.word	0x0002e1e0
        /*0e04*/ 	.word	0x00000008
        /*0e08*/ 	.word	0x00000060
        /*0e0c*/ 	.short	0x010a
        /*0e0e*/ 	.byte	0x3f
	.zero		1


	//   ....[91]....
        /*0e10*/ 	.word	0x0002e230
        /*0e14*/ 	.word	0x00000002
        /*0e18*/ 	.word	0x00036840
        /*0e1c*/ 	.short	0x010a
        /*0e1e*/ 	.byte	0x3f
	.zero		1


	//   ....[92]....
        /*0e20*/ 	.word	0x0002e280
        /*0e24*/ 	.word	0x00000003
        /*0e28*/ 	.word	0x00000060
        /*0e2c*/ 	.short	0x010a
        /*0e2e*/ 	.byte	0x3f
	.zero		1


	//   ....[93]....
        /*0e30*/ 	.word	0x0002e2d0
        /*0e34*/ 	.word	0x00000002
        /*0e38*/ 	.word	0x00036840
        /*0e3c*/ 	.short	0x010a
        /*0e3e*/ 	.byte	0x3f
	.zero		1


	//   ....[94]....
        /*0e40*/ 	.word	0x0002e320
        /*0e44*/ 	.word	0x00000002
        /*0e48*/ 	.word	0x00000060
        /*0e4c*/ 	.short	0x010a
        /*0e4e*/ 	.byte	0x3f
	.zero		1


	//   ....[95]....
        /*0e50*/ 	.word	0x0002e370
        /*0e54*/ 	.word	0x00000003
        /*0e58*/ 	.word	0x00036860
        /*0e5c*/ 	.short	0x010a
        /*0e5e*/ 	.byte	0x3f
	.zero		1


	//   ....[96]....
        /*0e60*/ 	.word	0x0002ed30
        /*0e64*/ 	.word	0x00000000
        /*0e68*/ 	.word	0x00036820
        /*0e6c*/ 	.short	0x010a
        /*0e6e*/ 	.byte	0x3f
	.zero		1


	//   ....[97]....
        /*0e70*/ 	.word	0x0002eed0
        /*0e74*/ 	.word	0x00000006
        /*0e78*/ 	.word	0x00000000
        /*0e7c*/ 	.short	0x010a
        /*0e7e*/ 	.byte	0x3f
	.zero		1


	//   ....[98]....
        /*0e80*/ 	.word	0x0002ef20
        /*0e84*/ 	.word	0x00000007
        /*0e88*/ 	.word	0x00000000
        /*0e8c*/ 	.short	0x010a
        /*0e8e*/ 	.byte	0x3f
	.zero		1


	//   ....[99]....
        /*0e90*/ 	.word	0x0002ef70
        /*0e94*/ 	.word	0x00000004
        /*0e98*/ 	.word	0x00000000
        /*0e9c*/ 	.short	0x010a
        /*0e9e*/ 	.byte	0x3f
	.zero		1


	//----- nvinfo : EIATTR_NUM_MBARRIERS
	.align		4
.L_363:
        /*0ea0*/ 	.byte	0x03, 0x38
        /*0ea2*/ 	.short	0x0016


	//----- nvinfo : EIATTR_EXIT_INSTR_OFFSETS
	.align		4
        /*0ea4*/ 	.byte	0x04, 0x1c
        /*0ea6*/ 	.short	(.L_365 - .L_364)


	//   ....[0]....
.L_364:
        /*0ea8*/ 	.word	0x0002cec0


	//----- nvinfo : EIATTR_MAX_THREADS
	.align		4
.L_365:
        /*0eac*/ 	.byte	0x04, 0x05
        /*0eae*/ 	.short	(.L_367 - .L_366)
.L_366:
        /*0eb0*/ 	.word	0x00000180
        /*0eb4*/ 	.word	0x00000001
        /*0eb8*/ 	.word	0x00000001


	//----- nvinfo : EIATTR_CRS_STACK_SIZE
	.align		4
.L_367:
        /*0ebc*/ 	.byte	0x04, 0x1e
        /*0ebe*/ 	.short	(.L_369 - .L_368)
.L_368:
        /*0ec0*/ 	.word	0x00000000


	//----- nvinfo : EIATTR_CBANK_PARAM_SIZE
	.align		4
.L_369:
        /*0ec4*/ 	.byte	0x03, 0x19
        /*0ec6*/ 	.short	0x0a70


	//----- nvinfo : EIATTR_PARAM_CBANK
	.align		4
        /*0ec8*/ 	.byte	0x04, 0x0a
        /*0eca*/ 	.short	(.L_371 - .L_370)
	.align		4
.L_370:
        /*0ecc*/ 	.word	index@(.nv.constant0._ZN7cutlass13device_kernelIN5flash11enable_sm90INS1_16FlashAttnFwdSm90INS1_25CollectiveMainloopFwdSm90ILi2EN4cute5tupleIJNS5_1CILi1EEES8_S8_EEENS6_IJNS7_ILi128EEENS7_ILi112EEENS7_ILi192EEEEEELi192ENS_10bfloat16_tEfNS_4arch4Sm90ELb1ELb0ELb1ELb1ELb0ELb1ELb0ELb1ELb1ELb0ELb0ELb0EEENS1_21CollectiveEpilogueFwdINS6_IJSA_SC_SB_EEES9_SE_SG_Li256ELb1ELb0ELb0ELb0EEENS1_36VarlenDynamicPersistentTileSchedulerILi128ELi112ELi256ELi32ELb0ELb0ELb1ELb1ELb1ELb1EEEEEEEEEvNT_6ParamsE)
        /*0ed0*/ 	.short	0x0210
        /*0ed2*/ 	.short	0x0a70


	//----- nvinfo : EIATTR_SW_WAR
	.align		4
.L_371:
        /*0ed4*/ 	.byte	0x04, 0x36
        /*0ed6*/ 	.short	(.L_373 - .L_372)
.L_372:
        /*0ed8*/ 	.word	0x00000008
.L_373:


//--------------------- .nv.callgraph             --------------------------
	.section	.nv.callgraph,"",@"SHT_CUDA_CALLGRAPH"
	.align	4
	.sectionentsize	8
	.align		4
        /*0000*/ 	.word	0x00000000
	.align		4
        /*0004*/ 	.word	0xffffffff
	.align		4
        /*0008*/ 	.word	index@(_ZN7cutlass13device_kernelIN5flash11enable_sm90INS1_16FlashAttnFwdSm90INS1_25CollectiveMainloopFwdSm90ILi2EN4cute5tupleIJNS5_1CILi1EEES8_S8_EEENS6_IJNS7_ILi128EEENS7_ILi112EEENS7_ILi192EEEEEELi192ENS_10bfloat16_tEfNS_4arch4Sm90ELb0ELb0ELb1ELb0ELb0ELb0ELb0ELb1ELb1ELb0ELb0ELb0EEENS1_21CollectiveEpilogueFwdINS6_IJSA_SC_SB_EEES9_SE_SG_Li256ELb0ELb0ELb0ELb0EEENS1_29StaticPersistentTileSchedulerILb0EEEEEEEEEvNT_6ParamsE)
	.align		4
        /*000c*/ 	.word	index@(__assertfail)
	.align		4
        /*0010*/ 	.word	index@(_ZN7cutlass13device_kernelIN5flash11enable_sm90INS1_16FlashAttnFwdSm90INS1_25CollectiveMainloopFwdSm90ILi2EN4cute5tupleIJNS5_1CILi2EEENS7_ILi1EEES9_EEENS6_IJNS7_ILi128EEENS7_ILi112EEENS7_ILi192EEEEEELi192ENS_10bfloat16_tEfNS_4arch4Sm90ELb0ELb0ELb1ELb0ELb0ELb0ELb0ELb1ELb1ELb0ELb0ELb0EEENS1_21CollectiveEpilogueFwdINS6_IJSB_SD_SC_EEESA_SF_SH_Li256ELb0ELb0ELb0ELb0EEENS1_29StaticPersistentTileSchedulerILb0EEEEEEEEEvNT_6ParamsE)
	.align		4
        /*0014*/ 	.word	index@(__assertfail)
	.align		4
        /*0018*/ 	.word	index@(_ZN7cutlass13device_kernelIN5flash11enable_sm90INS1_16FlashAttnFwdSm90INS1_25CollectiveMainloopFwdSm90ILi2EN4cute5tupleIJNS5_1CILi1EEES8_S8_EEENS6_IJNS7_ILi128EEENS7_ILi112EEENS7_ILi192EEEEEELi192ENS_10bfloat16_tEfNS_4arch4Sm90ELb0ELb0ELb1ELb1ELb0ELb0ELb0ELb1ELb1ELb0ELb0ELb0EEENS1_21CollectiveEpilogueFwdINS6_IJSA_SC_SB_EEES9_SE_SG_Li256ELb1ELb0ELb0ELb0EEENS1_36VarlenDynamicPersistentTileSchedulerILi128ELi112ELi256ELi32ELb0ELb0ELb1ELb0ELb1ELb1EEEEEEEEEvNT_6ParamsE)
	.align		4
        /*001c*/ 	.word	index@(__assertfail)
	.align		4
        /*0020*/ 	.word	index@(_ZN7cutlass13device_kernelIN5flash11enable_sm90INS1_16FlashAttnFwdSm90INS1_25CollectiveMainloopFwdSm90ILi2EN4cute5tupleIJNS5_1CILi1EEES8_S8_EEENS6_IJNS7_ILi128EEENS7_ILi112EEENS7_ILi192EEEEEELi192ENS_10bfloat16_tEfNS_4arch4Sm90ELb0ELb0ELb1ELb1ELb0ELb1ELb0ELb1ELb1ELb0ELb0ELb0EEENS1_21CollectiveEpilogueFwdINS6_IJSA_SC_SB_EEES9_SE_SG_Li256ELb1ELb0ELb0ELb0EEENS1_36VarlenDynamicPersistentTileSchedulerILi128ELi112ELi256ELi32ELb0ELb0ELb1ELb0ELb1ELb1EEEEEEEEEvNT_6ParamsE)
	.align		4
        /*0024*/ 	.word	index@(__assertfail)
	.align		4
        /*0028*/ 	.word	index@(_ZN7cutlass13device_kernelIN5flash11enable_sm90INS1_16FlashAttnFwdSm90INS1_25CollectiveMainloopFwdSm90ILi2EN4cute5tupleIJNS5_1CILi1EEES8_S8_EEENS6_IJNS7_ILi128EEENS7_ILi96EEENS7_ILi192EEEEEELi192ENS_10bfloat16_tEfNS_4arch4Sm90ELb0ELb1ELb1ELb0ELb0ELb0ELb0ELb1ELb1ELb0ELb0ELb0EEENS1_21CollectiveEpilogueFwdINS6_IJSA_SC_SB_EEES9_SE_SG_Li256ELb0ELb0ELb0ELb0EEENS1_30DynamicPersistentTileSchedulerILi256ELi32ELb0ELb0ELb1EEEEEEEEEvNT_6ParamsE)
	.align		4
        /*002c*/ 	.word	index@(__assertfail)
	.align		4
        /*0030*/ 	.word	index@(_ZN7cutlass13device_kernelIN5flash11enable_sm90INS1_16FlashAttnFwdSm90INS1_25CollectiveMainloopFwdSm90ILi2EN4cute5tupleIJNS5_1CILi1EEES8_S8_EEENS6_IJNS7_ILi128EEENS7_ILi96EEENS7_ILi192EEEEEELi192ENS_10bfloat16_tEfNS_4arch4Sm90ELb0ELb1ELb1ELb1ELb0ELb0ELb0ELb1ELb1ELb0ELb0ELb0EEENS1_21CollectiveEpilogueFwdINS6_IJSA_SC_SB_EEES9_SE_SG_Li256ELb1ELb0ELb0ELb0EEENS1_36VarlenDynamicPersistentTileSchedulerILi128ELi96ELi256ELi32ELb0ELb0ELb1ELb1ELb0ELb1EEEEEEEEEvNT_6ParamsE)
	.align		4
        /*0034*/ 	.word	index@(__assertfail)
	.align		4
        /*0038*/ 	.word	index@(_ZN7cutlass13device_kernelIN5flash11enable_sm90INS1_16FlashAttnFwdSm90INS1_25CollectiveMainloopFwdSm90ILi2EN4cute5tupleIJNS5_1CILi1EEES8_S8_EEENS6_IJNS7_ILi128EEENS7_ILi96EEENS7_ILi192EEEEEELi192ENS_10bfloat16_tEfNS_4arch4Sm90ELb0ELb1ELb1ELb1ELb0ELb1ELb0ELb1ELb1ELb0ELb0ELb0EEENS1_21CollectiveEpilogueFwdINS6_IJSA_SC_SB_EEES9_SE_SG_Li256ELb1ELb0ELb0ELb0EEENS1_36VarlenDynamicPersistentTileSchedulerILi128ELi96ELi256ELi32ELb0ELb0ELb1ELb1ELb0ELb1EEEEEEEEEvNT_6ParamsE)
	.align		4
        /*003c*/ 	.word	index@(__assertfail)
	.align		4
        /*0040*/ 	.word	index@(_ZN7cutlass13device_kernelIN5flash11enable_sm90INS1_16FlashAttnFwdSm90INS1_25CollectiveMainloopFwdSm90ILi2EN4cute5tupleIJNS5_1CILi1EEES8_S8_EEENS6_IJNS7_ILi128EEENS7_ILi112EEENS7_ILi192EEEEEELi192ENS_10bfloat16_tEfNS_4arch4Sm90ELb1ELb0ELb1ELb0ELb0ELb0ELb0ELb1ELb1ELb0ELb0ELb0EEENS1_21CollectiveEpilogueFwdINS6_IJSA_SC_SB_EEES9_SE_SG_Li256ELb0ELb0ELb0ELb0EEENS1_30DynamicPersistentTileSchedulerILi256ELi32ELb0ELb0ELb1EEEEEEEEEvNT_6ParamsE)
	.align		4
        /*0044*/ 	.word	index@(__assertfail)
	.align		4
        /*0048*/ 	.word	index@(_ZN7cutlass13device_kernelIN5flash11enable_sm90INS1_16FlashAttnFwdSm90INS1_25CollectiveMainloopFwdSm90ILi2EN4cute5tupleIJNS5_1CILi1EEES8_S8_EEENS6_IJNS7_ILi128EEENS7_ILi112EEENS7_ILi192EEEEEELi192ENS_10bfloat16_tEfNS_4arch4Sm90ELb1ELb0ELb1ELb1ELb0ELb0ELb0ELb1ELb1ELb0ELb0ELb0EEENS1_21CollectiveEpilogueFwdINS6_IJSA_SC_SB_EEES9_SE_SG_Li256ELb1ELb0ELb0ELb0EEENS1_36VarlenDynamicPersistentTileSchedulerILi128ELi112ELi256ELi32ELb0ELb0ELb1ELb1ELb1ELb1EEEEEEEEEvNT_6ParamsE)
	.align		4
        /*004c*/ 	.word	index@(__assertfail)
	.align		4
        /*0050*/ 	.word	index@(_ZN7cutlass13device_kernelIN5flash11enable_sm90INS1_16FlashAttnFwdSm90INS1_25CollectiveMainloopFwdSm90ILi2EN4cute5tupleIJNS5_1CILi1EEES8_S8_EEENS6_IJNS7_ILi128EEENS7_ILi112EEENS7_ILi192EEEEEELi192ENS_10bfloat16_tEfNS_4arch4Sm90ELb1ELb0ELb1ELb1ELb0ELb1ELb0ELb1ELb1ELb0ELb0ELb0EEENS1_21CollectiveEpilogueFwdINS6_IJSA_SC_SB_EEES9_SE_SG_Li256ELb1ELb0ELb0ELb0EEENS1_36VarlenDynamicPersistentTileSchedulerILi128ELi112ELi256ELi32ELb0ELb0ELb1ELb1ELb1ELb1EEEEEEEEEvNT_6ParamsE)
	.align		4
        /*0054*/ 	.word	index@(__assertfail)
	.align		4
        /*0058*/ 	.word	0x00000000
	.align		4
        /*005c*/ 	.word	0xfffffffe
	.align		4
        /*0060*/ 	.word	0x00000000
	.align		4
        /*0064*/ 	.word	0xfffffffd
	.align		4
        /*0068*/ 	.word	0x00000000
	.align		4
        /*006c*/ 	.word	0xfffffffc


//--------------------- .nv.constant4             --------------------------
	.section	.nv.constant4,"a",@progbits
	.align	8
	.align		8
.nv.constant4:
        /*0000*/ 	.dword	__assertfail
	.align		8
        /*0008*/ 	.dword	__unnamed_1
	.align		8
        /*0010*/ 	.dword	__unnamed_2
	.align		8
        /*0018*/ 	.dword	__unnamed_3
	.align		8
        /*0020*/ 	.dword	__unnamed_4
	.align		8
        /*0028*/ 	.dword	__unnamed_5
	.align		8
        /*0030*/ 	.dword	__unnamed_6
	.align		8
        /*0038*/ 	.dword	__unnamed_7
	.align		8
        /*0040*/ 	.dword	__unnamed_8
	.align		8
        /*0048*/ 	.dword	__unnamed_9
	.align		8
        /*0050*/ 	.dword	_ZN74_INTERNAL_cf142809_38_flash_fwd_hdim192_bf16_softcap_sm90_cu_9afb97bd_35824cuda3std3__45__cpo5beginE
	.align		8
        /*0058*/ 	.dword	_ZN74_INTERNAL_cf142809_38_flash_fwd_hdim192_bf16_softcap_sm90_cu_9afb97bd_35824cuda3std3__45__cpo3endE
	.align		8
        /*0060*/ 	.dword	_ZN74_INTERNAL_cf142809_38_flash_fwd_hdim192_bf16_softcap_sm90_cu_9afb97bd_35824cuda3std3__45__cpo6cbeginE
	.align		8
        /*0068*/ 	.dword	_ZN74_INTERNAL_cf142809_38_flash_fwd_hdim192_bf16_softcap_sm90_cu_9afb97bd_35824cuda3std3__45__cpo4cendE
	.align		8
        /*0070*/ 	.dword	_ZN74_INTERNAL_cf142809_38_flash_fwd_hdim192_bf16_softcap_sm90_cu_9afb97bd_35824cuda3std3__476_GLOBAL__N__cf142809_38_flash_fwd_hdim192_bf16_softcap_sm90_cu_9afb97bd_35826ignoreE
	.align		8
        /*0078*/ 	.dword	_ZN74_INTERNAL_cf142809_38_flash_fwd_hdim192_bf16_softcap_sm90_cu_9afb97bd_35824cuda3std3__419piecewise_constructE
	.align		8
        /*0080*/ 	.dword	_ZN74_INTERNAL_cf142809_38_flash_fwd_hdim192_bf16_softcap_sm90_cu_9afb97bd_35824cuda3std3__48in_placeE
	.align		8
        /*0088*/ 	.dword	_ZN74_INTERNAL_cf142809_38_flash_fwd_hdim192_bf16_softcap_sm90_cu_9afb97bd_35824cuda3std6ranges3__45__cpo4swapE
	.align		8
        /*0090*/ 	.dword	_ZN74_INTERNAL_cf142809_38_flash_fwd_hdim192_bf16_softcap_sm90_cu_9afb97bd_35824cuda3std6ranges3__45__cpo9iter_moveE
	.align		8
        /*0098*/ 	.dword	_ZN74_INTERNAL_cf142809_38_flash_fwd_hdim192_bf16_softcap_sm90_cu_9afb97bd_35824cute7productE
	.align		8
        /*00a0*/ 	.dword	_ZN74_INTERNAL_cf142809_38_flash_fwd_hdim192_bf16_softcap_sm90_cu_9afb97bd_35824cute1_E
	.align		8
        /*00a8*/ 	.dword	$str$23
	.align		8
        /*00b0*/ 	.dword	$str$24


//--------------------- .text._ZN7cutlass13device_kernelIN5flash11enable_sm90INS1_16FlashAttnFwdSm90INS1_25CollectiveMainloopFwdSm90ILi2EN4cute5tupleIJNS5_1CILi1EEES8_S8_EEENS6_IJNS7_ILi128EEENS7_ILi112EEENS7_ILi192EEEEEELi192ENS_10bfloat16_tEfNS_4arch4Sm90ELb0ELb0ELb1ELb0ELb0ELb0ELb0ELb1ELb1ELb0ELb0ELb0EEENS1_21CollectiveEpilogueFwdINS6_IJSA_SC_SB_EEES9_SE_SG_Li256ELb0ELb0ELb0ELb0EEENS1_29StaticPersistentTileSchedulerILb0EEEEEEEEEvNT_6ParamsE --------------------------
	.section	.text._ZN7cutlass13device_kernelIN5flash11enable_sm90INS1_16FlashAttnFwdSm90INS1_25CollectiveMainloopFwdSm90ILi2EN4cute5tupleIJNS5_1CILi1EEES8_S8_EEENS6_IJNS7_ILi128EEENS7_ILi112EEENS7_ILi192EEEEEELi192ENS_10bfloat16_tEfNS_4arch4Sm90ELb0ELb0ELb1ELb0ELb0ELb0ELb0ELb1ELb1ELb0ELb0ELb0EEENS1_21CollectiveEpilogueFwdINS6_IJSA_SC_SB_EEES9_SE_SG_Li256ELb0ELb0ELb0ELb0EEENS1_29StaticPersistentTileSchedulerILb0EEEEEEEEEvNT_6ParamsE,"ax",@progbits
	.align	128
.text._ZN7cutlass13device_kernelIN5flash11enable_sm90INS1_16FlashAttnFwdSm90INS1_25CollectiveMainloopFwdSm90ILi2EN4cute5tupleIJNS5_1CILi1EEES8_S8_EEENS6_IJNS7_ILi128EEENS7_ILi112EEENS7_ILi192EEEEEELi192ENS_10bfloat16_tEfNS_4arch4Sm90ELb0ELb0ELb1ELb0ELb0ELb0ELb0ELb1ELb1ELb0ELb0ELb0EEENS1_21CollectiveEpilogueFwdINS6_IJSA_SC_SB_EEES9_SE_SG_Li256ELb0ELb0ELb0ELb0EEENS1_29StaticPersistentTileSchedulerILb0EEEEEEEEEvNT_6ParamsE:
        .type           _ZN7cutlass13device_kernelIN5flash11enable_sm90INS1_16FlashAttnFwdSm90INS1_25CollectiveMainloopFwdSm90ILi2EN4cute5tupleIJNS5_1CILi1EEES8_S8_EEENS6_IJNS7_ILi128EEENS7_ILi112EEENS7_ILi192EEEEEELi192ENS_10bfloat16_tEfNS_4arch4Sm90ELb0ELb0ELb1ELb0ELb0ELb0ELb0ELb1ELb1ELb0ELb0ELb0EEENS1_21CollectiveEpilogueFwdINS6_IJSA_SC_SB_EEES9_SE_SG_Li256ELb0ELb0ELb0ELb0EEENS1_29StaticPersistentTileSchedulerILb0EEEEEEEEEvNT_6ParamsE,@function
        .size           _ZN7cutlass13device_kernelIN5flash11enable_sm90INS1_16FlashAttnFwdSm90INS1_25CollectiveMainloopFwdSm90ILi2EN4cute5tupleIJNS5_1CILi1EEES8_S8_EEENS6_IJNS7_ILi128EEENS7_ILi112EEENS7_ILi192EEEEEELi192ENS_10bfloat16_tEfNS_4arch4Sm90ELb0ELb0ELb1ELb0ELb0ELb0ELb0ELb1ELb1ELb0ELb0ELb0EEENS1_21CollectiveEpilogueFwdINS6_IJSA_SC_SB_EEES9_SE_SG_Li256ELb0ELb0ELb0ELb0EEENS1_29StaticPersistentTileSchedulerILb0EEEEEEEEEvNT_6ParamsE,(.L_x_2655 - _ZN7cutlass13device_kernelIN5flash11enable_sm90INS1_16FlashAttnFwdSm90INS1_25CollectiveMainloopFwdSm90ILi2EN4cute5tupleIJNS5_1CILi1EEES8_S8_EEENS6_IJNS7_ILi128EEENS7_ILi112EEENS7_ILi192EEEEEELi192ENS_10bfloat16_tEfNS_4arch4Sm90ELb0ELb0ELb1ELb0ELb0ELb0ELb0ELb1ELb1ELb0ELb0ELb0EEENS1_21CollectiveEpilogueFwdINS6_IJSA_SC_SB_EEES9_SE_SG_Li256ELb0ELb0ELb0ELb0EEENS1_29StaticPersistentTileSchedulerILb0EEEEEEEEEvNT_6ParamsE)
        .other          _ZN7cutlass13device_kernelIN5flash11enable_sm90INS1_16FlashAttnFwdSm90INS1_25CollectiveMainloopFwdSm90ILi2EN4cute5tupleIJNS5_1CILi1EEES8_S8_EEENS6_IJNS7_ILi128EEENS7_ILi112EEENS7_ILi192EEEEEELi192ENS_10bfloat16_tEfNS_4arch4Sm90ELb0ELb0ELb1ELb0ELb0ELb0ELb0ELb1ELb1ELb0ELb0ELb0EEENS1_21CollectiveEpilogueFwdINS6_IJSA_SC_SB_EEES9_SE_SG_Li256ELb0ELb0ELb0ELb0EEENS1_29StaticPersistentTileSchedulerILb0EEEEEEEEEvNT_6ParamsE,@"STO_CUDA_ENTRY STV_DEFAULT"
_ZN7cutlass13device_kernelIN5flash11enable_sm90INS1_16FlashAttnFwdSm90INS1_25CollectiveMainloopFwdSm90ILi2EN4cute5tupleIJNS5_1CILi1EEES8_S8_EEENS6_IJNS7_ILi128EEENS7_ILi112EEENS7_ILi192EEEEEELi192ENS_10bfloat16_tEfNS_4arch4Sm90ELb0ELb0ELb1ELb0ELb0ELb0ELb0ELb1ELb1ELb0ELb0ELb0EEENS1_21CollectiveEpilogueFwdINS6_IJSA_SC_SB_EEES9_SE_SG_Li256ELb0ELb0ELb0ELb0EEENS1_29StaticPersistentTileSchedulerILb0EEEEEEEEEvNT_6ParamsE:
[----:B------:R-:W1:Y:S02]  /*0000*/  LDC R1, c[0x0][0x28] ;  /* 0x00000a00ff017b82 */ /* 0x000e640000000800 */
[----:B-1----:R-:W-:Y:S01]  /*0010*/  VIADD R1, R1, 0xffffffe0 ;  /* 0xffffffe001017836 */ /* 0x002fe20000000000 */
[----:B------:R-:W1:Y:S01]  /*0020*/  S2R R4, SR_TID.X ;  /* 0x0000000000047919 */ /* 0x000e620000002100 */
[----:B------:R-:W-:Y:S01]  /*0030*/  ELECT P0, URZ, PT ;  /* 0x00000000003f782f */ /* 0x000fe20003800000 */
[----:B------:R-:W-:Y:S01]  /*0040*/  BSSY B0, `(.L_x_0) ;  /* 0x0000014000007945 */ /* 0x000fe20003800000 */
[----:B-1----:R-:W-:-:S05]  /*0050*/  SHF.R.U32.HI R0, RZ, 0x5, R4 ;  /* 0x00000005ff007819 */ /* 0x002fca0000011604 */
[----:B------:R-:W1:Y:S02]  /*0060*/  SHFL.IDX PT, R2, R0, RZ, 0x1f ;  /* 0x00001fff00027589 */ /* 0x000e6400000e0000 */
[----:B-1----:R-:W-:Y:S02]  /*0070*/  ISETP.EQ.AND P0, PT, R2, RZ, P0 ;  /* 0x000000ff0200720c */ /* 0x002fe40000702270 */
[----:B------:R-:W-:-:S11]  /*0080*/  SHF.R.U32.HI R2, RZ, 0x7, R4 ;  /* 0x00000007ff027819 */ /* 0x000fd60000011604 */
[----:B------:R-:W-:Y:S05]  /*0090*/  @!P0 BRA `(.L_x_1) ;  /* 0x0000000000388947 */ /* 0x000fea0003800000 */
[----:B------:R-:W-:Y:S02]  /*00a0*/  ULDC.64 UR4, c[0x0][0x198] ;  /* 0x0000660000047ab9 */ /* 0x000fe40000000a00 */
[----:B------:R-:W-:Y:S02]  /*00b0*/  UIADD3 UR6, UP0, UR4, 0x270, URZ ;  /* 0x0000027004067890 */ /* 0x000fe4000ff1e03f */
[----:B------:R-:W-:Y:S02]  /*00c0*/  UIADD3 UR8, UP1, UR4, 0x370, URZ ;  /* 0x0000037004087890 */ /* 0x000fe4000ff3e03f */
[----:B------:R-:W-:Y:S02]  /*00d0*/  UIADD3 UR10, UP2, UR4, 0x470, URZ ;  /* 0x00000470040a7890 */ /* 0x000fe4000ff5e03f */
[----:B------:R-:W-:Y:S02]  /*00e0*/  UIADD3 UR4, UP3, UR4, 0x9f0, URZ ;  /* 0x000009f004047890 */ /* 0x000fe4000ff7e03f */
[----:B------:R-:W-:-:S02]  /*00f0*/  UIADD3.X UR7, URZ, UR5, URZ, UP0, !UPT ;  /* 0x000000053f077290 */ /* 0x000fc400087fe43f */
[----:B------:R-:W-:Y:S02]  /*0100*/  UIADD3.X UR9, URZ, UR5, URZ, UP1, !UPT ;  /* 0x000000053f097290 */ /* 0x000fe40008ffe43f */
[----:B------:R-:W-:Y:S02]  /*0110*/  UIADD3.X UR11, URZ, UR5, URZ, UP2, !UPT ;  /* 0x000000053f0b7290 */ /* 0x000fe400097fe43f */
[----:B------:R-:W-:-:S03]  /*0120*/  UIADD3.X UR5, URZ, UR5, URZ, UP3, !UPT ;  /* 0x000000053f057290 */ /* 0x000fc60009ffe43f */
[----:B------:R1:W-:Y:S02]  /*0130*/  UTMACCTL.PF [UR6] ;  /* 0x00000000060079b9 */ /* 0x0003e40008040000 */
[----:B------:R1:W-:Y:S02]  /*0140*/  UTMACCTL.PF [UR8] ;  /* 0x00000000080079b9 */ /* 0x0003e40008040000 */
[----:B------:R1:W-:Y:S02]  /*0150*/  UTMACCTL.PF [UR10] ;  /* 0x000000000a0079b9 */ /* 0x0003e40008040000 */
[----:B------:R1:W-:Y:S02]  /*0160*/  UTMACCTL.PF [UR4] ;  /* 0x00000000040079b9 */ /* 0x0003e40008040000 */
[----:B-1----:R-:W-:Y:S01]  /*0170*/  NOP ;  /* 0x0000000000007918 */ /* 0x002fe20000000000 */
.L_x_1:
[----:B------:R-:W-:Y:S05]  /*0180*/  BSYNC B0 ;  /* 0x0000000000007941 */ /* 0x000fea0003800000 */
.L_x_0:
[----:B------:R-:W-:Y:S01]  /*0190*/  VOTEU.ANY UP0, P0 ;  /* 0x00000000003f7886 */ /* 0x000fe20000000100 */
[----:B------:R-:W1:Y:S01]  /*01a0*/  SHFL.IDX PT, R2, R2, RZ, 0x1f ;  /* 0x00001fff02027589 */ /* 0x000e6200000e0000 */
[----:B------:R-:W-:Y:S01]  /*01b0*/  UMOV UR4, 0x1 ;  /* 0x0000000100047882 */ /* 0x000fe20000000000 */
[----:B------:R-:W-:Y:S01]  /*01c0*/  VOTEU.ANY UP1, P0 ;  /* 0x00000000003f7886 */ /* 0x000fe20000020100 */
[----:B------:R-:W-:Y:S01]  /*01d0*/  VOTEU.ANY UP2, P0 ;  /* 0x00000000003f7886 */ /* 0x000fe20000040100 */
[----:B------:R-:W2:Y:S01]  /*01e0*/  @UP0 S2UR UR7, SR_CgaCtaId ;  /* 0x00000000000709c3 */ /* 0x000ea20000008800 */
[----:B------:R-:W3:Y:S01]  /*01f0*/  SHFL.IDX PT, R3, R0, RZ, 0x1f ;  /* 0x00001fff00037589 */ /* 0x000ee200000e0000 */
[----:B------:R-:W-:Y:S01]  /*0200*/  @UP0 UMOV UR6, 0x400 ;  /* 0x0000040000060882 */ /* 0x000fe20000000000 */
[----:B------:R-:W-:-:S04]  /*0210*/  @UP0 UIADD3 UR4, -UR4, 0x100000, URZ ;  /* 0x0010000004040890 */ /* 0x000fc8000fffe13f */
[----:B------:R-:W-:Y:S02]  /*0220*/  @UP0 USHF.L.U32 UR5, UR4, 0xb, URZ ;  /* 0x0000000b04050899 */ /* 0x000fe4000800063f */
[----:B------:R-:W-:Y:S01]  /*0230*/  @UP0 USHF.L.U32 UR4, UR4, 0x1, URZ ;  /* 0x0000000104040899 */ /* 0x000fe2000800063f */
[----:B-1----:R-:W-:Y:S01]  /*0240*/  R2UR UR8, R2 ;  /* 0x00000000020872ca */ /* 0x002fe200000e0000 */
[----:B--2---:R-:W-:Y:S01]  /*0250*/  @UP0 ULEA UR6, UR7, UR6, 0x18 ;  /* 0x0000000607060291 */ /* 0x004fe2000f8ec03f */
[----:B---3--:R-:W-:-:S11]  /*0260*/  ISETP.NE.AND P1, PT, R3, RZ, PT ;  /* 0x000000ff0300720c */ /* 0x008fd60003f25270 */
[----:B------:R-:W-:Y:S01]  /*0270*/  UISETP.NE.AND UP0, UPT, UR8, URZ, UPT ;  /* 0x0000003f0800728c */ /* 0x000fe2000bf05270 */
[----:B------:R-:W1:Y:S02]  /*0280*/  FENCE.VIEW.ASYNC.S ;  /* 0x00000000000073c6 */ /* 0x000e640000000000 */
[----:B-1----:R1:W2:Y:S01]  /*0290*/  @UP1 SYNCS.EXCH.64 URZ, [UR6+0x36800], UR4 ;  /* 0x03680004063f15b2 */ /* 0x0022a20008000100 */
[----:B------:R1:W3:Y:S01]  /*02a0*/  @UP2 SYNCS.EXCH.64 URZ, [UR6+0x36820], UR4 ;  /* 0x03682004063f25b2 */ /* 0x0002e20008000100 */
[----:B------:R-:W-:Y:S06]  /*02b0*/  @P1 BRA `(.L_x_2) ;  /* 0x0000000000481947 */ /* 0x000fec0003800000 */
[----:B-1----:R-:W1:Y:S01]  /*02c0*/  S2UR UR5, SR_CgaCtaId ;  /* 0x00000000000579c3 */ /* 0x002e620000008800 */
[----:B------:R-:W-:Y:S01]  /*02d0*/  UMOV UR4, 0x400 ;  /* 0x0000040000047882 */ /* 0x000fe20000000000 */
[----:B------:R-:W-:Y:S01]  /*02e0*/  UMOV UR6, 0x1 ;  /* 0x0000000100067882 */ /* 0x000fe20000000000 */
[----:B------:R-:W-:Y:S01]  /*02f0*/  UMOV UR9, 0x2 ;  /* 0x0000000200097882 */ /* 0x000fe20000000000 */
[----:B------:R-:W-:-:S04]  /*0300*/  UIADD3 UR6, -UR6, 0x100000, URZ ;  /* 0x0010000006067890 */ /* 0x000fc8000fffe13f */
[----:B------:R-:W-:Y:S02]  /*0310*/  USHF.L.U32 UR7, UR6, 0xb, URZ ;  /* 0x0000000b06077899 */ /* 0x000fe4000800063f */
[----:B------:R-:W-:Y:S01]  /*0320*/  USHF.L.U32 UR6, UR6, 0x1, URZ ;  /* 0x0000000106067899 */ /* 0x000fe2000800063f */
[----:B------:R-:W-:Y:S01]  /*0330*/  ELECT P0, URZ, PT ;  /* 0x00000000003f782f */ /* 0x000fe20003800000 */
[----:B-1----:R-:W-:Y:S02]  /*0340*/  ULEA UR8, UR5, UR4, 0x18 ;  /* 0x0000000405087291 */ /* 0x002fe4000f8ec03f */
[----:B------:R-:W-:-:S04]  /*0350*/  UIADD3 UR4, -UR9, 0x100000, URZ ;  /* 0x0010000009047890 */ /* 0x000fc8000fffe13f */
[----:B------:R-:W-:Y:S02]  /*0360*/  USHF.L.U32 UR5, UR4, 0xb, URZ ;  /* 0x0000000b04057899 */ /* 0x000fe4000800063f */
[----:B------:R-:W-:Y:S01]  /*0370*/  USHF.L.U32 UR4, UR4, 0x1, URZ ;  /* 0x0000000104047899 */ /* 0x000fe2000800063f */
[----:B------:R-:W1:Y:S03]  /*0380*/  FENCE.VIEW.ASYNC.S ;  /* 0x00000000000073c6 */ /* 0x000e660000000000 */
[----:B-1----:R4:W1:Y:S08]  /*0390*/  SYNCS.EXCH.64 URZ, [UR8+0x36830], UR6 ;  /* 0x03683006083f75b2 */ /* 0x0028700008000100 */
[----:B------:R4:W1:Y:S01]  /*03a0*/  SYNCS.EXCH.64 URZ, [UR8+0x36840], UR4 ;  /* 0x03684004083f75b2 */ /* 0x0008620008000100 */
[----:B------:R4:W1:Y:S01]  /*03b0*/  SYNCS.EXCH.64 URZ, [UR8+0x36838], UR6 ;  /* 0x03683806083f75b2 */ /* 0x0008620008000100 */
[----:B------:R4:W1:Y:S02]  /*03c0*/  SYNCS.EXCH.64 URZ, [UR8+0x36848], UR4 ;  /* 0x03684804083f75b2 */ /* 0x0008640008000100 */
[----:B----4-:R-:W-:Y:S01]  /*03d0*/  NOP ;  /* 0x0000000000007918 */ /* 0x010fe20000000000 */
.L_x_2:
[----:B------:R-:W4:Y:S01]  /*03e0*/  SHFL.IDX PT, R2, R0, RZ, 0x1f ;  /* 0x00001fff00027589 */ /* 0x000f2200000e0000 */
[----:B------:R-:W-:Y:S01]  /*03f0*/  NOP ;  /* 0x0000000000007918 */ /* 0x000fe20000000000 */
[----:B----4-:R-:W-:-:S13]  /*0400*/  ISETP.NE.AND P0, PT, R2, RZ, PT ;  /* 0x000000ff0200720c */ /* 0x010fda0003f05270 */
[----:B------:R-:W-:Y:S05]  /*0410*/  @P0 BRA `(.L_x_3) ;  /* 0x0000000000480947 */ /* 0x000fea0003800000 */
[----:B-1----:R-:W1:Y:S01]  /*0420*/  S2UR UR5, SR_CgaCtaId ;  /* 0x00000000000579c3 */ /* 0x002e620000008800 */
[----:B------:R-:W-:Y:S01]  /*0430*/  UMOV UR4, 0x400 ;  /* 0x0000040000047882 */ /* 0x000fe20000000000 */
[----:B------:R-:W-:Y:S01]  /*0440*/  UMOV UR6, 0x1 ;  /* 0x0000000100067882 */ /* 0x000fe20000000000 */
[----:B------:R-:W-:Y:S01]  /*0450*/  UMOV UR7, 0x2 ;  /* 0x0000000200077882 */ /* 0x000fe20000000000 */
[----:B------:R-:W-:Y:S01]  /*0460*/  ELECT P0, URZ, PT ;  /* 0x00000000003f782f */ /* 0x000fe20003800000 */
[----:B-1----:R-:W-:Y:S02]  /*0470*/  ULEA UR8, UR5, UR4, 0x18 ;  /* 0x0000000405087291 */ /* 0x002fe4000f8ec03f */
[----:B------:R-:W-:-:S04]  /*0480*/  UIADD3 UR4, -UR6, 0x100000, URZ ;  /* 0x0010000006047890 */ /* 0x000fc8000fffe13f */
[----:B------:R-:W-:Y:S02]  /*0490*/  USHF.L.U32 UR5, UR4, 0xb, URZ ;  /* 0x0000000b04057899 */ /* 0x000fe4000800063f */
[----:B------:R-:W-:Y:S02]  /*04a0*/  USHF.L.U32 UR4, UR4, 0x1, URZ ;  /* 0x0000000104047899 */ /* 0x000fe4000800063f */
        /* <DEDUP_REMOVED lines=9> */
.L_x_3:
[----:B------:R-:W4:Y:S01]  /*0540*/  SHFL.IDX PT, R2, R0, RZ, 0x1f ;  /* 0x00001fff00027589 */ /* 0x000f2200000e0000 */
[----:B------:R-:W-:Y:S01]  /*0550*/  NOP ;  /* 0x0000000000007918 */ /* 0x000fe20000000000 */
[----:B----4-:R-:W-:-:S13]  /*0560*/  ISETP.NE.AND P0, PT, R2, RZ, PT ;  /* 0x000000ff0200720c */ /* 0x010fda0003f05270 */
[----:B------:R-:W-:Y:S05]  /*0570*/  @P0 BRA `(.L_x_4) ;  /* 0x0000000000380947 */ /* 0x000fea0003800000 */
[----:B-1----:R-:W1:Y:S01]  /*0580*/  S2UR UR5, SR_CgaCtaId ;  /* 0x00000000000579c3 */ /* 0x002e620000008800 */
[----:B------:R-:W-:Y:S01]  /*0590*/  UMOV UR4, 0x400 ;  /* 0x0000040000047882 */ /* 0x000fe20000000000 */
[----:B------:R-:W-:Y:S01]  /*05a0*/  UMOV UR7, 0x1 ;  /* 0x0000000100077882 */ /* 0x000fe20000000000 */
[----:B------:R-:W-:Y:S01]  /*05b0*/  ELECT P0, URZ, PT ;  /* 0x00000000003f782f */ /* 0x000fe20003800000 */
[----:B-1----:R-:W-:Y:S02]  /*05c0*/  ULEA UR6, UR5, UR4, 0x18 ;  /* 0x0000000405067291 */ /* 0x002fe4000f8ec03f */
[----:B------:R-:W-:-:S04]  /*05d0*/  UIADD3 UR4, -UR7, 0x100000, URZ ;  /* 0x0010000007047890 */ /* 0x000fc8000fffe13f */
[----:B------:R-:W-:Y:S02]  /*05e0*/  USHF.L.U32 UR5, UR4, 0xb, URZ ;  /* 0x0000000b04057899 */ /* 0x000fe4000800063f */
[----:B------:R-:W-:Y:S01]  /*05f0*/  USHF.L.U32 UR4, UR4, 0x1, URZ ;  /* 0x0000000104047899 */ /* 0x000fe2000800063f */
[----:B------:R-:W1:Y:S11]  /*0600*/  FENCE.VIEW.ASYNC.S ;  /* 0x00000000000073c6 */ /* 0x000e760000000000 */
[----:B-1----:R4:W1:Y:S01]  /*0610*/  SYNCS.EXCH.64 URZ, [UR6+0x36870], UR4 ;  /* 0x03687004063f75b2 */ /* 0x0028620008000100 */
[----:B------:R4:W1:Y:S01]  /*0620*/  SYNCS.EXCH.64 URZ, [UR6+0x36880], UR4 ;  /* 0x03688004063f75b2 */ /* 0x0008620008000100 */
[----:B------:R4:W1:Y:S01]  /*0630*/  SYNCS.EXCH.64 URZ, [UR6+0x36878], UR4 ;  /* 0x03687804063f75b2 */ /* 0x0008620008000100 */
[----:B------:R4:W1:Y:S02]  /*0640*/  SYNCS.EXCH.64 URZ, [UR6+0x36888], UR4 ;  /* 0x03688804063f75b2 */ /* 0x0008640008000100 */
[----:B----4-:R-:W-:Y:S01]  /*0650*/  NOP ;  /* 0x0000000000007918 */ /* 0x010fe20000000000 */
.L_x_4:
        /* <DEDUP_REMOVED lines=22> */
.L_x_5:
        /* <DEDUP_REMOVED lines=22> */
.L_x_6:
[----:B-1----:R-:W-:Y:S01]  /*0920*/  UMOV UR4, 0x1 ;  /* 0x0000000100047882 */ /* 0x002fe20000000000 */
[----:B------:R-:W-:Y:S01]  /*0930*/  PLOP3.LUT P0, PT, PT, PT, UP0, 0x80, 0x0 ;  /* 0x000000000000781c */ /* 0x000fe20003f0f008 */
[----:B------:R-:W-:Y:S01]  /*0940*/  USEL UR4, UR4, 0x2, !UP0 ;  /* 0x0000000204047887 */ /* 0x000fe2000c000000 */
[----:B------:R-:W-:-:S05]  /*0950*/  NOP ;  /* 0x0000000000007918 */ /* 0x000fca0000000000 */
[----:B------:R-:W-:-:S05]  /*0960*/  IMAD.U32 R2, RZ, RZ, UR4 ;  /* 0x00000004ff027e24 */ /* 0x000fca000f8e00ff */
[----:B------:R1:W-:Y:S01]  /*0970*/  STL [R1+0x1c], R2 ;  /* 0x00001c0201007387 */ /* 0x0003e20000100800 */
[----:B--23--:R-:W-:Y:S06]  /*0980*/  BAR.SYNC.DEFER_BLOCKING 0x0 ;  /* 0x0000000000007b1d */ /* 0x00cfec0000010000 */
[----:B------:R-:W-:Y:S05]  /*0990*/  @!P0 BRA `(.L_x_7) ;  /* 0x000000b800108947 */ /* 0x000fea0003800000 */
.L_x_8:
[----:B------:R-:W-:-:S08]  /*09a0*/  NOP ;  /* 0x0000000000007918 */ /* 0x000fd00000000000 */
[----:B------:R-:W2:Y:S02]  /*09b0*/  USETMAXREG.TRY_ALLOC.CTAPOOL UP0, 0xf0 ;  /* 0x000000f0000079c8 */ /* 0x000ea40008000600 */
[----:B--2---:R-:W-:-:S13]  /*09c0*/  PLOP3.LUT P0, PT, PT, PT, UP0, 0x80, 0x0 ;  /* 0x000000000000781c */ /* 0x004fda0003f0f008 */
[----:B------:R-:W-:Y:S05]  /*09d0*/  @!P0 BRA `(.L_x_8) ;  /* 0xfffffffc00f08947 */ /* 0x000fea000383ffff */
[----:B------:R-:W2:Y:S08]  /*09e0*/  S2UR UR7, SR_CTAID.X ;  /* 0x00000000000779c3 */ /* 0x000eb00000002500 */
[----:B------:R-:W-:Y:S08]  /*09f0*/  BAR.ARV 0x8, 0x120 ;  /* 0x0204800000007b1d */ /* 0x000ff00000002000 */
[----:B------:R-:W2:Y:S02]  /*0a00*/  LDC R0, c[0x0][0xda4] ;  /* 0x00036900ff007b82 */ /* 0x000ea40000000800 */
[----:B--2---:R-:W-:-:S13]  /*0a10*/  ISETP.LE.AND P0, PT, R0, UR7, PT ;  /* 0x0000000700007c0c */ /* 0x004fda000bf03270 */
[----:B------:R-:W-:Y:S05]  /*0a20*/  @P0 EXIT ;  /* 0x000000000000094d */ /* 0x000fea0003800000 */
[----:B-1----:R-:W2:Y:S01]  /*0a30*/  LDL R2, [R1+0x1c] ;  /* 0x00001c0001027983 */ /* 0x002ea20000100800 */
[----:B------:R-:W-:Y:S01]  /*0a40*/  IADD3 R0, R4, -0x80, RZ ;  /* 0xffffff8004007810 */ /* 0x000fe20007ffe0ff */
[----:B------:R-:W1:Y:S01]  /*0a50*/  S2UR UR5, SR_CgaCtaId ;  /* 0x00000000000579c3 */ /* 0x000e620000008800 */
[----:B------:R-:W-:Y:S01]  /*0a60*/  UMOV UR4, 0x400 ;  /* 0x0000040000047882 */ /* 0x000fe20000000000 */
[----:B------:R-:W-:Y:S01]  /*0a70*/  IMAD.MOV.U32 R209, RZ, RZ, -0x2 ;  /* 0xfffffffeffd17424 */ /* 0x000fe200078e00ff */
[----:B------:R-:W-:Y:S01]  /*0a80*/  SHF.R.S32.HI R3, RZ, 0x1f, R0 ;  /* 0x0000001fff037819 */ /* 0x000fe20000011400 */
[----:B------:R-:W-:Y:S01]  /*0a90*/  IMAD.U32 R17, RZ, RZ, UR7 ;  /* 0x00000007ff117e24 */ /* 0x000fe2000f8e00ff */
[----:B------:R-:W-:Y:S02]  /*0aa0*/  UMOV UR38, URZ ;  /* 0x0000003f00267c82 */ /* 0x000fe40008000000 */
[CC--:B------:R-:W-:Y:S01]  /*0ab0*/  LEA.HI R5, R3.reuse, R0.reuse, RZ, 0x7 ;  /* 0x0000000003057211 */ /* 0x0c0fe200078f38ff */
[----:B------:R-:W3:Y:S01]  /*0ac0*/  S2UR UR6, SR_SWINHI ;  /* 0x00000000000679c3 */ /* 0x000ee20000002f00 */
[----:B------:R-:W-:-:S02]  /*0ad0*/  LEA.HI R207, R3, R0, RZ, 0x5 ;  /* 0x0000000003cf7211 */ /* 0x000fc400078f28ff */
[----:B------:R-:W-:Y:S02]  /*0ae0*/  LOP3.LUT R23, R5, 0xffffff80, RZ, 0xc0, !PT ;  /* 0xffffff8005177812 */ /* 0x000fe400078ec0ff */
[----:B------:R-:W-:Y:S02]  /*0af0*/  SHF.R.S32.HI R207, RZ, 0x5, R207 ;  /* 0x00000005ffcf7819 */ /* 0x000fe400000114cf */
[----:B------:R-:W-:Y:S01]  /*0b00*/  SHF.R.S32.HI R206, RZ, 0x7, R5 ;  /* 0x00000007ffce7819 */ /* 0x000fe20000011405 */
[----:B------:R-:W-:-:S03]  /*0b10*/  IMAD.IADD R23, R0, 0x1, -R23 ;  /* 0x0000000100177824 */ /* 0x000fc600078e0a17 */
[----:B------:R-:W-:Y:S02]  /*0b20*/  LEA.HI R5, R5, R206, RZ, 0x1 ;  /* 0x000000ce05057211 */ /* 0x000fe400078f08ff */
[----:B------:R-:W-:Y:S02]  /*0b30*/  SHF.R.S32.HI R4, RZ, 0x1f, R23 ;  /* 0x0000001fff047819 */ /* 0x000fe40000011417 */
[----:B------:R-:W-:Y:S01]  /*0b40*/  LOP3.LUT R5, R5, 0x3fffffe, RZ, 0xc0, !PT ;  /* 0x03fffffe05057812 */ /* 0x000fe200078ec0ff */
[----:B-1----:R-:W-:Y:S01]  /*0b50*/  ULEA UR9, UR5, UR4, 0x18 ;  /* 0x0000000405097291 */ /* 0x002fe2000f8ec03f */
[CC--:B------:R-:W-:Y:S02]  /*0b60*/  LEA.HI R6, R4.reuse, R23.reuse, RZ, 0x2 ;  /* 0x0000001704067211 */ /* 0x0c0fe400078f10ff */
[----:B------:R-:W-:Y:S01]  /*0b70*/  LEA.HI R4, R4, R23, RZ, 0x5 ;  /* 0x0000001704047211 */ /* 0x000fe200078f28ff */
[----:B------:R-:W-:Y:S01]  /*0b80*/  IMAD.IADD R5, R206, 0x1, -R5 ;  /* 0x00000001ce057824 */ /* 0x000fe200078e0a05 */
[----:B------:R-:W-:-:S02]  /*0b90*/  SHF.R.S32.HI R9, RZ, 0x1f, R6 ;  /* 0x0000001fff097819 */ /* 0x000fc40000011406 */
[----:B------:R-:W-:Y:S01]  /*0ba0*/  SHF.R.S32.HI R4, RZ, 0x5, R4 ;  /* 0x00000005ff047819 */ /* 0x000fe20000011404 */
[----:B------:R-:W-:Y:S01]  /*0bb0*/  UMOV UR4, UR9 ;  /* 0x0000000900047c82 */ /* 0x000fe20008000000 */
[----:B---3--:R-:W-:Y:S01]  /*0bc0*/  UMOV UR5, UR6 ;  /* 0x0000000600057c82 */ /* 0x008fe20008000000 */
[----:B------:R-:W-:Y:S02]  /*0bd0*/  IMAD.U32 R18, RZ, RZ, UR4 ;  /* 0x00000004ff127e24 */ /* 0x000fe4000f8e00ff */
[----:B------:R-:W-:Y:S01]  /*0be0*/  IMAD.U32 R19, RZ, RZ, UR5 ;  /* 0x00000005ff137e24 */ /* 0x000fe2000f8e00ff */
[----:B------:R-:W-:Y:S02]  /*0bf0*/  UMOV UR5, URZ ;  /* 0x0000003f00057c82 */ /* 0x000fe40008000000 */
[----:B------:R-:W-:Y:S02]  /*0c00*/  MOV R22, UR5 ;  /* 0x0000000500167c02 */ /* 0x000fe40008000f00 */
[----:B--2---:R-:W-:-:S02]  /*0c10*/  R2UR UR8, R2 ;  /* 0x00000000020872ca */ /* 0x004fc400000e0000 */
[----:B------:R-:W-:-:S04]  /*0c20*/  LEA.HI R2, R3, R0, RZ, 0x4 ;  /* 0x0000000003027211 */ /* 0x000fc800078f20ff */
[----:B------:R-:W-:Y:S02]  /*0c30*/  SHF.R.S32.HI R7, RZ, 0x4, R2 ;  /* 0x00000004ff077819 */ /* 0x000fe40000011402 */
[C---:B------:R-:W-:Y:S02]  /*0c40*/  LOP3.LUT R3, R2.reuse, 0x3fffff0, RZ, 0xc0, !PT ;  /* 0x03fffff002037812 */ /* 0x040fe400078ec0ff */
[----:B------:R-:W-:Y:S02]  /*0c50*/  LEA.HI R8, R2, R7, RZ, 0x1 ;  /* 0x0000000702087211 */ /* 0x000fe400078f08ff */
[----:B------:R-:W-:Y:S01]  /*0c60*/  SHF.R.S32.HI R2, RZ, 0x2, R6 ;  /* 0x00000002ff027819 */ /* 0x000fe20000011406 */
[----:B------:R-:W-:Y:S01]  /*0c70*/  IMAD.IADD R0, R0, 0x1, -R3 ;  /* 0x0000000100007824 */ /* 0x000fe200078e0a03 */
[----:B------:R-:W-:Y:S01]  /*0c80*/  LOP3.LUT R8, R8, 0x1ffffffe, RZ, 0xc0, !PT ;  /* 0x1ffffffe08087812 */ /* 0x000fe200078ec0ff */
[----:B------:R-:W-:Y:S01]  /*0c90*/  ULOP3.LUT UR4, UR8, 0x1, URZ, 0xfc, !UPT ;  /* 0x0000000108047892 */ /* 0x000fe2000f8efc3f */
[----:B------:R-:W-:Y:S01]  /*0ca0*/  LEA.HI R9, R9, R2, RZ, 0x3 ;  /* 0x0000000209097211 */ /* 0x000fe200078f18ff */
[----:B------:R-:W-:Y:S01]  /*0cb0*/  IMAD R3, R207, 0x10, R0 ;  /* 0x00000010cf037824 */ /* 0x000fe200078e0200 */
[----:B------:R-:W-:-:S02]  /*0cc0*/  IADD3 R8, R7, -R8, RZ ;  /* 0x8000000807087210 */ /* 0x000fc40007ffe0ff */
[----:B------:R-:W-:Y:S01]  /*0cd0*/  LOP3.LUT R9, R9, 0xfffffff8, RZ, 0xc0, !PT ;  /* 0xfffffff809097812 */ /* 0x000fe200078ec0ff */
[----:B------:R-:W-:Y:S01]  /*0ce0*/  IMAD.U32 R210, RZ, RZ, UR4 ;  /* 0x00000004ffd27e24 */ /* 0x000fe2000f8e00ff */
[----:B------:R-:W-:Y:S01]  /*0cf0*/  LOP3.LUT R6, R6, 0x7ffffffc, RZ, 0xc0, !PT ;  /* 0x7ffffffc06067812 */ /* 0x000fe200078ec0ff */
[----:B------:R-:W-:Y:S01]  /*0d00*/  IMAD R3, R3, 0x8, R8 ;  /* 0x0000000803037824 */ /* 0x000fe200078e0208 */
[----:B------:R-:W-:Y:S01]  /*0d10*/  IADD3 R9, R2, -R9, RZ ;  /* 0x8000000902097210 */ /* 0x000fe20007ffe0ff */
[----:B------:R-:W-:Y:S01]  /*0d20*/  UMOV UR4, URZ ;  /* 0x0000003f00047c82 */ /* 0x000fe20008000000 */
[----:B------:R-:W-:Y:S01]  /*0d30*/  IADD3 R6, R23, -R6, RZ ;  /* 0x8000000617067210 */ /* 0x000fe20007ffe0ff */
[----:B------:R-:W-:Y:S01]  /*0d40*/  IMAD.U32 R2, RZ, RZ, UR9 ;  /* 0x00000009ff027e24 */ /* 0x000fe2000f8e00ff */
[----:B------:R-:W-:Y:S01]  /*0d50*/  SHF.L.U32 R3, R3, 0x3, RZ ;  /* 0x0000000303037819 */ /* 0x000fe200000006ff */
[----:B------:R-:W-:Y:S02]  /*0d60*/  IMAD R4, R4, 0x10, R9 ;  /* 0x0000001004047824 */ /* 0x000fe400078e0209 */
[----:B------:R-:W-:-:S02]  /*0d70*/  IMAD R209, R6, R209, 0x70 ;  /* 0x0000007006d17424 */ /* 0x000fc400078e02d1 */
[----:B------:R-:W-:Y:S01]  /*0d80*/  IMAD.WIDE R18, R3, 0x2, R18 ;  /* 0x0000000203127825 */ /* 0x000fe200078e0212 */
[----:B------:R-:W-:-:S03]  /*0d90*/  LEA R208, R5, R4, 0x6 ;  /* 0x0000000405d07211 */ /* 0x000fc600078e30ff */
[----:B------:R-:W-:-:S07]  /*0da0*/  IMAD.U32 R16, RZ, RZ, UR4 ;  /* 0x00000004ff107e24 */ /* 0x000fce000f8e00ff */
.L_x_31:
[----:B------:R-:W1:Y:S01]  /*0db0*/  SHFL.IDX PT, R0, R206, RZ, 0x1f ;  /* 0x00001fffce007589 */ /* 0x000e6200000e0000 */
[----:B------:R-:W-:Y:S01]  /*0dc0*/  R2UR UR9, R2 ;  /* 0x00000000020972ca */ /* 0x000fe200000e0000 */
[----:B------:R-:W-:Y:S01]  /*0dd0*/  ULDC UR5, c[0x0][0xda8] ;  /* 0x00036a0000057ab9 */ /* 0x000fe20000000800 */
[----:B------:R-:W-:Y:S01]  /*0de0*/  ULDC.64 UR6, c[0x0][0x3f8] ;  /* 0x0000fe0000067ab9 */ /* 0x000fe20000000a00 */
[----:B------:R-:W-:Y:S01]  /*0df0*/  R2UR UR12, R17 ;  /* 0x00000000110c72ca */ /* 0x000fe200000e0000 */
[----:B------:R-:W-:Y:S02]  /*0e00*/  UISETP.NE.AND UP1, UPT, UR5, 0x1, UPT ;  /* 0x000000010500788c */ /* 0x000fe4000bf25270 */
[----:B------:R-:W-:Y:S01]  /*0e10*/  UISETP.NE.U32.AND UP0, UPT, UR6, URZ, UPT ;  /* 0x0000003f0600728c */ /* 0x000fe2000bf05070 */
[----:B------:R-:W-:Y:S01]  /*0e20*/  ULDC UR5, c[0x0][0xdb4] ;  /* 0x00036d0000057ab9 */ /* 0x000fe20000000800 */
[----:B------:R-:W-:Y:S01]  /*0e30*/  ULDC UR60, c[0x0][0x404] ;  /* 0x00010100003c7ab9 */ /* 0x000fe20000000800 */
[----:B------:R-:W-:-:S02]  /*0e40*/  UISETP.NE.AND UP2, UPT, UR5, 0x1, UPT ;  /* 0x000000010500788c */ /* 0x000fc4000bf45270 */
[----:B------:R-:W-:Y:S02]  /*0e50*/  UISETP.NE.AND.EX UP0, UPT, UR7, URZ, UPT, UP0 ;  /* 0x0000003f0700728c */ /* 0x000fe4000bf05300 */
[----:B------:R-:W-:Y:S02]  /*0e60*/  UIADD3 UR9, UR9, 0x15400, URZ ;  /* 0x0001540009097890 */ /* 0x000fe4000fffe03f */
[----:B------:R-:W-:Y:S01]  /*0e70*/  USEL UR60, UR60, 0x1, UP0 ;  /* 0x000000013c3c7887 */ /* 0x000fe20008000000 */
[----:B------:R-:W-:Y:S01]  /*0e80*/  ULDC UR8, c[0x0][0x2e0] ;  /* 0x0000b80000087ab9 */ /* 0x000fe20000000800 */
[----:B------:R-:W-:Y:S01]  /*0e90*/  @UP1 ULDC UR6, c[0x0][0xdac] ;  /* 0x00036b0000061ab9 */ /* 0x000fe20000000800 */
[----:B------:R-:W-:Y:S02]  /*0ea0*/  ULOP3.LUT UP0, URZ, UR9, 0x9f, URZ, 0xc0, !UPT ;  /* 0x0000009f093f7892 */ /* 0x000fe4000f80c03f */
[----:B------:R-:W-:Y:S01]  /*0eb0*/  UIMAD.WIDE.U32 UR6, UR12, UR6, URZ ;  /* 0x000000060c0672a5 */ /* 0x000fe2000f8e003f */
[----:B-1----:R-:W-:Y:S01]  /*0ec0*/  R2UR UR4, R0 ;  /* 0x00000000000472ca */ /* 0x002fe200000e0000 */
[----:B------:R-:W-:Y:S01]  /*0ed0*/  UIMAD UR60, UR60, UR8, URZ ;  /* 0x000000083c3c72a4 */ /* 0x000fe2000f8e023f */
[----:B------:R-:W-:-:S02]  /*0ee0*/  UMOV UR13, UR12 ;  /* 0x0000000c000d7c82 */ /* 0x000fc40008000000 */
[----:B------:R-:W-:Y:S01]  /*0ef0*/  @UP1 ULDC UR8, c[0x0][0xdb0] ;  /* 0x00036c0000081ab9 */ /* 0x000fe20000000800 */
[----:B------:R-:W-:Y:S01]  /*0f00*/  PLOP3.LUT P0, PT, PT, PT, UP0, 0x80, 0x0 ;  /* 0x000000000000781c */ /* 0x000fe20003f0f008 */
[----:B------:R-:W-:Y:S01]  /*0f10*/  @UP1 USHF.R.U32.HI UR13, URZ, UR8, UR7 ;  /* 0x000000083f0d1299 */ /* 0x000fe20008011607 */
[----:B------:R-:W-:-:S03]  /*0f20*/  @UP2 ULDC.64 UR10, c[0x0][0xdb8] ;  /* 0x00036e00000a2ab9 */ /* 0x000fc60000000a00 */
[----:B------:R-:W-:Y:S02]  /*0f30*/  UIMAD.WIDE.U32 UR6, UR13, UR10, URZ ;  /* 0x0000000a0d0672a5 */ /* 0x000fe4000f8e003f */
[----:B------:R-:W-:Y:S01]  /*0f40*/  IMAD.U32 R205, RZ, RZ, UR13 ;  /* 0x0000000dffcd7e24 */ /* 0x000fe2000f8e00ff */
[----:B------:R-:W-:Y:S01]  /*0f50*/  ULEA.HI UR5, UR4, UR4, URZ, 0x1 ;  /* 0x0000000404057291 */ /* 0x000fe2000f8f083f */
[----:B------:R-:W-:Y:S01]  /*0f60*/  UMOV UR36, UR13 ;  /* 0x0000000d00247c82 */ /* 0x000fe20008000000 */
[----:B------:R-:W-:Y:S02]  /*0f70*/  @UP2 USHF.R.U32.HI UR36, URZ, UR11, UR7 ;  /* 0x0000000b3f242299 */ /* 0x000fe40008011607 */
[----:B------:R-:W-:-:S04]  /*0f80*/  ULOP3.LUT UR5, UR5, 0x1e, URZ, 0xc0, !UPT ;  /* 0x0000001e05057892 */ /* 0x000fc8000f8ec03f */
[----:B------:R-:W-:Y:S02]  /*0f90*/  UIADD3 UR4, UR4, -UR5, URZ ;  /* 0x8000000504047290 */ /* 0x000fe4000fffe03f */
[----:B------:R-:W-:Y:S02]  /*0fa0*/  UIADD3 UR5, UR60, 0x6f, URZ ;  /* 0x0000006f3c057890 */ /* 0x000fe4000fffe03f */
[----:B------:R-:W-:-:S03]  /*0fb0*/  ULEA UR8, UR4, UR9, 0xd ;  /* 0x0000000904087291 */ /* 0x000fc6000f8e683f */
[----:B------:R-:W-:Y:S01]  /*0fc0*/  UMOV UR4, URZ ;  /* 0x0000003f00047c82 */ /* 0x000fe20008000000 */
[----:B------:R-:W-:Y:S02]  /*0fd0*/  USHF.R.U32.HI UR8, URZ, 0x4, UR8 ;  /* 0x000000043f087899 */ /* 0x000fe40008011608 */
[----:B------:R-:W-:Y:S02]  /*0fe0*/  UIMAD.WIDE UR4, UR5, -0x6db6db6d, UR4 ;  /* 0x92492493050478a5 */ /* 0x000fe4000f8e0204 */
[----:B------:R-:W-:Y:S02]  /*0ff0*/  ULOP3.LUT UR39, UR8, 0x3fff, URZ, 0xc0, !UPT ;  /* 0x00003fff08277892 */ /* 0x000fe4000f8ec03f */
[----:B------:R-:W-:-:S03]  /*1000*/  USHF.R.U32.HI UR61, URZ, 0x1f, UR5 ;  /* 0x0000001f3f3d7899 */ /* 0x000fc60008011605 */
[----:B------:R-:W-:Y:S01]  /*1010*/  UMOV UR4, UR12 ;  /* 0x0000000c00047c82 */ /* 0x000fe20008000000 */
[----:B------:R-:W-:Y:S01]  /*1020*/  ULEA.HI.SX32 UR61, UR5, UR61, 0x1a ;  /* 0x0000003d053d7291 */ /* 0x000fe2000f8fd23f */
[----:B------:R-:W-:Y:S01]  /*1030*/  MOV R204, UR4 ;  /* 0x0000000400cc7c02 */ /* 0x000fe20008000f00 */
[----:B------:R-:W-:Y:S10]  /*1040*/  @!P0 BRA `(.L_x_9) ;  /* 0x0000000000408947 */ /* 0x000ff40003800000 */
[----:B------:R-:W-:Y:S01]  /*1050*/  MOV R0, 0x0 ;  /* 0x0000000000007802 */ /* 0x000fe20000000f00 */
[----:B------:R-:W-:Y:S01]  /*1060*/  ULDC.64 UR4, c[0x4][0xa8] ;  /* 0x01002a0000047ab9 */ /* 0x000fe20000000a00 */
[----:B------:R-:W-:Y:S01]  /*1070*/  ULDC.64 UR6, c[0x4][0x20] ;  /* 0x0100080000067ab9 */ /* 0x000fe20000000a00 */
[----:B------:R-:W-:Y:S01]  /*1080*/  IMAD.U32 R4, RZ, RZ, UR4 ;  /* 0x00000004ff047e24 */ /* 0x000fe2000f8e00ff */
[----:B------:R1:W2:Y:S01]  /*1090*/  LDC.64 R14, c[0x4][R0] ;  /* 0x01000000000e7b82 */ /* 0x0002a20000000a00 */
[----:B------:R-:W-:Y:S01]  /*10a0*/  IMAD.U32 R5, RZ, RZ, UR5 ;  /* 0x00000005ff057e24 */ /* 0x000fe2000f8e00ff */
[----:B------:R-:W-:Y:S01]  /*10b0*/  ULDC.64 UR4, c[0x4][0xb0] ;  /* 0x01002c0000047ab9 */ /* 0x000fe20000000a00 */
[----:B------:R-:W-:Y:S01]  /*10c0*/  IMAD.U32 R10, RZ, RZ, UR6 ;  /* 0x00000006ff0a7e24 */ /* 0x000fe2000f8e00ff */
[----:B------:R-:W-:Y:S01]  /*10d0*/  MOV R6, UR4 ;  /* 0x0000000400067c02 */ /* 0x000fe20008000f00 */
[----:B------:R-:W-:Y:S01]  /*10e0*/  IMAD.U32 R7, RZ, RZ, UR5 ;  /* 0x00000005ff077e24 */ /* 0x000fe2000f8e00ff */
[----:B------:R-:W-:Y:S01]  /*10f0*/  MOV R11, UR7 ;  /* 0x00000007000b7c02 */ /* 0x000fe20008000f00 */
[----:B------:R-:W-:Y:S01]  /*1100*/  IMAD.MOV.U32 R8, RZ, RZ, 0x70 ;  /* 0x00000070ff087424 */ /* 0x000fe200078e00ff */
[----:B------:R-:W-:Y:S01]  /*1110*/  MOV R13, RZ ;  /* 0x000000ff000d7202 */ /* 0x000fe20000000f00 */
[----:B-1----:R-:W-:-:S07]  /*1120*/  IMAD.MOV.U32 R12, RZ, RZ, 0x1 ;  /* 0x00000001ff0c7424 */ /* 0x002fce00078e00ff */
[----:B------:R-:W-:-:S07]  /*1130*/  LEPC R20, `(.L_x_9) ;  /* 0x000000001014794e */ /* 0x000fce0000000000 */
[----:B--2---:R-:W-:Y:S05]  /*1140*/  CALL.ABS.NOINC R14 ;  /* 0x000000000e007343 */ /* 0x004fea0003c00000 */
.L_x_9:
[----:B------:R-:W-:Y:S02]  /*1150*/  R2UR UR4, R22 ;  /* 0x00000000160472ca */ /* 0x000fe400000e0000 */
[----:B------:R-:W-:Y:S02]  /*1160*/  R2UR UR6, R2 ;  /* 0x00000000020672ca */ /* 0x000fe400000e0000 */
[----:B------:R-:W-:-:S09]  /*1170*/  R2UR UR5, R210 ;  /* 0x00000000d20572ca */ /* 0x000fd200000e0000 */
[----:B------:R-:W-:-:S04]  /*1180*/  ULOP3.LUT UR4, UR4, 0x1, URZ, 0xc0, !UPT ;  /* 0x0000000104047892 */ /* 0x000fc8000f8ec03f */
[----:B------:R-:W-:Y:S02]  /*1190*/  IMAD.U32 R3, RZ, RZ, UR5 ;  /* 0x00000005ff037e24 */ /* 0x000fe4000f8e00ff */
[----:B------:R-:W-:-:S03]  /*11a0*/  IMAD.U32 R0, RZ, RZ, UR4 ;  /* 0x00000004ff007e24 */ /* 0x000fc6000f8e00ff */
[----:B------:R-:W-:Y:S02]  /*11b0*/  ISETP.NE.AND P0, PT, R3, 0x3, PT ;  /* 0x000000030300780c */ /* 0x000fe40003f05270 */
[----:B------:R-:W-:-:S04]  /*11c0*/  SHF.L.U32 R0, R0, 0x1f, RZ ;  /* 0x0000001f00007819 */ /* 0x000fc800000006ff */
[----:B------:R-:W1:Y:S02]  /*11d0*/  SYNCS.PHASECHK.TRANS64.TRYWAIT P1, [UR6+0x36800], R0 ;  /* 0x03680000ff0075a7 */ /* 0x000e640008020146 */
[----:B-1----:R-:W-:Y:S05]  /*11e0*/  @!P1 BRA `(.L_x_10) ;  /* 0x000000e000c09947 */ /* 0x002fea0003800000 */
.L_x_89:
[----:B------:R-:W-:Y:S05]  /*11f0*/  @!P0 BRA `(.L_x_11) ;  /* 0x0000000000048947 */ /* 0x000fea0003800000 */
[----:B------:R-:W-:Y:S01]  /*1200*/  BPT.TRAP 0x1 ;  /* 0x000000040000795c */ /* 0x000fe20000300000 */
.L_x_11:
[----:B------:R-:W-:Y:S02]  /*1210*/  R2UR UR5, R16 ;  /* 0x00000000100572ca */ /* 0x000fe400000e0000 */
[----:B------:R-:W-:Y:S02]  /*1220*/  R2UR UR4, R2 ;  /* 0x00000000020472ca */ /* 0x000fe400000e0000 */
[----:B-1----:R-:W-:-:S09]  /*1230*/  MOV R0, UR38 ;  /* 0x0000002600007c02 */ /* 0x002fd20008000f00 */
[----:B------:R-:W-:Y:S02]  /*1240*/  IMAD.U32 R3, RZ, RZ, UR5 ;  /* 0x00000005ff037e24 */ /* 0x000fe4000f8e00ff */
[----:B------:R-:W-:-:S03]  /*1250*/  LEA R0, R0, UR4, 0x3 ;  /* 0x0000000400007c11 */ /* 0x000fc6000f8e18ff */
[----:B------:R-:W-:-:S04]  /*1260*/  SHF.L.U32 R3, R3, 0x1f, RZ ;  /* 0x0000001f03037819 */ /* 0x000fc800000006ff */
[----:B------:R1:W2:Y:S01]  /*1270*/  SYNCS.PHASECHK.TRANS64.TRYWAIT P2, [R0+URZ+0x36830], R3 ;  /* 0x03683003000075a7 */ /* 0x0002a2000804017f */
[----:B------:R-:W-:Y:S05]  /*1280*/  @!P0 BRA `(.L_x_12) ;  /* 0x0000000000048947 */ /* 0x000fea0003800000 */
[----:B------:R-:W-:Y:S01]  /*1290*/  BPT.TRAP 0x1 ;  /* 0x000000040000795c */ /* 0x000fe20000300000 */
.L_x_12:
[----:B------:R-:W3:Y:S01]  /*12a0*/  S2R R4, SR_TID.X ;  /* 0x0000000000047919 */ /* 0x000ee20000002100 */
[----:B------:R-:W-:Y:S01]  /*12b0*/  IMAD.MOV.U32 R119, RZ, RZ, RZ ;  /* 0x000000ffff777224 */ /* 0x000fe200078e00ff */
[----:B---3--:R-:W-:-:S04]  /*12c0*/  LOP3.LUT R4, R4, 0x7f, RZ, 0xc0, !PT ;  /* 0x0000007f04047812 */ /* 0x008fc800078ec0ff */
[----:B------:R-:W-:Y:S01]  /*12d0*/  ISETP.NE.AND P1, PT, R4, RZ, PT ;  /* 0x000000ff0400720c */ /* 0x000fe20003f25270 */
[----:B--2---:R-:W-:-:S12]  /*12e0*/  @P2 BRA `(.L_x_13) ;  /* 0x0000000000082947 */ /* 0x004fd80003800000 */
[----:B------:R-:W2:Y:S02]  /*12f0*/  SYNCS.PHASECHK.TRANS64.TRYWAIT P2, [R0+URZ+0x36830], R3 ;  /* 0x03683003000075a7 */ /* 0x000ea4000804017f */
[----:B--2---:R-:W-:Y:S05]  /*1300*/  @!P2 BRA `(.L_x_14) ;  /* 0x000000e00094a947 */ /* 0x004fea0003800000 */
.L_x_13:
[----:B------:R-:W-:Y:S05]  /*1310*/  WARPSYNC.ALL ;  /* 0x0000000000007948 */ /* 0x000fea0003800000 */
[----:B------:R-:W-:Y:S01]  /*1320*/  R2UR UR4, R2 ;  /* 0x00000000020472ca */ /* 0x000fe200000e0000 */
[----:B------:R-:W-:Y:S01]  /*1330*/  ULOP3.LUT UR39, UR39, 0x10000, URZ, 0xfc, !UPT ;  /* 0x0001000027277892 */ /* 0x000fe2000f8efc3f */
[----:B------:R-:W-:Y:S01]  /*1340*/  WARPGROUP.ARRIVE ;  /* 0x00000000000079c5 */ /* 0x000fe20000000000 */
[----:B------:R-:W-:Y:S01]  /*1350*/  UMOV UR57, 0x40000040 ;  /* 0x4000004000397882 */ /* 0x000fe20000000000 */
[----:B------:R-:W-:Y:S01]  /*1360*/  UMOV UR59, 0x40000040 ;  /* 0x40000040003b7882 */ /* 0x000fe20000000000 */
[----:B------:R-:W-:Y:S01]  /*1370*/  UMOV UR7, 0x40000040 ;  /* 0x4000004000077882 */ /* 0x000fe20000000000 */
[----:B------:R-:W-:Y:S01]  /*1380*/  UMOV UR9, UR57 ;  /* 0x0000003900097c82 */ /* 0x000fe20008000000 */
[----:B------:R-:W-:Y:S01]  /*1390*/  UMOV UR11, 0x40000040 ;  /* 0x40000040000b7882 */ /* 0x000fe20000000000 */
[----:B------:R-:W-:Y:S01]  /*13a0*/  UMOV UR56, UR39 ;  /* 0x0000002700387c82 */ /* 0x000fe20008000000 */
[----:B------:R-:W-:Y:S01]  /*13b0*/  UMOV UR13, UR57 ;  /* 0x00000039000d7c82 */ /* 0x000fe20008000000 */
[----:B------:R-:W-:Y:S01]  /*13c0*/  UMOV UR8, UR56 ;  /* 0x0000003800087c82 */ /* 0x000fe20008000000 */
[----:B------:R-:W-:Y:S01]  /*13d0*/  UMOV UR12, UR56 ;  /* 0x00000038000c7c82 */ /* 0x000fe20008000000 */
[----:B------:R-:W-:Y:S01]  /*13e0*/  UMOV UR15, 0x40000040 ;  /* 0x40000040000f7882 */ /* 0x000fe20000000000 */
[----:B------:R-:W-:Y:S01]  /*13f0*/  UIADD3 UR4, UR4, 0x21400, URZ ;  /* 0x0002140004047890 */ /* 0x000fe2000fffe03f */
[----:B------:R-:W-:Y:S01]  /*1400*/  MOV R6, UR57 ;  /* 0x0000003900067c02 */ /* 0x000fe20008000f00 */
[----:B------:R-:W-:Y:S01]  /*1410*/  UMOV UR16, UR56 ;  /* 0x0000003800107c82 */ /* 0x000fe20008000000 */
[----:B------:R-:W-:Y:S01]  /*1420*/  UMOV UR17, UR57 ;  /* 0x0000003900117c82 */ /* 0x000fe20008000000 */
[----:B------:R-:W-:Y:S01]  /*1430*/  USHF.R.U32.HI UR4, URZ, 0x4, UR4 ;  /* 0x000000043f047899 */ /* 0x000fe20008011604 */
[----:B------:R-:W-:Y:S01]  /*1440*/  MOV R7, UR56 ;  /* 0x0000003800077c02 */ /* 0x000fe20008000f00 */
[----:B------:R-:W-:Y:S01]  /*1450*/  UMOV UR19, 0x40000040 ;  /* 0x4000004000137882 */ /* 0x000fe20000000000 */
[----:B------:R-:W-:Y:S01]  /*1460*/  UMOV UR20, UR56 ;  /* 0x0000003800147c82 */ /* 0x000fe20008000000 */
[----:B------:R-:W-:Y:S01]  /*1470*/  ULOP3.LUT UR4, UR4, 0x3fff, URZ, 0xc0, !UPT ;  /* 0x00003fff04047892 */ /* 0x000fe2000f8ec03f */
[----:B------:R-:W-:Y:S01]  /*1480*/  VIADD R8, R209, UR60 ;  /* 0x0000003cd1087c36 */ /* 0x000fe20008000000 */
[----:B------:R-:W-:Y:S01]  /*1490*/  UMOV UR21, UR57 ;  /* 0x0000003900157c82 */ /* 0x000fe20008000000 */
[----:B------:R-:W-:Y:S01]  /*14a0*/  UMOV UR23, 0x40000040 ;  /* 0x4000004000177882 */ /* 0x000fe20000000000 */
[----:B------:R-:W-:Y:S01]  /*14b0*/  ULOP3.LUT UR5, UR4, 0x10000, URZ, 0xfc, !UPT ;  /* 0x0001000004057892 */ /* 0x000fe2000f8efc3f */
[----:B------:R-:W-:Y:S01]  /*14c0*/  IMAD.U32 R9, RZ, RZ, UR61 ;  /* 0x0000003dff097e24 */ /* 0x000fe2000f8e00ff */
[----:B------:R-:W-:Y:S01]  /*14d0*/  UIADD3 UR24, UR39, 0x2, URZ ;  /* 0x0000000227187890 */ /* 0x000fe2000fffe03f */
[----:B------:R-:W-:Y:S01]  /*14e0*/  P2R R80, PR, RZ, 0x1 ;  /* 0x00000001ff507803 */ /* 0x000fe20000000000 */
[----:B------:R-:W-:Y:S01]  /*14f0*/  UIMAD UR37, UR38, 0xa80, UR5 ;  /* 0x00000a80262578a4 */ /* 0x000fe2000f8e0205 */
[----:B-12---:R-:W-:Y:S01]  /*1500*/  @!P1 VIADD R0, R0, 0x36840 ;  /* 0x0003684000009836 */ /* 0x006fe20000000000 */
[----:B------:R-:W-:Y:S01]  /*1510*/  MOV R5, UR5 ;  /* 0x0000000500057c02 */ /* 0x000fe20008000f00 */
[----:B------:R-:W-:Y:S01]  /*1520*/  UMOV UR4, UR56 ;  /* 0x0000003800047c82 */ /* 0x000fe20008000000 */
[----:B------:R-:W-:Y:S01]  /*1530*/  UIADD3 UR6, UR37, 0x80, URZ ;  /* 0x0000008025067890 */ /* 0x000fe2000fffe03f */
[--C-:B------:R-:W-:Y:S01]  /*1540*/  IMAD.MOV.U32 R118, RZ, RZ, R119.reuse ;  /* 0x000000ffff767224 */ /* 0x100fe200078e0077 */
[----:B------:R-:W-:Y:S01]  /*1550*/  UMOV UR5, UR57 ;  /* 0x0000003900057c82 */ /* 0x000fe20008000000 */
[----:B------:R-:W-:Y:S01]  /*1560*/  UMOV UR58, UR37 ;  /* 0x00000025003a7c82 */ /* 0x000fe20008000000 */
[----:B------:R-:W-:Y:S01]  /*1570*/  UIADD3 UR10, UR37, 0x100, URZ ;  /* 0x00000100250a7890 */ /* 0x000fe2000fffe03f */
[----:B------:R-:W-:Y:S01]  /*1580*/  HGMMA.64x16x16.F32.BF16 R72, gdesc[UR56], RZ, !UPT, gsb0 ;  /* 0x00200000384879f0 */ /* 0x000fe2000c0018ff */
[----:B------:R-:W-:Y:S01]  /*1590*/  UIADD3 UR14, UR37, 0x180, URZ ;  /* 0x00000180250e7890 */ /* 0x000fe2000fffe03f */
[----:B------:R-:W-:Y:S01]  /*15a0*/  @!P1 PRMT R0, RZ, 0x654, R0 ;  /* 0x00000654ff009816 */ /* 0x000fe20000000000 */
[----:B------:R-:W-:Y:S01]  /*15b0*/  UIADD3 UR18, UR37, 0x200, URZ ;  /* 0x0000020025127890 */ /* 0x000fe2000fffe03f */
[-C--:B------:R-:W-:Y:S01]  /*15c0*/  MOV R116, R119.reuse ;  /* 0x0000007700747202 */ /* 0x080fe20000000f00 */
[----:B------:R-:W-:Y:S01]  /*15d0*/  UIADD3 UR22, UR37, 0x280, URZ ;  /* 0x0000028025167890 */ /* 0x000fe2000fffe03f */
[--C-:B------:R-:W-:Y:S01]  /*15e0*/  IMAD.MOV.U32 R114, RZ, RZ, R119.reuse ;  /* 0x000000ffff727224 */ /* 0x100fe200078e0077 */
[----:B------:R-:W-:Y:S01]  /*15f0*/  UIADD3 UR26, UR37, 0x284, URZ ;  /* 0x00000284251a7890 */ /* 0x000fe2000fffe03f */
[--C-:B------:R-:W-:Y:S01]  /*1600*/  IMAD.MOV.U32 R112, RZ, RZ, R119.reuse ;  /* 0x000000ffff707224 */ /* 0x100fe200078e0077 */
[----:B------:R-:W-:Y:S01]  /*1610*/  UMOV UR27, 0x40000040 ;  /* 0x40000040001b7882 */ /* 0x000fe20000000000 */
[----:B------:R-:W-:Y:S01]  /*1620*/  UIADD3 UR30, UR37, 0x286, URZ ;  /* 0x00000286251e7890 */ /* 0x000fe2000fffe03f */
[-C--:B------:R-:W-:Y:S01]  /*1630*/  MOV R110, R119.reuse ;  /* 0x00000077006e7202 */ /* 0x080fe20000000f00 */
[----:B------:R-:W-:Y:S01]  /*1640*/  UMOV UR31, 0x40000040 ;  /* 0x40000040001f7882 */ /* 0x000fe20000000000 */
[----:B------:R-:W-:Y:S01]  /*1650*/  UIADD3 UR34, UR37, 0x600, URZ ;  /* 0x0000060025227890 */ /* 0x000fe2000fffe03f */
[--C-:B------:R-:W-:Y:S01]  /*1660*/  IMAD.MOV.U32 R108, RZ, RZ, R119.reuse ;  /* 0x000000ffff6c7224 */ /* 0x100fe200078e0077 */
[----:B------:R-:W-:Y:S01]  /*1670*/  UMOV UR35, 0x40000040 ;  /* 0x4000004000237882 */ /* 0x000fe20000000000 */
        /* <DEDUP_REMOVED lines=12> */
[----:B------:R-:W-:Y:S01]  /*1740*/  UMOV UR59, 0x40000040 ;  /* 0x40000040003b7882 */ /* 0x000fe20000000000 */
[----:B------:R-:W-:Y:S01]  /*1750*/  UISETP.GE.AND UP0, UPT, UR60, 0x71, UPT ;  /* 0x000000713c00788c */ /* 0x000fe2000bf06270 */
[-C--:B------:R-:W-:Y:S01]  /*1760*/  MOV R98, R119.reuse ;  /* 0x0000007700627202 */ /* 0x080fe20000000f00 */
[--C-:B------:R-:W-:Y:S01]  /*1770*/  IMAD.MOV.U32 R96, RZ, RZ, R119.reuse ;  /* 0x000000ffff607224 */ /* 0x100fe200078e0077 */
[-C--:B------:R-:W-:Y:S01]  /*1780*/  MOV R92, R119.reuse ;  /* 0x00000077005c7202 */ /* 0x080fe20000000f00 */
[--C-:B------:R-:W-:Y:S01]  /*1790*/  IMAD.MOV.U32 R94, RZ, RZ, R119.reuse ;  /* 0x000000ffff5e7224 */ /* 0x100fe200078e0077 */
[----:B------:R-:W-:Y:S01]  /*17a0*/  MOV R86, R119 ;  /* 0x0000007700567202 */ /* 0x000fe20000000f00 */
[----:B------:R-:W-:-:S02]  /*17b0*/  IMAD.MOV.U32 R90, RZ, RZ, R119 ;  /* 0x000000ffff5a7224 */ /* 0x000fc400078e0077 */
[--C-:B------:R-:W-:Y:S02]  /*17c0*/  IMAD.MOV.U32 R88, RZ, RZ, R119.reuse ;  /* 0x000000ffff587224 */ /* 0x100fe400078e0077 */
[--C-:B------:R-:W-:Y:S02]  /*17d0*/  IMAD.MOV.U32 R84, RZ, RZ, R119.reuse ;  /* 0x000000ffff547224 */ /* 0x100fe400078e0077 */
[----:B------:R-:W-:Y:S01]  /*17e0*/  IMAD.MOV.U32 R82, RZ, RZ, R119 ;  /* 0x000000ffff527224 */ /* 0x000fe200078e0077 */
[----:B------:R-:W-:Y:S02]  /*17f0*/  WARPGROUP.DEPBAR.LE gsb0, 0x0 ;  /* 0x00008000000079c5 */ /* 0x000fe40000010000 */
[----:B------:R-:W-:-:S06]  /*1800*/  WARPGROUP.ARRIVE ;  /* 0x00000000000079c5 */ /* 0x000fcc0000000000 */
[----:B------:R-:W-:Y:S01]  /*1810*/  HGMMA.64x16x16.F32.BF16 R64, gdesc[UR4], RZ, !UPT, gsb0 ;  /* 0x00200000044079f0 */ /* 0x000fe2000c0018ff */
[----:B------:R-:W-:Y:S01]  /*1820*/  UIADD3 UR6, UR37, 0x300, URZ ;  /* 0x0000030025067890 */ /* 0x000fe2000fffe03f */
[----:B------:R-:W-:Y:S01]  /*1830*/  UMOV UR4, UR56 ;  /* 0x0000003800047c82 */ /* 0x000fe20008000000 */
[----:B------:R-:W-:Y:S01]  /*1840*/  UMOV UR5, UR57 ;  /* 0x0000003900057c82 */ /* 0x000fe20008000000 */
[----:B------:R-:W-:Y:S01]  /*1850*/  UMOV UR7, 0x40000040 ;  /* 0x4000004000077882 */ /* 0x000fe20000000000 */
[----:B------:R-:W-:Y:S02]  /*1860*/  WARPGROUP.DEPBAR.LE gsb0, 0x0 ;  /* 0x00008000000079c5 */ /* 0x000fe40000010000 */
[----:B------:R-:W-:-:S06]  /*1870*/  WARPGROUP.ARRIVE ;  /* 0x00000000000079c5 */ /* 0x000fcc0000000000 */
[----:B------:R-:W-:Y:S01]  /*1880*/  HGMMA.64x16x16.F32.BF16 R56, gdesc[UR8], RZ, !UPT, gsb0 ;  /* 0x00200000083879f0 */ /* 0x000fe2000c0018ff */
[----:B------:R-:W-:Y:S01]  /*1890*/  UIADD3 UR10, UR37, 0x2, URZ ;  /* 0x00000002250a7890 */ /* 0x000fe2000fffe03f */
[----:B------:R-:W-:Y:S01]  /*18a0*/  UMOV UR8, UR24 ;  /* 0x0000001800087c82 */ /* 0x000fe20008000000 */
[----:B------:R-:W-:Y:S01]  /*18b0*/  UMOV UR9, 0x40000040 ;  /* 0x4000004000097882 */ /* 0x000fe20000000000 */
[----:B------:R-:W-:Y:S01]  /*18c0*/  UMOV UR11, 0x40000040 ;  /* 0x40000040000b7882 */ /* 0x000fe20000000000 */
[----:B------:R-:W-:Y:S01]  /*18d0*/  UIADD3 UR24, UR39, 0x4, URZ ;  /* 0x0000000427187890 */ /* 0x000fe2000fffe03f */
        /* <DEDUP_REMOVED lines=30> */
[----:B------:R-:W-:Y:S01]  /*1ac0*/  HGMMA.64x16x16.F32.BF16 R72, gdesc[UR8], R72, gsb0 ;  /* 0x00200000084879f0 */ /* 0x000fe20008001848 */
[----:B------:R-:W-:Y:S01]  /*1ad0*/  UIADD3 UR10, UR37, 0x102, URZ ;  /* 0x00000102250a7890 */ /* 0x000fe2000fffe03f */
[----:B------:R-:W-:Y:S01]  /*1ae0*/  UMOV UR11, 0x40000040 ;  /* 0x40000040000b7882 */ /* 0x000fe20000000000 */
[----:B------:R-:W-:Y:S02]  /*1af0*/  WARPGROUP.DEPBAR.LE gsb0, 0x0 ;  /* 0x00008000000079c5 */ /* 0x000fe40000010000 */
[----:B------:R-:W-:-:S06]  /*1b00*/  WARPGROUP.ARRIVE ;  /* 0x00000000000079c5 */ /* 0x000fcc0000000000 */
[----:B------:R-:W-:Y:S01]  /*1b10*/  HGMMA.64x16x16.F32.BF16 R64, gdesc[UR4], R64, gsb0 ;  /* 0x00200000044079f0 */ /* 0x000fe20008001840 */
[----:B------:R-:W-:Y:S01]  /*1b20*/  UIADD3 UR6, UR37, 0x302, URZ ;  /* 0x0000030225067890 */ /* 0x000fe2000fffe03f */
[----:B------:R-:W-:Y:S01]  /*1b30*/  UMOV UR4, UR8 ;  /* 0x0000000800047c82 */ /* 0x000fe20008000000 */
[----:B------:R-:W-:Y:S01]  /*1b40*/  UMOV UR5, UR9 ;  /* 0x0000000900057c82 */ /* 0x000fe20008000000 */
[----:B------:R-:W-:Y:S01]  /*1b50*/  UMOV UR7, 0x40000040 ;  /* 0x4000004000077882 */ /* 0x000fe20000000000 */
[----:B------:R-:W-:Y:S02]  /*1b60*/  WARPGROUP.DEPBAR.LE gsb0, 0x0 ;  /* 0x00008000000079c5 */ /* 0x000fe40000010000 */
[----:B------:R-:W-:-:S06]  /*1b70*/  WARPGROUP.ARRIVE ;  /* 0x00000000000079c5 */ /* 0x000fcc0000000000 */
[----:B------:R-:W-:Y:S01]  /*1b80*/  HGMMA.64x16x16.F32.BF16 R56, gdesc[UR8], R56, gsb0 ;  /* 0x00200000083879f0 */ /* 0x000fe20008001838 */
[----:B------:R-:W-:Y:S02]  /*1b90*/  UIADD3 UR10, UR39, 0x6, URZ ;  /* 0x00000006270a7890 */ /* 0x000fe4000fffe03f */
[----:B------:R-:W-:Y:S01]  /*1ba0*/  UIADD3 UR11, UR37, 0x702, URZ ;  /* 0x00000702250b7890 */ /* 0x000fe2000fffe03f */
[----:B------:R-:W-:Y:S02]  /*1bb0*/  WARPGROUP.DEPBAR.LE gsb0, 0x0 ;  /* 0x00008000000079c5 */ /* 0x000fe40000010000 */
[----:B------:R-:W-:-:S06]  /*1bc0*/  WARPGROUP.ARRIVE ;  /* 0x00000000000079c5 */ /* 0x000fcc0000000000 */
[----:B------:R-:W-:Y:S01]  /*1bd0*/  HGMMA.64x16x16.F32.BF16 R48, gdesc[UR12], R48, gsb0 ;  /* 0x002000000c3079f0 */ /* 0x000fe20008001830 */
[----:B------:R-:W-:Y:S01]  /*1be0*/  UIADD3 UR14, UR37, 0x4, URZ ;  /* 0x00000004250e7890 */ /* 0x000fe2000fffe03f */
[----:B------:R-:W-:Y:S01]  /*1bf0*/  UMOV UR12, UR24 ;  /* 0x00000018000c7c82 */ /* 0x000fe20008000000 */
[----:B------:R-:W-:Y:S01]  /*1c00*/  UMOV UR13, 0x40000040 ;  /* 0x40000040000d7882 */ /* 0x000fe20000000000 */
[----:B------:R-:W-:Y:S01]  /*1c10*/  UMOV UR15, 0x40000040 ;  /* 0x40000040000f7882 */ /* 0x000fe20000000000 */
[----:B------:R-:W-:Y:S01]  /*1c20*/  UMOV UR24, UR12 ;  /* 0x0000000c00187c82 */ /* 0x000fe20008000000 */
[----:B------:R-:W-:Y:S01]  /*1c30*/  UMOV UR25, UR13 ;  /* 0x0000000d00197c82 */ /* 0x000fe20008000000 */
[----:B------:R-:W-:Y:S02]  /*1c40*/  MOV R3, UR13 ;  /* 0x0000000d00037c02 */ /* 0x000fe40008000f00 */
[----:B------:R-:W-:Y:S01]  /*1c50*/  MOV R4, UR12 ;  /* 0x0000000c00047c02 */ /* 0x000fe20008000f00 */
[----:B------:R-:W-:-:S02]  /*1c60*/  WARPGROUP.DEPBAR.LE gsb0, 0x0 ;  /* 0x00008000000079c5 */ /* 0x000fc40000010000 */
        /* <DEDUP_REMOVED lines=35> */
[----:B------:R-:W-:Y:S02]  /*1ea0*/  UMOV UR15, 0x40000040 ;  /* 0x40000040000f7882 */ /* 0x000fe40000000000 */
        /* <DEDUP_REMOVED lines=9> */
[----:B------:R-:W-:Y:S01]  /*1f40*/  UIADD3 UR10, UR39, 0x400, URZ ;  /* 0x00000400270a7890 */ /* 0x000fe2000fffe03f */
        /* <DEDUP_REMOVED lines=35> */
[----:B------:R-:W-:Y:S03]  /*2180*/  HGMMA.64x16x16.F32.BF16 R56, gdesc[UR16], R56, gsb0 ;  /* 0x00200000103879f0 */ /* 0x000fe60008001838 */
        /* <DEDUP_REMOVED lines=198> */
[----:B------:R-:W-:Y:S01]  /*2df0*/  UMOV UR48, UR40 ;  /* 0x0000002800307c82 */ /* 0x000fe20008000000 */
[----:B------:R-:W-:Y:S01]  /*2e00*/  UMOV UR49, UR41 ;  /* 0x0000002900317c82 */ /* 0x000fe20008000000 */
[----:B------:R-:W-:Y:S01]  /*2e10*/  UIADD3 UR10, UR39, 0x802, URZ ;  /* 0x00000802270a7890 */ /* 0x000fe2000fffe03f */
        /* <DEDUP_REMOVED lines=42> */
[----:B------:R-:W-:Y:S01]  /*30c0*/  UMOV UR44, UR10 ;  /* 0x0000000a002c7c82 */ /* 0x000fe20008000000 */
[----:B------:R-:W-:Y:S01]  /*30d0*/  UMOV UR45, 0x40000040 ;  /* 0x40000040002d7882 */ /* 0x000fe20000000000 */
[----:B------:R-:W-:Y:S01]  /*30e0*/  UMOV UR46, UR11 ;  /* 0x0000000b002e7c82 */ /* 0x000fe20008000000 */
[----:B------:R-:W-:Y:S01]  /*30f0*/  UMOV UR47, 0x40000040 ;  /* 0x40000040002f7882 */ /* 0x000fe20000000000 */
[----:B------:R-:W-:Y:S01]  /*3100*/  UMOV UR56, UR44 ;  /* 0x0000002c00387c82 */ /* 0x000fe20008000000 */
[----:B------:R-:W-:Y:S01]  /*3110*/  UMOV UR57, UR45 ;  /* 0x0000002d00397c82 */ /* 0x000fe20008000000 */
[----:B------:R-:W-:Y:S01]  /*3120*/  UMOV UR52, UR44 ;  /* 0x0000002c00347c82 */ /* 0x000fe20008000000 */
[----:B------:R-:W-:Y:S01]  /*3130*/  UMOV UR53, UR45 ;  /* 0x0000002d00357c82 */ /* 0x000fe20008000000 */
[----:B------:R-:W-:Y:S01]  /*3140*/  UMOV UR48, UR44 ;  /* 0x0000002c00307c82 */ /* 0x000fe20008000000 */
[----:B------:R-:W-:Y:S01]  /*3150*/  UMOV UR49, UR45 ;  /* 0x0000002d00317c82 */ /* 0x000fe20008000000 */
[----:B------:R-:W-:-:S02]  /*3160*/  UIADD3 UR11, UR37, 0xa02, URZ ;  /* 0x00000a02250b7890 */ /* 0x000fc4000fffe03f */
[----:B------:R-:W-:Y:S01]  /*3170*/  UIADD3 UR10, UR39, 0x804, URZ ;  /* 0x00000804270a7890 */ /* 0x000fe2000fffe03f */
[----:B------:R-:W-:Y:S02]  /*3180*/  WARPGROUP.DEPBAR.LE gsb0, 0x0 ;  /* 0x00008000000079c5 */ /* 0x000fe40000010000 */
[----:B------:R-:W-:-:S06]  /*3190*/  WARPGROUP.ARRIVE ;  /* 0x00000000000079c5 */ /* 0x000fcc0000000000 */
[----:B------:R-:W-:Y:S01]  /*31a0*/  HGMMA.64x16x16.F32.BF16 R24, gdesc[UR4], R24, gsb0 ;  /* 0x00200000041879f0 */ /* 0x000fe20008001818 */
[----:B------:R-:W-:Y:S01]  /*31b0*/  UIADD3 UR6, UR37, 0x782, URZ ;  /* 0x0000078225067890 */ /* 0x000fe2000fffe03f */
[----:B------:R-:W-:Y:S01]  /*31c0*/  UMOV UR4, UR44 ;  /* 0x0000002c00047c82 */ /* 0x000fe20008000000 */
[----:B------:R-:W-:Y:S01]  /*31d0*/  UMOV UR5, UR45 ;  /* 0x0000002d00057c82 */ /* 0x000fe20008000000 */
[----:B------:R-:W-:-:S04]  /*31e0*/  UMOV UR7, 0x40000040 ;  /* 0x4000004000077882 */ /* 0x000fc80000000000 */
[----:B------:R-:W-:Y:S01]  /*31f0*/  UMOV UR58, UR6 ;  /* 0x00000006003a7c82 */ /* 0x000fe20008000000 */
[----:B------:R-:W-:Y:S01]  /*3200*/  UIADD3 UR6, UR37, 0x902, URZ ;  /* 0x0000090225067890 */ /* 0x000fe2000fffe03f */
        /* <DEDUP_REMOVED lines=31> */
[----:B------:R-:W-:Y:S01]  /*3400*/  UMOV UR4, UR44 ;  /* 0x0000002c00047c82 */ /* 0x000fe20008000000 */
[----:B------:R-:W-:Y:S01]  /*3410*/  UMOV UR5, UR45 ;  /* 0x0000002d00057c82 */ /* 0x000fe20008000000 */
[----:B------:R-:W-:Y:S01]  /*3420*/  UMOV UR6, UR11 ;  /* 0x0000000b00067c82 */ /* 0x000fe20008000000 */
[----:B------:R-:W-:Y:S01]  /*3430*/  UMOV UR7, 0x40000040 ;  /* 0x4000004000077882 */ /* 0x000fe20000000000 */
[----:B------:R-:W-:Y:S01]  /*3440*/  UIADD3 UR11, UR37, 0xa04, URZ ;  /* 0x00000a04250b7890 */ /* 0x000fe2000fffe03f */
[----:B------:R-:W-:Y:S02]  /*3450*/  WARPGROUP.DEPBAR.LE gsb0, 0x0 ;  /* 0x00008000000079c5 */ /* 0x000fe40000010000 */
[----:B------:R-:W-:-:S06]  /*3460*/  WARPGROUP.ARRIVE ;  /* 0x00000000000079c5 */ /* 0x000fcc0000000000 */
[----:B------:R-:W-:Y:S03]  /*3470*/  HGMMA.64x16x16.F32.BF16 R32, gdesc[UR44], R32, gsb0 ;  /* 0x002000002c2079f0 */ /* 0x000fe60008001820 */
[----:B------:R-:W-:Y:S02]  /*3480*/  WARPGROUP.DEPBAR.LE gsb0, 0x0 ;  /* 0x00008000000079c5 */ /* 0x000fe40000010000 */
[----:B------:R-:W-:-:S06]  /*3490*/  WARPGROUP.ARRIVE ;  /* 0x00000000000079c5 */ /* 0x000fcc0000000000 */
[----:B------:R-:W-:Y:S01]  /*34a0*/  HGMMA.64x16x16.F32.BF16 R24, gdesc[UR4], R24, gsb0 ;  /* 0x00200000041879f0 */ /* 0x000fe20008001818 */
[----:B------:R-:W-:Y:S02]  /*34b0*/  UIADD3 UR6, UR37, 0x784, URZ ;  /* 0x0000078425067890 */ /* 0x000fe4000fffe03f */
[----:B------:R-:W-:Y:S01]  /*34c0*/  UIADD3 UR7, UR37, 0x804, URZ ;  /* 0x0000080425077890 */ /* 0x000fe2000fffe03f */
[----:B------:R-:W-:Y:S01]  /*34d0*/  UMOV UR4, UR48 ;  /* 0x0000003000047c82 */ /* 0x000fe20008000000 */
[----:B------:R-:W-:-:S03]  /*34e0*/  UMOV UR5, UR49 ;  /* 0x0000003100057c82 */ /* 0x000fc60008000000 */
[----:B------:R-:W-:Y:S01]  /*34f0*/  UMOV UR14, UR6 ;  /* 0x00000006000e7c82 */ /* 0x000fe20008000000 */
[----:B------:R-:W-:Y:S01]  /*3500*/  UIADD3 UR6, UR37, 0x984, URZ ;  /* 0x0000098425067890 */ /* 0x000fe2000fffe03f */
        /* <DEDUP_REMOVED lines=10> */
[----:B------:R-:W-:Y:S02]  /*35b0*/  R2UR UR13, R3 ;  /* 0x00000000030d72ca */ /* 0x000fe400000e0000 */
[----:B------:R-:W-:Y:S01]  /*35c0*/  R2UR UR12, R4 ;  /* 0x00000000040c72ca */ /* 0x000fe200000e0000 */
        /* <DEDUP_REMOVED lines=8> */
[----:B------:R-:W-:Y:S01]  /*3650*/  UIADD3 UR54, UR37, 0x706, URZ ;  /* 0x0000070625367890 */ /* 0x000fe2000fffe03f */
[----:B------:R-:W-:Y:S01]  /*3660*/  UMOV UR52, UR10 ;  /* 0x0000000a00347c82 */ /* 0x000fe20008000000 */
[----:B------:R-:W-:Y:S01]  /*3670*/  UMOV UR53, 0x40000040 ;  /* 0x4000004000357882 */ /* 0x000fe20000000000 */
[----:B------:R-:W-:Y:S01]  /*3680*/  UMOV UR55, 0x40000040 ;  /* 0x4000004000377882 */ /* 0x000fe20000000000 */
[----:B------:R-:W-:Y:S01]  /*3690*/  ULDC UR10, c[0x0][0x9d8] ;  /* 0x00027600000a7ab9 */ /* 0x000fe20000000800 */
[----:B------:R-:W-:Y:S02]  /*36a0*/  WARPGROUP.DEPBAR.LE gsb0, 0x0 ;  /* 0x00008000000079c5 */ /* 0x000fe40000010000 */
[----:B------:R-:W-:-:S06]  /*36b0*/  WARPGROUP.ARRIVE ;  /* 0x00000000000079c5 */ /* 0x000fcc0000000000 */
[----:B------:R-:W-:Y:S03]  /*36c0*/  HGMMA.64x16x16.F32.BF16 R40, gdesc[UR48], R40, gsb0 ;  /* 0x00200000302879f0 */ /* 0x000fe60008001828 */
[----:B------:R-:W-:Y:S02]  /*36d0*/  WARPGROUP.DEPBAR.LE gsb0, 0x0 ;  /* 0x00008000000079c5 */ /* 0x000fe40000010000 */
[----:B------:R-:W-:-:S06]  /*36e0*/  WARPGROUP.ARRIVE ;  /* 0x00000000000079c5 */ /* 0x000fcc0000000000 */
[----:B------:R-:W-:Y:S01]  /*36f0*/  HGMMA.64x16x16.F32.BF16 R32, gdesc[UR4], R32, gsb0 ;  /* 0x00200000042079f0 */ /* 0x000fe20008001820 */
[----:B------:R-:W-:Y:S01]  /*3700*/  UMOV UR4, UR48 ;  /* 0x0000003000047c82 */ /* 0x000fe20008000000 */
        /* <DEDUP_REMOVED lines=14> */
[----:B------:R-:W-:Y:S01]  /*37f0*/  WARPGROUP.ARRIVE ;  /* 0x00000000000079c5 */ /* 0x000fe20000000000 */
[----:B------:R-:W-:Y:S01]  /*3800*/  FMUL.FTZ R72, R72, UR10 ;  /* 0x0000000a48487c20 */ /* 0x000fe20008410000 */
[----:B------:R-:W-:Y:S01]  /*3810*/  FMUL.FTZ R73, R73, UR10 ;  /* 0x0000000a49497c20 */ /* 0x000fe20008410000 */
[----:B------:R-:W-:Y:S01]  /*3820*/  FMUL.FTZ R76, R76, UR10 ;  /* 0x0000000a4c4c7c20 */ /* 0x000fe20008410000 */
[----:B------:R-:W-:Y:S01]  /*3830*/  FMUL.FTZ R77, R77, UR10 ;  /* 0x0000000a4d4d7c20 */ /* 0x000fe20008410000 */
[----:B------:R-:W-:Y:S01]  /*3840*/  FMUL.FTZ R74, R74, UR10 ;  /* 0x0000000a4a4a7c20 */ /* 0x000fe20008410000 */
[----:B------:R-:W-:Y:S01]  /*3850*/  HGMMA.64x16x16.F32.BF16 R64, gdesc[UR4], R64, gsb0 ;  /* 0x00200000044079f0 */ /* 0x000fe20008001840 */
[----:B------:R-:W-:Y:S01]  /*3860*/  UIADD3 UR6, UR37, 0x806, URZ ;  /* 0x0000080625067890 */ /* 0x000fe2000fffe03f */
[----:B------:R-:W-:Y:S01]  /*3870*/  MUFU.TANH R72, R72 ;  /* 0x0000004800487308 */ /* 0x000fe20000002400 */
[----:B------:R-:W-:Y:S01]  /*3880*/  UMOV UR4, UR52 ;  /* 0x0000003400047c82 */ /* 0x000fe20008000000 */
[----:B------:R-:W-:Y:S01]  /*3890*/  UMOV UR5, UR53 ;  /* 0x0000003500057c82 */ /* 0x000fe20008000000 */
[----:B------:R-:W-:Y:S01]  /*38a0*/  UMOV UR7, 0x40000040 ;  /* 0x4000004000077882 */ /* 0x000fe20000000000 */
[----:B------:R-:W-:Y:S01]  /*38b0*/  FMUL.FTZ R75, R75, UR10 ;  /* 0x0000000a4b4b7c20 */ /* 0x000fe20008410000 */
[----:B------:R-:W-:Y:S01]  /*38c0*/  FMUL.FTZ R78, R78, UR10 ;  /* 0x0000000a4e4e7c20 */ /* 0x000fe20008410000 */
[----:B------:R-:W-:-:S02]  /*38d0*/  FMUL.FTZ R79, R79, UR10 ;  /* 0x0000000a4f4f7c20 */ /* 0x000fc40008410000 */
[----:B------:R-:W1:Y:S08]  /*38e0*/  MUFU.TANH R73, R73 ;  /* 0x0000004900497308 */ /* 0x000e700000002400 */
[----:B------:R-:W2:Y:S08]  /*38f0*/  MUFU.TANH R76, R76 ;  /* 0x0000004c004c7308 */ /* 0x000eb00000002400 */
[----:B------:R-:W3:Y:S08]  /*3900*/  MUFU.TANH R77, R77 ;  /* 0x0000004d004d7308 */ /* 0x000ef00000002400 */
[----:B------:R4:W5:Y:S08]  /*3910*/  MUFU.TANH R3, R74 ;  /* 0x0000004a00037308 */ /* 0x0009700000002400 */
[----:B------:R-:W5:Y:S01]  /*3920*/  MUFU.TANH R4, R75 ;  /* 0x0000004b00047308 */ /* 0x000f620000002400 */
[----:B----4-:R-:W-:-:S07]  /*3930*/  MOV R74, R119 ;  /* 0x00000077004a7202 */ /* 0x010fce0000000f00 */
[----:B------:R-:W-:Y:S01]  /*3940*/  MUFU.TANH R7, R78 ;  /* 0x0000004e00077308 */ /* 0x000fe20000002400 */
[----:B------:R-:W-:Y:S02]  /*3950*/  WARPGROUP.DEPBAR.LE gsb0, 0x0 ;  /* 0x00008000000079c5 */ /* 0x000fe40000010000 */
[----:B------:R-:W-:Y:S01]  /*3960*/  WARPGROUP.ARRIVE ;  /* 0x00000000000079c5 */ /* 0x000fe20000000000 */
[----:B------:R-:W-:Y:S01]  /*3970*/  FMUL.FTZ R66, R66, UR10 ;  /* 0x0000000a42427c20 */ /* 0x000fe20008410000 */
[----:B------:R-:W-:Y:S01]  /*3980*/  FMUL.FTZ R64, R64, UR10 ;  /* 0x0000000a40407c20 */ /* 0x000fe20008410000 */
[----:B------:R-:W-:Y:S01]  /*3990*/  FMUL.FTZ R65, R65, UR10 ;  /* 0x0000000a41417c20 */ /* 0x000fe20008410000 */
[----:B------:R-:W-:Y:S01]  /*39a0*/  FMUL.FTZ R67, R67, UR10 ;  /* 0x0000000a43437c20 */ /* 0x000fe20008410000 */
[----:B------:R4:W-:Y:S01]  /*39b0*/  MUFU.TANH R13, R66 ;  /* 0x00000042000d7308 */ /* 0x0009e20000002400 */
[----:B------:R-:W-:Y:S01]  /*39c0*/  HGMMA.64x16x16.F32.BF16 R56, gdesc[UR4], R56, gsb0 ;  /* 0x00200000043879f0 */ /* 0x000fe20008001838 */
[----:B------:R-:W-:Y:S01]  /*39d0*/  UIADD3 UR6, UR37, 0x886, URZ ;  /* 0x0000088625067890 */ /* 0x000fe2000fffe03f */
[----:B------:R-:W-:Y:S01]  /*39e0*/  FMUL.FTZ R68, R68, UR10 ;  /* 0x0000000a44447c20 */ /* 0x000fe20008410000 */
[----:B------:R-:W-:Y:S01]  /*39f0*/  UMOV UR4, UR52 ;  /* 0x0000003400047c82 */ /* 0x000fe20008000000 */
[----:B------:R-:W-:Y:S01]  /*3a00*/  UMOV UR5, UR53 ;  /* 0x0000003500057c82 */ /* 0x000fe20008000000 */
[----:B------:R-:W-:Y:S01]  /*3a10*/  UMOV UR7, 0x40000040 ;  /* 0x4000004000077882 */ /* 0x000fe20000000000 */
[----:B------:R-:W-:Y:S01]  /*3a20*/  FMUL.FTZ R69, R69, UR10 ;  /* 0x0000000a45457c20 */ /* 0x000fe20008410000 */
[----:B------:R-:W-:Y:S01]  /*3a30*/  MUFU.TANH R64, R64 ;  /* 0x0000004000407308 */ /* 0x000fe20000002400 */
[----:B----4-:R-:W-:-:S02]  /*3a40*/  IMAD R66, R9, -0x70, R8 ;  /* 0xffffff9009427824 */ /* 0x010fc400078e0208 */
[----:B------:R-:W-:Y:S01]  /*3a50*/  FMUL.FTZ R71, R71, UR10 ;  /* 0x0000000a47477c20 */ /* 0x000fe20008410000 */
[----:B------:R-:W-:Y:S01]  /*3a60*/  FMUL.FTZ R70, R70, UR10 ;  /* 0x0000000a46467c20 */ /* 0x000fe20008410000 */
[----:B------:R-:W-:Y:S01]  /*3a70*/  IMAD.MOV.U32 R78, RZ, RZ, R119 ;  /* 0x000000ffff4e7224 */ /* 0x000fe200078e0077 */
[C---:B------:R-:W-:Y:S02]  /*3a80*/  ISETP.GT.AND P4, PT, R66.reuse, RZ, PT ;  /* 0x000000ff4200720c */ /* 0x040fe40003f84270 */
[C---:B------:R-:W-:Y:S01]  /*3a90*/  ISETP.GT.AND P2, PT, R66.reuse, 0x1, PT ;  /* 0x000000014200780c */ /* 0x040fe20003f44270 */
[----:B------:R-:W4:Y:S01]  /*3aa0*/  MUFU.TANH R65, R65 ;  /* 0x0000004100417308 */ /* 0x000f220000002400 */
[C---:B------:R-:W-:Y:S02]  /*3ab0*/  ISETP.GT.AND P3, PT, R66.reuse, 0x8, PT ;  /* 0x000000084200780c */ /* 0x040fe40003f64270 */
[----:B-1----:R-:W-:Y:S02]  /*3ac0*/  FSEL R73, R73, -INF , P2 ;  /* 0xff80000049497808 */ /* 0x002fe40001000000 */
[----:B------:R-:W-:-:S02]  /*3ad0*/  ISETP.GT.AND P6, PT, R66, 0x9, PT ;  /* 0x000000094200780c */ /* 0x000fc40003fc4270 */
[----:B--2---:R-:W-:Y:S01]  /*3ae0*/  FSEL R75, R76, -INF , P3 ;  /* 0xff8000004c4b7808 */ /* 0x004fe20001800000 */
[----:B------:R1:W-:Y:S01]  /*3af0*/  MUFU.TANH R15, R67 ;  /* 0x00000043000f7308 */ /* 0x0003e20000002400 */
[----:B------:R-:W-:Y:S01]  /*3b00*/  ISETP.GT.AND P5, PT, R66, 0x10, PT ;  /* 0x000000104200780c */ /* 0x000fe20003fa4270 */
[--C-:B------:R-:W-:Y:S01]  /*3b10*/  IMAD.MOV.U32 R76, RZ, RZ, R119.reuse ;  /* 0x000000ffff4c7224 */ /* 0x100fe200078e0077 */
[----:B---3--:R-:W-:Y:S02]  /*3b20*/  FSEL R77, R77, -INF , P6 ;  /* 0xff8000004d4d7808 */ /* 0x008fe40003000000 */
[----:B-----5:R-:W-:Y:S02]  /*3b30*/  FSEL R3, R3, -INF , P4 ;  /* 0xff80000003037808 */ /* 0x020fe40002000000 */
[----:B------:R-:W-:Y:S01]  /*3b40*/  FSEL R4, R4, -INF , P2 ;  /* 0xff80000004047808 */ /* 0x000fe20001000000 */
[----:B------:R-:W2:Y:S01]  /*3b50*/  MUFU.TANH R68, R68 ;  /* 0x0000004400447308 */ /* 0x000ea20000002400 */
[----:B-1----:R-:W-:Y:S01]  /*3b60*/  FSEL R67, R72, -INF , P4 ;  /* 0xff80000048437808 */ /* 0x002fe20002000000 */
[----:B------:R-:W-:Y:S01]  /*3b70*/  IMAD.MOV.U32 R72, RZ, RZ, R119 ;  /* 0x000000ffff487224 */ /* 0x000fe200078e0077 */
[----:B------:R-:W-:-:S02]  /*3b80*/  ISETP.GT.AND P4, PT, R66, 0x11, PT ;  /* 0x000000114200780c */ /* 0x000fc40003f84270 */
[----:B------:R-:W-:Y:S02]  /*3b90*/  FMNMX.FTZ R12, R67, R73, !PT ;  /* 0x00000049430c7209 */ /* 0x000fe40007810000 */
[----:B------:R-:W-:Y:S01]  /*3ba0*/  ISETP.GT.AND P2, PT, R66, 0x18, PT ;  /* 0x000000184200780c */ /* 0x000fe20003f44270 */
[----:B------:R1:W3:Y:S01]  /*3bb0*/  MUFU.TANH R11, R79 ;  /* 0x0000004f000b7308 */ /* 0x0002e20000002400 */
[----:B------:R-:W-:Y:S02]  /*3bc0*/  FMNMX.FTZ R14, R75, R12, !PT ;  /* 0x0000000c4b0e7209 */ /* 0x000fe40007810000 */
[----:B----4-:R-:W-:Y:S02]  /*3bd0*/  FSEL R65, R65, -INF , P4 ;  /* 0xff80000041417808 */ /* 0x010fe40002000000 */
[----:B------:R-:W-:Y:S02]  /*3be0*/  FMNMX.FTZ R14, R77, R14, !PT ;  /* 0x0000000e4d0e7209 */ /* 0x000fe40007810000 */
[----:B------:R-:W-:Y:S01]  /*3bf0*/  FSEL R7, R7, -INF , P3 ;  /* 0xff80000007077808 */ /* 0x000fe20001800000 */
[----:B------:R-:W4:Y:S01]  /*3c00*/  MUFU.TANH R69, R69 ;  /* 0x0000004500457308 */ /* 0x000f220000002400 */
[----:B-1----:R-:W-:Y:S01]  /*3c10*/  FSEL R79, R64, -INF , P5 ;  /* 0xff800000404f7808 */ /* 0x002fe20002800000 */
[----:B------:R-:W-:Y:S01]  /*3c20*/  IMAD.MOV.U32 R64, RZ, RZ, R119 ;  /* 0x000000ffff407224 */ /* 0x000fe200078e0077 */
[----:B------:R-:W-:Y:S01]  /*3c30*/  ISETP.GT.AND P3, PT, R66, 0x19, PT ;  /* 0x000000194200780c */ /* 0x000fe20003f64270 */
[----:B------:R-:W-:-:S02]  /*3c40*/  WARPGROUP.DEPBAR.LE gsb0, 0x0 ;  /* 0x00008000000079c5 */ /* 0x000fc40000010000 */
[----:B------:R-:W-:Y:S01]  /*3c50*/  WARPGROUP.ARRIVE ;  /* 0x00000000000079c5 */ /* 0x000fe20000000000 */
[----:B------:R-:W-:Y:S01]  /*3c60*/  FMUL.FTZ R56, R56, UR10 ;  /* 0x0000000a38387c20 */ /* 0x000fe20008410000 */
[----:B------:R-:W-:Y:S01]  /*3c70*/  FMUL.FTZ R57, R57, UR10 ;  /* 0x0000000a39397c20 */ /* 0x000fe20008410000 */
[----:B------:R-:W-:Y:S01]  /*3c80*/  MUFU.TANH R71, R71 ;  /* 0x0000004700477308 */ /* 0x000fe20000002400 */
[----:B------:R-:W-:Y:S01]  /*3c90*/  FMUL.FTZ R60, R60, UR10 ;  /* 0x0000000a3c3c7c20 */ /* 0x000fe20008410000 */
[----:B------:R-:W-:Y:S01]  /*3ca0*/  FMUL.FTZ R63, R63, UR10 ;  /* 0x0000000a3f3f7c20 */ /* 0x000fe20008410000 */
[----:B------:R-:W-:Y:S01]  /*3cb0*/  HGMMA.64x16x16.F32.BF16 R48, gdesc[UR4], R48, gsb0 ;  /* 0x00200000043079f0 */ /* 0x000fe20008001830 */
[----:B------:R-:W-:Y:S01]  /*3cc0*/  UIADD3 UR6, UR37, 0x906, URZ ;  /* 0x0000090625067890 */ /* 0x000fe2000fffe03f */
[----:B------:R-:W-:Y:S01]  /*3cd0*/  FMNMX.FTZ R14, R79, R14, !PT ;  /* 0x0000000e4f0e7209 */ /* 0x000fe20007810000 */
[----:B------:R-:W-:Y:S01]  /*3ce0*/  UMOV UR4, UR52 ;  /* 0x0000003400047c82 */ /* 0x000fe20008000000 */
[----:B------:R-:W-:Y:S01]  /*3cf0*/  UMOV UR5, UR53 ;  /* 0x0000003500057c82 */ /* 0x000fe20008000000 */
[----:B------:R-:W-:Y:S01]  /*3d00*/  UMOV UR7, 0x40000040 ;  /* 0x4000004000077882 */ /* 0x000fe20000000000 */
[----:B------:R-:W-:Y:S01]  /*3d10*/  MUFU.TANH R56, R56 ;  /* 0x0000003800387308 */ /* 0x000fe20000002400 */
[----:B------:R-:W-:Y:S01]  /*3d20*/  FMUL.FTZ R61, R61, UR10 ;  /* 0x0000000a3d3d7c20 */ /* 0x000fe20008410000 */
[----:B------:R-:W-:Y:S01]  /*3d30*/  FMUL.FTZ R58, R58, UR10 ;  /* 0x0000000a3a3a7c20 */ /* 0x000fe20008410000 */
[----:B--2---:R-:W-:Y:S01]  /*3d40*/  FSEL R81, R68, -INF , P2 ;  /* 0xff80000044517808 */ /* 0x004fe20001000000 */
[----:B------:R-:W-:Y:S01]  /*3d50*/  FMUL.FTZ R59, R59, UR10 ;  /* 0x0000000a3b3b7c20 */ /* 0x000fe20008410000 */
[----:B------:R-:W-:Y:S01]  /*3d60*/  FMNMX.FTZ R14, R65, R14, !PT ;  /* 0x0000000e410e7209 */ /* 0x000fe20007810000 */
[----:B------:R-:W-:Y:S01]  /*3d70*/  FMUL.FTZ R62, R62, UR10 ;  /* 0x0000000a3e3e7c20 */ /* 0x000fe20008410000 */
[----:B---3--:R-:W-:Y:S01]  /*3d80*/  FSEL R11, R11, -INF , P6 ;  /* 0xff8000000b0b7808 */ /* 0x008fe20003000000 */
[----:B------:R-:W1:Y:S01]  /*3d90*/  MUFU.TANH R57, R57 ;  /* 0x0000003900397308 */ /* 0x000e620000002400 */
[----:B------:R-:W-:-:S02]  /*3da0*/  ISETP.GT.AND P6, PT, R66, 0x20, PT ;  /* 0x000000204200780c */ /* 0x000fc40003fc4270 */
[----:B----4-:R-:W-:Y:S02]  /*3db0*/  FSEL R69, R69, -INF , P3 ;  /* 0xff80000045457808 */ /* 0x010fe40001800000 */
[----:B------:R-:W-:Y:S02]  /*3dc0*/  FMNMX.FTZ R20, R81, R14, !PT ;  /* 0x0000000e51147209 */ /* 0x000fe40007810000 */
[----:B------:R-:W-:Y:S01]  /*3dd0*/  FSEL R13, R13, -INF , P5 ;  /* 0xff8000000d0d7808 */ /* 0x000fe20002800000 */
[----:B------:R2:W3:Y:S01]  /*3de0*/  MUFU.TANH R21, R70 ;  /* 0x0000004600157308 */ /* 0x0004e20000002400 */
[----:B------:R-:W-:Y:S02]  /*3df0*/  ISETP.GT.AND P5, PT, R66, 0x21, PT ;  /* 0x000000214200780c */ /* 0x000fe40003fa4270 */
[----:B------:R-:W-:Y:S02]  /*3e00*/  FMNMX.FTZ R20, R69, R20, !PT ;  /* 0x0000001445147209 */ /* 0x000fe40007810000 */
[----:B------:R-:W-:-:S02]  /*3e10*/  FSEL R15, R15, -INF , P4 ;  /* 0xff8000000f0f7808 */ /* 0x000fc40002000000 */
[----:B------:R-:W-:Y:S01]  /*3e20*/  ISETP.GT.AND P4, PT, R66, 0x28, PT ;  /* 0x000000284200780c */ /* 0x000fe20003f84270 */
[----:B------:R-:W4:Y:S01]  /*3e30*/  MUFU.TANH R60, R60 ;  /* 0x0000003c003c7308 */ /* 0x000f220000002400 */
[----:B-1----:R-:W-:Y:S01]  /*3e40*/  FSEL R83, R57, -INF , P5 ;  /* 0xff80000039537808 */ /* 0x002fe20002800000 */
[----:B--2---:R-:W-:Y:S01]  /*3e50*/  IMAD.MOV.U32 R70, RZ, RZ, R119 ;  /* 0x000000ffff467224 */ /* 0x004fe200078e0077 */
[----:B------:R-:W-:-:S05]  /*3e60*/  MOV R68, R119 ;  /* 0x0000007700447202 */ /* 0x000fca0000000f00 */
[----:B------:R-:W-:Y:S01]  /*3e70*/  MUFU.TANH R63, R63 ;  /* 0x0000003f003f7308 */ /* 0x000fe20000002400 */
[----:B---3--:R-:W-:Y:S02]  /*3e80*/  FSEL R21, R21, -INF , P2 ;  /* 0xff80000015157808 */ /* 0x008fe40001000000 */
[----:B------:R-:W-:-:S05]  /*3e90*/  ISETP.GT.AND P2, PT, R66, 0x29, PT ;  /* 0x000000294200780c */ /* 0x000fca0003f44270 */
[----:B------:R-:W-:Y:S01]  /*3ea0*/  MUFU.TANH R61, R61 ;  /* 0x0000003d003d7308 */ /* 0x000fe20000002400 */
[----:B----4-:R-:W-:Y:S01]  /*3eb0*/  FSEL R85, R60, -INF , P4 ;  /* 0xff8000003c557808 */ /* 0x010fe20002000000 */
[----:B------:R-:W-:Y:S01]  /*3ec0*/  IMAD.MOV.U32 R60, RZ, RZ, R119 ;  /* 0x000000ffff3c7224 */ /* 0x000fe200078e0077 */
[----:B------:R-:W-:Y:S02]  /*3ed0*/  WARPGROUP.DEPBAR.LE gsb0, 0x0 ;  /* 0x00008000000079c5 */ /* 0x000fe40000010000 */
        /* <DEDUP_REMOVED lines=8> */
[----:B------:R-:W-:Y:S01]  /*3f60*/  FMUL.FTZ R50, R50, UR10 ;  /* 0x0000000a32327c20 */ /* 0x000fe20008410000 */
[----:B------:R-:W-:Y:S01]  /*3f70*/  UMOV UR4, UR52 ;  /* 0x0000003400047c82 */ /* 0x000fe20008000000 */
[----:B------:R-:W-:Y:S01]  /*3f80*/  UMOV UR5, UR53 ;  /* 0x0000003500057c82 */ /* 0x000fe20008000000 */
[----:B------:R-:W-:Y:S01]  /*3f90*/  UMOV UR7, 0x40000040 ;  /* 0x4000004000077882 */ /* 0x000fe20000000000 */
[----:B------:R-:W1:Y:S01]  /*3fa0*/  MUFU.TANH R48, R48 ;  /* 0x0000003000307308 */ /* 0x000e620000002400 */
[----:B------:R-:W-:Y:S01]  /*3fb0*/  FMUL.FTZ R51, R51, UR10 ;  /* 0x0000000a33337c20 */ /* 0x000fe20008410000 */
[----:B------:R-:W-:Y:S01]  /*3fc0*/  FMUL.FTZ R54, R54, UR10 ;  /* 0x0000000a36367c20 */ /* 0x000fe20008410000 */
[----:B------:R-:W-:-:S05]  /*3fd0*/  FMUL.FTZ R55, R55, UR10 ;  /* 0x0000000a37377c20 */ /* 0x000fca0008410000 */
[----:B------:R-:W-:Y:S08]  /*3fe0*/  MUFU.TANH R59, R59 ;  /* 0x0000003b003b7308 */ /* 0x000ff00000002400 */
[----:B------:R-:W2:Y:S08]  /*3ff0*/  MUFU.TANH R49, R49 ;  /* 0x0000003100317308 */ /* 0x000eb00000002400 */
[----:B------:R-:W3:Y:S08]  /*4000*/  MUFU.TANH R62, R62 ;  /* 0x0000003e003e7308 */ /* 0x000ef00000002400 */
[----:B------:R-:W4:Y:S08]  /*4010*/  MUFU.TANH R52, R52 ;  /* 0x0000003400347308 */ /* 0x000f300000002400 */
[----:B------:R-:W5:Y:S01]  /*4020*/  MUFU.TANH R53, R53 ;  /* 0x0000003500357308 */ /* 0x000f620000002400 */
[----:B------:R-:W-:-:S02]  /*4030*/  WARPGROUP.DEPBAR.LE gsb0, 0x0 ;  /* 0x00008000000079c5 */ /* 0x000fc40000010000 */
[----:B------:R-:W-:Y:S01]  /*4040*/  WARPGROUP.ARRIVE ;  /* 0x00000000000079c5 */ /* 0x000fe20000000000 */
[----:B------:R-:W-:Y:S01]  /*4050*/  FMUL.FTZ R41, R41, UR10 ;  /* 0x0000000a29297c20 */ /* 0x000fe20008410000 */
[----:B------:R-:W-:Y:S01]  /*4060*/  FMUL.FTZ R40, R40, UR10 ;  /* 0x0000000a28287c20 */ /* 0x000fe20008410000 */
[----:B------:R-:W-:Y:S02]  /*4070*/  FMUL.FTZ R43, R43, UR10 ;  /* 0x0000000a2b2b7c20 */ /* 0x000fe40008410000 */
[----:B------:R-:W-:Y:S01]  /*4080*/  MUFU.TANH R50, R50 ;  /* 0x0000003200327308 */ /* 0x000fe20000002400 */
[----:B------:R-:W-:Y:S01]  /*4090*/  FMUL.FTZ R44, R44, UR10 ;  /* 0x0000000a2c2c7c20 */ /* 0x000fe20008410000 */
[----:B------:R-:W-:Y:S01]  /*40a0*/  HGMMA.64x16x16.F32.BF16 R32, gdesc[UR4], R32, gsb0 ;  /* 0x00200000042079f0 */ /* 0x000fe20008001820 */
[----:B------:R-:W-:Y:S01]  /*40b0*/  UIADD3 UR6, UR37, 0xa06, URZ ;  /* 0x00000a0625067890 */ /* 0x000fe2000fffe03f */
[----:B------:R-:W-:Y:S01]  /*40c0*/  FMUL.FTZ R45, R45, UR10 ;  /* 0x0000000a2d2d7c20 */ /* 0x000fe20008410000 */
[----:B------:R-:W-:Y:S01]  /*40d0*/  UMOV UR4, UR52 ;  /* 0x0000003400047c82 */ /* 0x000fe20008000000 */
[----:B------:R-:W-:Y:S01]  /*40e0*/  UMOV UR5, UR53 ;  /* 0x0000003500057c82 */ /* 0x000fe20008000000 */
[----:B------:R-:W-:Y:S01]  /*40f0*/  UMOV UR7, 0x40000040 ;  /* 0x4000004000077882 */ /* 0x000fe20000000000 */
[----:B------:R1:W-:Y:S01]  /*4100*/  MUFU.TANH R6, R41 ;  /* 0x0000002900067308 */ /* 0x0003e20000002400 */
[----:B------:R-:W-:Y:S01]  /*4110*/  FMUL.FTZ R47, R47, UR10 ;  /* 0x0000000a2f2f7c20 */ /* 0x000fe20008410000 */
[----:B------:R-:W-:Y:S01]  /*4120*/  FMUL.FTZ R42, R42, UR10 ;  /* 0x0000000a2a2a7c20 */ /* 0x000fe20008410000 */
[----:B------:R-:W-:-:S05]  /*4130*/  FMUL.FTZ R46, R46, UR10 ;  /* 0x0000000a2e2e7c20 */ /* 0x000fca0008410000 */
[----:B------:R2:W-:Y:S01]  /*4140*/  MUFU.TANH R8, R43 ;  /* 0x0000002b00087308 */ /* 0x0005e20000002400 */
[----:B-1----:R-:W-:Y:S02]  /*4150*/  FSEL R41, R71, -INF , P3 ;  /* 0xff80000047297808 */ /* 0x002fe40001800000 */
[----:B------:R-:W-:Y:S02]  /*4160*/  FSEL R71, R56, -INF , P6 ;  /* 0xff80000038477808 */ /* 0x000fe40003000000 */
[----:B------:R-:W-:Y:S02]  /*4170*/  ISETP.GT.AND P3, PT, R66, 0x30, PT ;  /* 0x000000304200780c */ /* 0x000fe40003f64270 */
[----:B------:R-:W-:Y:S01]  /*4180*/  FMNMX.FTZ R20, R71, R20, !PT ;  /* 0x0000001447147209 */ /* 0x000fe20007810000 */
[----:B------:R-:W1:Y:S01]  /*4190*/  MUFU.TANH R40, R40 ;  /* 0x0000002800287308 */ /* 0x000e620000002400 */
[----:B------:R-:W-:Y:S02]  /*41a0*/  FSEL R87, R48, -INF , P3 ;  /* 0xff80000030577808 */ /* 0x000fe40001800000 */
[----:B------:R-:W-:-:S02]  /*41b0*/  FMNMX.FTZ R48, R83, R20, !PT ;  /* 0x0000001453307209 */ /* 0x000fc40007810000 */
[----:B--2---:R-:W-:Y:S01]  /*41c0*/  FSEL R43, R58, -INF , P6 ;  /* 0xff8000003a2b7808 */ /* 0x004fe20003000000 */
[----:B------:R-:W-:Y:S01]  /*41d0*/  IMAD.MOV.U32 R58, RZ, RZ, R119 ;  /* 0x000000ffff3a7224 */ /* 0x000fe200078e0077 */
[----:B------:R-:W-:Y:S01]  /*41e0*/  FMNMX.FTZ R48, R85, R48, !PT ;  /* 0x0000003055307209 */ /* 0x000fe20007810000 */
[----:B------:R-:W2:Y:S01]  /*41f0*/  MUFU.TANH R51, R51 ;  /* 0x0000003300337308 */ /* 0x000ea20000002400 */
[----:B------:R-:W-:Y:S02]  /*4200*/  ISETP.GT.AND P6, PT, R66, 0x31, PT ;  /* 0x000000314200780c */ /* 0x000fe40003fc4270 */
[----:B------:R-:W-:Y:S02]  /*4210*/  MOV R56, R119 ;  /* 0x0000007700387202 */ /* 0x000fe40000000f00 */
[----:B------:R-:W-:-:S03]  /*4220*/  FSEL R89, R49, -INF , P6 ;  /* 0xff80000031597808 */ /* 0x000fc60003000000 */
[----:B------:R-:W2:Y:S08]  /*4230*/  MUFU.TANH R54, R54 ;  /* 0x0000003600367308 */ /* 0x000eb00000002400 */
[----:B------:R3:W-:Y:S01]  /*4240*/  MUFU.TANH R9, R45 ;  /* 0x0000002d00097308 */ /* 0x0007e20000002400 */
[----:B------:R-:W-:Y:S02]  /*4250*/  WARPGROUP.DEPBAR.LE gsb0, 0x0 ;  /* 0x00008000000079c5 */ /* 0x000fe40000010000 */
[----:B------:R-:W-:Y:S01]  /*4260*/  WARPGROUP.ARRIVE ;  /* 0x00000000000079c5 */ /* 0x000fe20000000000 */
[----:B------:R-:W-:Y:S01]  /*4270*/  FMUL.FTZ R14, R35, UR10 ;  /* 0x0000000a230e7c20 */ /* 0x000fe20008410000 */
[----:B------:R-:W-:Y:S01]  /*4280*/  FSEL R35, R63, -INF , P2 ;  /* 0xff8000003f237808 */ /* 0x000fe20001000000 */
[----:B------:R-:W-:Y:S01]  /*4290*/  FMUL.FTZ R12, R33, UR10 ;  /* 0x0000000a210c7c20 */ /* 0x000fe20008410000 */
[----:B------:R-:W-:Y:S01]  /*42a0*/  FSEL R63, R61, -INF , P2 ;  /* 0xff8000003d3f7808 */ /* 0x000fe20001000000 */
[----:B------:R-:W2:Y:S01]  /*42b0*/  MUFU.TANH R44, R44 ;  /* 0x0000002c002c7308 */ /* 0x000ea20000002400 */
[----:B------:R-:W-:Y:S01]  /*42c0*/  HGMMA.64x16x16.F32.BF16 R24, gdesc[UR4], R24, gsb0 ;  /* 0x00200000041879f0 */ /* 0x000fe20008001818 */
[----:B------:R-:W-:Y:S01]  /*42d0*/  FSEL R33, R59, -INF , P5 ;  /* 0xff8000003b217808 */ /* 0x000fe20002800000 */
[----:B------:R-:W-:Y:S01]  /*42e0*/  FMUL.FTZ R32, R32, UR10 ;  /* 0x0000000a20207c20 */ /* 0x000fe20008410000 */
[----:B------:R-:W-:Y:S01]  /*42f0*/  FMNMX.FTZ R48, R63, R48, !PT ;  /* 0x000000303f307209 */ /* 0x000fe20007810000 */
[----:B------:R-:W-:Y:S01]  /*4300*/  FMUL.FTZ R36, R36, UR10 ;  /* 0x0000000a24247c20 */ /* 0x000fe20008410000 */
[----:B------:R-:W-:Y:S01]  /*4310*/  ISETP.GT.AND P5, PT, R66, 0x38, PT ;  /* 0x000000384200780c */ /* 0x000fe20003fa4270 */
[----:B------:R-:W-:Y:S01]  /*4320*/  FMUL.FTZ R20, R37, UR10 ;  /* 0x0000000a25147c20 */ /* 0x000fe20008410000 */
[----:B------:R-:W-:Y:S01]  /*4330*/  FMNMX.FTZ R48, R87, R48, !PT ;  /* 0x0000003057307209 */ /* 0x000fe20007810000 */
[----:B------:R-:W2:Y:S01]  /*4340*/  MUFU.TANH R55, R55 ;  /* 0x0000003700377308 */ /* 0x000ea20000002400 */
[----:B---3--:R-:W-:Y:S01]  /*4350*/  FSEL R45, R62, -INF , P4 ;  /* 0xff8000003e2d7808 */ /* 0x008fe20002000000 */
[----:B------:R-:W-:Y:S01]  /*4360*/  FMUL.FTZ R34, R34, UR10 ;  /* 0x0000000a22227c20 */ /* 0x000fe20008410000 */
[----:B------:R-:W-:Y:S01]  /*4370*/  ISETP.GT.AND P4, PT, R66, 0x39, PT ;  /* 0x000000394200780c */ /* 0x000fe20003f84270 */
[----:B------:R-:W-:Y:S01]  /*4380*/  FMUL.FTZ R38, R38, UR10 ;  /* 0x0000000a26267c20 */ /* 0x000fe20008410000 */
[----:B----4-:R-:W-:Y:S01]  /*4390*/  FSEL R91, R52, -INF , P5 ;  /* 0xff800000345b7808 */ /* 0x010fe20002800000 */
[----:B------:R-:W-:Y:S01]  /*43a0*/  ULDC UR4, c[0x0][0x988] ;  /* 0x0002620000047ab9 */ /* 0x000fe20000000800 */
[----:B------:R-:W-:Y:S01]  /*43b0*/  FMNMX.FTZ R48, R89, R48, !PT ;  /* 0x0000003059307209 */ /* 0x000fe20007810000 */
[----:B------:R3:W-:Y:S01]  /*43c0*/  MUFU.TANH R10, R47 ;  /* 0x0000002f000a7308 */ /* 0x0007e20000002400 */
[----:B------:R-:W-:Y:S01]  /*43d0*/  ISETP.GT.AND P2, PT, R66, 0x40, PT ;  /* 0x000000404200780c */ /* 0x000fe20003f44270 */
[----:B------:R-:W-:Y:S01]  /*43e0*/  FMUL.FTZ R39, R39, UR10 ;  /* 0x0000000a27277c20 */ /* 0x000fe20008410000 */
[----:B-----5:R-:W-:Y:S01]  /*43f0*/  FSEL R93, R53, -INF , P4 ;  /* 0xff800000355d7808 */ /* 0x020fe20002000000 */
[----:B------:R-:W-:Y:S01]  /*4400*/  IMAD.MOV.U32 R52, RZ, RZ, R119 ;  /* 0x000000ffff347224 */ /* 0x000fe200078e0077 */
[----:B------:R-:W-:-:S02]  /*4410*/  FMNMX.FTZ R48, R91, R48, !PT ;  /* 0x000000305b307209 */ /* 0x000fc40007810000 */
[----:B-1----:R-:W-:Y:S01]  /*4420*/  FSEL R95, R40, -INF , P2 ;  /* 0xff800000285f7808 */ /* 0x002fe20001000000 */
[----:B------:R-:W1:Y:S01]  /*4430*/  MUFU.TANH R32, R32 ;  /* 0x0000002000207308 */ /* 0x000e620000002400 */
[----:B---3--:R-:W-:Y:S02]  /*4440*/  FSEL R47, R50, -INF , P3 ;  /* 0xff800000322f7808 */ /* 0x008fe40001800000 */
[C---:B------:R-:W-:Y:S02]  /*4450*/  ISETP.GT.AND P3, PT, R66.reuse, 0x41, PT ;  /* 0x000000414200780c */ /* 0x040fe40003f64270 */
[----:B------:R-:W-:Y:S02]  /*4460*/  FMNMX.FTZ R48, R93, R48, !PT ;  /* 0x000000305d307209 */ /* 0x000fe40007810000 */
[----:B--2---:R-:W-:Y:S01]  /*4470*/  FSEL R37, R51, -INF , P6 ;  /* 0xff80000033257808 */ /* 0x004fe20003000000 */
[----:B------:R-:W2:Y:S01]  /*4480*/  MUFU.TANH R42, R42 ;  /* 0x0000002a002a7308 */ /* 0x000ea20000002400 */
[----:B------:R-:W-:-:S02]  /*4490*/  ISETP.GT.AND P6, PT, R66, 0x48, PT ;  /* 0x000000484200780c */ /* 0x000fc40003fc4270 */
[----:B------:R-:W-:Y:S02]  /*44a0*/  FSEL R97, R6, -INF , P3 ;  /* 0xff80000006617808 */ /* 0x000fe40001800000 */
[----:B------:R-:W-:Y:S02]  /*44b0*/  FMNMX.FTZ R48, R95, R48, !PT ;  /* 0x000000305f307209 */ /* 0x000fe40007810000 */
[----:B------:R-:W-:Y:S01]  /*44c0*/  FSEL R49, R54, -INF , P5 ;  /* 0xff80000036317808 */ /* 0x000fe20002800000 */
[----:B------:R-:W3:Y:S01]  /*44d0*/  MUFU.TANH R12, R12 ;  /* 0x0000000c000c7308 */ /* 0x000ee20000002400 */
[----:B------:R-:W-:Y:S01]  /*44e0*/  ISETP.GT.AND P5, PT, R66, 0x49, PT ;  /* 0x000000494200780c */ /* 0x000fe20003fa4270 */
[----:B------:R-:W-:Y:S01]  /*44f0*/  IMAD.MOV.U32 R54, RZ, RZ, R119 ;  /* 0x000000ffff367224 */ /* 0x000fe200078e0077 */
[----:B------:R-:W-:Y:S02]  /*4500*/  FSEL R99, R44, -INF , P6 ;  /* 0xff8000002c637808 */ /* 0x000fe40003000000 */
[----:B------:R-:W-:-:S02]  /*4510*/  FMNMX.FTZ R48, R97, R48, !PT ;  /* 0x0000003061307209 */ /* 0x000fc40007810000 */
[----:B------:R-:W-:Y:S01]  /*4520*/  FSEL R51, R55, -INF , P4 ;  /* 0xff80000037337808 */ /* 0x000fe20002000000 */
[----:B------:R-:W4:Y:S01]  /*4530*/  MUFU.TANH R46, R46 ;  /* 0x0000002e002e7308 */ /* 0x000f220000002400 */
[----:B------:R-:W-:Y:S02]  /*4540*/  ISETP.GT.AND P4, PT, R66, 0x50, PT ;  /* 0x000000504200780c */ /* 0x000fe40003f84270 */
[----:B------:R-:W-:Y:S01]  /*4550*/  FSEL R101, R9, -INF , P5 ;  /* 0xff80000009657808 */ /* 0x000fe20002800000 */
[----:B------:R-:W-:Y:S02]  /*4560*/  WARPGROUP.DEPBAR.LE gsb0, 0x0 ;  /* 0x00008000000079c5 */ /* 0x000fe40000010000 */
[----:B------:R-:W-:Y:S01]  /*4570*/  FMUL.FTZ R24, R24, UR10 ;  /* 0x0000000a18187c20 */ /* 0x000fe20008410000 */
[----:B------:R-:W-:Y:S01]  /*4580*/  FMNMX.FTZ R48, R99, R48, !PT ;  /* 0x0000003063307209 */ /* 0x000fe20007810000 */
[----:B------:R-:W5:Y:S01]  /*4590*/  MUFU.TANH R36, R36 ;  /* 0x0000002400247308 */ /* 0x000f620000002400 */
[----:B------:R-:W-:Y:S01]  /*45a0*/  FMUL.FTZ R6, R25, UR10 ;  /* 0x0000000a19067c20 */ /* 0x000fe20008410000 */
[----:B------:R-:W-:Y:S01]  /*45b0*/  FSEL R55, R8, -INF , P3 ;  /* 0xff80000008377808 */ /* 0x000fe20001800000 */
[----:B------:R-:W-:Y:S01]  /*45c0*/  FMUL.FTZ R28, R28, UR10 ;  /* 0x0000000a1c1c7c20 */ /* 0x000fe20008410000 */
[----:B------:R-:W-:Y:S01]  /*45d0*/  ISETP.GT.AND P3, PT, R66, 0x51, PT ;  /* 0x000000514200780c */ /* 0x000fe20003f64270 */
[----:B------:R-:W-:Y:S01]  /*45e0*/  FMUL.FTZ R8, R29, UR10 ;  /* 0x0000000a1d087c20 */ /* 0x000fe20008410000 */
[----:B-1----:R-:W-:Y:S01]  /*45f0*/  FSEL R103, R32, -INF , P4 ;  /* 0xff80000020677808 */ /* 0x002fe20002000000 */
[----:B------:R-:W-:Y:S01]  /*4600*/  FMUL.FTZ R26, R26, UR10 ;  /* 0x0000000a1a1a7c20 */ /* 0x000fe20008410000 */
[----:B------:R-:W1:Y:S01]  /*4610*/  MUFU.TANH R20, R20 ;  /* 0x0000001400147308 */ /* 0x000e620000002400 */
[----:B------:R-:W-:Y:S01]  /*4620*/  FMNMX.FTZ R48, R101, R48, !PT ;  /* 0x0000003065307209 */ /* 0x000fe20007810000 */
[----:B------:R-:W-:Y:S01]  /*4630*/  FMUL.FTZ R30, R30, UR10 ;  /* 0x0000000a1e1e7c20 */ /* 0x000fe20008410000 */
[----:B--2---:R-:W-:Y:S01]  /*4640*/  FSEL R53, R42, -INF , P2 ;  /* 0xff8000002a357808 */ /* 0x004fe20001000000 */
[----:B------:R-:W-:Y:S01]  /*4650*/  FMUL.FTZ R31, R31, UR10 ;  /* 0x0000000a1f1f7c20 */ /* 0x000fe20008410000 */
[----:B------:R-:W-:Y:S01]  /*4660*/  ISETP.GT.AND P2, PT, R66, 0x58, PT ;  /* 0x000000584200780c */ /* 0x000fe20003f44270 */
[----:B------:R2:W-:Y:S01]  /*4670*/  @!P1 SYNCS.ARRIVE.TRANS64.RED.A1T0 RZ, [R0+URZ], RZ ;  /* 0x000000ff00ff99a7 */ /* 0x0005e2000810043f */
[----:B---3--:R-:W-:Y:S01]  /*4680*/  FSEL R105, R12, -INF , P3 ;  /* 0xff8000000c697808 */ /* 0x008fe20001800000 */
[----:B------:R-:W3:Y:S01]  /*4690*/  MUFU.TANH R34, R34 ;  /* 0x0000002200227308 */ /* 0x000ee20000002400 */
[----:B------:R-:W-:-:S02]  /*46a0*/  FMNMX.FTZ R48, R103, R48, !PT ;  /* 0x0000003067307209 */ /* 0x000fc40007810000 */
[----:B----4-:R-:W-:Y:S01]  /*46b0*/  FSEL R25, R46, -INF , P6 ;  /* 0xff8000002e197808 */ /* 0x010fe20003000000 */
[----:B------:R-:W-:Y:S01]  /*46c0*/  IMAD.MOV.U32 R46, RZ, RZ, R119 ;  /* 0x000000ffff2e7224 */ /* 0x000fe200078e0077 */
[----:B------:R-:W-:Y:S02]  /*46d0*/  ISETP.GT.AND P6, PT, R66, 0x59, PT ;  /* 0x000000594200780c */ /* 0x000fe40003fc4270 */
[----:B-----5:R-:W-:Y:S01]  /*46e0*/  FSEL R107, R36, -INF , P2 ;  /* 0xff800000246b7808 */ /* 0x020fe20001000000 */
[----:B------:R-:W4:Y:S01]  /*46f0*/  MUFU.TANH R24, R24 ;  /* 0x0000001800187308 */ /* 0x000f220000002400 */
[----:B------:R-:W-:Y:S02]  /*4700*/  FMNMX.FTZ R48, R105, R48, !PT ;  /* 0x0000003069307209 */ /* 0x000fe40007810000 */
[----:B------:R-:W-:Y:S02]  /*4710*/  FSEL R29, R10, -INF , P5 ;  /* 0xff8000000a1d7808 */ /* 0x000fe40002800000 */
[----:B------:R-:W-:-:S02]  /*4720*/  ISETP.GT.AND P5, PT, R66, 0x60, PT ;  /* 0x000000604200780c */ /* 0x000fc40003fa4270 */
[----:B-1----:R-:W-:Y:S01]  /*4730*/  FSEL R109, R20, -INF , P6 ;  /* 0xff800000146d7808 */ /* 0x002fe20003000000 */
[----:B------:R-:W1:Y:S01]  /*4740*/  MUFU.TANH R14, R14 ;  /* 0x0000000e000e7308 */ /* 0x000e620000002400 */
[----:B------:R-:W-:Y:S02]  /*4750*/  FMNMX.FTZ R48, R107, R48, !PT ;  /* 0x000000306b307209 */ /* 0x000fe40007810000 */
[----:B---3--:R-:W-:Y:S02]  /*4760*/  FSEL R57, R34, -INF , P4 ;  /* 0xff80000022397808 */ /* 0x008fe40002000000 */
[----:B------:R-:W-:Y:S02]  /*4770*/  ISETP.GT.AND P4, PT, R66, 0x61, PT ;  /* 0x000000614200780c */ /* 0x000fe40003f84270 */
[----:B------:R-:W-:Y:S01]  /*4780*/  FMNMX.FTZ R48, R109, R48, !PT ;  /* 0x000000306d307209 */ /* 0x000fe20007810000 */
[----:B------:R-:W3:Y:S01]  /*4790*/  MUFU.TANH R6, R6 ;  /* 0x0000000600067308 */ /* 0x000ee20000002400 */
[----:B----4-:R-:W-:-:S02]  /*47a0*/  FSEL R111, R24, -INF , P5 ;  /* 0xff800000186f7808 */ /* 0x010fc40002800000 */
[-C--:B------:R-:W-:Y:S02]  /*47b0*/  MOV R62, R119.reuse ;  /* 0x00000077003e7202 */ /* 0x080fe40000000f00 */
[----:B------:R-:W-:Y:S02]  /*47c0*/  FMNMX.FTZ R48, R111, R48, !PT ;  /* 0x000000306f307209 */ /* 0x000fe40007810000 */
[----:B------:R-:W-:Y:S01]  /*47d0*/  MOV R50, R119 ;  /* 0x0000007700327202 */ /* 0x000fe20000000f00 */
[----:B------:R-:W4:Y:S01]  /*47e0*/  MUFU.TANH R38, R38 ;  /* 0x0000002600267308 */ /* 0x000f220000002400 */
[----:B-1----:R-:W-:Y:S02]  /*47f0*/  FSEL R59, R14, -INF , P3 ;  /* 0xff8000000e3b7808 */ /* 0x002fe40001800000 */
[----:B------:R-:W-:Y:S02]  /*4800*/  ISETP.GT.AND P3, PT, R66, 0x68, PT ;  /* 0x000000684200780c */ /* 0x000fe40003f64270 */
[----:B------:R-:W-:-:S02]  /*4810*/  FMNMX.FTZ R14, R3, R4, !PT ;  /* 0x00000004030e7209 */ /* 0x000fc40007810000 */
[----:B------:R-:W-:Y:S01]  /*4820*/  MOV R44, R119 ;  /* 0x00000077002c7202 */ /* 0x000fe20000000f00 */
[----:B------:R-:W1:Y:S01]  /*4830*/  MUFU.TANH R28, R28 ;  /* 0x0000001c001c7308 */ /* 0x000e620000002400 */
[----:B---3--:R-:W-:Y:S02]  /*4840*/  FSEL R113, R6, -INF , P4 ;  /* 0xff80000006717808 */ /* 0x008fe40002000000 */
[----:B------:R-:W-:Y:S02]  /*4850*/  FMNMX.FTZ R14, R7, R14, !PT ;  /* 0x0000000e070e7209 */ /* 0x000fe40007810000 */
[----:B------:R-:W-:Y:S02]  /*4860*/  FMNMX.FTZ R48, R113, R48, !PT ;  /* 0x0000003071307209 */ /* 0x000fe40007810000 */
[----:B------:R-:W-:Y:S01]  /*4870*/  FMNMX.FTZ R14, R11, R14, !PT ;  /* 0x0000000e0b0e7209 */ /* 0x000fe20007810000 */
[----:B------:R-:W3:Y:S01]  /*4880*/  MUFU.TANH R8, R8 ;  /* 0x0000000800087308 */ /* 0x000ee20000002400 */
[----:B----4-:R-:W-:-:S02]  /*4890*/  FSEL R61, R38, -INF , P2 ;  /* 0xff800000263d7808 */ /* 0x010fc40001000000 */
[----:B------:R-:W-:Y:S01]  /*48a0*/  ISETP.GT.AND P2, PT, R66, 0x69, PT ;  /* 0x000000694200780c */ /* 0x000fe20003f44270 */
[----:B------:R-:W-:Y:S01]  /*48b0*/  IMAD.MOV.U32 R66, RZ, RZ, R119 ;  /* 0x000000ffff427224 */ /* 0x000fe200078e0077 */
[----:B------:R-:W-:Y:S02]  /*48c0*/  FMNMX.FTZ R14, R13, R14, !PT ;  /* 0x0000000e0d0e7209 */ /* 0x000fe40007810000 */
[----:B------:R-:W-:Y:S01]  /*48d0*/  MOV R6, UR4 ;  /* 0x0000000400067c02 */ /* 0x000fe20008000f00 */
[----:B------:R-:W4:Y:S01]  /*48e0*/  MUFU.TANH R26, R26 ;  /* 0x0000001a001a7308 */ /* 0x000f220000002400 */
[----:B-1----:R-:W-:Y:S02]  /*48f0*/  FSEL R115, R28, -INF , P3 ;  /* 0xff8000001c737808 */ /* 0x002fe40001800000 */
[----:B------:R-:W-:Y:S02]  /*4900*/  FMNMX.FTZ R14, R15, R14, !PT ;  /* 0x0000000e0f0e7209 */ /* 0x000fe40007810000 */
[----:B------:R-:W-:-:S02]  /*4910*/  FMNMX.FTZ R48, R115, R48, !PT ;  /* 0x0000003073307209 */ /* 0x000fc40007810000 */
[----:B------:R-:W-:Y:S01]  /*4920*/  FMNMX.FTZ R14, R21, R14, !PT ;  /* 0x0000000e150e7209 */ /* 0x000fe20007810000 */
[----:B------:R-:W-:Y:S01]  /*4930*/  MUFU.TANH R30, R30 ;  /* 0x0000001e001e7308 */ /* 0x000fe20000002400 */
[----:B---3--:R-:W-:Y:S02]  /*4940*/  FSEL R117, R8, -INF , P2 ;  /* 0xff80000008757808 */ /* 0x008fe40001000000 */
[----:B------:R-:W-:Y:S02]  /*4950*/  FMNMX.FTZ R14, R41, R14, !PT ;  /* 0x0000000e290e7209 */ /* 0x000fe40007810000 */
[----:B------:R-:W-:Y:S02]  /*4960*/  FMNMX.FTZ R48, R117, R48, !PT ;  /* 0x0000003075307209 */ /* 0x000fe40007810000 */
[----:B------:R-:W-:Y:S01]  /*4970*/  FMNMX.FTZ R14, R43, R14, !PT ;  /* 0x0000000e2b0e7209 */ /* 0x000fe20007810000 */
[----:B------:R1:W-:Y:S02]  /*4980*/  MUFU.TANH R12, R31 ;  /* 0x0000001f000c7308 */ /* 0x0003e40000002400 */
[----:B------:R-:W3:Y:S01]  /*4990*/  SHFL.BFLY PT, R9, R48, 0x2, 0x1f ;  /* 0x0c401f0030097f89 */ /* 0x000ee200000e0000 */
[----:B------:R-:W-:-:S04]  /*49a0*/  FMNMX.FTZ R14, R33, R14, !PT ;  /* 0x0000000e210e7209 */ /* 0x000fc80007810000 */
[----:B------:R-:W-:-:S04]  /*49b0*/  FMNMX.FTZ R14, R45, R14, !PT ;  /* 0x0000000e2d0e7209 */ /* 0x000fc80007810000 */
[----:B------:R-:W-:-:S04]  /*49c0*/  FMNMX.FTZ R14, R35, R14, !PT ;  /* 0x0000000e230e7209 */ /* 0x000fc80007810000 */
[----:B------:R-:W-:-:S04]  /*49d0*/  FMNMX.FTZ R14, R47, R14, !PT ;  /* 0x0000000e2f0e7209 */ /* 0x000fc80007810000 */
[----:B------:R-:W-:-:S04]  /*49e0*/  FMNMX.FTZ R14, R37, R14, !PT ;  /* 0x0000000e250e7209 */ /* 0x000fc80007810000 */
[----:B------:R-:W-:Y:S02]  /*49f0*/  FMNMX.FTZ R14, R49, R14, !PT ;  /* 0x0000000e310e7209 */ /* 0x000fe40007810000 */
[----:B---3--:R-:W-:Y:S01]  /*4a00*/  FMNMX.FTZ R10, R48, R9, !PT ;  /* 0x00000009300a7209 */ /* 0x008fe20007810000 */
[----:B------:R-:W-:Y:S01]  /*4a10*/  IMAD.MOV.U32 R48, RZ, RZ, R119 ;  /* 0x000000ffff307224 */ /* 0x000fe200078e0077 */
[----:B------:R-:W-:-:S03]  /*4a20*/  FMNMX.FTZ R14, R51, R14, !PT ;  /* 0x0000000e330e7209 */ /* 0x000fc60007810000 */
        /* <DEDUP_REMOVED lines=8> */
[----:B------:R-:W-:Y:S01]  /*4ab0*/  FMUL.FTZ R10, R27, UR10 ;  /* 0x0000000a1b0a7c20 */ /* 0x000fe20008410000 */
[----:B------:R-:W-:Y:S02]  /*4ac0*/  FMNMX.FTZ R14, R61, R14, !PT ;  /* 0x0000000e3d0e7209 */ /* 0x000fe40007810000 */
[C---:B------:R-:W-:Y:S01]  /*4ad0*/  FSETP.NEU.FTZ.AND P0, PT, R8.reuse, -INF , PT ;  /* 0xff8000000800780b */ /* 0x040fe20003f1d000 */
[----:B------:R-:W-:Y:S02]  /*4ae0*/  FMUL.FTZ R9, R8, R6 ;  /* 0x0000000608097220 */ /* 0x000fe40000410000 */
[----:B------:R-:W3:Y:S03]  /*4af0*/  MUFU.TANH R10, R10 ;  /* 0x0000000a000a7308 */ /* 0x000ee60000002400 */
[----:B------:R-:W-:-:S02]  /*4b00*/  FSEL R20, R9, RZ, P0 ;  /* 0x000000ff09147208 */ /* 0x000fc40000000000 */
[----:B------:R-:W-:Y:S02]  /*4b10*/  ISETP.NE.AND P0, PT, R80, RZ, PT ;  /* 0x000000ff5000720c */ /* 0x000fe40003f05270 */
[-C--:B------:R-:W-:Y:S01]  /*4b20*/  MOV R80, R119.reuse ;  /* 0x0000007700507202 */ /* 0x080fe20000000f00 */
[----:B------:R5:W2:Y:S01]  /*4b30*/  MUFU.TANH R9, R39 ;  /* 0x0000002700097308 */ /* 0x000aa20000002400 */
[-CC-:B------:R-:W-:Y:S01]  /*4b40*/  FFMA.FTZ R24, R63, R6.reuse, -R20.reuse ;  /* 0x000000063f187223 */ /* 0x180fe20000010814 */
[-CC-:B------:R-:W-:Y:S01]  /*4b50*/  FFMA.FTZ R200, R67, R6.reuse, -R20.reuse ;  /* 0x0000000643c87223 */ /* 0x180fe20000010814 */
[-CC-:B------:R-:W-:Y:S01]  /*4b60*/  FFMA.FTZ R69, R69, R6.reuse, -R20.reuse ;  /* 0x0000000645457223 */ /* 0x180fe20000010814 */
[-CC-:B------:R-:W-:Y:S01]  /*4b70*/  FFMA.FTZ R27, R73, R6.reuse, -R20.reuse ;  /* 0x00000006491b7223 */ /* 0x180fe20000010814 */
[-CC-:B------:R-:W-:Y:S01]  /*4b80*/  FFMA.FTZ R71, R71, R6.reuse, -R20.reuse ;  /* 0x0000000647477223 */ /* 0x180fe20000010814 */
[-CC-:B------:R-:W-:Y:S01]  /*4b90*/  FFMA.FTZ R202, R75, R6.reuse, -R20.reuse ;  /* 0x000000064bca7223 */ /* 0x180fe20000010814 */
[-CC-:B-1----:R-:W-:Y:S01]  /*4ba0*/  FFMA.FTZ R31, R77, R6.reuse, -R20.reuse ;  /* 0x000000064d1f7223 */ /* 0x182fe20000010814 */
[----:B------:R1:W-:Y:S01]  /*4bb0*/  MUFU.EX2 R73, R69 ;  /* 0x0000004500497308 */ /* 0x0003e20000000800 */
[-CC-:B-----5:R-:W-:Y:S01]  /*4bc0*/  FFMA.FTZ R39, R65, R6.reuse, -R20.reuse ;  /* 0x0000000641277223 */ /* 0x1a0fe20000010814 */
[----:B----4-:R-:W-:Y:S01]  /*4bd0*/  FSEL R65, R26, -INF , P5 ;  /* 0xff8000001a417808 */ /* 0x010fe20002800000 */
[-CC-:B------:R-:W-:Y:S01]  /*4be0*/  FFMA.FTZ R196, R79, R6.reuse, -R20.reuse ;  /* 0x000000064fc47223 */ /* 0x180fe20000010814 */
[----:B---3--:R-:W-:Y:S01]  /*4bf0*/  FSEL R67, R10, -INF , P4 ;  /* 0xff8000000a437808 */ /* 0x008fe20002000000 */
[-CC-:B------:R-:W-:Y:S01]  /*4c00*/  FFMA.FTZ R198, R81, R6.reuse, -R20.reuse ;  /* 0x0000000651c67223 */ /* 0x180fe20000010814 */
[-CC-:B------:R-:W-:Y:S01]  /*4c10*/  FFMA.FTZ R83, R83, R6.reuse, -R20.reuse ;  /* 0x0000000653537223 */ /* 0x180fe20000010814 */
[-CC-:B------:R-:W-:Y:S01]  /*4c20*/  FFMA.FTZ R85, R85, R6.reuse, -R20.reuse ;  /* 0x0000000655557223 */ /* 0x180fe20000010814 */
[----:B------:R3:W-:Y:S01]  /*4c30*/  MUFU.EX2 R192, R71 ;  /* 0x0000004700c07308 */ /* 0x0007e20000000800 */
[----:B--2---:R-:W-:Y:S01]  /*4c40*/  FSEL R63, R9, -INF , P6 ;  /* 0xff800000093f7808 */ /* 0x004fe20003000000 */
[-CC-:B------:R-:W-:Y:S01]  /*4c50*/  FFMA.FTZ R87, R87, R6.reuse, -R20.reuse ;  /* 0x0000000657577223 */ /* 0x180fe20000010814 */
[----:B-1----:R-:W-:Y:S01]  /*4c60*/  FSEL R69, R30, -INF , P3 ;  /* 0xff8000001e457808 */ /* 0x002fe20001800000 */
[--C-:B------:R-:W-:Y:S01]  /*4c70*/  FFMA.FTZ R89, R89, R6, -R20.reuse ;  /* 0x0000000659597223 */ /* 0x100fe20000010814 */
[----:B------:R-:W-:Y:S01]  /*4c80*/  FMNMX.FTZ R14, R63, R14, !PT ;  /* 0x0000000e3f0e7209 */ /* 0x000fe20007810000 */
[-CC-:B------:R-:W-:Y:S01]  /*4c90*/  FFMA.FTZ R91, R91, R6.reuse, -R20.reuse ;  /* 0x000000065b5b7223 */ /* 0x180fe20000010814 */
[--C-:B------:R-:W-:Y:S01]  /*4ca0*/  FFMA.FTZ R93, R93, R6, -R20.reuse ;  /* 0x000000065d5d7223 */ /* 0x100fe20000010814 */
[----:B------:R-:W-:Y:S01]  /*4cb0*/  MUFU.EX2 R200, R200 ;  /* 0x000000c800c87308 */ /* 0x000fe20000000800 */
[----:B------:R-:W-:Y:S01]  /*4cc0*/  FMNMX.FTZ R14, R65, R14, !PT ;  /* 0x0000000e410e7209 */ /* 0x000fe20007810000 */
[-CC-:B------:R-:W-:Y:S01]  /*4cd0*/  FFMA.FTZ R95, R95, R6.reuse, -R20.reuse ;  /* 0x000000065f5f7223 */ /* 0x180fe20000010814 */
[----:B---3--:R-:W-:Y:S01]  /*4ce0*/  FSEL R71, R12, -INF , P2 ;  /* 0xff8000000c477808 */ /* 0x008fe20001000000 */
[--C-:B------:R-:W-:Y:S01]  /*4cf0*/  FFMA.FTZ R97, R97, R6, -R20.reuse ;  /* 0x0000000661617223 */ /* 0x100fe20000010814 */
[----:B------:R-:W-:Y:S01]  /*4d00*/  FMNMX.FTZ R14, R67, R14, !PT ;  /* 0x0000000e430e7209 */ /* 0x000fe20007810000 */
[-CC-:B------:R-:W-:Y:S01]  /*4d10*/  FFMA.FTZ R99, R99, R6.reuse, -R20.reuse ;  /* 0x0000000663637223 */ /* 0x180fe20000010814 */
[--C-:B------:R-:W-:Y:S01]  /*4d20*/  FFMA.FTZ R101, R101, R6, -R20.reuse ;  /* 0x0000000665657223 */ /* 0x100fe20000010814 */
[----:B------:R-:W1:Y:S01]  /*4d30*/  MUFU.EX2 R27, R27 ;  /* 0x0000001b001b7308 */ /* 0x000e620000000800 */
[----:B------:R-:W-:Y:S01]  /*4d40*/  FMNMX.FTZ R14, R69, R14, !PT ;  /* 0x0000000e450e7209 */ /* 0x000fe20007810000 */
[-CC-:B------:R-:W-:Y:S01]  /*4d50*/  FFMA.FTZ R103, R103, R6.reuse, -R20.reuse ;  /* 0x0000000667677223 */ /* 0x180fe20000010814 */
[-CC-:B------:R-:W-:Y:S01]  /*4d60*/  FFMA.FTZ R105, R105, R6.reuse, -R20.reuse ;  /* 0x0000000669697223 */ /* 0x180fe20000010814 */
[--C-:B------:R-:W-:Y:S01]  /*4d70*/  FFMA.FTZ R107, R107, R6, -R20.reuse ;  /* 0x000000066b6b7223 */ /* 0x100fe20000010814 */
[----:B------:R-:W-:Y:S01]  /*4d80*/  FMNMX.FTZ R14, R71, R14, !PT ;  /* 0x0000000e470e7209 */ /* 0x000fe20007810000 */
[-CC-:B------:R-:W-:Y:S01]  /*4d90*/  FFMA.FTZ R109, R109, R6.reuse, -R20.reuse ;  /* 0x000000066d6d7223 */ /* 0x180fe20000010814 */
[-CC-:B------:R-:W-:Y:S01]  /*4da0*/  FFMA.FTZ R111, R111, R6.reuse, -R20.reuse ;  /* 0x000000066f6f7223 */ /* 0x180fe20000010814 */
[----:B------:R-:W2:Y:S01]  /*4db0*/  MUFU.EX2 R202, R202 ;  /* 0x000000ca00ca7308 */ /* 0x000ea20000000800 */
[-CC-:B------:R-:W-:Y:S01]  /*4dc0*/  FFMA.FTZ R113, R113, R6.reuse, -R20.reuse ;  /* 0x0000000671717223 */ /* 0x180fe20000010814 */
[----:B------:R-:W3:Y:S01]  /*4dd0*/  SHFL.BFLY PT, R9, R14, 0x2, 0x1f ;  /* 0x0c401f000e097f89 */ /* 0x000ee200000e0000 */
[-CC-:B------:R-:W-:Y:S01]  /*4de0*/  FFMA.FTZ R115, R115, R6.reuse, -R20.reuse ;  /* 0x0000000673737223 */ /* 0x180fe20000010814 */
[----:B------:R-:W-:Y:S01]  /*4df0*/  FFMA.FTZ R20, R117, R6, -R20 ;  /* 0x0000000675147223 */ /* 0x000fe20000010814 */
[--C-:B------:R-:W-:Y:S01]  /*4e00*/  IMAD.MOV.U32 R117, RZ, RZ, R119.reuse ;  /* 0x000000ffff757224 */ /* 0x100fe200078e0077 */
[----:B------:R-:W-:Y:S01]  /*4e10*/  MOV R77, R119 ;  /* 0x00000077004d7202 */ /* 0x000fe20000000f00 */
[--C-:B------:R-:W-:Y:S01]  /*4e20*/  IMAD.MOV.U32 R81, RZ, RZ, R119.reuse ;  /* 0x000000ffff517224 */ /* 0x100fe200078e0077 */
[----:B------:R-:W4:Y:S01]  /*4e30*/  MUFU.EX2 R31, R31 ;  /* 0x0000001f001f7308 */ /* 0x000f220000000800 */
[----:B------:R-:W-:-:S02]  /*4e40*/  IMAD.MOV.U32 R79, RZ, RZ, R119 ;  /* 0x000000ffff4f7224 */ /* 0x000fc400078e0077 */
[----:B------:R-:W-:-:S05]  /*4e50*/  IMAD.MOV.U32 R75, RZ, RZ, R119 ;  /* 0x000000ffff4b7224 */ /* 0x000fca00078e0077 */
[----:B------:R-:W-:Y:S08]  /*4e60*/  MUFU.EX2 R196, R196 ;  /* 0x000000c400c47308 */ /* 0x000ff00000000800 */
[----:B------:R-:W-:Y:S01]  /*4e70*/  MUFU.EX2 R39, R39 ;  /* 0x0000002700277308 */ /* 0x000fe20000000800 */
[----:B---3--:R-:W-:-:S05]  /*4e80*/  FMNMX.FTZ R10, R14, R9, !PT ;  /* 0x000000090e0a7209 */ /* 0x008fca0007810000 */
[----:B------:R-:W3:Y:S02]  /*4e90*/  SHFL.BFLY PT, R9, R10, 0x1, 0x1f ;  /* 0x0c201f000a097f89 */ /* 0x000ee400000e0000 */
[----:B------:R-:W-:Y:S08]  /*4ea0*/  MUFU.EX2 R198, R198 ;  /* 0x000000c600c67308 */ /* 0x000ff00000000800 */
[----:B------:R-:W-:Y:S08]  /*4eb0*/  MUFU.EX2 R83, R83 ;  /* 0x0000005300537308 */ /* 0x000ff00000000800 */
[----:B------:R-:W-:Y:S01]  /*4ec0*/  MUFU.EX2 R85, R85 ;  /* 0x0000005500557308 */ /* 0x000fe20000000800 */
[----:B---3--:R-:W-:-:S07]  /*4ed0*/  FMNMX.FTZ R9, R10, R9, !PT ;  /* 0x000000090a097209 */ /* 0x008fce0007810000 */
[----:B------:R-:W3:Y:S01]  /*4ee0*/  MUFU.EX2 R24, R24 ;  /* 0x0000001800187308 */ /* 0x000ee20000000800 */
[C---:B------:R-:W-:Y:S01]  /*4ef0*/  FSETP.NEU.FTZ.AND P2, PT, R9.reuse, -INF , PT ;  /* 0xff8000000900780b */ /* 0x040fe20003f5d000 */
[----:B------:R-:W-:-:S06]  /*4f00*/  FMUL.FTZ R10, R9, R6 ;  /* 0x00000006090a7220 */ /* 0x000fcc0000410000 */
[----:B------:R-:W-:Y:S01]  /*4f10*/  MUFU.EX2 R87, R87 ;  /* 0x0000005700577308 */ /* 0x000fe20000000800 */
[----:B------:R-:W-:Y:S02]  /*4f20*/  FSEL R10, R10, RZ, P2 ;  /* 0x000000ff0a0a7208 */ /* 0x000fe40001000000 */
[----:B------:R-:W-:-:S03]  /*4f30*/  PLOP3.LUT P2, PT, PT, PT, UP0, 0x80, 0x0 ;  /* 0x000000000000781c */ /* 0x000fc60003f4f008 */
[-CC-:B------:R-:W-:Y:S01]  /*4f40*/  FFMA.FTZ R3, R3, R6.reuse, -R10.reuse ;  /* 0x0000000603037223 */ /* 0x180fe2000001080a */
[-CC-:B------:R-:W-:Y:S01]  /*4f50*/  FFMA.FTZ R11, R11, R6.reuse, -R10.reuse ;  /* 0x000000060b0b7223 */ /* 0x180fe2000001080a */
[-CC-:B------:R-:W-:Y:S01]  /*4f60*/  FFMA.FTZ R4, R4, R6.reuse, -R10.reuse ;  /* 0x0000000604047223 */ /* 0x180fe2000001080a */
[-CC-:B------:R-:W-:Y:S01]  /*4f70*/  FFMA.FTZ R7, R7, R6.reuse, -R10.reuse ;  /* 0x0000000607077223 */ /* 0x180fe2000001080a */
[-CC-:B------:R-:W-:Y:S01]  /*4f80*/  FFMA.FTZ R13, R13, R6.reuse, -R10.reuse ;  /* 0x000000060d0d7223 */ /* 0x180fe2000001080a */
[----:B------:R1:W-:Y:S01]  /*4f90*/  MUFU.EX2 R14, R11 ;  /* 0x0000000b000e7308 */ /* 0x0003e20000000800 */
[-CC-:B------:R-:W-:Y:S01]  /*4fa0*/  FFMA.FTZ R15, R15, R6.reuse, -R10.reuse ;  /* 0x000000060f0f7223 */ /* 0x180fe2000001080a */
[-CC-:B------:R-:W-:Y:S01]  /*4fb0*/  FFMA.FTZ R21, R21, R6.reuse, -R10.reuse ;  /* 0x0000000615157223 */ /* 0x180fe2000001080a */
[-CC-:B------:R-:W-:Y:S01]  /*4fc0*/  FFMA.FTZ R41, R41, R6.reuse, -R10.reuse ;  /* 0x0000000629297223 */ /* 0x180fe2000001080a */
[-CC-:B------:R-:W-:Y:S01]  /*4fd0*/  FFMA.FTZ R43, R43, R6.reuse, -R10.reuse ;  /* 0x000000062b2b7223 */ /* 0x180fe2000001080a */
[-CC-:B------:R-:W-:Y:S01]  /*4fe0*/  FFMA.FTZ R33, R33, R6.reuse, -R10.reuse ;  /* 0x0000000621217223 */ /* 0x180fe2000001080a */
[-CC-:B------:R-:W-:Y:S01]  /*4ff0*/  FFMA.FTZ R45, R45, R6.reuse, -R10.reuse ;  /* 0x000000062d2d7223 */ /* 0x180fe2000001080a */
[-CC-:B------:R-:W-:Y:S01]  /*5000*/  FFMA.FTZ R35, R35, R6.reuse, -R10.reuse ;  /* 0x0000000623237223 */ /* 0x180fe2000001080a */
[----:B------:R-:W-:Y:S01]  /*5010*/  MUFU.EX2 R3, R3 ;  /* 0x0000000300037308 */ /* 0x000fe20000000800 */
[----:B-1----:R-:W-:Y:S01]  /*5020*/  FADD.FTZ R11, R200, R27 ;  /* 0x0000001bc80b7221 */ /* 0x002fe20000010000 */
[-CC-:B------:R-:W-:Y:S01]  /*5030*/  FFMA.FTZ R47, R47, R6.reuse, -R10.reuse ;  /* 0x000000062f2f7223 */ /* 0x180fe2000001080a */
[-CC-:B------:R-:W-:Y:S01]  /*5040*/  FFMA.FTZ R37, R37, R6.reuse, -R10.reuse ;  /* 0x0000000625257223 */ /* 0x180fe2000001080a */
[-CC-:B------:R-:W-:Y:S01]  /*5050*/  FFMA.FTZ R49, R49, R6.reuse, -R10.reuse ;  /* 0x0000000631317223 */ /* 0x180fe2000001080a */
[-CC-:B------:R-:W-:Y:S01]  /*5060*/  FFMA.FTZ R51, R51, R6.reuse, -R10.reuse ;  /* 0x0000000633337223 */ /* 0x180fe2000001080a */
[-CC-:B------:R-:W-:Y:S01]  /*5070*/  FFMA.FTZ R53, R53, R6.reuse, -R10.reuse ;  /* 0x0000000635357223 */ /* 0x180fe2000001080a */
[-CC-:B------:R-:W-:Y:S01]  /*5080*/  FFMA.FTZ R55, R55, R6.reuse, -R10.reuse ;  /* 0x0000000637377223 */ /* 0x180fe2000001080a */
[----:B------:R2:W1:Y:S01]  /*5090*/  MUFU.EX2 R12, R4 ;  /* 0x00000004000c7308 */ /* 0x0004620000000800 */
[-CC-:B------:R-:W-:Y:S01]  /*50a0*/  FFMA.FTZ R25, R25, R6.reuse, -R10.reuse ;  /* 0x0000000619197223 */ /* 0x180fe2000001080a */
[-CC-:B------:R-:W-:Y:S01]  /*50b0*/  FFMA.FTZ R29, R29, R6.reuse, -R10.reuse ;  /* 0x000000061d1d7223 */ /* 0x180fe2000001080a */
[-CC-:B------:R-:W-:Y:S01]  /*50c0*/  FFMA.FTZ R57, R57, R6.reuse, -R10.reuse ;  /* 0x0000000639397223 */ /* 0x180fe2000001080a */
[-CC-:B------:R-:W-:Y:S01]  /*50d0*/  FFMA.FTZ R59, R59, R6.reuse, -R10.reuse ;  /* 0x000000063b3b7223 */ /* 0x180fe2000001080a */
[-CC-:B------:R-:W-:Y:S01]  /*50e0*/  FFMA.FTZ R61, R61, R6.reuse, -R10.reuse ;  /* 0x000000063d3d7223 */ /* 0x180fe2000001080a */
[-CC-:B------:R-:W-:Y:S01]  /*50f0*/  FFMA.FTZ R63, R63, R6.reuse, -R10.reuse ;  /* 0x000000063f3f7223 */ /* 0x180fe2000001080a */
[-CC-:B------:R-:W-:Y:S01]  /*5100*/  FFMA.FTZ R65, R65, R6.reuse, -R10.reuse ;  /* 0x0000000641417223 */ /* 0x180fe2000001080a */
[----:B------:R-:W5:Y:S01]  /*5110*/  MUFU.EX2 R7, R7 ;  /* 0x0000000700077308 */ /* 0x000f620000000800 */
[----:B--2---:R-:W-:Y:S01]  /*5120*/  FADD.FTZ R4, R202, R11 ;  /* 0x0000000bca047221 */ /* 0x004fe20000010000 */
[-CC-:B------:R-:W-:Y:S01]  /*5130*/  FFMA.FTZ R67, R67, R6.reuse, -R10.reuse ;  /* 0x0000000643437223 */ /* 0x180fe2000001080a */
[-CC-:B------:R-:W-:Y:S01]  /*5140*/  FFMA.FTZ R69, R69, R6.reuse, -R10.reuse ;  /* 0x0000000645457223 */ /* 0x180fe2000001080a */
[----:B------:R-:W-:Y:S01]  /*5150*/  FFMA.FTZ R71, R71, R6, -R10 ;  /* 0x0000000647477223 */ /* 0x000fe2000001080a */
[----:B----4-:R-:W-:Y:S01]  /*5160*/  FADD.FTZ R11, R31, R4 ;  /* 0x000000041f0b7221 */ /* 0x010fe20000010000 */
[----:B---3--:R-:W-:-:S02]  /*5170*/  F2FP.BF16.F32.PACK_AB R194, R24, R85 ;  /* 0x0000005518c2723e */ /* 0x008fc400000010ff */
[----:B------:R-:W2:Y:S01]  /*5180*/  MUFU.EX2 R13, R13 ;  /* 0x0000000d000d7308 */ /* 0x000ea20000000800 */
[----:B------:R-:W-:Y:S01]  /*5190*/  FADD.FTZ R4, R196, R11 ;  /* 0x0000000bc4047221 */ /* 0x000fe20000010000 */
[----:B-1----:R-:W-:Y:S02]  /*51a0*/  F2FP.BF16.F32.PACK_AB R201, R12, R3 ;  /* 0x000000030cc9723e */ /* 0x002fe400000010ff */
[----:B------:R-:W-:Y:S01]  /*51b0*/  F2FP.BF16.F32.PACK_AB R200, R27, R200 ;  /* 0x000000c81bc8723e */ /* 0x000fe200000010ff */
[----:B------:R-:W-:Y:S01]  /*51c0*/  FADD.FTZ R11, R39, R4 ;  /* 0x00000004270b7221 */ /* 0x000fe20000010000 */
[----:B------:R-:W-:Y:S01]  /*51d0*/  FADD.FTZ R4, R3, R12 ;  /* 0x0000000c03047221 */ /* 0x000fe20000010000 */
[----:B------:R-:W-:Y:S01]  /*51e0*/  F2FP.BF16.F32.PACK_AB R202, R31, R202 ;  /* 0x000000ca1fca723e */ /* 0x000fe200000010ff */
[----:B------:R1:W3:Y:S01]  /*51f0*/  MUFU.EX2 R26, R15 ;  /* 0x0000000f001a7308 */ /* 0x0002e20000000800 */
[----:B------:R-:W-:Y:S01]  /*5200*/  FADD.FTZ R38, R198, R11 ;  /* 0x0000000bc6267221 */ /* 0x000fe20000010000 */
[----:B-----5:R-:W-:Y:S01]  /*5210*/  FADD.FTZ R11, R7, R4 ;  /* 0x00000004070b7221 */ /* 0x020fe20000010000 */
[C---:B------:R-:W-:Y:S01]  /*5220*/  F2FP.BF16.F32.PACK_AB R203, R14.reuse, R7 ;  /* 0x000000070ecb723e */ /* 0x040fe200000010ff */
[----:B------:R-:W-:Y:S01]  /*5230*/  IMAD.MOV.U32 R31, RZ, RZ, R119 ;  /* 0x000000ffff1f7224 */ /* 0x000fe200078e0077 */
[----:B------:R-:W-:Y:S01]  /*5240*/  F2FP.BF16.F32.PACK_AB R196, R39, R196 ;  /* 0x000000c427c4723e */ /* 0x000fe200000010ff */
[----:B------:R-:W-:Y:S01]  /*5250*/  FADD.FTZ R4, R14, R11 ;  /* 0x0000000b0e047221 */ /* 0x000fe20000010000 */
[C---:B------:R-:W-:Y:S01]  /*5260*/  F2FP.BF16.F32.PACK_AB R198, R73.reuse, R198 ;  /* 0x000000c649c6723e */ /* 0x040fe200000010ff */
[----:B------:R-:W4:Y:S01]  /*5270*/  MUFU.EX2 R21, R21 ;  /* 0x0000001500157308 */ /* 0x000f220000000800 */
[----:B-1----:R-:W-:Y:S01]  /*5280*/  FADD.FTZ R15, R73, R38 ;  /* 0x00000026490f7221 */ /* 0x002fe20000010000 */
[----:B--2---:R-:W-:Y:S01]  /*5290*/  FADD.FTZ R11, R13, R4 ;  /* 0x000000040d0b7221 */ /* 0x004fe20000010000 */
[----:B------:R-:W-:Y:S01]  /*52a0*/  MOV R7, 0x3f800000 ;  /* 0x3f80000000077802 */ /* 0x000fe20000000f00 */
[----:B------:R-:W-:-:S02]  /*52b0*/  IMAD.MOV.U32 R73, RZ, RZ, R119 ;  /* 0x000000ffff497224 */ /* 0x000fc400078e0077 */
[----:B------:R-:W-:Y:S01]  /*52c0*/  FADD.FTZ R40, R192, R15 ;  /* 0x0000000fc0287221 */ /* 0x000fe20000010000 */
[C---:B------:R-:W-:Y:S01]  /*52d0*/  F2FP.BF16.F32.PACK_AB R192, R83.reuse, R192 ;  /* 0x000000c053c0723e */ /* 0x040fe200000010ff */
[----:B------:R-:W-:Y:S01]  /*52e0*/  IMAD.MOV.U32 R39, RZ, RZ, R119 ;  /* 0x000000ffff277224 */ /* 0x000fe200078e0077 */
[----:B------:R1:W2:Y:S01]  /*52f0*/  MUFU.EX2 R28, R41 ;  /* 0x00000029001c7308 */ /* 0x0002a20000000800 */
[----:B------:R-:W-:Y:S01]  /*5300*/  FADD.FTZ R40, R83, R40 ;  /* 0x0000002853287221 */ /* 0x000fe20000010000 */
[C---:B---3--:R-:W-:Y:S01]  /*5310*/  FADD.FTZ R4, R26.reuse, R11 ;  /* 0x0000000b1a047221 */ /* 0x048fe20000010000 */
[----:B------:R-:W-:Y:S01]  /*5320*/  F2FP.BF16.F32.PACK_AB R197, R26, R13 ;  /* 0x0000000d1ac5723e */ /* 0x000fe200000010ff */
[--C-:B------:R-:W-:Y:S02]  /*5330*/  IMAD.MOV.U32 R27, RZ, RZ, R119.reuse ;  /* 0x000000ffff1b7224 */ /* 0x100fe400078e0077 */
[----:B------:R-:W-:Y:S01]  /*5340*/  FADD.FTZ R15, R85, R40 ;  /* 0x00000028550f7221 */ /* 0x000fe20000010000 */
[----:B------:R-:W-:Y:S01]  /*5350*/  IMAD.MOV.U32 R85, RZ, RZ, R119 ;  /* 0x000000ffff557224 */ /* 0x000fe200078e0077 */
[-C--:B------:R-:W-:Y:S01]  /*5360*/  MOV R83, R119.reuse ;  /* 0x0000007700537202 */ /* 0x080fe20000000f00 */
[----:B------:R-:W3:Y:S01]  /*5370*/  MUFU.EX2 R43, R43 ;  /* 0x0000002b002b7308 */ /* 0x000ee20000000800 */
[----:B----4-:R-:W-:Y:S01]  /*5380*/  FADD.FTZ R11, R21, R4 ;  /* 0x00000004150b7221 */ /* 0x010fe20000010000 */
[----:B------:R-:W-:Y:S01]  /*5390*/  FADD.FTZ R42, R24, R15 ;  /* 0x0000000f182a7221 */ /* 0x000fe20000010000 */
[----:B-1----:R-:W-:-:S02]  /*53a0*/  MOV R41, R119 ;  /* 0x0000007700297202 */ /* 0x002fc40000000f00 */
[----:B------:R-:W-:Y:S01]  /*53b0*/  MOV R26, R119 ;  /* 0x00000077001a7202 */ /* 0x000fe20000000f00 */
[----:B------:R-:W-:Y:S02]  /*53c0*/  FADD.FTZ R15, R87, R42 ;  /* 0x0000002a570f7221 */ /* 0x000fe40000010000 */
[----:B------:R1:W4:Y:S01]  /*53d0*/  MUFU.EX2 R188, R89 ;  /* 0x0000005900bc7308 */ /* 0x0003220000000800 */
[C---:B--2---:R-:W-:Y:S01]  /*53e0*/  FADD.FTZ R4, R28.reuse, R11 ;  /* 0x0000000b1c047221 */ /* 0x044fe20000010000 */
[----:B------:R-:W-:Y:S01]  /*53f0*/  F2FP.BF16.F32.PACK_AB R199, R28, R21 ;  /* 0x000000151cc7723e */ /* 0x000fe200000010ff */
[----:B------:R-:W-:-:S05]  /*5400*/  IMAD.MOV.U32 R28, RZ, RZ, R119 ;  /* 0x000000ffff1c7224 */ /* 0x000fca00078e0077 */
[----:B------:R2:W5:Y:S01]  /*5410*/  MUFU.EX2 R30, R33 ;  /* 0x00000021001e7308 */ /* 0x0005620000000800 */
[----:B---3--:R-:W-:Y:S01]  /*5420*/  FADD.FTZ R11, R43, R4 ;  /* 0x000000042b0b7221 */ /* 0x008fe20000010000 */
[----:B-1----:R-:W-:-:S06]  /*5430*/  MOV R89, R119 ;  /* 0x0000007700597202 */ /* 0x002fcc0000000f00 */
[----:B------:R-:W1:Y:S01]  /*5440*/  MUFU.EX2 R91, R91 ;  /* 0x0000005b005b7308 */ /* 0x000e620000000800 */
[C---:B----4-:R-:W-:Y:S01]  /*5450*/  FADD.FTZ R4, R188.reuse, R15 ;  /* 0x0000000fbc047221 */ /* 0x050fe20000010000 */
[----:B------:R-:W-:Y:S01]  /*5460*/  F2FP.BF16.F32.PACK_AB R188, R188, R87 ;  /* 0x00000057bcbc723e */ /* 0x000fe200000010ff */
[--C-:B------:R-:W-:Y:S02]  /*5470*/  IMAD.MOV.U32 R87, RZ, RZ, R119.reuse ;  /* 0x000000ffff577224 */ /* 0x100fe400078e0077 */
[----:B--2---:R-:W-:-:S03]  /*5480*/  IMAD.MOV.U32 R33, RZ, RZ, R119 ;  /* 0x000000ffff217224 */ /* 0x004fc600078e0077 */
[----:B------:R-:W2:Y:S01]  /*5490*/  MUFU.EX2 R45, R45 ;  /* 0x0000002d002d7308 */ /* 0x000ea20000000800 */
[C---:B-----5:R-:W-:Y:S01]  /*54a0*/  FADD.FTZ R0, R30.reuse, R11 ;  /* 0x0000000b1e007221 */ /* 0x060fe20000010000 */
[----:B------:R-:W-:Y:S01]  /*54b0*/  F2FP.BF16.F32.PACK_AB R193, R30, R43 ;  /* 0x0000002b1ec1723e */ /* 0x000fe200000010ff */
[--C-:B------:R-:W-:Y:S02]  /*54c0*/  IMAD.MOV.U32 R43, RZ, RZ, R119.reuse ;  /* 0x000000ffff2b7224 */ /* 0x100fe400078e0077 */
[----:B------:R-:W-:-:S03]  /*54d0*/  IMAD.MOV.U32 R30, RZ, RZ, R119 ;  /* 0x000000ffff1e7224 */ /* 0x000fc600078e0077 */
[----:B------:R3:W4:Y:S01]  /*54e0*/  MUFU.EX2 R190, R93 ;  /* 0x0000005d00be7308 */ /* 0x0007220000000800 */
[----:B-1----:R-:W-:-:S07]  /*54f0*/  FADD.FTZ R15, R91, R4 ;  /* 0x000000045b0f7221 */ /* 0x002fce0000010000 */
[----:B------:R1:W5:Y:S01]  /*5500*/  MUFU.EX2 R32, R35 ;  /* 0x0000002300207308 */ /* 0x0003620000000800 */
[----:B--2---:R-:W-:Y:S01]  /*5510*/  FADD.FTZ R11, R45, R0 ;  /* 0x000000002d0b7221 */ /* 0x004fe20000010000 */
[----:B---3--:R-:W-:-:S06]  /*5520*/  IMAD.MOV.U32 R93, RZ, RZ, R119 ;  /* 0x000000ffff5d7224 */ /* 0x008fcc00078e0077 */
[----:B------:R-:W2:Y:S01]  /*5530*/  MUFU.EX2 R95, R95 ;  /* 0x0000005f005f7308 */ /* 0x000ea20000000800 */
[C---:B----4-:R-:W-:Y:S01]  /*5540*/  FADD.FTZ R42, R190.reuse, R15 ;  /* 0x0000000fbe2a7221 */ /* 0x050fe20000010000 */
[----:B------:R-:W-:Y:S01]  /*5550*/  F2FP.BF16.F32.PACK_AB R190, R190, R91 ;  /* 0x0000005bbebe723e */ /* 0x000fe200000010ff */
[----:B------:R-:W-:Y:S01]  /*5560*/  IMAD.MOV.U32 R91, RZ, RZ, R119 ;  /* 0x000000ffff5b7224 */ /* 0x000fe200078e0077 */
[----:B-1----:R-:W-:-:S04]  /*5570*/  MOV R35, R119 ;  /* 0x0000007700237202 */ /* 0x002fc80000000f00 */
[----:B------:R-:W1:Y:S01]  /*5580*/  MUFU.EX2 R47, R47 ;  /* 0x0000002f002f7308 */ /* 0x000e620000000800 */
[C---:B-----5:R-:W-:Y:S01]  /*5590*/  FADD.FTZ R4, R32.reuse, R11 ;  /* 0x0000000b20047221 */ /* 0x060fe20000010000 */
[----:B------:R-:W-:Y:S01]  /*55a0*/  F2FP.BF16.F32.PACK_AB R195, R32, R45 ;  /* 0x0000002d20c3723e */ /* 0x000fe200000010ff */
[----:B------:R-:W-:Y:S01]  /*55b0*/  IMAD.MOV.U32 R45, RZ, RZ, R119 ;  /* 0x000000ffff2d7224 */ /* 0x000fe200078e0077 */
[----:B------:R-:W-:-:S04]  /*55c0*/  MOV R32, R119 ;  /* 0x0000007700207202 */ /* 0x000fc80000000f00 */
[----:B------:R3:W4:Y:S01]  /*55d0*/  MUFU.EX2 R184, R97 ;  /* 0x0000006100b87308 */ /* 0x0007220000000800 */
[----:B--2---:R-:W-:-:S07]  /*55e0*/  FADD.FTZ R15, R95, R42 ;  /* 0x0000002a5f0f7221 */ /* 0x004fce0000010000 */
[----:B------:R2:W5:Y:S01]  /*55f0*/  MUFU.EX2 R34, R37 ;  /* 0x0000002500227308 */ /* 0x0005620000000800 */
[----:B-1----:R-:W-:Y:S01]  /*5600*/  FADD.FTZ R11, R47, R4 ;  /* 0x000000042f0b7221 */ /* 0x002fe20000010000 */
[----:B---3--:R-:W-:-:S06]  /*5610*/  IMAD.MOV.U32 R97, RZ, RZ, R119 ;  /* 0x000000ffff617224 */ /* 0x008fcc00078e0077 */
[----:B------:R-:W1:Y:S01]  /*5620*/  MUFU.EX2 R99, R99 ;  /* 0x0000006300637308 */ /* 0x000e620000000800 */
[C---:B----4-:R-:W-:Y:S01]  /*5630*/  FADD.FTZ R42, R184.reuse, R15 ;  /* 0x0000000fb82a7221 */ /* 0x050fe20000010000 */
[----:B------:R-:W-:Y:S01]  /*5640*/  F2FP.BF16.F32.PACK_AB R184, R184, R95 ;  /* 0x0000005fb8b8723e */ /* 0x000fe200000010ff */
[----:B--2---:R-:W-:Y:S01]  /*5650*/  IMAD.MOV.U32 R37, RZ, RZ, R119 ;  /* 0x000000ffff257224 */ /* 0x004fe200078e0077 */
[----:B------:R-:W-:-:S04]  /*5660*/  MOV R95, R119 ;  /* 0x00000077005f7202 */ /* 0x000fc80000000f00 */
[----:B------:R-:W2:Y:S01]  /*5670*/  MUFU.EX2 R49, R49 ;  /* 0x0000003100317308 */ /* 0x000ea20000000800 */
[C---:B-----5:R-:W-:Y:S01]  /*5680*/  FADD.FTZ R4, R34.reuse, R11 ;  /* 0x0000000b22047221 */ /* 0x060fe20000010000 */
[----:B------:R-:W-:Y:S01]  /*5690*/  F2FP.BF16.F32.PACK_AB R189, R34, R47 ;  /* 0x0000002f22bd723e */ /* 0x000fe200000010ff */
[----:B------:R-:W-:Y:S01]  /*56a0*/  IMAD.MOV.U32 R34, RZ, RZ, R119 ;  /* 0x000000ffff227224 */ /* 0x000fe200078e0077 */
[----:B------:R-:W-:-:S04]  /*56b0*/  MOV R47, R119 ;  /* 0x00000077002f7202 */ /* 0x000fc80000000f00 */
[----:B------:R3:W4:Y:S01]  /*56c0*/  MUFU.EX2 R186, R101 ;  /* 0x0000006500ba7308 */ /* 0x0007220000000800 */
[----:B-1----:R-:W-:-:S07]  /*56d0*/  FADD.FTZ R15, R99, R42 ;  /* 0x0000002a630f7221 */ /* 0x002fce0000010000 */
[----:B------:R1:W5:Y:S01]  /*56e0*/  MUFU.EX2 R36, R51 ;  /* 0x0000003300247308 */ /* 0x0003620000000800 */
[----:B--2---:R-:W-:Y:S01]  /*56f0*/  FADD.FTZ R11, R49, R4 ;  /* 0x00000004310b7221 */ /* 0x004fe20000010000 */
[----:B---3--:R-:W-:-:S06]  /*5700*/  MOV R101, R119 ;  /* 0x0000007700657202 */ /* 0x008fcc0000000f00 */
[----:B------:R-:W2:Y:S01]  /*5710*/  MUFU.EX2 R103, R103 ;  /* 0x0000006700677308 */ /* 0x000ea20000000800 */
[C---:B----4-:R-:W-:Y:S01]  /*5720*/  FADD.FTZ R42, R186.reuse, R15 ;  /* 0x0000000fba2a7221 */ /* 0x050fe20000010000 */
[----:B------:R-:W-:Y:S01]  /*5730*/  F2FP.BF16.F32.PACK_AB R186, R186, R99 ;  /* 0x00000063baba723e */ /* 0x000fe200000010ff */
[--C-:B------:R-:W-:Y:S02]  /*5740*/  IMAD.MOV.U32 R99, RZ, RZ, R119.reuse ;  /* 0x000000ffff637224 */ /* 0x100fe400078e0077 */
[----:B-1----:R-:W-:-:S03]  /*5750*/  IMAD.MOV.U32 R51, RZ, RZ, R119 ;  /* 0x000000ffff337224 */ /* 0x002fc600078e0077 */
[----:B------:R-:W1:Y:S01]  /*5760*/  MUFU.EX2 R53, R53 ;  /* 0x0000003500357308 */ /* 0x000e620000000800 */
[C---:B-----5:R-:W-:Y:S01]  /*5770*/  FADD.FTZ R4, R36.reuse, R11 ;  /* 0x0000000b24047221 */ /* 0x060fe20000010000 */
[----:B------:R-:W-:Y:S01]  /*5780*/  F2FP.BF16.F32.PACK_AB R191, R36, R49 ;  /* 0x0000003124bf723e */ /* 0x000fe200000010ff */
[--C-:B------:R-:W-:Y:S02]  /*5790*/  IMAD.MOV.U32 R49, RZ, RZ, R119.reuse ;  /* 0x000000ffff317224 */ /* 0x100fe400078e0077 */
[----:B------:R-:W-:-:S03]  /*57a0*/  IMAD.MOV.U32 R36, RZ, RZ, R119 ;  /* 0x000000ffff247224 */ /* 0x000fc600078e0077 */
        /* <DEDUP_REMOVED lines=8> */
[--C-:B------:R-:W-:Y:S02]  /*5830*/  IMAD.MOV.U32 R103, RZ, RZ, R119.reuse ;  /* 0x000000ffff677224 */ /* 0x100fe400078e0077 */
[----:B--2---:R-:W-:-:S03]  /*5840*/  IMAD.MOV.U32 R55, RZ, RZ, R119 ;  /* 0x000000ffff377224 */ /* 0x004fc600078e0077 */
[----:B------:R-:W2:Y:S01]  /*5850*/  MUFU.EX2 R25, R25 ;  /* 0x0000001900197308 */ /* 0x000ea20000000800 */
[C---:B-----5:R-:W-:Y:S01]  /*5860*/  FADD.FTZ R4, R38.reuse, R11 ;  /* 0x0000000b26047221 */ /* 0x060fe20000010000 */
[----:B------:R-:W-:Y:S02]  /*5870*/  F2FP.BF16.F32.PACK_AB R185, R38, R53 ;  /* 0x0000003526b9723e */ /* 0x000fe400000010ff */
[-C--:B------:R-:W-:Y:S02]  /*5880*/  MOV R53, R119.reuse ;  /* 0x0000007700357202 */ /* 0x080fe40000000f00 */
[----:B------:R-:W-:Y:S02]  /*5890*/  MOV R38, R119 ;  /* 0x0000007700267202 */ /* 0x000fe40000000f00 */
[----:B------:R3:W4:Y:S01]  /*58a0*/  MUFU.EX2 R182, R109 ;  /* 0x0000006d00b67308 */ /* 0x0007220000000800 */
[----:B-1----:R-:W-:-:S07]  /*58b0*/  FADD.FTZ R15, R107, R42 ;  /* 0x0000002a6b0f7221 */ /* 0x002fce0000010000 */
[----:B------:R1:W5:Y:S01]  /*58c0*/  MUFU.EX2 R40, R29 ;  /* 0x0000001d00287308 */ /* 0x0003620000000800 */
[----:B--2---:R-:W-:Y:S01]  /*58d0*/  FADD.FTZ R11, R25, R4 ;  /* 0x00000004190b7221 */ /* 0x004fe20000010000 */
[----:B---3--:R-:W-:-:S06]  /*58e0*/  IMAD.MOV.U32 R109, RZ, RZ, R119 ;  /* 0x000000ffff6d7224 */ /* 0x008fcc00078e0077 */
[----:B------:R-:W2:Y:S01]  /*58f0*/  MUFU.EX2 R111, R111 ;  /* 0x0000006f006f7308 */ /* 0x000ea20000000800 */
[C---:B----4-:R-:W-:Y:S01]  /*5900*/  FADD.FTZ R42, R182.reuse, R15 ;  /* 0x0000000fb62a7221 */ /* 0x050fe20000010000 */
[----:B------:R-:W-:Y:S02]  /*5910*/  F2FP.BF16.F32.PACK_AB R182, R182, R107 ;  /* 0x0000006bb6b6723e */ /* 0x000fe400000010ff */
[-C--:B------:R-:W-:Y:S02]  /*5920*/  MOV R107, R119.reuse ;  /* 0x00000077006b7202 */ /* 0x080fe40000000f00 */
[----:B-1----:R-:W-:Y:S02]  /*5930*/  MOV R29, R119 ;  /* 0x00000077001d7202 */ /* 0x002fe40000000f00 */
[----:B------:R-:W1:Y:S01]  /*5940*/  MUFU.EX2 R57, R57 ;  /* 0x0000003900397308 */ /* 0x000e620000000800 */
[C---:B-----5:R-:W-:Y:S01]  /*5950*/  FADD.FTZ R4, R40.reuse, R11 ;  /* 0x0000000b28047221 */ /* 0x060fe20000010000 */
[----:B------:R-:W-:Y:S01]  /*5960*/  F2FP.BF16.F32.PACK_AB R187, R40, R25 ;  /* 0x0000001928bb723e */ /* 0x000fe200000010ff */
[----:B------:R-:W-:-:S02]  /*5970*/  IMAD.MOV.U32 R40, RZ, RZ, R119 ;  /* 0x000000ffff287224 */ /* 0x000fc400078e0077 */
[----:B------:R-:W-:-:S03]  /*5980*/  IMAD.MOV.U32 R25, RZ, RZ, R119 ;  /* 0x000000ffff197224 */ /* 0x000fc600078e0077 */
[----:B------:R3:W4:Y:S01]  /*5990*/  MUFU.EX2 R176, R113 ;  /* 0x0000007100b07308 */ /* 0x0007220000000800 */
[----:B--2---:R-:W-:-:S07]  /*59a0*/  FADD.FTZ R15, R111, R42 ;  /* 0x0000002a6f0f7221 */ /* 0x004fce0000010000 */
[----:B------:R2:W5:Y:S01]  /*59b0*/  MUFU.EX2 R0, R59 ;  /* 0x0000003b00007308 */ /* 0x0005620000000800 */
[----:B-1----:R-:W-:Y:S01]  /*59c0*/  FADD.FTZ R11, R57, R4 ;  /* 0x00000004390b7221 */ /* 0x002fe20000010000 */
[----:B---3--:R-:W-:-:S06]  /*59d0*/  MOV R113, R119 ;  /* 0x0000007700717202 */ /* 0x008fcc0000000f00 */
[----:B------:R-:W1:Y:S01]  /*59e0*/  MUFU.EX2 R115, R115 ;  /* 0x0000007300737308 */ /* 0x000e620000000800 */
[C---:B----4-:R-:W-:Y:S01]  /*59f0*/  FADD.FTZ R42, R176.reuse, R15 ;  /* 0x0000000fb02a7221 */ /* 0x050fe20000010000 */
[----:B------:R-:W-:Y:S01]  /*5a00*/  F2FP.BF16.F32.PACK_AB R176, R176, R111 ;  /* 0x0000006fb0b0723e */ /* 0x000fe200000010ff */
[----:B------:R-:W-:Y:S01]  /*5a10*/  IMAD.MOV.U32 R111, RZ, RZ, R119 ;  /* 0x000000ffff6f7224 */ /* 0x000fe200078e0077 */
[----:B--2---:R-:W-:-:S04]  /*5a20*/  MOV R59, R119 ;  /* 0x00000077003b7202 */ /* 0x004fc80000000f00 */
[----:B------:R-:W2:Y:S01]  /*5a30*/  MUFU.EX2 R61, R61 ;  /* 0x0000003d003d7308 */ /* 0x000ea20000000800 */
[C---:B-----5:R-:W-:Y:S01]  /*5a40*/  FADD.FTZ R4, R0.reuse, R11 ;  /* 0x0000000b00047221 */ /* 0x060fe20000010000 */
[----:B------:R-:W-:Y:S01]  /*5a50*/  F2FP.BF16.F32.PACK_AB R181, R0, R57 ;  /* 0x0000003900b5723e */ /* 0x000fe200000010ff */
[----:B------:R-:W-:Y:S02]  /*5a60*/  IMAD.MOV.U32 R0, RZ, RZ, 0x3f800000 ;  /* 0x3f800000ff007424 */ /* 0x000fe400078e00ff */
[----:B------:R-:W-:-:S03]  /*5a70*/  IMAD.MOV.U32 R57, RZ, RZ, R119 ;  /* 0x000000ffff397224 */ /* 0x000fc600078e0077 */
[----:B------:R-:W3:Y:S01]  /*5a80*/  MUFU.EX2 R20, R20 ;  /* 0x0000001400147308 */ /* 0x000ee20000000800 */
[----:B-1----:R-:W-:Y:S01]  /*5a90*/  FADD.FTZ R15, R115, R42 ;  /* 0x0000002a730f7221 */ /* 0x002fe20000010000 */
[----:B------:R-:W-:-:S06]  /*5aa0*/  IMAD.MOV.U32 R42, RZ, RZ, R119 ;  /* 0x000000ffff2a7224 */ /* 0x000fcc00078e0077 */
[----:B------:R1:W4:Y:S01]  /*5ab0*/  MUFU.EX2 R10, R63 ;  /* 0x0000003f000a7308 */ /* 0x0003220000000800 */
[----:B--2---:R-:W-:-:S07]  /*5ac0*/  FADD.FTZ R11, R61, R4 ;  /* 0x000000043d0b7221 */ /* 0x004fce0000010000 */
[----:B------:R-:W2:Y:S01]  /*5ad0*/  MUFU.EX2 R65, R65 ;  /* 0x0000004100417308 */ /* 0x000ea20000000800 */
[C---:B---3--:R-:W-:Y:S01]  /*5ae0*/  FADD.FTZ R4, R20.reuse, R15 ;  /* 0x0000000f14047221 */ /* 0x048fe20000010000 */
[----:B------:R-:W-:Y:S01]  /*5af0*/  F2FP.BF16.F32.PACK_AB R178, R20, R115 ;  /* 0x0000007314b2723e */ /* 0x000fe200000010ff */
[--C-:B------:R-:W-:Y:S02]  /*5b00*/  IMAD.MOV.U32 R115, RZ, RZ, R119.reuse ;  /* 0x000000ffff737224 */ /* 0x100fe400078e0077 */
[----:B-1----:R-:W-:-:S03]  /*5b10*/  IMAD.MOV.U32 R63, RZ, RZ, R119 ;  /* 0x000000ffff3f7224 */ /* 0x002fc600078e0077 */
[----:B------:R1:W3:Y:S01]  /*5b20*/  MUFU.EX2 R24, R67 ;  /* 0x0000004300187308 */ /* 0x0002e20000000800 */
[C---:B----4-:R-:W-:Y:S01]  /*5b30*/  FADD.FTZ R20, R10.reuse, R11 ;  /* 0x0000000b0a147221 */ /* 0x050fe20000010000 */
[----:B------:R-:W-:Y:S01]  /*5b40*/  F2FP.BF16.F32.PACK_AB R183, R10, R61 ;  /* 0x0000003d0ab7723e */ /* 0x000fe200000010ff */
[----:B------:R-:W-:-:S05]  /*5b50*/  IMAD.MOV.U32 R61, RZ, RZ, R119 ;  /* 0x000000ffff3d7224 */ /* 0x000fca00078e0077 */
[----:B------:R-:W4:Y:S01]  /*5b60*/  MUFU.EX2 R69, R69 ;  /* 0x0000004500457308 */ /* 0x000f220000000800 */
[----:B--2---:R-:W-:Y:S01]  /*5b70*/  FADD.FTZ R3, R65, R20 ;  /* 0x0000001441037221 */ /* 0x004fe20000010000 */
[----:B-1----:R-:W-:-:S06]  /*5b80*/  IMAD.MOV.U32 R67, RZ, RZ, R119 ;  /* 0x000000ffff437224 */ /* 0x002fcc00078e0077 */
[----:B------:R1:W2:Y:S01]  /*5b90*/  MUFU.EX2 R12, R71 ;  /* 0x00000047000c7308 */ /* 0x0002a20000000800 */
[C---:B---3--:R-:W-:Y:S01]  /*5ba0*/  FADD.FTZ R14, R24.reuse, R3 ;  /* 0x00000003180e7221 */ /* 0x048fe20000010000 */
[----:B------:R-:W-:Y:S01]  /*5bb0*/  F2FP.BF16.F32.PACK_AB R177, R24, R65 ;  /* 0x0000004118b1723e */ /* 0x000fe200000010ff */
[----:B------:R-:W-:Y:S01]  /*5bc0*/  IMAD.MOV.U32 R24, RZ, RZ, R119 ;  /* 0x000000ffff187224 */ /* 0x000fe200078e0077 */
[-C--:B------:R-:W-:Y:S01]  /*5bd0*/  MOV R65, R119.reuse ;  /* 0x0000007700417202 */ /* 0x080fe20000000f00 */
[----:B----4-:R-:W-:Y:S01]  /*5be0*/  FADD.FTZ R3, R69, R14 ;  /* 0x0000000e45037221 */ /* 0x010fe20000010000 */
[----:B-1----:R-:W-:Y:S02]  /*5bf0*/  MOV R71, R119 ;  /* 0x0000007700477202 */ /* 0x002fe40000000f00 */
[C---:B--2---:R-:W-:Y:S01]  /*5c00*/  F2FP.BF16.F32.PACK_AB R179, R12.reuse, R69 ;  /* 0x000000450cb3723e */ /* 0x044fe200000010ff */
[----:B------:R-:W-:Y:S01]  /*5c10*/  FADD.FTZ R3, R12, R3 ;  /* 0x000000030c037221 */ /* 0x000fe20000010000 */
[----:B------:R-:W-:Y:S01]  /*5c20*/  IMAD.MOV.U32 R69, RZ, RZ, R119 ;  /* 0x000000ffff457224 */ /* 0x000fe200078e0077 */
[----:B------:R-:W-:Y:S06]  /*5c30*/  @!P2 BRA `(.L_x_15) ;  /* 0x000000440080a947 */ /* 0x000fec0003800000 */
[----:B------:R-:W-:Y:S01]  /*5c40*/  UIADD3 UR4, UR61, -0x2, URZ ;  /* 0xfffffffe3d047890 */ /* 0x000fe2000fffe03f */
[----:B------:R-:W-:Y:S01]  /*5c50*/  R2UR UR61, R16 ;  /* 0x00000000103d72ca */ /* 0x000fe200000e0000 */
[----:B------:R-:W-:Y:S01]  /*5c60*/  IMAD.MOV.U32 R11, RZ, RZ, R8 ;  /* 0x000000ffff0b7224 */ /* 0x000fe200078e0008 */
[----:B------:R-:W-:Y:S02]  /*5c70*/  MOV R10, R9 ;  /* 0x00000009000a7202 */ /* 0x000fe40000000f00 */
[----:B------:R-:W-:Y:S02]  /*5c80*/  CS2R R118, SRZ ;  /* 0x0000000000767805 */ /* 0x000fe4000001ff00 */
[----:B------:R-:W-:Y:S01]  /*5c90*/  MOV R0, 0x3f800000 ;  /* 0x3f80000000007802 */ /* 0x000fe20000000f00 */
[----:B------:R-:W-:Y:S01]  /*5ca0*/  IMAD.U32 R12, RZ, RZ, UR4 ;  /* 0x00000004ff0c7e24 */ /* 0x000fe2000f8e00ff */
[----:B------:R-:W-:Y:S02]  /*5cb0*/  CS2R R114, SRZ ;  /* 0x0000000000727805 */ /* 0x000fe4000001ff00 */
[----:B------:R-:W-:-:S02]  /*5cc0*/  CS2R R110, SRZ ;  /* 0x00000000006e7805 */ /* 0x000fc4000001ff00 */
[----:B------:R-:W-:Y:S02]  /*5cd0*/  CS2R R106, SRZ ;  /* 0x00000000006a7805 */ /* 0x000fe4000001ff00 */
[----:B------:R-:W-:Y:S02]  /*5ce0*/  CS2R R102, SRZ ;  /* 0x0000000000667805 */ /* 0x000fe4000001ff00 */
[----:B------:R-:W-:Y:S02]  /*5cf0*/  CS2R R98, SRZ ;  /* 0x0000000000627805 */ /* 0x000fe4000001ff00 */
[----:B------:R-:W-:Y:S02]  /*5d00*/  CS2R R94, SRZ ;  /* 0x00000000005e7805 */ /* 0x000fe4000001ff00 */
        /* <DEDUP_REMOVED lines=40> */
[----:B------:R-:W-:Y:S01]  /*5f90*/  CS2R R24, SRZ ;  /* 0x0000000000187805 */ /* 0x000fe2000001ff00 */
[----:B------:R-:W-:Y:S01]  /*5fa0*/  UMOV UR39, UR38 ;  /* 0x0000002600277c82 */ /* 0x000fe20008000000 */
[----:B------:R-:W-:-:S05]  /*5fb0*/  ULDC UR37, c[0x0][0x9d8] ;  /* 0x0002760000257ab9 */ /* 0x000fca0000000800 */
.L_x_24:
[----:B------:R-:W-:-:S04]  /*5fc0*/  UIADD3 UR4, UR39, 0x1, URZ ;  /* 0x0000000127047890 */ /* 0x000fc8000fffe03f */
[----:B------:R-:W-:-:S04]  /*5fd0*/  UISETP.NE.AND UP0, UPT, UR4, 0x2, UPT ;  /* 0x000000020400788c */ /* 0x000fc8000bf05270 */
[----:B------:R-:W-:Y:S02]  /*5fe0*/  USEL UR5, URZ, 0x1, UP0 ;  /* 0x000000013f057887 */ /* 0x000fe40008000000 */
[----:B------:R-:W-:Y:S02]  /*5ff0*/  USEL UR38, UR4, URZ, UP0 ;  /* 0x0000003f04267287 */ /* 0x000fe40008000000 */
[----:B------:R-:W-:-:S06]  /*6000*/  ULOP3.LUT UR4, UR61, UR5, URZ, 0x3c, !UPT ;  /* 0x000000053d047292 */ /* 0x000fcc000f8e3c3f */
[----:B------:R-:W-:Y:S01]  /*6010*/  IMAD.U32 R16, RZ, RZ, UR4 ;  /* 0x00000004ff107e24 */ /* 0x000fe2000f8e00ff */
[----:B------:R-:W-:Y:S06]  /*6020*/  @!P0 BRA `(.L_x_16) ;  /* 0x0000000000048947 */ /* 0x000fec0003800000 */
[----:B------:R-:W-:Y:S01]  /*6030*/  BPT.TRAP 0x1 ;  /* 0x000000040000795c */ /* 0x000fe20000300000 */
.L_x_16:
[----:B------:R-:W-:Y:S02]  /*6040*/  R2UR UR5, R2 ;  /* 0x00000000020572ca */ /* 0x000fe400000e0000 */
[----:B------:R-:W-:-:S11]  /*6050*/  R2UR UR4, R16 ;  /* 0x00000000100472ca */ /* 0x000fd600000e0000 */
[----:B------:R-:W-:Y:S02]  /*6060*/  ULEA UR60, UR38, UR5, 0x3 ;  /* 0x00000005263c7291 */ /* 0x000fe4000f8e183f */
[----:B------:R-:W-:-:S05]  /*6070*/  IMAD.U32 R6, RZ, RZ, UR4 ;  /* 0x00000004ff067e24 */ /* 0x000fca000f8e00ff */
[----:B------:R-:W-:-:S04]  /*6080*/  SHF.L.U32 R6, R6, 0x1f, RZ ;  /* 0x0000001f06067819 */ /* 0x000fc800000006ff */
[----:B------:R1:W2:Y:S01]  /*6090*/  SYNCS.PHASECHK.TRANS64.TRYWAIT P2, [UR60+0x36830], R6 ;  /* 0x03683006ff0075a7 */ /* 0x0002a2000804017c */
[----:B------:R-:W-:Y:S05]  /*60a0*/  @!P0 BRA `(.L_x_17) ;  /* 0x0000000000048947 */ /* 0x000fea0003800000 */
[----:B------:R-:W-:Y:S01]  /*60b0*/  BPT.TRAP 0x1 ;  /* 0x000000040000795c */ /* 0x000fe20000300000 */
.L_x_17:
[----:B--2---:R-:W-:Y:S05]  /*60c0*/  @P2 BRA `(.L_x_18) ;  /* 0x0000000000082947 */ /* 0x004fea0003800000 */
[----:B------:R-:W2:Y:S02]  /*60d0*/  SYNCS.PHASECHK.TRANS64.TRYWAIT P2, [UR60+0x36830], R6 ;  /* 0x03683006ff0075a7 */ /* 0x000ea4000804017c */
[----:B--2---:R-:W-:Y:S05]  /*60e0*/  @!P2 BRA `(.L_x_19) ;  /* 0x000000940030a947 */ /* 0x004fea0003800000 */
.L_x_18:
[----:B------:R-:W-:Y:S01]  /*60f0*/  R2UR UR4, R5 ;  /* 0x00000000050472ca */ /* 0x000fe200000e0000 */
[----:B------:R-:W-:Y:S01]  /*6100*/  WARPGROUP.ARRIVE ;  /* 0x00000000000079c5 */ /* 0x000fe20000000000 */
[----:B------:R-:W-:Y:S01]  /*6110*/  UMOV UR59, 0x40000040 ;  /* 0x40000040003b7882 */ /* 0x000fe20000000000 */
        /* <DEDUP_REMOVED lines=10> */
[----:B------:R-:W-:Y:S01]  /*61c0*/  UIMAD UR4, UR38, 0xa80, UR4 ;  /* 0x00000a80260478a4 */ /* 0x000fe2000f8e0204 */
[-C--:B------:R-:W-:Y:S01]  /*61d0*/  FMUL.FTZ R24, R24, R7.reuse ;  /* 0x0000000718187220 */ /* 0x080fe20000410000 */
[----:B------:R-:W-:Y:S01]  /*61e0*/  UMOV UR55, 0x40000040 ;  /* 0x4000004000377882 */ /* 0x000fe20000000000 */
[----:B------:R-:W-:Y:S01]  /*61f0*/  UMOV UR7, 0x40000040 ;  /* 0x4000004000077882 */ /* 0x000fe20000000000 */
[----:B------:R-:W-:Y:S01]  /*6200*/  UIADD3 UR5, UR4, 0x80, URZ ;  /* 0x0000008004057890 */ /* 0x000fe2000fffe03f */
[-C--:B------:R-:W-:Y:S01]  /*6210*/  FMUL.FTZ R25, R25, R7.reuse ;  /* 0x0000000719197220 */ /* 0x080fe20000410000 */
[----:B------:R-:W-:Y:S01]  /*6220*/  UIADD3 UR6, UR4, 0x100, URZ ;  /* 0x0000010004067890 */ /* 0x000fe2000fffe03f */
[-C--:B------:R-:W-:Y:S01]  /*6230*/  FMUL.FTZ R28, R28, R7.reuse ;  /* 0x000000071c1c7220 */ /* 0x080fe20000410000 */
[----:B------:R-:W-:Y:S01]  /*6240*/  UMOV UR58, UR4 ;  /* 0x00000004003a7c82 */ /* 0x000fe20008000000 */
[----:B------:R-:W-:Y:S01]  /*6250*/  UIADD3 UR10, UR4, 0x2, URZ ;  /* 0x00000002040a7890 */ /* 0x000fe2000fffe03f */
[----:B------:R-:W-:Y:S01]  /*6260*/  HGMMA.64x16x16.F32.BF16 R168, gdesc[UR56], RZ, !UPT, gsb0 ;  /* 0x0020000038a879f0 */ /* 0x000fe2000c0018ff */
[----:B------:R-:W-:Y:S01]  /*6270*/  UMOV UR58, UR5 ;  /* 0x00000005003a7c82 */ /* 0x000fe20008000000 */
[----:B------:R-:W-:Y:S01]  /*6280*/  UMOV UR59, 0x40000040 ;  /* 0x40000040003b7882 */ /* 0x000fe20000000000 */
[----:B------:R-:W-:Y:S01]  /*6290*/  UIADD3 UR5, UR4, 0x180, URZ ;  /* 0x0000018004057890 */ /* 0x000fe2000fffe03f */
[-C--:B------:R-:W-:Y:S01]  /*62a0*/  FMUL.FTZ R29, R29, R7.reuse ;  /* 0x000000071d1d7220 */ /* 0x080fe20000410000 */
        /* <DEDUP_REMOVED lines=46> */
[----:B------:R-:W-:Y:S01]  /*6590*/  FMUL.FTZ R104, R104, R7 ;  /* 0x0000000768687220 */ /* 0x000fe20000410000 */
[----:B------:R-:W-:-:S02]  /*65a0*/  WARPGROUP.DEPBAR.LE gsb0, 0x0 ;  /* 0x00008000000079c5 */ /* 0x000fc40000010000 */
[----:B------:R-:W-:Y:S01]  /*65b0*/  WARPGROUP.ARRIVE ;  /* 0x00000000000079c5 */ /* 0x000fe20000000000 */
[-C--:B------:R-:W-:Y:S01]  /*65c0*/  FMUL.FTZ R105, R105, R7.reuse ;  /* 0x0000000769697220 */ /* 0x080fe20000410000 */
[-C--:B------:R-:W-:Y:S01]  /*65d0*/  FMUL.FTZ R108, R108, R7.reuse ;  /* 0x000000076c6c7220 */ /* 0x080fe20000410000 */
[-C--:B------:R-:W-:Y:S01]  /*65e0*/  FMUL.FTZ R109, R109, R7.reuse ;  /* 0x000000076d6d7220 */ /* 0x080fe20000410000 */
[-C--:B------:R-:W-:Y:S01]  /*65f0*/  FMUL.FTZ R112, R112, R7.reuse ;  /* 0x0000000770707220 */ /* 0x080fe20000410000 */
[-C--:B------:R-:W-:Y:S01]  /*6600*/  FMUL.FTZ R113, R113, R7.reuse ;  /* 0x0000000771717220 */ /* 0x080fe20000410000 */
[----:B------:R-:W-:Y:S01]  /*6610*/  HGMMA.64x16x16.F32.BF16 R160, gdesc[UR56], RZ, !UPT, gsb0 ;  /* 0x0020000038a079f0 */ /* 0x000fe2000c0018ff */
[----:B------:R-:W-:Y:S01]  /*6620*/  UMOV UR58, UR6 ;  /* 0x00000006003a7c82 */ /* 0x000fe20008000000 */
[----:B------:R-:W-:Y:S01]  /*6630*/  UMOV UR59, 0x40000040 ;  /* 0x40000040003b7882 */ /* 0x000fe20000000000 */
[----:B------:R-:W-:Y:S01]  /*6640*/  UIADD3 UR6, UR4, 0x200, URZ ;  /* 0x0000020004067890 */ /* 0x000fe2000fffe03f */
[-C--:B------:R-:W-:Y:S01]  /*6650*/  FMUL.FTZ R116, R116, R7.reuse ;  /* 0x0000000774747220 */ /* 0x080fe20000410000 */
[----:B------:R-:W-:Y:S01]  /*6660*/  FMUL.FTZ R117, R117, R7 ;  /* 0x0000000775757220 */ /* 0x000fe20000410000 */
        /* <DEDUP_REMOVED lines=49> */
[----:B------:R-:W-:-:S04]  /*6980*/  FMUL.FTZ R119, R119, R0 ;  /* 0x0000000077777220 */ /* 0x000fc80000410000 */
[----:B------:R-:W-:Y:S01]  /*6990*/  HGMMA.64x16x16.F32.BF16 R152, gdesc[UR56], RZ, !UPT, gsb0 ;  /* 0x00200000389879f0 */ /* 0x000fe2000c0018ff */
[----:B------:R-:W-:Y:S01]  /*69a0*/  UMOV UR58, UR5 ;  /* 0x00000005003a7c82 */ /* 0x000fe20008000000 */
[----:B------:R-:W-:Y:S01]  /*69b0*/  UMOV UR59, 0x40000040 ;  /* 0x40000040003b7882 */ /* 0x000fe20000000000 */
[----:B------:R-:W-:Y:S01]  /*69c0*/  UIADD3 UR5, UR4, 0x280, URZ ;  /* 0x0000028004057890 */ /* 0x000fe2000fffe03f */
[----:B------:R-:W-:Y:S02]  /*69d0*/  WARPGROUP.DEPBAR.LE gsb0, 0x0 ;  /* 0x00008000000079c5 */ /* 0x000fe40000010000 */
[----:B------:R-:W-:-:S06]  /*69e0*/  WARPGROUP.ARRIVE ;  /* 0x00000000000079c5 */ /* 0x000fcc0000000000 */
        /* <DEDUP_REMOVED lines=18> */
[----:B------:R-:W-:Y:S03]  /*6b10*/  HGMMA.64x16x16.F32.BF16 R120, gdesc[UR56], RZ, !UPT, gsb0 ;  /* 0x00200000387879f0 */ /* 0x000fe6000c0018ff */
[----:B------:R-:W-:Y:S02]  /*6b20*/  WARPGROUP.DEPBAR.LE gsb0, 0x0 ;  /* 0x00008000000079c5 */ /* 0x000fe40000010000 */
[----:B------:R-:W-:-:S06]  /*6b30*/  WARPGROUP.ARRIVE ;  /* 0x00000000000079c5 */ /* 0x000fcc0000000000 */
[----:B------:R-:W-:Y:S01]  /*6b40*/  HGMMA.64x16x16.F32.BF16 R168, gdesc[UR8], R168, gsb0 ;  /* 0x0020000008a879f0 */ /* 0x000fe200080018a8 */
[----:B------:R-:W-:Y:S01]  /*6b50*/  UMOV UR10, UR5 ;  /* 0x00000005000a7c82 */ /* 0x000fe20008000000 */
[----:B------:R-:W-:Y:S01]  /*6b60*/  UMOV UR11, 0x40000040 ;  /* 0x40000040000b7882 */ /* 0x000fe20000000000 */
[----:B------:R-:W-:Y:S01]  /*6b70*/  UIADD3 UR5, UR4, 0x182, URZ ;  /* 0x0000018204057890 */ /* 0x000fe2000fffe03f */
        /* <DEDUP_REMOVED lines=397> */
[----:B------:R-:W-:-:S03]  /*8450*/  UIADD3 UR6, UR4, 0x906, URZ ;  /* 0x0000090604067890 */ /* 0x000fc6000fffe03f */
[----:B------:R-:W-:Y:S01]  /*8460*/  UMOV UR4, UR52 ;  /* 0x0000003400047c82 */ /* 0x000fe20008000000 */
[----:B------:R-:W-:Y:S02]  /*8470*/  WARPGROUP.DEPBAR.LE gsb0, 0x0 ;  /* 0x00008000000079c5 */ /* 0x000fe40000010000 */
[----:B------:R-:W-:-:S06]  /*8480*/  WARPGROUP.ARRIVE ;  /* 0x00000000000079c5 */ /* 0x000fcc0000000000 */
[----:B------:R-:W-:Y:S01]  /*8490*/  HGMMA.64x16x16.F32.BF16 R152, gdesc[UR52], R152, gsb0 ;  /* 0x00200000349879f0 */ /* 0x000fe20008001898 */
[----:B------:R-:W-:Y:S01]  /*84a0*/  UMOV UR54, UR5 ;  /* 0x0000000500367c82 */ /* 0x000fe20008000000 */
[----:B------:R-:W-:Y:S01]  /*84b0*/  UMOV UR55, 0x40000040 ;  /* 0x4000004000377882 */ /* 0x000fe20000000000 */
        /* <DEDUP_REMOVED lines=19> */
[----:B------:R-:W-:Y:S03]  /*85f0*/  HGMMA.64x16x16.F32.BF16 R120, gdesc[UR4], R120, gsb0 ;  /* 0x00200000047879f0 */ /* 0x000fe60008001878 */
[----:B------:R-:W-:Y:S02]  /*8600*/  WARPGROUP.DEPBAR.LE gsb0, 0x0 ;  /* 0x00008000000079c5 */ /* 0x000fe40000010000 */
[----:B------:R-:W-:Y:S05]  /*8610*/  @!P0 BRA `(.L_x_20) ;  /* 0x0000000000048947 */ /* 0x000fea0003800000 */
[----:B------:R-:W-:Y:S01]  /*8620*/  BPT.TRAP 0x1 ;  /* 0x000000040000795c */ /* 0x000fe20000300000 */
.L_x_20:
[----:B------:R-:W-:Y:S02]  /*8630*/  R2UR UR4, R2 ;  /* 0x00000000020472ca */ /* 0x000fe400000e0000 */
[----:B------:R-:W-:-:S04]  /*8640*/  MOV R0, UR61 ;  /* 0x0000003d00007c02 */ /* 0x000fc80008000f00 */
[----:B------:R-:W-:-:S07]  /*8650*/  SHF.L.U32 R0, R0, 0x1f, RZ ;  /* 0x0000001f00007819 */ /* 0x000fce00000006ff */
[----:B------:R-:W-:-:S09]  /*8660*/  ULEA UR4, UR39, UR4, 0x3 ;  /* 0x0000000427047291 */ /* 0x000fd2000f8e183f */
[----:B------:R3:W4:Y:S01]  /*8670*/  SYNCS.PHASECHK.TRANS64.TRYWAIT P2, [UR4+0x36850], R0 ;  /* 0x03685000ff0075a7 */ /* 0x0007220008040144 */
[----:B------:R-:W-:Y:S05]  /*8680*/  @!P0 BRA `(.L_x_21) ;  /* 0x0000000000048947 */ /* 0x000fea0003800000 */
[----:B------:R-:W-:Y:S01]  /*8690*/  BPT.TRAP 0x1 ;  /* 0x000000040000795c */ /* 0x000fe20000300000 */
.L_x_21:
[----:B----4-:R-:W-:Y:S05]  /*86a0*/  @P2 BRA `(.L_x_22) ;  /* 0x0000000000082947 */ /* 0x010fea0003800000 */
[----:B------:R-:W4:Y:S02]  /*86b0*/  SYNCS.PHASECHK.TRANS64.TRYWAIT P2, [UR4+0x36850], R0 ;  /* 0x03685000ff0075a7 */ /* 0x000f240008040144 */
[----:B----4-:R-:W-:Y:S05]  /*86c0*/  @!P2 BRA `(.L_x_23) ;  /* 0x0000006c00d0a947 */ /* 0x010fea0003800000 */
.L_x_22:
[----:B------:R-:W-:Y:S01]  /*86d0*/  R2UR UR5, R2 ;  /* 0x00000000020572ca */ /* 0x000fe200000e0000 */
[----:B------:R-:W-:Y:S01]  /*86e0*/  WARPGROUP.ARRIVE ;  /* 0x00000000000079c5 */ /* 0x000fe20000000000 */
[----:B------:R-:W-:Y:S01]  /*86f0*/  UMOV UR7, 0x40000040 ;  /* 0x4000004000077882 */ /* 0x000fe20000000000 */
[----:B---34-:R-:W-:Y:S01]  /*8700*/  FMUL.FTZ R0, R168, UR37 ;  /* 0x00000025a8007c20 */ /* 0x018fe20008410000 */
[----:B--2---:R-:W-:Y:S01]  /*8710*/  FMUL.FTZ R9, R169, UR37 ;  /* 0x00000025a9097c20 */ /* 0x004fe20008410000 */
[----:B------:R-:W-:Y:S01]  /*8720*/  FMUL.FTZ R169, R172, UR37 ;  /* 0x00000025aca97c20 */ /* 0x000fe20008410000 */
[----:B------:R-:W-:Y:S01]  /*8730*/  FMUL.FTZ R15, R171, UR37 ;  /* 0x00000025ab0f7c20 */ /* 0x000fe20008410000 */
[----:B------:R-:W-:Y:S01]  /*8740*/  FMUL.FTZ R171, R173, UR37 ;  /* 0x00000025adab7c20 */ /* 0x000fe20008410000 */
[----:B------:R-:W-:Y:S01]  /*8750*/  FMUL.FTZ R173, R175, UR37 ;  /* 0x00000025afad7c20 */ /* 0x000fe20008410000 */
[----:B------:R-:W1:Y:S01]  /*8760*/  MUFU.TANH R0, R0 ;  /* 0x0000000000007308 */ /* 0x000e620000002400 */
[----:B------:R-:W-:Y:S01]  /*8770*/  FMUL.FTZ R175, R160, UR37 ;  /* 0x00000025a0af7c20 */ /* 0x000fe20008410000 */
[----:B------:R-:W-:Y:S01]  /*8780*/  FMUL.FTZ R211, R153, UR37 ;  /* 0x0000002599d37c20 */ /* 0x000fe20008410000 */
[----:B------:R-:W-:Y:S01]  /*8790*/  FMUL.FTZ R213, R144, UR37 ;  /* 0x0000002590d57c20 */ /* 0x000fe20008410000 */
[----:B------:R-:W-:Y:S01]  /*87a0*/  UIADD3 UR5, UR5, 0x400, URZ ;  /* 0x0000040005057890 */ /* 0x000fe2000fffe03f */
[----:B------:R-:W-:Y:S01]  /*87b0*/  FMUL.FTZ R215, R145, UR37 ;  /* 0x0000002591d77c20 */ /* 0x000fe20008410000 */
[----:B------:R-:W-:Y:S01]  /*87c0*/  FMUL.FTZ R217, R148, UR37 ;  /* 0x0000002594d97c20 */ /* 0x000fe20008410000 */
[----:B------:R-:W-:Y:S01]  /*87d0*/  FMUL.FTZ R219, R149, UR37 ;  /* 0x0000002595db7c20 */ /* 0x000fe20008410000 */
[----:B------:R-:W-:Y:S01]  /*87e0*/  USHF.R.U32.HI UR5, URZ, 0x4, UR5 ;  /* 0x000000043f057899 */ /* 0x000fe20008011605 */
[----:B------:R-:W2:Y:S01]  /*87f0*/  MUFU.TANH R9, R9 ;  /* 0x0000000900097308 */ /* 0x000ea20000002400 */
[----:B------:R-:W-:Y:S01]  /*8800*/  FMUL.FTZ R221, R136, UR37 ;  /* 0x0000002588dd7c20 */ /* 0x000fe20008410000 */
[----:B------:R-:W-:Y:S01]  /*8810*/  FMUL.FTZ R223, R137, UR37 ;  /* 0x0000002589df7c20 */ /* 0x000fe20008410000 */
[----:B------:R-:W-:Y:S01]  /*8820*/  ULOP3.LUT UR5, UR5, 0x3fff, URZ, 0xc0, !UPT ;  /* 0x00003fff05057892 */ /* 0x000fe2000f8ec03f */
[----:B------:R-:W-:Y:S01]  /*8830*/  FMUL.FTZ R225, R140, UR37 ;  /* 0x000000258ce17c20 */ /* 0x000fe20008410000 */
[----:B------:R-:W-:Y:S01]  /*8840*/  FMUL.FTZ R235, R141, UR37 ;  /* 0x000000258deb7c20 */ /* 0x000fe20008410000 */
[----:B------:R-:W-:Y:S01]  /*8850*/  FMUL.FTZ R237, R128, UR37 ;  /* 0x0000002580ed7c20 */ /* 0x000fe20008410000 */
[----:B------:R-:W-:Y:S01]  /*8860*/  ULOP3.LUT UR5, UR5, 0x3800000, URZ, 0xfc, !UPT ;  /* 0x0380000005057892 */ /* 0x000fe2000f8efc3f */
[----:B------:R-:W3:Y:S01]  /*8870*/  MUFU.TANH R169, R169 ;  /* 0x000000a900a97308 */ /* 0x000ee20000002400 */
[----:B-1----:R-:W-:Y:S01]  /*8880*/  FMNMX.FTZ R6, R0, R11, !PT ;  /* 0x0000000b00067209 */ /* 0x002fe20007810000 */
[----:B------:R-:W-:Y:S01]  /*8890*/  FMUL.FTZ R231, R129, UR37 ;  /* 0x0000002581e77c20 */ /* 0x000fe20008410000 */
[----:B------:R-:W-:Y:S01]  /*88a0*/  UIMAD UR5, UR39, 0xa80, UR5 ;  /* 0x00000a80270578a4 */ /* 0x000fe2000f8e0205 */
[----:B------:R-:W-:Y:S01]  /*88b0*/  FMUL.FTZ R227, R132, UR37 ;  /* 0x0000002584e37c20 */ /* 0x000fe20008410000 */
[----:B------:R-:W-:Y:S01]  /*88c0*/  FMUL.FTZ R233, R133, UR37 ;  /* 0x0000002585e97c20 */ /* 0x000fe20008410000 */
[----:B------:R-:W-:Y:S01]  /*88d0*/  FMUL.FTZ R229, R120, UR37 ;  /* 0x0000002578e57c20 */ /* 0x000fe20008410000 */
[----:B------:R-:W-:Y:S01]  /*88e0*/  R2UR UR10, R12 ;  /* 0x000000000c0a72ca */ /* 0x000fe200000e0000 */
[----:B------:R-:W1:Y:S01]  /*88f0*/  MUFU.TANH R171, R171 ;  /* 0x000000ab00ab7308 */ /* 0x000e620000002400 */
[----:B--2---:R-:W-:Y:S01]  /*8900*/  FMNMX.FTZ R6, R9, R6, !PT ;  /* 0x0000000609067209 */ /* 0x004fe20007810000 */
[----:B------:R-:W-:Y:S01]  /*8910*/  UMOV UR6, UR5 ;  /* 0x0000000500067c82 */ /* 0x000fe20008000000 */
[----:B------:R-:W-:Y:S01]  /*8920*/  FMUL.FTZ R12, R121, UR37 ;  /* 0x00000025790c7c20 */ /* 0x000fe20008410000 */
[----:B------:R-:W-:Y:S01]  /*8930*/  HGMMA.64x192x16.F32.BF16 R24, R200, gdesc[UR4].tnspB, R24, gsb0 ;  /* 0x42e00004c8187df0 */ /* 0x000fe20008001818 */
[----:B------:R-:W-:Y:S01]  /*8940*/  UIADD3 UR6, UR5, 0x80, URZ ;  /* 0x0000008005067890 */ /* 0x000fe2000fffe03f */
[----:B------:R-:W-:Y:S01]  /*8950*/  FMUL.FTZ R13, R170, UR37 ;  /* 0x00000025aa0d7c20 */ /* 0x000fe20008410000 */
[----:B------:R-:W-:Y:S01]  /*8960*/  UMOV UR7, 0x40000040 ;  /* 0x4000004000077882 */ /* 0x000fe20000000000 */
[----:B------:R-:W2:Y:S01]  /*8970*/  MUFU.TANH R175, R175 ;  /* 0x000000af00af7308 */ /* 0x000ea20000002400 */
[----:B---3--:R-:W-:Y:S01]  /*8980*/  FMNMX.FTZ R6, R169, R6, !PT ;  /* 0x00000006a9067209 */ /* 0x008fe20007810000 */
[----:B------:R-:W-:Y:S01]  /*8990*/  FMUL.FTZ R21, R174, UR37 ;  /* 0x00000025ae157c20 */ /* 0x000fe20008410000 */
[----:B------:R-:W-:Y:S01]  /*89a0*/  FMUL.FTZ R163, R163, UR37 ;  /* 0x00000025a3a37c20 */ /* 0x000fe20008410000 */
[----:B------:R-:W-:Y:S01]  /*89b0*/  FMUL.FTZ R167, R167, UR37 ;  /* 0x00000025a7a77c20 */ /* 0x000fe20008410000 */
[----:B------:R-:W-:Y:S01]  /*89c0*/  FMUL.FTZ R153, R154, UR37 ;  /* 0x000000259a997c20 */ /* 0x000fe20008410000 */
[----:B------:R-:W-:Y:S01]  /*89d0*/  FMUL.FTZ R155, R155, UR37 ;  /* 0x000000259b9b7c20 */ /* 0x000fe20008410000 */
[----:B------:R-:W-:Y:S01]  /*89e0*/  FMUL.FTZ R159, R159, UR37 ;  /* 0x000000259f9f7c20 */ /* 0x000fe20008410000 */
[----:B------:R-:W-:Y:S01]  /*89f0*/  MUFU.TANH R211, R211 ;  /* 0x000000d300d37308 */ /* 0x000fe20000002400 */
[----:B-1----:R-:W-:Y:S01]  /*8a00*/  FMNMX.FTZ R6, R171, R6, !PT ;  /* 0x00000006ab067209 */ /* 0x002fe20007810000 */
[----:B------:R-:W-:Y:S01]  /*8a10*/  FMUL.FTZ R145, R146, UR37 ;  /* 0x0000002592917c20 */ /* 0x000fe20008410000 */
[----:B------:R-:W-:Y:S01]  /*8a20*/  FMUL.FTZ R147, R147, UR37 ;  /* 0x0000002593937c20 */ /* 0x000fe20008410000 */
[----:B------:R-:W-:Y:S01]  /*8a30*/  FMUL.FTZ R149, R150, UR37 ;  /* 0x0000002596957c20 */ /* 0x000fe20008410000 */
[----:B------:R-:W-:Y:S01]  /*8a40*/  FMUL.FTZ R121, R151, UR37 ;  /* 0x0000002597797c20 */ /* 0x000fe20008410000 */
[----:B------:R-:W-:Y:S01]  /*8a50*/  FMUL.FTZ R129, R139, UR37 ;  /* 0x000000258b817c20 */ /* 0x000fe20008410000 */
[----:B------:R-:W-:Y:S01]  /*8a60*/  FMUL.FTZ R133, R142, UR37 ;  /* 0x000000258e857c20 */ /* 0x000fe20008410000 */
[----:B------:R-:W-:Y:S01]  /*8a70*/  MUFU.TANH R213, R213 ;  /* 0x000000d500d57308 */ /* 0x000fe20000002400 */
[----:B--2---:R-:W-:Y:S01]  /*8a80*/  FMNMX.FTZ R6, R175, R6, !PT ;  /* 0x00000006af067209 */ /* 0x004fe20007810000 */
[----:B------:R-:W-:Y:S01]  /*8a90*/  FMUL.FTZ R137, R143, UR37 ;  /* 0x000000258f897c20 */ /* 0x000fe20008410000 */
[----:B------:R-:W-:Y:S01]  /*8aa0*/  FMUL.FTZ R139, R130, UR37 ;  /* 0x00000025828b7c20 */ /* 0x000fe20008410000 */
[----:B------:R-:W-:Y:S01]  /*8ab0*/  FMUL.FTZ R131, R131, UR37 ;  /* 0x0000002583837c20 */ /* 0x000fe20008410000 */
[----:B------:R-:W-:Y:S01]  /*8ac0*/  FMUL.FTZ R141, R134, UR37 ;  /* 0x00000025868d7c20 */ /* 0x000fe20008410000 */
[----:B------:R-:W-:Y:S01]  /*8ad0*/  FMUL.FTZ R135, R135, UR37 ;  /* 0x0000002587877c20 */ /* 0x000fe20008410000 */
[----:B------:R-:W-:Y:S01]  /*8ae0*/  FMUL.FTZ R143, R122, UR37 ;  /* 0x000000257a8f7c20 */ /* 0x000fe20008410000 */
[----:B------:R-:W-:Y:S01]  /*8af0*/  MUFU.TANH R215, R215 ;  /* 0x000000d700d77308 */ /* 0x000fe20000002400 */
[----:B------:R-:W-:Y:S01]  /*8b00*/  FMUL.FTZ R123, R123, UR37 ;  /* 0x000000257b7b7c20 */ /* 0x000fe20008410000 */
[----:B------:R-:W-:Y:S01]  /*8b10*/  FMUL.FTZ R151, R126, UR37 ;  /* 0x000000257e977c20 */ /* 0x000fe20008410000 */
[----:B------:R-:W-:Y:S01]  /*8b20*/  FMUL.FTZ R127, R127, UR37 ;  /* 0x000000257f7f7c20 */ /* 0x000fe20008410000 */
[----:B------:R-:W-:Y:S01]  /*8b30*/  ISETP.LT.AND P2, PT, RZ, UR10, PT ;  /* 0x0000000aff007c0c */ /* 0x000fe2000bf41270 */
[----:B------:R-:W-:Y:S01]  /*8b40*/  UMOV UR39, UR38 ;  /* 0x0000002600277c82 */ /* 0x000fe20008000000 */
[----:B------:R-:W-:-:S02]  /*8b50*/  R2UR UR61, R16 ;  /* 0x00000000103d72ca */ /* 0x000fc400000e0000 */
[----:B------:R-:W-:Y:S08]  /*8b60*/  MUFU.TANH R217, R217 ;  /* 0x000000d900d97308 */ /* 0x000ff00000002400 */
        /* <DEDUP_REMOVED lines=20> */
[----:B------:R-:W-:Y:S01]  /*8cb0*/  MUFU.TANH R145, R145 ;  /* 0x0000009100917308 */ /* 0x000fe20000002400 */
[----:B------:R-:W-:-:S02]  /*8cc0*/  WARPGROUP.DEPBAR.LE gsb0, 0x0 ;  /* 0x00008000000079c5 */ /* 0x000fc40000010000 */
[----:B------:R-:W-:Y:S01]  /*8cd0*/  WARPGROUP.ARRIVE ;  /* 0x00000000000079c5 */ /* 0x000fe20000000000 */
[----:B------:R-:W-:Y:S01]  /*8ce0*/  FMUL.FTZ R201, R165, UR37 ;  /* 0x00000025a5c97c20 */ /* 0x000fe20008410000 */
[----:B------:R-:W-:Y:S01]  /*8cf0*/  FMUL.FTZ R203, R152, UR37 ;  /* 0x0000002598cb7c20 */ /* 0x000fe20008410000 */
[----:B------:R-:W-:Y:S02]  /*8d00*/  FMUL.FTZ R165, R166, UR37 ;  /* 0x00000025a6a57c20 */ /* 0x000fe40008410000 */
[----:B------:R-:W-:Y:S01]  /*8d10*/  MUFU.TANH R147, R147 ;  /* 0x0000009300937308 */ /* 0x000fe20000002400 */
[----:B------:R-:W-:Y:S01]  /*8d20*/  HGMMA.64x192x16.F32.BF16 R24, R196, gdesc[UR4].tnspB, R24, gsb0 ;  /* 0x42e00004c4187df0 */ /* 0x000fe20008001818 */
[----:B------:R-:W-:Y:S01]  /*8d30*/  UIADD3 UR6, UR5, 0x100, URZ ;  /* 0x0000010005067890 */ /* 0x000fe2000fffe03f */
[----:B------:R-:W-:-:S05]  /*8d40*/  UMOV UR7, 0x40000040 ;  /* 0x4000004000077882 */ /* 0x000fca0000000000 */
        /* <DEDUP_REMOVED lines=20> */
[----:B------:R-:W-:-:S03]  /*8e90*/  FMUL.FTZ R161, R162, UR37 ;  /* 0x00000025a2a17c20 */ /* 0x000fc60008410000 */
[----:B------:R-:W-:Y:S01]  /*8ea0*/  HGMMA.64x192x16.F32.BF16 R24, R192, gdesc[UR4].tnspB, R24, gsb0 ;  /* 0x42e00004c0187df0 */ /* 0x000fe20008001818 */
[----:B------:R-:W-:Y:S01]  /*8eb0*/  UIADD3 UR6, UR5, 0x180, URZ ;  /* 0x0000018005067890 */ /* 0x000fe2000fffe03f */
[----:B------:R-:W1:Y:S01]  /*8ec0*/  MUFU.TANH R197, R197 ;  /* 0x000000c500c57308 */ /* 0x000e620000002400 */
[----:B------:R-:W-:-:S07]  /*8ed0*/  UMOV UR7, 0x40000040 ;  /* 0x4000004000077882 */ /* 0x000fce0000000000 */
[----:B------:R-:W2:Y:S08]  /*8ee0*/  MUFU.TANH R199, R199 ;  /* 0x000000c700c77308 */ /* 0x000eb00000002400 */
[----:B------:R-:W-:Y:S01]  /*8ef0*/  MUFU.TANH R161, R161 ;  /* 0x000000a100a17308 */ /* 0x000fe20000002400 */
[----:B-1----:R-:W-:-:S04]  /*8f00*/  FMNMX.FTZ R6, R197, R6, !PT ;  /* 0x00000006c5067209 */ /* 0x002fc80007810000 */
[----:B--2---:R-:W-:-:S04]  /*8f10*/  FMNMX.FTZ R6, R199, R6, !PT ;  /* 0x00000006c7067209 */ /* 0x004fc80007810000 */
[----:B------:R-:W-:-:S04]  /*8f20*/  FMNMX.FTZ R6, R201, R6, !PT ;  /* 0x00000006c9067209 */ /* 0x000fc80007810000 */
[----:B------:R-:W-:-:S04]  /*8f30*/  FMNMX.FTZ R6, R203, R6, !PT ;  /* 0x00000006cb067209 */ /* 0x000fc80007810000 */
[----:B------:R-:W-:Y:S01]  /*8f40*/  FMNMX.FTZ R6, R211, R6, !PT ;  /* 0x00000006d3067209 */ /* 0x000fe20007810000 */
[----:B------:R-:W-:Y:S02]  /*8f50*/  WARPGROUP.DEPBAR.LE gsb0, 0x0 ;  /* 0x00008000000079c5 */ /* 0x000fe40000010000 */
        /* <DEDUP_REMOVED lines=32> */
[----:B------:R-:W1:Y:S01]  /*9160*/  MUFU.TANH R191, R191 ;  /* 0x000000bf00bf7308 */ /* 0x000e620000002400 */
[----:B------:R-:W-:Y:S01]  /*9170*/  UIADD3 UR6, UR5, 0x280, URZ ;  /* 0x0000028005067890 */ /* 0x000fe2000fffe03f */
[----:B------:R-:W-:-:S06]  /*9180*/  UMOV UR7, 0x40000040 ;  /* 0x4000004000077882 */ /* 0x000fcc0000000000 */
[----:B------:R-:W2:Y:S08]  /*9190*/  MUFU.TANH R189, R189 ;  /* 0x000000bd00bd7308 */ /* 0x000eb00000002400 */
[----:B------:R-:W-:Y:S01]  /*91a0*/  MUFU.TANH R125, R125 ;  /* 0x0000007d007d7308 */ /* 0x000fe20000002400 */
[----:B-1----:R-:W-:-:S04]  /*91b0*/  FMNMX.FTZ R6, R191, R6, !PT ;  /* 0x00000006bf067209 */ /* 0x002fc80007810000 */
[----:B--2---:R-:W-:-:S05]  /*91c0*/  FMNMX.FTZ R6, R189, R6, !PT ;  /* 0x00000006bd067209 */ /* 0x004fca0007810000 */
[----:B------:R-:W1:Y:S02]  /*91d0*/  SHFL.BFLY PT, R7, R6, 0x2, 0x1f ;  /* 0x0c401f0006077f89 */ /* 0x000e6400000e0000 */
[----:B-1----:R-:W-:Y:S02]  /*91e0*/  FMNMX.FTZ R7, R6, R7, !PT ;  /* 0x0000000706077209 */ /* 0x002fe40007810000 */
[----:B------:R-:W1:Y:S03]  /*91f0*/  LDC R6, c[0x0][0x988] ;  /* 0x00026200ff067b82 */ /* 0x000e660000000800 */
[----:B------:R-:W2:Y:S02]  /*9200*/  SHFL.BFLY PT, R8, R7, 0x1, 0x1f ;  /* 0x0c201f0007087f89 */ /* 0x000ea400000e0000 */
[----:B--2---:R-:W-:-:S05]  /*9210*/  FMNMX.FTZ R8, R7, R8, !PT ;  /* 0x0000000807087209 */ /* 0x004fca0007810000 */
[C---:B-1----:R-:W-:Y:S01]  /*9220*/  FMUL.FTZ R14, R8.reuse, R6 ;  /* 0x00000006080e7220 */ /* 0x042fe20000410000 */
[----:B------:R-:W-:-:S03]  /*9230*/  FADD.FTZ R7, -R8, R11 ;  /* 0x0000000b08077221 */ /* 0x000fc60000010100 */
[--C-:B------:R-:W-:Y:S01]  /*9240*/  FFMA.FTZ R200, R0, R6, -R14.reuse ;  /* 0x0000000600c87223 */ /* 0x100fe2000001080e */
[----:B------:R-:W-:Y:S01]  /*9250*/  FMNMX.FTZ R0, R13, R10, !PT ;  /* 0x0000000a0d007209 */ /* 0x000fe20007810000 */
[-CC-:B------:R-:W-:Y:S01]  /*9260*/  FFMA.FTZ R11, R9, R6.reuse, -R14.reuse ;  /* 0x00000006090b7223 */ /* 0x180fe2000001080e */
[-CC-:B------:R-:W-:Y:S01]  /*9270*/  FFMA.FTZ R196, R175, R6.reuse, -R14.reuse ;  /* 0x00000006afc47223 */ /* 0x180fe2000001080e */
[----:B------:R-:W-:Y:S01]  /*9280*/  FMUL.FTZ R7, R7, R6 ;  /* 0x0000000607077220 */ /* 0x000fe20000410000 */
[----:B------:R-:W-:Y:S01]  /*9290*/  FMNMX.FTZ R0, R15, R0, !PT ;  /* 0x000000000f007209 */ /* 0x000fe20007810000 */
[-CC-:B------:R-:W-:Y:S01]  /*92a0*/  FFMA.FTZ R175, R201, R6.reuse, -R14.reuse ;  /* 0x00000006c9af7223 */ /* 0x180fe2000001080e */
[-CC-:B------:R-:W-:Y:S01]  /*92b0*/  FFMA.FTZ R188, R213, R6.reuse, -R14.reuse ;  /* 0x00000006d5bc7223 */ /* 0x180fe2000001080e */
[--C-:B------:R-:W-:Y:S01]  /*92c0*/  FFMA.FTZ R202, R169, R6, -R14.reuse ;  /* 0x00000006a9ca7223 */ /* 0x100fe2000001080e */
        /* <DEDUP_REMOVED lines=14> */
[----:B------:R-:W-:Y:S01]  /*93b0*/  FFMA.FTZ R12, R191, R6, -R14 ;  /* 0x00000006bf0c7223 */ /* 0x000fe2000001080e */
[----:B------:R-:W-:Y:S01]  /*93c0*/  MUFU.EX2 R7, R7 ;  /* 0x0000000700077308 */ /* 0x000fe20000000800 */
[----:B------:R-:W-:-:S04]  /*93d0*/  FMNMX.FTZ R0, R165, R0, !PT ;  /* 0x00000000a5007209 */ /* 0x000fc80007810000 */
[----:B------:R-:W-:-:S03]  /*93e0*/  FMNMX.FTZ R0, R167, R0, !PT ;  /* 0x00000000a7007209 */ /* 0x000fc60007810000 */
[----:B------:R-:W1:Y:S01]  /*93f0*/  MUFU.EX2 R200, R200 ;  /* 0x000000c800c87308 */ /* 0x000e620000000800 */
[----:B------:R-:W-:-:S04]  /*9400*/  FMNMX.FTZ R0, R153, R0, !PT ;  /* 0x0000000099007209 */ /* 0x000fc80007810000 */
[----:B------:R-:W-:-:S03]  /*9410*/  FMNMX.FTZ R0, R155, R0, !PT ;  /* 0x000000009b007209 */ /* 0x000fc60007810000 */
[----:B------:R-:W2:Y:S01]  /*9420*/  MUFU.EX2 R11, R11 ;  /* 0x0000000b000b7308 */ /* 0x000ea20000000800 */
[----:B------:R-:W-:-:S04]  /*9430*/  FMNMX.FTZ R0, R157, R0, !PT ;  /* 0x000000009d007209 */ /* 0x000fc80007810000 */
[----:B------:R-:W-:-:S03]  /*9440*/  FMNMX.FTZ R0, R159, R0, !PT ;  /* 0x000000009f007209 */ /* 0x000fc60007810000 */
[----:B------:R-:W3:Y:S01]  /*9450*/  MUFU.EX2 R202, R202 ;  /* 0x000000ca00ca7308 */ /* 0x000ee20000000800 */
[----:B------:R-:W-:Y:S01]  /*9460*/  FMNMX.FTZ R0, R145, R0, !PT ;  /* 0x0000000091007209 */ /* 0x000fe20007810000 */
[----:B-1----:R-:W-:-:S03]  /*9470*/  FFMA.FTZ R4, R7, R4, R200 ;  /* 0x0000000407047223 */ /* 0x002fc600000100c8 */
[----:B------:R-:W-:-:S03]  /*9480*/  FMNMX.FTZ R0, R147, R0, !PT ;  /* 0x0000000093007209 */ /* 0x000fc60007810000 */
[----:B------:R-:W1:Y:S01]  /*9490*/  MUFU.EX2 R169, R169 ;  /* 0x000000a900a97308 */ /* 0x000e620000000800 */
[----:B------:R-:W-:Y:S02]  /*94a0*/  FMNMX.FTZ R0, R149, R0, !PT ;  /* 0x0000000095007209 */ /* 0x000fe40007810000 */
[----:B--2---:R-:W-:Y:S02]  /*94b0*/  F2FP.BF16.F32.PACK_AB R200, R11, R200 ;  /* 0x000000c80bc8723e */ /* 0x004fe400000010ff */
[----:B------:R-:W-:-:S03]  /*94c0*/  FMNMX.FTZ R0, R121, R0, !PT ;  /* 0x0000000079007209 */ /* 0x000fc60007810000 */
[----:B------:R-:W-:Y:S01]  /*94d0*/  MUFU.EX2 R196, R196 ;  /* 0x000000c400c47308 */ /* 0x000fe20000000800 */
[----:B------:R-:W-:-:S04]  /*94e0*/  FMNMX.FTZ R0, R125, R0, !PT ;  /* 0x000000007d007209 */ /* 0x000fc80007810000 */
        /* <DEDUP_REMOVED lines=17> */
[----:B------:R-:W-:Y:S02]  /*9600*/  WARPGROUP.DEPBAR.LE gsb0, 0x0 ;  /* 0x00008000000079c5 */ /* 0x000fe40000010000 */
[----:B------:R-:W-:Y:S01]  /*9610*/  WARPGROUP.ARRIVE ;  /* 0x00000000000079c5 */ /* 0x000fe20000000000 */
[----:B------:R-:W2:Y:S01]  /*9620*/  SHFL.BFLY PT, R9, R0, 0x2, 0x1f ;  /* 0x0c401f0000097f89 */ /* 0x000ea200000e0000 */
[-CC-:B------:R-:W-:Y:S01]  /*9630*/  FFMA.FTZ R184, R221, R6.reuse, -R14.reuse ;  /* 0x00000006ddb87223 */ /* 0x180fe2000001080e */
[-CC-:B------:R-:W-:Y:S01]  /*9640*/  FFMA.FTZ R221, R189, R6.reuse, -R14.reuse ;  /* 0x00000006bddd7223 */ /* 0x180fe2000001080e */
[-CC-:B------:R-:W-:Y:S01]  /*9650*/  FFMA.FTZ R185, R211, R6.reuse, -R14.reuse ;  /* 0x00000006d3b97223 */ /* 0x180fe2000001080e */
[-CC-:B------:R-:W-:Y:S01]  /*9660*/  FFMA.FTZ R211, R215, R6.reuse, -R14.reuse ;  /* 0x00000006d7d37223 */ /* 0x180fe2000001080e */
[----:B------:R-:W-:Y:S01]  /*9670*/  HGMMA.64x192x16.F32.BF16 R24, R180, gdesc[UR4].tnspB, R24, gsb0 ;  /* 0x42e00004b4187df0 */ /* 0x000fe20008001818 */
[----:B------:R-:W-:Y:S01]  /*9680*/  UIADD3 UR6, UR5, 0x300, URZ ;  /* 0x0000030005067890 */ /* 0x000fe2000fffe03f */
[-CC-:B------:R-:W-:Y:S01]  /*9690*/  FFMA.FTZ R187, R193, R6.reuse, -R14.reuse ;  /* 0x00000006c1bb7223 */ /* 0x180fe2000001080e */
[----:B------:R-:W-:Y:S01]  /*96a0*/  UMOV UR7, 0x40000040 ;  /* 0x4000004000077882 */ /* 0x000fe20000000000 */
[-CC-:B------:R-:W-:Y:S01]  /*96b0*/  FFMA.FTZ R215, R223, R6.reuse, -R14.reuse ;  /* 0x00000006dfd77223 */ /* 0x180fe2000001080e */
[----:B------:R-:W-:Y:S01]  /*96c0*/  FFMA.FTZ R186, R225, R6, -R14 ;  /* 0x00000006e1ba7223 */ /* 0x000fe2000001080e */
[----:B------:R-:W-:Y:S08]  /*96d0*/  MUFU.EX2 R185, R185 ;  /* 0x000000b900b97308 */ /* 0x000ff00000000800 */
[----:B------:R-:W-:Y:S01]  /*96e0*/  MUFU.EX2 R187, R187 ;  /* 0x000000bb00bb7308 */ /* 0x000fe20000000800 */
[----:B--2---:R-:W-:-:S07]  /*96f0*/  FMNMX.FTZ R120, R0, R9, !PT ;  /* 0x0000000900787209 */ /* 0x004fce0007810000 */
[----:B------:R-:W-:Y:S01]  /*9700*/  MUFU.EX2 R211, R211 ;  /* 0x000000d300d37308 */ /* 0x000fe20000000800 */
[----:B------:R-:W2:Y:S07]  /*9710*/  SHFL.BFLY PT, R9, R120, 0x1, 0x1f ;  /* 0x0c201f0078097f89 */ /* 0x000eae00000e0000 */
[----:B------:R-:W-:Y:S08]  /*9720*/  MUFU.EX2 R190, R190 ;  /* 0x000000be00be7308 */ /* 0x000ff00000000800 */
[----:B------:R-:W-:Y:S08]  /*9730*/  MUFU.EX2 R213, R213 ;  /* 0x000000d500d57308 */ /* 0x000ff00000000800 */
[----:B------:R-:W-:Y:S01]  /*9740*/  MUFU.EX2 R184, R184 ;  /* 0x000000b800b87308 */ /* 0x000fe20000000800 */
[----:B--2---:R-:W-:-:S05]  /*9750*/  FMNMX.FTZ R9, R120, R9, !PT ;  /* 0x0000000978097209 */ /* 0x004fca0007810000 */
[C---:B------:R-:W-:Y:S01]  /*9760*/  FADD.FTZ R189, -R9.reuse, R10 ;  /* 0x0000000a09bd7221 */ /* 0x040fe20000010100 */
[-C--:B------:R-:W-:Y:S01]  /*9770*/  FMUL.FTZ R10, R9, R6.reuse ;  /* 0x00000006090a7220 */ /* 0x080fe20000410000 */
[----:B------:R-:W-:Y:S02]  /*9780*/  MUFU.EX2 R215, R215 ;  /* 0x000000d700d77308 */ /* 0x000fe40000000800 */
[-C--:B------:R-:W-:Y:S01]  /*9790*/  FMUL.FTZ R189, R189, R6.reuse ;  /* 0x00000006bdbd7220 */ /* 0x080fe20000410000 */
[-CC-:B------:R-:W-:Y:S01]  /*97a0*/  FFMA.FTZ R201, R13, R6.reuse, -R10.reuse ;  /* 0x000000060dc97223 */ /* 0x180fe2000001080a */
[-CC-:B------:R-:W-:Y:S01]  /*97b0*/  FFMA.FTZ R203, R21, R6.reuse, -R10.reuse ;  /* 0x0000000615cb7223 */ /* 0x180fe2000001080a */
[----:B------:R-:W-:Y:S02]  /*97c0*/  IMAD.U32 R13, RZ, RZ, UR60 ;  /* 0x0000003cff0d7e24 */ /* 0x000fe4000f8e00ff */
[-CC-:B------:R-:W-:Y:S01]  /*97d0*/  FFMA.FTZ R120, R173, R6.reuse, -R10.reuse ;  /* 0x00000006ad787223 */ /* 0x180fe2000001080a */
[----:B------:R-:W-:Y:S01]  /*97e0*/  FFMA.FTZ R197, R161, R6, -R10 ;  /* 0x00000006a1c57223 */ /* 0x000fe2000001080a */
[----:B------:R2:W-:Y:S01]  /*97f0*/  MUFU.EX2 R0, R189 ;  /* 0x000000bd00007308 */ /* 0x0005e20000000800 */
[----:B------:R-:W-:-:S02]  /*9800*/  @!P1 VIADD R13, R13, 0x36840 ;  /* 0x000368400d0d9836 */ /* 0x000fc40000000000 */
[-CC-:B------:R-:W-:Y:S01]  /*9810*/  FFMA.FTZ R122, R163, R6.reuse, -R10.reuse ;  /* 0x00000006a37a7223 */ /* 0x180fe2000001080a */
[-CC-:B------:R-:W-:Y:S01]  /*9820*/  FFMA.FTZ R199, R165, R6.reuse, -R10.reuse ;  /* 0x00000006a5c77223 */ /* 0x180fe2000001080a */
[-CC-:B------:R-:W-:Y:S01]  /*9830*/  FFMA.FTZ R124, R167, R6.reuse, -R10.reuse ;  /* 0x00000006a77c7223 */ /* 0x180fe2000001080a */
[-CC-:B------:R-:W-:Y:S01]  /*9840*/  FFMA.FTZ R193, R153, R6.reuse, -R10.reuse ;  /* 0x0000000699c17223 */ /* 0x180fe2000001080a */
[----:B------:R-:W-:Y:S01]  /*9850*/  @!P1 PRMT R13, RZ, 0x654, R13 ;  /* 0x00000654ff0d9816 */ /* 0x000fe2000000000d */
[-CC-:B------:R-:W-:Y:S01]  /*9860*/  FFMA.FTZ R126, R155, R6.reuse, -R10.reuse ;  /* 0x000000069b7e7223 */ /* 0x180fe2000001080a */
[----:B------:R-:W-:Y:S01]  /*9870*/  MUFU.EX2 R201, R201 ;  /* 0x000000c900c97308 */ /* 0x000fe20000000800 */
[-CC-:B------:R-:W-:Y:S01]  /*9880*/  FFMA.FTZ R195, R157, R6.reuse, -R10.reuse ;  /* 0x000000069dc37223 */ /* 0x180fe2000001080a */
[-CC-:B------:R-:W-:Y:S01]  /*9890*/  FFMA.FTZ R128, R159, R6.reuse, -R10.reuse ;  /* 0x000000069f807223 */ /* 0x180fe2000001080a */
[-CC-:B--2---:R-:W-:Y:S01]  /*98a0*/  FFMA.FTZ R189, R145, R6.reuse, -R10.reuse ;  /* 0x0000000691bd7223 */ /* 0x184fe2000001080a */
[-CC-:B------:R-:W-:Y:S01]  /*98b0*/  FFMA.FTZ R130, R147, R6.reuse, -R10.reuse ;  /* 0x0000000693827223 */ /* 0x180fe2000001080a */
[-CC-:B------:R-:W-:Y:S01]  /*98c0*/  FFMA.FTZ R191, R149, R6.reuse, -R10.reuse ;  /* 0x0000000695bf7223 */ /* 0x180fe2000001080a */
[-CC-:B------:R-:W-:Y:S01]  /*98d0*/  FFMA.FTZ R132, R121, R6.reuse, -R10.reuse ;  /* 0x0000000679847223 */ /* 0x180fe2000001080a */
[-CC-:B------:R-:W-:Y:S01]  /*98e0*/  FFMA.FTZ R125, R125, R6.reuse, -R10.reuse ;  /* 0x000000067d7d7223 */ /* 0x180fe2000001080a */
[----:B------:R-:W-:Y:S01]  /*98f0*/  MUFU.EX2 R203, R203 ;  /* 0x000000cb00cb7308 */ /* 0x000fe20000000800 */
        /* <DEDUP_REMOVED lines=8> */
[----:B------:R-:W-:-:S07]  /*9980*/  FFMA.FTZ R151, R151, R6, -R10 ;  /* 0x0000000697977223 */ /* 0x000fce000001080a */
[----:B------:R-:W-:Y:S08]  /*9990*/  MUFU.EX2 R197, R197 ;  /* 0x000000c500c57308 */ /* 0x000ff00000000800 */
        /* <DEDUP_REMOVED lines=12> */
[----:B------:R-:W-:Y:S01]  /*9a60*/  MUFU.EX2 R137, R137 ;  /* 0x0000008900897308 */ /* 0x000fe20000000800 */
[----:B------:R-:W-:-:S02]  /*9a70*/  WARPGROUP.DEPBAR.LE gsb0, 0x0 ;  /* 0x00008000000079c5 */ /* 0x000fc40000010000 */
[----:B------:R-:W-:Y:S01]  /*9a80*/  WARPGROUP.ARRIVE ;  /* 0x00000000000079c5 */ /* 0x000fe20000000000 */
[-CC-:B------:R-:W-:Y:S01]  /*9a90*/  FFMA.FTZ R180, R237, R6.reuse, -R14.reuse ;  /* 0x00000006edb47223 */ /* 0x180fe2000001080e */
[-CC-:B------:R-:W-:Y:S01]  /*9aa0*/  FFMA.FTZ R181, R231, R6.reuse, -R14.reuse ;  /* 0x00000006e7b57223 */ /* 0x180fe2000001080e */
[-CC-:B------:R-:W-:Y:S01]  /*9ab0*/  FFMA.FTZ R182, R227, R6.reuse, -R14.reuse ;  /* 0x00000006e3b67223 */ /* 0x180fe2000001080e */
[-C--:B------:R-:W-:Y:S01]  /*9ac0*/  FFMA.FTZ R183, R233, R6.reuse, -R14 ;  /* 0x00000006e9b77223 */ /* 0x080fe2000001080e */
[----:B------:R-:W-:Y:S01]  /*9ad0*/  FFMA.FTZ R14, R15, R6, -R10 ;  /* 0x000000060f0e7223 */ /* 0x000fe2000001080a */
[----:B------:R-:W-:Y:S01]  /*9ae0*/  HGMMA.64x192x16.F32.BF16 R24, R176, gdesc[UR4].tnspB, R24, gsb0 ;  /* 0x42e00004b0187df0 */ /* 0x000fe20008001818 */
[----:B------:R-:W-:Y:S01]  /*9af0*/  MOV R15, UR4 ;  /* 0x00000004000f7c02 */ /* 0x000fe20008000f00 */
[----:B------:R-:W-:Y:S01]  /*9b00*/  MUFU.EX2 R217, R217 ;  /* 0x000000d900d97308 */ /* 0x000fe20000000800 */
[----:B------:R-:W-:-:S03]  /*9b10*/  UIADD3 UR4, UR10, -0x1, URZ ;  /* 0xffffffff0a047890 */ /* 0x000fc6000fffe03f */
[----:B------:R-:W-:-:S04]  /*9b20*/  @!P1 VIADD R15, R15, 0x36860 ;  /* 0x000368600f0f9836 */ /* 0x000fc80000000000 */
[----:B------:R-:W-:Y:S01]  /*9b30*/  MUFU.EX2 R14, R14 ;  /* 0x0000000e000e7308 */ /* 0x000fe20000000800 */
[----:B------:R-:W-:Y:S01]  /*9b40*/  @!P1 PRMT R21, RZ, 0x654, R15 ;  /* 0x00000654ff159816 */ /* 0x000fe2000000000f */
[----:B------:R-:W-:Y:S01]  /*9b50*/  FADD.FTZ R15, R11, R4 ;  /* 0x000000040b0f7221 */ /* 0x000fe20000010000 */
[----:B------:R-:W-:-:S03]  /*9b60*/  FFMA.FTZ R4, R129, R6, -R10 ;  /* 0x0000000681047223 */ /* 0x000fc6000001080a */
[----:B---3--:R-:W-:Y:S01]  /*9b70*/  FADD.FTZ R136, R202, R15 ;  /* 0x0000000fca887221 */ /* 0x008fe20000010000 */
[----:B-1----:R-:W-:Y:S01]  /*9b80*/  F2FP.BF16.F32.PACK_AB R202, R169, R202 ;  /* 0x000000caa9ca723e */ /* 0x002fe200000010ff */
        /* <DEDUP_REMOVED lines=15> */
[----:B------:R-:W1:Y:S01]  /*9c80*/  MUFU.EX2 R221, R221 ;  /* 0x000000dd00dd7308 */ /* 0x000e620000000800 */
[----:B------:R-:W-:-:S02]  /*9c90*/  WARPGROUP.DEPBAR.LE gsb0, 0x0 ;  /* 0x00008000000079c5 */ /* 0x000fc40000010000 */
[----:B------:R2:W-:Y:S01]  /*9ca0*/  @!P1 SYNCS.ARRIVE.TRANS64.RED.A1T0 RZ, [R13+URZ], RZ ;  /* 0x000000ff0dff99a7 */ /* 0x0005e2000810043f */
[----:B-1----:R-:W-:Y:S02]  /*9cb0*/  F2FP.BF16.F32.PACK_AB R178, R221, R12 ;  /* 0x0000000cddb2723e */ /* 0x002fe400000010ff */
[----:B------:R-:W-:Y:S02]  /*9cc0*/  F2FP.BF16.F32.PACK_AB R176, R219, R20 ;  /* 0x00000014dbb0723e */ /* 0x000fe400000010ff */
[----:B------:R-:W-:Y:S01]  /*9cd0*/  F2FP.BF16.F32.PACK_AB R177, R123, R143 ;  /* 0x0000008f7bb1723e */ /* 0x000fe200000010ff */
[----:B--2---:R-:W-:Y:S01]  /*9ce0*/  FFMA.FTZ R13, R0, R3, R201 ;  /* 0x00000003000d7223 */ /* 0x004fe200000100c9 */
[----:B------:R1:W-:Y:S01]  /*9cf0*/  @!P1 SYNCS.ARRIVE.TRANS64.RED.A1T0 RZ, [R21+URZ], RZ ;  /* 0x000000ff15ff99a7 */ /* 0x0003e2000810043f */
[C---:B------:R-:W-:Y:S01]  /*9d00*/  F2FP.BF16.F32.PACK_AB R201, R14.reuse, R201 ;  /* 0x000000c90ec9723e */ /* 0x040fe200000010ff */
[----:B------:R-:W2:Y:S01]  /*9d10*/  MUFU.EX2 R3, R125 ;  /* 0x0000007d00037308 */ /* 0x000ea20000000800 */
[----:B------:R-:W-:Y:S01]  /*9d20*/  FADD.FTZ R134, R14, R13 ;  /* 0x0000000d0e867221 */ /* 0x000fe20000010000 */
[-CC-:B------:R-:W-:Y:S01]  /*9d30*/  FFMA.FTZ R13, R133, R6.reuse, -R10.reuse ;  /* 0x00000006850d7223 */ /* 0x180fe2000001080a */
[----:B------:R-:W-:-:S02]  /*9d40*/  FFMA.FTZ R10, R127, R6, -R10 ;  /* 0x000000067f0a7223 */ /* 0x000fc4000001080a */
[----:B------:R-:W-:Y:S01]  /*9d50*/  FADD.FTZ R15, R203, R134 ;  /* 0x00000086cb0f7221 */ /* 0x000fe20000010000 */
[----:B-1----:R-:W-:Y:S01]  /*9d60*/  FADD.FTZ R21, R169, R136 ;  /* 0x00000088a9157221 */ /* 0x002fe20000010000 */
[C---:B------:R-:W-:Y:S01]  /*9d70*/  F2FP.BF16.F32.PACK_AB R203, R120.reuse, R203 ;  /* 0x000000cb78cb723e */ /* 0x040fe200000010ff */
[----:B------:R-:W-:Y:S01]  /*9d80*/  MUFU.EX2 R13, R13 ;  /* 0x0000000d000d7308 */ /* 0x000fe20000000800 */
[----:B------:R-:W-:Y:S01]  /*9d90*/  FADD.FTZ R134, R120, R15 ;  /* 0x0000000f78867221 */ /* 0x000fe20000010000 */
[----:B------:R-:W-:Y:S01]  /*9da0*/  FADD.FTZ R136, R196, R21 ;  /* 0x00000015c4887221 */ /* 0x000fe20000010000 */
[----:B------:R-:W-:Y:S02]  /*9db0*/  F2FP.BF16.F32.PACK_AB R196, R171, R196 ;  /* 0x000000c4abc4723e */ /* 0x000fe400000010ff */
[----:B------:R-:W-:Y:S01]  /*9dc0*/  FADD.FTZ R15, R197, R134 ;  /* 0x00000086c50f7221 */ /* 0x000fe20000010000 */
[----:B------:R-:W-:Y:S01]  /*9dd0*/  FADD.FTZ R21, R171, R136 ;  /* 0x00000088ab157221 */ /* 0x000fe20000010000 */
[C---:B------:R-:W-:Y:S01]  /*9de0*/  F2FP.BF16.F32.PACK_AB R197, R122.reuse, R197 ;  /* 0x000000c57ac5723e */ /* 0x040fe200000010ff */
[----:B------:R-:W1:Y:S01]  /*9df0*/  MUFU.EX2 R10, R10 ;  /* 0x0000000a000a7308 */ /* 0x000e620000000800 */
[----:B------:R-:W-:Y:S01]  /*9e00*/  FADD.FTZ R134, R122, R15 ;  /* 0x0000000f7a867221 */ /* 0x000fe20000010000 */
[----:B------:R-:W-:Y:S01]  /*9e10*/  FADD.FTZ R136, R198, R21 ;  /* 0x00000015c6887221 */ /* 0x000fe20000010000 */
[----:B------:R-:W-:-:S02]  /*9e20*/  F2FP.BF16.F32.PACK_AB R198, R175, R198 ;  /* 0x000000c6afc6723e */ /* 0x000fc400000010ff */
[----:B------:R-:W-:Y:S01]  /*9e30*/  FADD.FTZ R15, R199, R134 ;  /* 0x00000086c70f7221 */ /* 0x000fe20000010000 */
[----:B------:R-:W-:Y:S01]  /*9e40*/  FADD.FTZ R21, R175, R136 ;  /* 0x00000088af157221 */ /* 0x000fe20000010000 */
[C---:B------:R-:W-:Y:S02]  /*9e50*/  F2FP.BF16.F32.PACK_AB R199, R124.reuse, R199 ;  /* 0x000000c77cc7723e */ /* 0x040fe400000010ff */
[----:B------:R-:W-:Y:S01]  /*9e60*/  FADD.FTZ R134, R124, R15 ;  /* 0x0000000f7c867221 */ /* 0x000fe20000010000 */
[----:B------:R-:W-:Y:S01]  /*9e70*/  FADD.FTZ R136, R192, R21 ;  /* 0x00000015c0887221 */ /* 0x000fe20000010000 */
[----:B------:R-:W-:Y:S02]  /*9e80*/  F2FP.BF16.F32.PACK_AB R192, R185, R192 ;  /* 0x000000c0b9c0723e */ /* 0x000fe400000010ff */
[----:B------:R-:W-:Y:S01]  /*9e90*/  FADD.FTZ R15, R193, R134 ;  /* 0x00000086c10f7221 */ /* 0x000fe20000010000 */
[----:B------:R-:W-:Y:S01]  /*9ea0*/  FADD.FTZ R21, R185, R136 ;  /* 0x00000088b9157221 */ /* 0x000fe20000010000 */
[----:B--2---:R-:W-:-:S02]  /*9eb0*/  F2FP.BF16.F32.PACK_AB R185, R4, R3 ;  /* 0x0000000304b9723e */ /* 0x004fc400000010ff */
[----:B------:R-:W-:Y:S01]  /*9ec0*/  FADD.FTZ R134, R126, R15 ;  /* 0x0000000f7e867221 */ /* 0x000fe20000010000 */
[----:B------:R-:W-:Y:S01]  /*9ed0*/  FADD.FTZ R136, R194, R21 ;  /* 0x00000015c2887221 */ /* 0x000fe20000010000 */
[----:B------:R-:W-:Y:S02]  /*9ee0*/  F2FP.BF16.F32.PACK_AB R194, R187, R194 ;  /* 0x000000c2bbc2723e */ /* 0x000fe400000010ff */
[----:B------:R-:W-:Y:S01]  /*9ef0*/  FADD.FTZ R11, R195, R134 ;  /* 0x00000086c30b7221 */ /* 0x000fe20000010000 */
[----:B------:R-:W-:Y:S01]  /*9f00*/  FADD.FTZ R15, R187, R136 ;  /* 0x00000088bb0f7221 */ /* 0x000fe20000010000 */
[----:B-1----:R-:W-:Y:S02]  /*9f10*/  F2FP.BF16.F32.PACK_AB R179, R10, R151 ;  /* 0x000000970ab3723e */ /* 0x002fe400000010ff */
[----:B------:R-:W-:Y:S01]  /*9f20*/  FADD.FTZ R134, R128, R11 ;  /* 0x0000000b80867221 */ /* 0x000fe20000010000 */
[----:B------:R-:W-:Y:S01]  /*9f30*/  FADD.FTZ R14, R188, R15 ;  /* 0x0000000fbc0e7221 */ /* 0x000fe20000010000 */
[----:B------:R-:W-:-:S02]  /*9f40*/  F2FP.BF16.F32.PACK_AB R193, R126, R193 ;  /* 0x000000c17ec1723e */ /* 0x000fc400000010ff */
[----:B------:R-:W-:Y:S01]  /*9f50*/  FADD.FTZ R11, R189, R134 ;  /* 0x00000086bd0b7221 */ /* 0x000fe20000010000 */
[C---:B------:R-:W-:Y:S01]  /*9f60*/  FADD.FTZ R15, R211.reuse, R14 ;  /* 0x0000000ed30f7221 */ /* 0x040fe20000010000 */
[----:B------:R-:W-:Y:S02]  /*9f70*/  F2FP.BF16.F32.PACK_AB R195, R128, R195 ;  /* 0x000000c380c3723e */ /* 0x000fe400000010ff */
[----:B------:R-:W-:Y:S01]  /*9f80*/  FADD.FTZ R14, R130, R11 ;  /* 0x0000000b820e7221 */ /* 0x000fe20000010000 */
[----:B------:R-:W-:Y:S01]  /*9f90*/  FADD.FTZ R120, R190, R15 ;  /* 0x0000000fbe787221 */ /* 0x000fe20000010000 */
[----:B------:R-:W-:Y:S02]  /*9fa0*/  F2FP.BF16.F32.PACK_AB R188, R211, R188 ;  /* 0x000000bcd3bc723e */ /* 0x000fe400000010ff */
[----:B------:R-:W-:Y:S01]  /*9fb0*/  FADD.FTZ R11, R191, R14 ;  /* 0x0000000ebf0b7221 */ /* 0x000fe20000010000 */
[----:B------:R-:W-:Y:S01]  /*9fc0*/  FADD.FTZ R15, R213, R120 ;  /* 0x00000078d50f7221 */ /* 0x000fe20000010000 */
[----:B------:R-:W-:-:S02]  /*9fd0*/  F2FP.BF16.F32.PACK_AB R189, R130, R189 ;  /* 0x000000bd82bd723e */ /* 0x000fc400000010ff */
[----:B------:R-:W-:Y:S01]  /*9fe0*/  FADD.FTZ R14, R132, R11 ;  /* 0x0000000b840e7221 */ /* 0x000fe20000010000 */
[----:B------:R-:W-:Y:S01]  /*9ff0*/  FADD.FTZ R120, R184, R15 ;  /* 0x0000000fb8787221 */ /* 0x000fe20000010000 */
[----:B------:R-:W-:Y:S02]  /*a000*/  F2FP.BF16.F32.PACK_AB R190, R213, R190 ;  /* 0x000000bed5be723e */ /* 0x000fe400000010ff */
[----:B------:R-:W-:Y:S01]  /*a010*/  FADD.FTZ R11, R3, R14 ;  /* 0x0000000e030b7221 */ /* 0x000fe20000010000 */
[C---:B------:R-:W-:Y:S01]  /*a020*/  FADD.FTZ R15, R215.reuse, R120 ;  /* 0x00000078d70f7221 */ /* 0x040fe20000010000 */
[----:B------:R-:W-:Y:S02]  /*a030*/  F2FP.BF16.F32.PACK_AB R191, R132, R191 ;  /* 0x000000bf84bf723e */ /* 0x000fe400000010ff */
        /* <DEDUP_REMOVED lines=16> */
[----:B------:R-:W-:Y:S01]  /*a140*/  FADD.FTZ R3, R183, R4 ;  /* 0x00000004b7037221 */ /* 0x000fe20000010000 */
[----:B------:R-:W-:Y:S02]  /*a150*/  F2FP.BF16.F32.PACK_AB R181, R131, R139 ;  /* 0x0000008b83b5723e */ /* 0x000fe400000010ff */
[C---:B------:R-:W-:Y:S01]  /*a160*/  FADD.FTZ R14, R135.reuse, R14 ;  /* 0x0000000e870e7221 */ /* 0x040fe20000010000 */
[----:B------:R-:W-:Y:S01]  /*a170*/  FADD.FTZ R4, R20, R3 ;  /* 0x0000000314047221 */ /* 0x000fe20000010000 */
[----:B------:R-:W-:-:S02]  /*a180*/  F2FP.BF16.F32.PACK_AB R183, R135, R141 ;  /* 0x0000008d87b7723e */ /* 0x000fc400000010ff */
[----:B------:R-:W-:Y:S01]  /*a190*/  FADD.FTZ R14, R143, R14 ;  /* 0x0000000e8f0e7221 */ /* 0x000fe20000010000 */
[----:B------:R-:W-:Y:S01]  /*a1a0*/  FADD.FTZ R3, R219, R4 ;  /* 0x00000004db037221 */ /* 0x000fe20000010000 */
[----:B------:R-:W-:Y:S02]  /*a1b0*/  MOV R11, R8 ;  /* 0x00000008000b7202 */ /* 0x000fe40000000f00 */
[----:B------:R-:W-:Y:S01]  /*a1c0*/  FADD.FTZ R14, R123, R14 ;  /* 0x0000000e7b0e7221 */ /* 0x000fe20000010000 */
[----:B------:R-:W-:Y:S01]  /*a1d0*/  FADD.FTZ R4, R12, R3 ;  /* 0x000000030c047221 */ /* 0x000fe20000010000 */
[----:B------:R-:W-:Y:S02]  /*a1e0*/  IMAD.U32 R12, RZ, RZ, UR4 ;  /* 0x00000004ff0c7e24 */ /* 0x000fe4000f8e00ff */
[----:B------:R-:W-:Y:S01]  /*a1f0*/  FADD.FTZ R14, R151, R14 ;  /* 0x0000000e970e7221 */ /* 0x000fe20000010000 */
[----:B------:R-:W-:-:S03]  /*a200*/  FADD.FTZ R4, R221, R4 ;  /* 0x00000004dd047221 */ /* 0x000fc60000010000 */
[----:B------:R-:W-:Y:S01]  /*a210*/  FADD.FTZ R3, R10, R14 ;  /* 0x0000000e0a037221 */ /* 0x000fe20000010000 */
[----:B------:R-:W-:Y:S01]  /*a220*/  IMAD.MOV.U32 R10, RZ, RZ, R9 ;  /* 0x000000ffff0a7224 */ /* 0x000fe200078e0009 */
[----:B------:R-:W-:Y:S06]  /*a230*/  @P2 BRA `(.L_x_24) ;  /* 0xffffffbc00602947 */ /* 0x000fec000383ffff */
.L_x_15:
[----:B------:R-:W-:Y:S06]  /*a240*/  BAR.ARV 0x8, 0x120 ;  /* 0x0204800000007b1d */ /* 0x000fec0000002000 */
        /* <DEDUP_REMOVED lines=96> */
[----:B------:R-:W-:Y:S06]  /*a850*/  @!P0 BRA `(.L_x_25) ;  /* 0x0000000000048947 */ /* 0x000fec0003800000 */
[----:B------:R-:W-:Y:S01]  /*a860*/  BPT.TRAP 0x1 ;  /* 0x000000040000795c */ /* 0x000fe20000300000 */
.L_x_25:
        /* <DEDUP_REMOVED lines=8> */
.L_x_26:
[----:B--2---:R-:W-:Y:S05]  /*a8f0*/  @P2 BRA `(.L_x_27) ;  /* 0x0000000000082947 */ /* 0x004fea0003800000 */
[----:B------:R-:W2:Y:S02]  /*a900*/  SYNCS.PHASECHK.TRANS64.TRYWAIT P0, [UR7+0x36850], R0 ;  /* 0x03685000ff0075a7 */ /* 0x000ea40008000147 */
[----:B--2---:R-:W-:Y:S05]  /*a910*/  @!P0 BRA `(.L_x_28) ;  /* 0x0000004c00548947 */ /* 0x004fea0003800000 */
.L_x_27:
[----:B------:R-:W-:Y:S01]  /*a920*/  R2UR UR4, R2 ;  /* 0x00000000020472ca */ /* 0x000fe200000e0000 */
[----:B------:R-:W-:Y:S01]  /*a930*/  WARPGROUP.ARRIVE ;  /* 0x00000000000079c5 */ /* 0x000fe20000000000 */
[----:B------:R-:W-:Y:S01]  /*a940*/  UMOV UR11, 0x40000040 ;  /* 0x40000040000b7882 */ /* 0x000fe20000000000 */
[----:B--2---:R-:W2:Y:S01]  /*a950*/  SHFL.BFLY PT, R5, R4, 0x2, 0x1f ;  /* 0x0c401f0004057f89 */ /* 0x004ea200000e0000 */
[C---:B------:R-:W-:Y:S01]  /*a960*/  IADD3 R133, P4, R18.reuse, 0x40, RZ ;  /* 0x0000004012857810 */ /* 0x040fe20007f9e0ff */
[----:B------:R-:W-:Y:S01]  /*a970*/  UIADD3 UR35, -UR36, URZ, URZ ;  /* 0x0000003f24237290 */ /* 0x000fe2000fffe13f */
[C---:B------:R-:W-:Y:S01]  /*a980*/  IADD3 R121, P6, R18.reuse, 0x4000, RZ ;  /* 0x0000400012797810 */ /* 0x040fe20007fde0ff */
[----:B------:R-:W3:Y:S01]  /*a990*/  SHFL.BFLY PT, R10, R3, 0x2, 0x1f ;  /* 0x0c401f00030a7f89 */ /* 0x000ee200000e0000 */
[----:B------:R-:W-:Y:S01]  /*a9a0*/  LOP3.LUT R132, R133, 0x380, RZ, 0xc0, !PT ;  /* 0x0000038085847812 */ /* 0x000fe200078ec0ff */
[----:B------:R-:W-:Y:S01]  /*a9b0*/  ULDC.64 UR8, c[0x0][0xb70] ;  /* 0x0002dc0000087ab9 */ /* 0x000fe20000000a00 */
[----:B------:R-:W-:-:S02]  /*a9c0*/  IADD3 R123, P0, R18, 0x4020, RZ ;  /* 0x00004020127b7810 */ /* 0x000fc40007f1e0ff */
[----:B------:R-:W-:Y:S01]  /*a9d0*/  SHF.R.U64 R132, R132, 0x3, RZ ;  /* 0x0000000384847819 */ /* 0x000fe200000012ff */
[----:B------:R-:W-:Y:S01]  /*a9e0*/  UIADD3 UR4, UR4, 0x400, URZ ;  /* 0x0000040004047890 */ /* 0x000fe2000fffe03f */
[----:B------:R-:W-:Y:S02]  /*a9f0*/  LOP3.LUT R120, R121, 0x380, RZ, 0xc0, !PT ;  /* 0x0000038079787812 */ /* 0x000fe400078ec0ff */
[----:B------:R-:W-:Y:S01]  /*aa00*/  LOP3.LUT R132, R132, R133, RZ, 0x3c, !PT ;  /* 0x0000008584847212 */ /* 0x000fe200078e3cff */
[----:B------:R-:W-:Y:S01]  /*aa10*/  USHF.R.U32.HI UR4, URZ, 0x4, UR4 ;  /* 0x000000043f047899 */ /* 0x000fe20008011604 */
[----:B------:R-:W-:Y:S01]  /*aa20*/  IMAD.X R133, RZ, RZ, R19, P4 ;  /* 0x000000ffff857224 */ /* 0x000fe200020e0613 */
[----:B------:R-:W-:Y:S02]  /*aa30*/  LOP3.LUT R122, R123, 0x380, RZ, 0xc0, !PT ;  /* 0x000003807b7a7812 */ /* 0x000fe400078ec0ff */
[----:B------:R-:W-:Y:S01]  /*aa40*/  ULOP3.LUT UR4, UR4, 0x3fff, URZ, 0xc0, !UPT ;  /* 0x00003fff04047892 */ /* 0x000fe2000f8ec03f */
[----:B------:R-:W-:-:S02]  /*aa50*/  IADD3 R21, P4, R18, 0x8000, RZ ;  /* 0x0000800012157810 */ /* 0x000fc40007f9e0ff */
[----:B------:R-:W-:Y:S01]  /*aa60*/  SHF.R.U64 R120, R120, 0x3, RZ ;  /* 0x0000000378787819 */ /* 0x000fe200000012ff */
[----:B------:R-:W-:Y:S01]  /*aa70*/  ULOP3.LUT UR4, UR4, 0x3800000, URZ, 0xfc, !UPT ;  /* 0x0380000004047892 */ /* 0x000fe2000f8efc3f */
[----:B------:R-:W-:Y:S01]  /*aa80*/  SHF.R.U64 R122, R122, 0x3, RZ ;  /* 0x000000037a7a7819 */ /* 0x000fe200000012ff */
[----:B--2---:R-:W-:Y:S01]  /*aa90*/  FADD.FTZ R5, R5, R4 ;  /* 0x0000000405057221 */ /* 0x004fe20000010000 */
[----:B------:R-:W-:Y:S01]  /*aaa0*/  LOP3.LUT R20, R21, 0x380, RZ, 0xc0, !PT ;  /* 0x0000038015147812 */ /* 0x000fe200078ec0ff */
[----:B------:R-:W-:Y:S01]  /*aab0*/  UIMAD UR4, UR38, 0xa80, UR4 ;  /* 0x00000a80260478a4 */ /* 0x000fe2000f8e0204 */
[----:B------:R-:W-:Y:S01]  /*aac0*/  LOP3.LUT R120, R120, R121, RZ, 0x3c, !PT ;  /* 0x0000007978787212 */ /* 0x000fe200078e3cff */
[----:B---3--:R-:W-:Y:S01]  /*aad0*/  FADD.FTZ R7, R10, R3 ;  /* 0x000000030a077221 */ /* 0x008fe20000010000 */
[----:B------:R-:W-:Y:S01]  /*aae0*/  LOP3.LUT R122, R122, R123, RZ, 0x3c, !PT ;  /* 0x0000007b7a7a7212 */ /* 0x000fe200078e3cff */
[----:B------:R-:W-:Y:S01]  /*aaf0*/  UIADD3 UR6, UR4, 0x80, URZ ;  /* 0x0000008004067890 */ /* 0x000fe2000fffe03f */
[----:B------:R-:W-:Y:S01]  /*ab00*/  IADD3.X R121, RZ, R19, RZ, P6, !PT ;  /* 0x00000013ff797210 */ /* 0x000fe200037fe4ff */
[----:B------:R-:W-:Y:S01]  /*ab10*/  IMAD.X R123, RZ, RZ, R19, P0 ;  /* 0x000000ffff7b7224 */ /* 0x000fe200000e0613 */
[----:B------:R-:W-:Y:S01]  /*ab20*/  UMOV UR10, UR4 ;  /* 0x00000004000a7c82 */ /* 0x000fe20008000000 */
[----:B------:R-:W-:Y:S01]  /*ab30*/  SHF.R.U64 R20, R20, 0x3, RZ ;  /* 0x0000000314147819 */ /* 0x000fe200000012ff */
[----:B------:R-:W-:Y:S01]  /*ab40*/  HGMMA.64x192x16.F32.BF16 R24, R200, gdesc[UR8].tnspB, R24, gsb0 ;  /* 0x42e00008c8187df0 */ /* 0x000fe20008001818 */
[----:B------:R-:W-:Y:S01]  /*ab50*/  UMOV UR11, 0x40000040 ;  /* 0x40000040000b7882 */ /* 0x000fe20000000000 */
[----:B------:R-:W-:Y:S01]  /*ab60*/  UMOV UR10, UR6 ;  /* 0x00000006000a7c82 */ /* 0x000fe20008000000 */
[----:B------:R-:W-:Y:S01]  /*ab70*/  UIADD3 UR6, UR4, 0x100, URZ ;  /* 0x0000010004067890 */ /* 0x000fe2000fffe03f */
[C---:B------:R-:W-:Y:S01]  /*ab80*/  IADD3 R4, P6, R18.reuse, 0x8040, RZ ;  /* 0x0000804012047810 */ /* 0x040fe20007fde0ff */
[----:B-1----:R-:W-:Y:S01]  /*ab90*/  SHFL.BFLY PT, R0, R5, 0x1, 0x1f ;  /* 0x0c201f0005007f89 */ /* 0x002fe200000e0000 */
[----:B------:R-:W-:-:S02]  /*aba0*/  IADD3 R134, P0, R18, 0x8060, RZ ;  /* 0x0000806012867810 */ /* 0x000fc40007f1e0ff */
[----:B------:R-:W-:Y:S02]  /*abb0*/  LOP3.LUT R20, R20, R21, RZ, 0x3c, !PT ;  /* 0x0000001514147212 */ /* 0x000fe400078e3cff */
[----:B------:R-:W-:Y:S02]  /*abc0*/  LOP3.LUT R11, R4, 0x380, RZ, 0xc0, !PT ;  /* 0x00000380040b7812 */ /* 0x000fe400078ec0ff */
[----:B------:R-:W-:Y:S02]  /*abd0*/  LOP3.LUT R21, R134, 0x380, RZ, 0xc0, !PT ;  /* 0x0000038086157812 */ /* 0x000fe400078ec0ff */
[----:B------:R-:W-:Y:S02]  /*abe0*/  SHF.R.U64 R11, R11, 0x3, RZ ;  /* 0x000000030b0b7819 */ /* 0x000fe400000012ff */
[----:B------:R-:W-:Y:S02]  /*abf0*/  SHF.R.U64 R21, R21, 0x3, RZ ;  /* 0x0000000315157819 */ /* 0x000fe400000012ff */
[----:B------:R-:W-:Y:S01]  /*ac00*/  LOP3.LUT R10, R11, R4, RZ, 0x3c, !PT ;  /* 0x000000040b0a7212 */ /* 0x000fe200078e3cff */
[--C-:B------:R-:W-:Y:S01]  /*ac10*/  IMAD.X R11, RZ, RZ, R19.reuse, P6 ;  /* 0x000000ffff0b7224 */ /* 0x100fe200030e0613 */
[----:B------:R-:W-:Y:S01]  /*ac20*/  LOP3.LUT R4, R21, R134, RZ, 0x3c, !PT ;  /* 0x0000008615047212 */ /* 0x000fe200078e3cff */
[----:B------:R-:W-:Y:S01]  /*ac30*/  IMAD.X R21, RZ, RZ, R19, P4 ;  /* 0x000000ffff157224 */ /* 0x000fe200020e0613 */
[----:B------:R-:W1:Y:S01]  /*ac40*/  SHFL.BFLY PT, R134, R7, 0x1, 0x1f ;  /* 0x0c201f0007867f89 */ /* 0x000e6200000e0000 */
[----:B------:R-:W-:-:S02]  /*ac50*/  IADD3 R127, P3, R18, 0x20, RZ ;  /* 0x00000020127f7810 */ /* 0x000fc40007f7e0ff */
[----:B------:R-:W-:Y:S02]  /*ac60*/  LOP3.LUT R125, R18, 0x380, RZ, 0xc0, !PT ;  /* 0x00000380127d7812 */ /* 0x000fe400078ec0ff */
[----:B------:R-:W-:Y:S02]  /*ac70*/  LOP3.LUT R126, R127, 0x380, RZ, 0xc0, !PT ;  /* 0x000003807f7e7812 */ /* 0x000fe400078ec0ff */
[----:B------:R-:W-:Y:S02]  /*ac80*/  SHF.R.U64 R125, R125, 0x3, RZ ;  /* 0x000000037d7d7819 */ /* 0x000fe400000012ff */
[----:B------:R-:W-:Y:S02]  /*ac90*/  SHF.R.U64 R126, R126, 0x3, RZ ;  /* 0x000000037e7e7819 */ /* 0x000fe400000012ff */
[----:B------:R-:W-:Y:S02]  /*aca0*/  IADD3 R131, P2, R18, 0x4040, RZ ;  /* 0x0000404012837810 */ /* 0x000fe40007f5e0ff */
[----:B------:R-:W-:-:S02]  /*acb0*/  LOP3.LUT R126, R126, R127, RZ, 0x3c, !PT ;  /* 0x0000007f7e7e7212 */ /* 0x000fc400078e3cff */
[C---:B------:R-:W-:Y:S02]  /*acc0*/  IADD3 R15, P5, R18.reuse, 0x60, RZ ;  /* 0x00000060120f7810 */ /* 0x040fe40007fbe0ff */
[----:B------:R-:W-:Y:S02]  /*acd0*/  IADD3.X R127, RZ, R19, RZ, P3, !PT ;  /* 0x00000013ff7f7210 */ /* 0x000fe40001ffe4ff */
[----:B------:R-:W-:Y:S02]  /*ace0*/  IADD3 R129, P3, R18, 0x4060, RZ ;  /* 0x0000406012817810 */ /* 0x000fe40007f7e0ff */
[----:B------:R-:W-:Y:S01]  /*acf0*/  LOP3.LUT R124, R125, R18, RZ, 0x3c, !PT ;  /* 0x000000127d7c7212 */ /* 0x000fe200078e3cff */
[----:B------:R-:W-:Y:S01]  /*ad00*/  IMAD.MOV.U32 R125, RZ, RZ, R19 ;  /* 0x000000ffff7d7224 */ /* 0x000fe200078e0013 */
[----:B------:R-:W-:Y:S01]  /*ad10*/  LOP3.LUT R130, R131, 0x380, RZ, 0xc0, !PT ;  /* 0x0000038083827812 */ /* 0x000fe200078ec0ff */
[----:B-1----:R-:W-:Y:S01]  /*ad20*/  FADD.FTZ R134, R7, R134 ;  /* 0x0000008607867221 */ /* 0x002fe20000010000 */
[----:B------:R-:W-:-:S02]  /*ad30*/  LOP3.LUT R14, R15, 0x380, RZ, 0xc0, !PT ;  /* 0x000003800f0e7812 */ /* 0x000fc400078ec0ff */
[----:B------:R-:W-:Y:S02]  /*ad40*/  LOP3.LUT R128, R129, 0x380, RZ, 0xc0, !PT ;  /* 0x0000038081807812 */ /* 0x000fe400078ec0ff */
[----:B------:R-:W-:Y:S02]  /*ad50*/  SHF.R.U64 R130, R130, 0x3, RZ ;  /* 0x0000000382827819 */ /* 0x000fe400000012ff */
[----:B------:R-:W-:Y:S01]  /*ad60*/  MOV R125, R124 ;  /* 0x0000007c007d7202 */ /* 0x000fe20000000f00 */
[----:B------:R-:W-:Y:S01]  /*ad70*/  FADD.FTZ R124, R5, R0 ;  /* 0x00000000057c7221 */ /* 0x000fe20000010000 */
[----:B------:R-:W-:Y:S01]  /*ad80*/  SHF.R.U64 R14, R14, 0x3, RZ ;  /* 0x000000030e0e7819 */ /* 0x000fe200000012ff */
[----:B------:R-:W-:Y:S01]  /*ad90*/  IMAD.X R5, RZ, RZ, R19, P0 ;  /* 0x000000ffff057224 */ /* 0x000fe200000e0613 */
[----:B------:R-:W-:Y:S02]  /*ada0*/  FSETP.NE.FTZ.AND P4, PT, R134, RZ, PT ;  /* 0x000000ff8600720b */ /* 0x000fe40003f95000 */
[----:B------:R-:W-:-:S02]  /*adb0*/  SHF.R.U64 R128, R128, 0x3, RZ ;  /* 0x0000000380807819 */ /* 0x000fc400000012ff */
[----:B------:R-:W-:Y:S02]  /*adc0*/  LOP3.LUT R130, R130, R131, RZ, 0x3c, !PT ;  /* 0x0000008382827212 */ /* 0x000fe400078e3cff */
[----:B------:R-:W-:Y:S01]  /*add0*/  LOP3.LUT R14, R14, R15, RZ, 0x3c, !PT ;  /* 0x0000000f0e0e7212 */ /* 0x000fe200078e3cff */
[--C-:B------:R-:W-:Y:S01]  /*ade0*/  IMAD.X R15, RZ, RZ, R19.reuse, P5 ;  /* 0x000000ffff0f7224 */ /* 0x100fe200028e0613 */
[----:B------:R-:W-:Y:S02]  /*adf0*/  IADD3.X R131, RZ, R19, RZ, P2, !PT ;  /* 0x00000013ff837210 */ /* 0x000fe400017fe4ff */
[----:B------:R-:W-:Y:S01]  /*ae00*/  LOP3.LUT R128, R128, R129, RZ, 0x3c, !PT ;  /* 0x0000008180807212 */ /* 0x000fe200078e3cff */
[----:B------:R-:W-:Y:S01]  /*ae10*/  IMAD.X R129, RZ, RZ, R19, P3 ;  /* 0x000000ffff817224 */ /* 0x000fe200018e0613 */
[----:B------:R-:W-:Y:S02]  /*ae20*/  FSETP.NE.FTZ.AND P2, PT, R124, RZ, PT ;  /* 0x000000ff7c00720b */ /* 0x000fe40003f55000 */
[----:B------:R-:W-:-:S02]  /*ae30*/  MOV R15, R14 ;  /* 0x0000000e000f7202 */ /* 0x000fc40000000f00 */
[----:B------:R-:W-:Y:S02]  /*ae40*/  MOV R120, R120 ;  /* 0x0000007800787202 */ /* 0x000fe40000000f00 */
[----:B------:R-:W-:Y:S02]  /*ae50*/  MOV R14, R128 ;  /* 0x00000080000e7202 */ /* 0x000fe40000000f00 */
[----:B------:R-:W-:Y:S02]  /*ae60*/  CS2R R128, SRZ ;  /* 0x0000000000807805 */ /* 0x000fe4000001ff00 */
[----:B------:R-:W-:Y:S02]  /*ae70*/  MOV R121, R10 ;  /* 0x0000000a00797202 */ /* 0x000fe40000000f00 */
[----:B------:R-:W1:Y:S01]  /*ae80*/  @P4 MUFU.LG2 R10, R134 ;  /* 0x00000086000a4308 */ /* 0x000e620000000c00 */
[----:B------:R-:W-:Y:S02]  /*ae90*/  R2UR UR5, R205 ;  /* 0x00000000cd0572ca */ /* 0x000fe400000e0000 */
[----:B------:R-:W-:Y:S01]  /*aea0*/  MOV R11, UR7 ;  /* 0x00000007000b7c02 */ /* 0x000fe20008000f00 */
[----:B------:R-:W-:Y:S01]  /*aeb0*/  ULDC UR7, c[0x0][0xa88] ;  /* 0x0002a20000077ab9 */ /* 0x000fe20000000800 */
[----:B------:R-:W-:-:S02]  /*aec0*/  R2UR UR12, R204 ;  /* 0x00000000cc0c72ca */ /* 0x000fc400000e0000 */
[----:B------:R-:W-:Y:S01]  /*aed0*/  @!P1 IADD3 R11, R11, 0x36860, RZ ;  /* 0x000368600b0b9810 */ /* 0x000fe20007ffe0ff */
[----:B------:R-:W-:Y:S01]  /*aee0*/  @P2 MUFU.RCP R129, R124 ;  /* 0x0000007c00812308 */ /* 0x000fe20000001000 */
[----:B------:R-:W-:Y:S02]  /*aef0*/  IADD3 R13, P5, R18, 0x8020, RZ ;  /* 0x00008020120d7810 */ /* 0x000fe40007fbe0ff */
[----:B------:R-:W-:Y:S01]  /*af00*/  MOV R0, R130 ;  /* 0x0000008200007202 */ /* 0x000fe20000000f00 */
[----:B------:R-:W-:Y:S01]  /*af10*/  @P4 FMUL.FTZ R131, R6, 0.69314718246459960938 ;  /* 0x3f31721806834820 */ /* 0x000fe20000410000 */
[----:B------:R-:W-:Y:S01]  /*af20*/  @!P1 PRMT R11, RZ, 0x654, R11 ;  /* 0x00000654ff0b9816 */ /* 0x000fe2000000000b */
[----:B------:R-:W-:Y:S01]  /*af30*/  UIADD3 UR34, -UR5, URZ, URZ ;  /* 0x0000003f05227290 */ /* 0x000fe2000fffe13f */
[----:B------:R-:W-:Y:S01]  /*af40*/  LOP3.LUT R12, R13, 0x380, RZ, 0xc0, !PT ;  /* 0x000003800d0c7812 */ /* 0x000fe200078ec0ff */
[----:B------:R2:W3:Y:S01]  /*af50*/  @P2 MUFU.LG2 R7, R124 ;  /* 0x0000007c00072308 */ /* 0x0004e20000000c00 */
[----:B-1----:R-:W-:Y:S01]  /*af60*/  @P4 FMUL.FTZ R10, R10, 0.69314718246459960938 ;  /* 0x3f3172180a0a4820 */ /* 0x002fe20000410000 */
[----:B------:R-:W-:Y:S01]  /*af70*/  MOV R122, R122 ;  /* 0x0000007a007a7202 */ /* 0x000fe20000000f00 */
[----:B------:R-:W-:Y:S01]  /*af80*/  IMAD.MOV.U32 R123, RZ, RZ, -0x800000 ;  /* 0xff800000ff7b7424 */ /* 0x000fe200078e00ff */
[----:B------:R-:W-:-:S02]  /*af90*/  SHF.R.U64 R12, R12, 0x3, RZ ;  /* 0x000000030c0c7819 */ /* 0x000fc400000012ff */
[----:B------:R-:W-:Y:S02]  /*afa0*/  MOV R20, R20 ;  /* 0x0000001400147202 */ /* 0x000fe40000000f00 */
[----:B------:R-:W1:Y:S01]  /*afb0*/  @P4 MUFU.RCP R128, R134 ;  /* 0x0000008600804308 */ /* 0x000e620000001000 */
[----:B------:R-:W-:Y:S02]  /*afc0*/  LOP3.LUT R12, R12, R13, RZ, 0x3c, !PT ;  /* 0x0000000d0c0c7212 */ /* 0x000fe400078e3cff */
[----:B--2---:R-:W-:Y:S01]  /*afd0*/  MOV R124, R4 ;  /* 0x00000004007c7202 */ /* 0x004fe20000000f00 */
[----:B------:R-:W-:Y:S01]  /*afe0*/  @P2 FMUL.FTZ R5, R6, 0.69314718246459960938 ;  /* 0x3f31721806052820 */ /* 0x000fe20000410000 */
[----:B------:R-:W-:Y:S02]  /*aff0*/  IADD3.X R13, RZ, R19, RZ, P5, !PT ;  /* 0x00000013ff0d7210 */ /* 0x000fe40002ffe4ff */
[----:B------:R-:W-:Y:S01]  /*b000*/  MOV R127, R126 ;  /* 0x0000007e007f7202 */ /* 0x000fe20000000f00 */
[----:B---3--:R-:W-:Y:S01]  /*b010*/  @P2 FMUL.FTZ R4, R7, 0.69314718246459960938 ;  /* 0x3f31721807042820 */ /* 0x008fe20000410000 */
[----:B------:R-:W-:-:S02]  /*b020*/  MOV R21, R12 ;  /* 0x0000000c00157202 */ /* 0x000fc40000000f00 */
[----:B------:R-:W-:Y:S01]  /*b030*/  MOV R3, R132 ;  /* 0x0000008400037202 */ /* 0x000fe20000000f00 */
[----:B------:R-:W-:Y:S01]  /*b040*/  @P2 FFMA.FTZ R123, R5, R8, R4 ;  /* 0x00000008057b2223 */ /* 0x000fe20000010004 */
[----:B------:R-:W-:Y:S01]  /*b050*/  LOP3.LUT P0, RZ, R23, 0x3, RZ, 0xc0, !PT ;  /* 0x0000000317ff7812 */ /* 0x000fe2000780c0ff */
[----:B------:R-:W-:Y:S02]  /*b060*/  WARPGROUP.DEPBAR.LE gsb0, 0x0 ;  /* 0x00008000000079c5 */ /* 0x000fe40000010000 */
[----:B------:R-:W-:-:S06]  /*b070*/  WARPGROUP.ARRIVE ;  /* 0x00000000000079c5 */ /* 0x000fcc0000000000 */
[----:B------:R-:W-:Y:S01]  /*b080*/  HGMMA.64x192x16.F32.BF16 R24, R196, gdesc[UR8].tnspB, R24, gsb0 ;  /* 0x42e00008c4187df0 */ /* 0x000fe20008001818 */
[----:B------:R-:W-:Y:S01]  /*b090*/  UMOV UR10, UR6 ;  /* 0x00000006000a7c82 */ /* 0x000fe20008000000 */
[----:B------:R-:W-:Y:S01]  /*b0a0*/  UMOV UR11, 0x40000040 ;  /* 0x40000040000b7882 */ /* 0x000fe20000000000 */
[----:B------:R-:W-:Y:S01]  /*b0b0*/  UIADD3 UR6, UR4, 0x180, URZ ;  /* 0x0000018004067890 */ /* 0x000fe2000fffe03f */
[----:B------:R-:W-:Y:S02]  /*b0c0*/  WARPGROUP.DEPBAR.LE gsb0, 0x0 ;  /* 0x00008000000079c5 */ /* 0x000fe40000010000 */
[----:B------:R-:W-:-:S14]  /*b0d0*/  WARPGROUP.ARRIVE ;  /* 0x00000000000079c5 */ /* 0x000fdc0000000000 */
        /* <DEDUP_REMOVED lines=9> */
[----:B------:R-:W-:Y:S02]  /*b170*/  UIADD3 UR6, UR4, 0x280, URZ ;  /* 0x0000028004067890 */ /* 0x000fe4000fffe03f */
[----:B------:R-:W-:Y:S01]  /*b180*/  UIADD3 UR4, UR4, 0x300, URZ ;  /* 0x0000030004047890 */ /* 0x000fe2000fffe03f */
[----:B------:R-:W-:Y:S02]  /*b190*/  WARPGROUP.DEPBAR.LE gsb0, 0x0 ;  /* 0x00008000000079c5 */ /* 0x000fe40000010000 */
[----:B------:R-:W-:-:S12]  /*b1a0*/  WARPGROUP.ARRIVE ;  /* 0x00000000000079c5 */ /* 0x000fd80000000000 */
[----:B------:R-:W-:Y:S01]  /*b1b0*/  HGMMA.64x192x16.F32.BF16 R24, R184, gdesc[UR8].tnspB, R24, gsb0 ;  /* 0x42e00008b8187df0 */ /* 0x000fe20008001818 */
[----:B------:R-:W-:Y:S01]  /*b1c0*/  UMOV UR10, UR6 ;  /* 0x00000006000a7c82 */ /* 0x000fe20008000000 */
[----:B------:R-:W-:Y:S01]  /*b1d0*/  UMOV UR11, 0x40000040 ;  /* 0x40000040000b7882 */ /* 0x000fe20000000000 */
[----:B------:R-:W-:Y:S02]  /*b1e0*/  WARPGROUP.DEPBAR.LE gsb0, 0x0 ;  /* 0x00008000000079c5 */ /* 0x000fe40000010000 */
[----:B------:R-:W-:-:S15]  /*b1f0*/  WARPGROUP.ARRIVE ;  /* 0x00000000000079c5 */ /* 0x000fde0000000000 */
[----:B------:R-:W-:Y:S01]  /*b200*/  HGMMA.64x192x16.F32.BF16 R24, R180, gdesc[UR8].tnspB, R24, gsb0 ;  /* 0x42e00008b4187df0 */ /* 0x000fe20008001818 */
[----:B------:R-:W-:Y:S01]  /*b210*/  UMOV UR10, UR4 ;  /* 0x00000004000a7c82 */ /* 0x000fe20008000000 */
[----:B------:R-:W-:Y:S01]  /*b220*/  UMOV UR11, 0x40000040 ;  /* 0x40000040000b7882 */ /* 0x000fe20000000000 */
[----:B------:R-:W-:Y:S02]  /*b230*/  ULDC UR4, c[0x0][0xdb4] ;  /* 0x00036d0000047ab9 */ /* 0x000fe40000000800 */
[----:B------:R-:W-:-:S03]  /*b240*/  UIMAD UR35, UR4, UR35, UR5 ;  /* 0x00000023042372a4 */ /* 0x000fc6000f8e0205 */
[----:B------:R-:W-:Y:S01]  /*b250*/  ULDC UR5, c[0x0][0xda8] ;  /* 0x00036a0000057ab9 */ /* 0x000fe20000000800 */
[----:B------:R-:W-:Y:S02]  /*b260*/  USHF.R.S32.HI UR4, URZ, 0x1f, UR35 ;  /* 0x0000001f3f047899 */ /* 0x000fe40008011423 */
[----:B------:R-:W-:Y:S02]  /*b270*/  UIMAD UR34, UR5, UR34, UR12 ;  /* 0x00000022052272a4 */ /* 0x000fe4000f8e020c */
[----:B------:R-:W-:Y:S02]  /*b280*/  UIMAD UR6, UR4, UR8, URZ ;  /* 0x00000008040672a4 */ /* 0x000fe4000f8e023f */
[----:B------:R-:W-:Y:S02]  /*b290*/  UIMAD.WIDE.U32 UR4, UR35, UR8, URZ ;  /* 0x00000008230472a5 */ /* 0x000fe4000f8e003f */
[----:B------:R-:W-:Y:S02]  /*b2a0*/  UIMAD UR6, UR35, UR9, UR6 ;  /* 0x00000009230672a4 */ /* 0x000fe4000f8e0206 */
[----:B------:R-:W-:-:S02]  /*b2b0*/  USHF.L.U32 UR34, UR34, 0x7, URZ ;  /* 0x0000000722227899 */ /* 0x000fc4000800063f */
[----:B------:R-:W-:Y:S01]  /*b2c0*/  IMAD.U32 R12, RZ, RZ, UR4 ;  /* 0x00000004ff0c7e24 */ /* 0x000fe2000f8e00ff */
[----:B------:R-:W-:Y:S02]  /*b2d0*/  UIADD3 UR4, UR5, UR6, URZ ;  /* 0x0000000605047290 */ /* 0x000fe4000fffe03f */
[----:B------:R-:W-:Y:S01]  /*b2e0*/  MOV R13, UR5 ;  /* 0x00000005000d7c02 */ /* 0x000fe20008000f00 */
[----:B------:R-:W-:Y:S01]  /*b2f0*/  ULDC.64 UR12, c[0x0][0x208] ;  /* 0x00008200000c7ab9 */ /* 0x000fe20000000a00 */
[----:B------:R-:W-:Y:S02]  /*b300*/  VIADD R126, R208, UR34 ;  /* 0x00000022d07e7c36 */ /* 0x000fe40008000000 */
[----:B------:R-:W-:Y:S01]  /*b310*/  IMAD.U32 R13, RZ, RZ, UR4 ;  /* 0x00000004ff0d7e24 */ /* 0x000fe2000f8e00ff */
[----:B------:R-:W-:Y:S01]  /*b320*/  USHF.R.S32.HI UR4, URZ, 0x1f, UR36 ;  /* 0x0000001f3f047899 */ /* 0x000fe20008011424 */
[----:B------:R-:W-:-:S05]  /*b330*/  VIADD R130, R126, 0x8 ;  /* 0x000000087e827836 */ /* 0x000fca0000000000 */
[----:B------:R-:W-:Y:S02]  /*b340*/  ISETP.GE.OR P3, PT, R130, UR7, P0 ;  /* 0x0000000782007c0c */ /* 0x000fe40008766670 */
[----:B------:R-:W-:Y:S01]  /*b350*/  ISETP.GE.OR P0, PT, R126, UR7, P0 ;  /* 0x000000077e007c0c */ /* 0x000fe20008706670 */
[----:B------:R-:W-:Y:S02]  /*b360*/  WARPGROUP.DEPBAR.LE gsb0, 0x0 ;  /* 0x00008000000079c5 */ /* 0x000fe40000010000 */
[----:B------:R-:W-:-:S06]  /*b370*/  WARPGROUP.ARRIVE ;  /* 0x00000000000079c5 */ /* 0x000fcc0000000000 */
[----:B------:R-:W-:Y:S01]  /*b380*/  HGMMA.64x192x16.F32.BF16 R24, R176, gdesc[UR8].tnspB, R24, gsb0 ;  /* 0x42e00008b0187df0 */ /* 0x000fe20008001818 */
[----:B------:R-:W-:Y:S01]  /*b390*/  R2UR UR10, R17 ;  /* 0x00000000110a72ca */ /* 0x000fe200000e0000 */
[----:B------:R-:W-:Y:S02]  /*b3a0*/  IMAD.MOV.U32 R17, RZ, RZ, -0x800000 ;  /* 0xff800000ff117424 */ /* 0x000fe400078e00ff */
[----:B------:R-:W-:Y:S01]  /*b3b0*/  @P4 FFMA.FTZ R17, R131, R9, R10 ;  /* 0x0000000983114223 */ /* 0x000fe2000001000a */
[----:B------:R-:W-:Y:S02]  /*b3c0*/  WARPGROUP.DEPBAR.LE gsb0, 0x0 ;  /* 0x00008000000079c5 */ /* 0x000fe40000010000 */
[----:B------:R2:W-:Y:S01]  /*b3d0*/  @!P1 SYNCS.ARRIVE.TRANS64.RED.A1T0 RZ, [R11+URZ], RZ ;  /* 0x000000ff0bff99a7 */ /* 0x0005e2000810043f */
[-C--:B------:R-:W-:Y:S01]  /*b3e0*/  FMUL.FTZ R10, R37, R129.reuse ;  /* 0x00000081250a7220 */ /* 0x080fe20000410000 */
[-C--:B------:R-:W-:Y:S01]  /*b3f0*/  FMUL.FTZ R6, R29, R129.reuse ;  /* 0x000000811d067220 */ /* 0x080fe20000410000 */
[-C--:B------:R-:W-:Y:S01]  /*b400*/  FMUL.FTZ R7, R28, R129.reuse ;  /* 0x000000811c077220 */ /* 0x080fe20000410000 */
[-C--:B------:R-:W-:Y:S01]  /*b410*/  FMUL.FTZ R4, R25, R129.reuse ;  /* 0x0000008119047220 */ /* 0x080fe20000410000 */
[-C--:B------:R-:W-:Y:S01]  /*b420*/  FMUL.FTZ R5, R24, R129.reuse ;  /* 0x0000008118057220 */ /* 0x080fe20000410000 */
[-C--:B-1----:R-:W-:Y:S01]  /*b430*/  FMUL.FTZ R27, R27, R128.reuse ;  /* 0x000000801b1b7220 */ /* 0x082fe20000410000 */
[-C--:B------:R-:W-:Y:S01]  /*b440*/  FMUL.FTZ R26, R26, R128.reuse ;  /* 0x000000801a1a7220 */ /* 0x080fe20000410000 */
[----:B--2---:R-:W-:Y:S01]  /*b450*/  FMUL.FTZ R11, R36, R129 ;  /* 0x00000081240b7220 */ /* 0x004fe20000410000 */
[----:B------:R-:W-:Y:S01]  /*b460*/  F2FP.BF16.F32.PACK_AB R6, R6, R7 ;  /* 0x000000070606723e */ /* 0x000fe200000010ff */
[----:B------:R-:W1:Y:S01]  /*b470*/  LDC.64 R36, c[0x0][0xb78] ;  /* 0x0002de00ff247b82 */ /* 0x000e620000000a00 */
[-C--:B------:R-:W-:Y:S01]  /*b480*/  FMUL.FTZ R8, R33, R129.reuse ;  /* 0x0000008121087220 */ /* 0x080fe20000410000 */
[----:B------:R-:W-:Y:S01]  /*b490*/  FMUL.FTZ R9, R32, R129 ;  /* 0x0000008120097220 */ /* 0x000fe20000410000 */
[-C--:B------:R-:W-:Y:S01]  /*b4a0*/  FMUL.FTZ R7, R31, R128.reuse ;  /* 0x000000801f077220 */ /* 0x080fe20000410000 */
[-C--:B------:R-:W-:Y:S01]  /*b4b0*/  FMUL.FTZ R30, R30, R128.reuse ;  /* 0x000000801e1e7220 */ /* 0x080fe20000410000 */
[-C--:B------:R-:W-:Y:S01]  /*b4c0*/  FMUL.FTZ R35, R35, R128.reuse ;  /* 0x0000008023237220 */ /* 0x080fe20000410000 */
[-C--:B------:R-:W-:Y:S01]  /*b4d0*/  FMUL.FTZ R34, R34, R128.reuse ;  /* 0x0000008022227220 */ /* 0x080fe20000410000 */
[-C--:B------:R-:W-:Y:S01]  /*b4e0*/  FMUL.FTZ R39, R39, R128.reuse ;  /* 0x0000008027277220 */ /* 0x080fe20000410000 */
[----:B------:R-:W-:Y:S01]  /*b4f0*/  FMUL.FTZ R38, R38, R128 ;  /* 0x0000008026267220 */ /* 0x000fe20000410000 */
[----:B------:R-:W-:Y:S01]  /*b500*/  F2FP.BF16.F32.PACK_AB R4, R4, R5 ;  /* 0x000000050404723e */ /* 0x000fe200000010ff */
[-C--:B------:R-:W-:Y:S01]  /*b510*/  FMUL.FTZ R24, R41, R129.reuse ;  /* 0x0000008129187220 */ /* 0x080fe20000410000 */
[----:B------:R-:W-:Y:S01]  /*b520*/  F2FP.BF16.F32.PACK_AB R5, R27, R26 ;  /* 0x0000001a1b05723e */ /* 0x000fe200000010ff */
[----:B------:R-:W-:Y:S01]  /*b530*/  FMUL.FTZ R25, R40, R129 ;  /* 0x0000008128197220 */ /* 0x000fe20000410000 */
[----:B------:R-:W-:Y:S01]  /*b540*/  F2FP.BF16.F32.PACK_AB R7, R7, R30 ;  /* 0x0000001e0707723e */ /* 0x000fe200000010ff */
[----:B------:R-:W-:Y:S01]  /*b550*/  BAR.SYNC.DEFER_BLOCKING 0x1, 0x100 ;  /* 0x0044000000007b1d */ /* 0x000fe20000010000 */
[----:B------:R-:W-:Y:S01]  /*b560*/  F2FP.BF16.F32.PACK_AB R8, R8, R9 ;  /* 0x000000090808723e */ /* 0x000fe200000010ff */
[----:B------:R-:W-:Y:S01]  /*b570*/  FMUL.FTZ R45, R45, R129 ;  /* 0x000000812d2d7220 */ /* 0x000fe20000410000 */
[----:B------:R-:W-:Y:S01]  /*b580*/  F2FP.BF16.F32.PACK_AB R10, R10, R11 ;  /* 0x0000000b0a0a723e */ /* 0x000fe200000010ff */
[-C--:B------:R-:W-:Y:S01]  /*b590*/  FMUL.FTZ R44, R44, R129.reuse ;  /* 0x000000812c2c7220 */ /* 0x080fe20000410000 */
[----:B------:R-:W-:Y:S01]  /*b5a0*/  F2FP.BF16.F32.PACK_AB R9, R35, R34 ;  /* 0x000000222309723e */ /* 0x000fe200000010ff */
[----:B------:R-:W-:Y:S01]  /*b5b0*/  FMUL.FTZ R43, R43, R128 ;  /* 0x000000802b2b7220 */ /* 0x000fe20000410000 */
[----:B------:R-:W-:Y:S01]  /*b5c0*/  F2FP.BF16.F32.PACK_AB R11, R39, R38 ;  /* 0x00000026270b723e */ /* 0x000fe200000010ff */
        /* <DEDUP_REMOVED lines=19> */
[----:B------:R-:W-:Y:S01]  /*b700*/  STSM.16.M88.4 [R125], R4 ;  /* 0x000000047d007844 */ /* 0x000fe20000000200 */
        /* <DEDUP_REMOVED lines=8> */
[----:B------:R1:W-:Y:S01]  /*b790*/  STSM.16.M88.4 [R127], R8 ;  /* 0x000000087f007844 */ /* 0x0003e20000000200 */
        /* <DEDUP_REMOVED lines=16> */
[----:B-1----:R-:W-:-:S02]  /*b8a0*/  IMAD R8, R36, UR4, RZ ;  /* 0x0000000424087c24 */ /* 0x002fc4000f8e02ff */
        /* <DEDUP_REMOVED lines=36> */
[-C--:B------:R-:W-:Y:S01]  /*baf0*/  FMUL.FTZ R111, R111, R128.reuse ;  /* 0x000000806f6f7220 */ /* 0x080fe20000410000 */
[-C--:B------:R-:W-:Y:S01]  /*bb00*/  FMUL.FTZ R110, R110, R128.reuse ;  /* 0x000000806e6e7220 */ /* 0x080fe20000410000 */
[-C--:B------:R-:W-:Y:S01]  /*bb10*/  FMUL.FTZ R115, R115, R128.reuse ;  /* 0x0000008073737220 */ /* 0x080fe20000410000 */
[----:B------:R-:W-:Y:S01]  /*bb20*/  FMUL.FTZ R114, R114, R128 ;  /* 0x0000008072727220 */ /* 0x000fe20000410000 */
[----:B------:R-:W-:Y:S01]  /*bb30*/  F2FP.BF16.F32.PACK_AB R4, R65, R64 ;  /* 0x000000404104723e */ /* 0x000fe200000010ff */
[----:B------:R-:W-:Y:S01]  /*bb40*/  IMAD R37, R37, UR36, R8 ;  /* 0x0000002425257c24 */ /* 0x000fe2000f8e0208 */
[----:B------:R-:W-:Y:S01]  /*bb50*/  F2FP.BF16.F32.PACK_AB R5, R67, R66 ;  /* 0x000000424305723e */ /* 0x000fe200000010ff */
[-C--:B------:R-:W-:Y:S01]  /*bb60*/  FMUL.FTZ R117, R117, R129.reuse ;  /* 0x0000008175757220 */ /* 0x080fe20000410000 */
[----:B------:R-:W-:Y:S01]  /*bb70*/  F2FP.BF16.F32.PACK_AB R6, R69, R68 ;  /* 0x000000444506723e */ /* 0x000fe200000010ff */
[----:B------:R-:W-:Y:S01]  /*bb80*/  FMUL.FTZ R116, R116, R129 ;  /* 0x0000008174747220 */ /* 0x000fe20000410000 */
[----:B------:R-:W-:Y:S01]  /*bb90*/  F2FP.BF16.F32.PACK_AB R7, R71, R70 ;  /* 0x000000464707723e */ /* 0x000fe200000010ff */
[-C--:B------:R-:W-:Y:S01]  /*bba0*/  FMUL.FTZ R119, R119, R128.reuse ;  /* 0x0000008077777220 */ /* 0x080fe20000410000 */
[----:B------:R-:W-:Y:S01]  /*bbb0*/  FMUL.FTZ R118, R118, R128 ;  /* 0x0000008076767220 */ /* 0x000fe20000410000 */
[----:B------:R1:W-:Y:S01]  /*bbc0*/  STSM.16.M88.4 [R3], R24 ;  /* 0x0000001803007844 */ /* 0x0003e20000000200 */
[----:B------:R-:W-:Y:S01]  /*bbd0*/  F2FP.BF16.F32.PACK_AB R8, R73, R72 ;  /* 0x000000484908723e */ /* 0x000fe200000010ff */
[----:B------:R-:W-:Y:S01]  /*bbe0*/  IMAD.WIDE.U32 R12, R36, UR36, R12 ;  /* 0x00000024240c7c25 */ /* 0x000fe2000f8e000c */
[----:B------:R-:W-:Y:S01]  /*bbf0*/  F2FP.BF16.F32.PACK_AB R9, R75, R74 ;  /* 0x0000004a4b09723e */ /* 0x000fe200000010ff */
[----:B------:R-:W-:Y:S01]  /*bc00*/  STSM.16.M88.4 [R15], R28 ;  /* 0x0000001c0f007844 */ /* 0x000fe20000000200 */
[----:B------:R-:W-:Y:S01]  /*bc10*/  F2FP.BF16.F32.PACK_AB R10, R77, R76 ;  /* 0x0000004c4d0a723e */ /* 0x000fe200000010ff */
[----:B------:R-:W-:Y:S01]  /*bc20*/  ULDC.64 UR4, c[0x0][0xb40] ;  /* 0x0002d00000047ab9 */ /* 0x000fe20000000a00 */
[----:B------:R-:W-:Y:S01]  /*bc30*/  F2FP.BF16.F32.PACK_AB R11, R79, R78 ;  /* 0x0000004e4f0b723e */ /* 0x000fe200000010ff */
[----:B------:R-:W-:Y:S01]  /*bc40*/  STSM.16.M88.4 [R120], R32 ;  /* 0x0000002078007844 */ /* 0x000fe20000000200 */
[----:B------:R-:W-:-:S02]  /*bc50*/  F2FP.BF16.F32.PACK_AB R88, R89, R88 ;  /* 0x000000585958723e */ /* 0x000fc400000010ff */
[----:B------:R-:W-:Y:S01]  /*bc60*/  F2FP.BF16.F32.PACK_AB R89, R91, R90 ;  /* 0x0000005a5b59723e */ /* 0x000fe200000010ff */
[----:B------:R2:W-:Y:S01]  /*bc70*/  STSM.16.M88.4 [R122], R4 ;  /* 0x000000047a007844 */ /* 0x0005e20000000200 */
[----:B------:R-:W-:Y:S02]  /*bc80*/  F2FP.BF16.F32.PACK_AB R96, R97, R96 ;  /* 0x000000606160723e */ /* 0x000fe400000010ff */
[----:B------:R-:W-:Y:S01]  /*bc90*/  F2FP.BF16.F32.PACK_AB R90, R93, R92 ;  /* 0x0000005c5d5a723e */ /* 0x000fe200000010ff */
[----:B------:R-:W-:Y:S01]  /*bca0*/  STSM.16.M88.4 [R0], R8 ;  /* 0x0000000800007844 */ /* 0x000fe20000000200 */
[----:B-1----:R-:W-:Y:S02]  /*bcb0*/  F2FP.BF16.F32.PACK_AB R24, R81, R80 ;  /* 0x000000505118723e */ /* 0x002fe400000010ff */
[----:B------:R-:W-:Y:S01]  /*bcc0*/  F2FP.BF16.F32.PACK_AB R25, R83, R82 ;  /* 0x000000525319723e */ /* 0x000fe200000010ff */
[----:B------:R-:W1:Y:S01]  /*bcd0*/  SHFL.IDX PT, R0, R207, RZ, 0x1f ;  /* 0x00001fffcf007589 */ /* 0x000e6200000e0000 */
[----:B------:R-:W-:-:S02]  /*bce0*/  F2FP.BF16.F32.PACK_AB R26, R85, R84 ;  /* 0x00000054551a723e */ /* 0x000fc400000010ff */
[----:B------:R-:W-:Y:S02]  /*bcf0*/  F2FP.BF16.F32.PACK_AB R27, R87, R86 ;  /* 0x00000056571b723e */ /* 0x000fe400000010ff */
[----:B------:R-:W-:Y:S02]  /*bd00*/  F2FP.BF16.F32.PACK_AB R91, R95, R94 ;  /* 0x0000005e5f5b723e */ /* 0x000fe400000010ff */
[----:B------:R-:W-:Y:S01]  /*bd10*/  F2FP.BF16.F32.PACK_AB R97, R99, R98 ;  /* 0x000000626361723e */ /* 0x000fe200000010ff */
[----:B------:R-:W-:Y:S01]  /*bd20*/  STSM.16.M88.4 [R14], R24 ;  /* 0x000000180e007844 */ /* 0x000fe20000000200 */
[----:B------:R-:W-:Y:S02]  /*bd30*/  F2FP.BF16.F32.PACK_AB R104, R105, R104 ;  /* 0x000000686968723e */ /* 0x000fe400000010ff */
[----:B------:R-:W-:Y:S01]  /*bd40*/  F2FP.BF16.F32.PACK_AB R98, R101, R100 ;  /* 0x000000646562723e */ /* 0x000fe200000010ff */
[----:B------:R-:W-:Y:S01]  /*bd50*/  STSM.16.M88.4 [R20], R88 ;  /* 0x0000005814007844 */ /* 0x000fe20000000200 */
[----:B------:R-:W-:-:S02]  /*bd60*/  F2FP.BF16.F32.PACK_AB R99, R103, R102 ;  /* 0x000000666763723e */ /* 0x000fc400000010ff */
[----:B------:R-:W-:Y:S02]  /*bd70*/  F2FP.BF16.F32.PACK_AB R105, R107, R106 ;  /* 0x0000006a6b69723e */ /* 0x000fe400000010ff */
[----:B------:R-:W-:Y:S01]  /*bd80*/  F2FP.BF16.F32.PACK_AB R112, R113, R112 ;  /* 0x000000707170723e */ /* 0x000fe200000010ff */
[----:B------:R-:W-:Y:S01]  /*bd90*/  STSM.16.M88.4 [R21], R96 ;  /* 0x0000006015007844 */ /* 0x000fe20000000200 */
[----:B------:R-:W-:Y:S02]  /*bda0*/  F2FP.BF16.F32.PACK_AB R106, R109, R108 ;  /* 0x0000006c6d6a723e */ /* 0x000fe400000010ff */
[----:B------:R-:W-:Y:S02]  /*bdb0*/  F2FP.BF16.F32.PACK_AB R107, R111, R110 ;  /* 0x0000006e6f6b723e */ /* 0x000fe400000010ff */
[----:B------:R-:W-:Y:S02]  /*bdc0*/  F2FP.BF16.F32.PACK_AB R113, R115, R114 ;  /* 0x000000727371723e */ /* 0x000fe400000010ff */
[----:B------:R-:W-:Y:S01]  /*bdd0*/  F2FP.BF16.F32.PACK_AB R114, R117, R116 ;  /* 0x000000747572723e */ /* 0x000fe200000010ff */
[----:B------:R-:W-:Y:S01]  /*bde0*/  STSM.16.M88.4 [R121], R104 ;  /* 0x0000006879007844 */ /* 0x000fe20000000200 */
[----:B------:R-:W-:-:S02]  /*bdf0*/  F2FP.BF16.F32.PACK_AB R115, R119, R118 ;  /* 0x000000767773723e */ /* 0x000fc400000010ff */
[----:B------:R-:W-:Y:S02]  /*be00*/  SHF.R.S32.HI R3, RZ, 0x1f, R126 ;  /* 0x0000001fff037819 */ /* 0x000fe4000001147e */
[----:B------:R-:W-:Y:S01]  /*be10*/  IADD3 R126, P1, R126, R12, RZ ;  /* 0x0000000c7e7e7210 */ /* 0x000fe20007f3e0ff */
[----:B------:R-:W-:Y:S03]  /*be20*/  STSM.16.M88.4 [R124], R112 ;  /* 0x000000707c007844 */ /* 0x000fe60000000200 */
[----:B------:R-:W-:Y:S01]  /*be30*/  IADD3.X R3, R3, R13, R37, P1, !PT ;  /* 0x0000000d03037210 */ /* 0x000fe20000ffe425 */
[----:B------:R-:W-:Y:S01]  /*be40*/  @!PT LDS RZ, [RZ] ;  /* 0x00000000fffff984 */ /* 0x000fe20000000800 */
[----:B------:R-:W-:Y:S01]  /*be50*/  @!PT LDS RZ, [RZ] ;  /* 0x00000000fffff984 */ /* 0x000fe20000000800 */
[----:B------:R-:W-:Y:S01]  /*be60*/  @!PT LDS RZ, [RZ] ;  /* 0x00000000fffff984 */ /* 0x000fe20000000800 */
[----:B------:R3:W-:Y:S06]  /*be70*/  MEMBAR.ALL.CTA ;  /* 0x0000000000007992 */ /* 0x0007ec0000008000 */
[----:B---3--:R-:W3:Y:S02]  /*be80*/  FENCE.VIEW.ASYNC.S ;  /* 0x00000000000073c6 */ /* 0x008ee40000000000 */
[----:B---3--:R-:W-:Y:S06]  /*be90*/  BAR.ARV 0x1, 0x120 ;  /* 0x0044800000007b1d */ /* 0x008fec0000002000 */
[----:B--2---:R-:W-:Y:S01]  /*bea0*/  LEA R4, P1, R126, UR4, 0x2 ;  /* 0x000000047e047c11 */ /* 0x004fe2000f8210ff */
[----:B------:R-:W-:-:S02]  /*beb0*/  ULDC UR4, c[0x0][0xc] ;  /* 0x0000030000047ab9 */ /* 0x000fc40000000800 */
[----:B------:R-:W-:Y:S01]  /*bec0*/  UIADD3 UR10, UR4, UR10, URZ ;  /* 0x0000000a040a7290 */ /* 0x000fe2000fffe03f */
[----:B------:R-:W-:-:S05]  /*bed0*/  LEA.HI.X R5, R126, UR5, R3, 0x2, P1 ;  /* 0x000000057e057c11 */ /* 0x000fca00088f1403 */
[----:B------:R-:W-:Y:S01]  /*bee0*/  @!P0 STG.E desc[UR12][R4.64], R123 ;  /* 0x0000007b04008986 */ /* 0x000fe2000c10190c */
[----:B-1----:R-:W-:-:S03]  /*bef0*/  ISETP.NE.AND P0, PT, R0, 0x7, PT ;  /* 0x000000070000780c */ /* 0x002fc60003f05270 */
[----:B------:R1:W-:Y:S02]  /*bf00*/  @!P3 STG.E desc[UR12][R4.64+0x20], R17 ;  /* 0x000020110400b986 */ /* 0x0003e4000c10190c */
[----:B-1----:R-:W-:-:S08]  /*bf10*/  MOV R17, UR10 ;  /* 0x0000000a00117c02 */ /* 0x002fd00008000f00 */
[----:B------:R-:W-:Y:S05]  /*bf20*/  @P0 BRA `(.L_x_29) ;  /* 0x0000000000700947 */ /* 0x000fea0003800000 */
[----:B------:R-:W-:Y:S01]  /*bf30*/  BAR.SYNC.DEFER_BLOCKING 0x1, 0x120 ;  /* 0x0044800000007b1d */ /* 0x000fe20000010000 */
[----:B------:R-:W-:-:S05]  /*bf40*/  ELECT P0, URZ, PT ;  /* 0x00000000003f782f */ /* 0x000fca0003800000 */
[----:B------:R-:W-:Y:S08]  /*bf50*/  BSSY B0, `(.L_x_29) ;  /* 0x0000019000007945 */ /* 0x000ff00003800000 */
[----:B------:R-:W-:Y:S05]  /*bf60*/  @!P0 BRA `(.L_x_30) ;  /* 0x00000000005c8947 */ /* 0x000fea0003800000 */
[----:B------:R-:W-:Y:S01]  /*bf70*/  R2UR UR9, R2 ;  /* 0x00000000020972ca */ /* 0x000fe200000e0000 */
[----:B------:R-:W-:Y:S01]  /*bf80*/  ULDC.64 UR10, c[0x0][0x198] ;  /* 0x00006600000a7ab9 */ /* 0x000fe20000000a00 */
[----:B------:R-:W-:Y:S01]  /*bf90*/  UMOV UR33, URZ ;  /* 0x0000003f00217c82 */ /* 0x000fe20008000000 */
[----:B------:R-:W-:Y:S01]  /*bfa0*/  UIADD3 UR4, UP0, UR10, 0x9f0, URZ ;  /* 0x000009f00a047890 */ /* 0x000fe2000ff1e03f */
[----:B------:R-:W-:Y:S01]  /*bfb0*/  UMOV UR37, URZ ;  /* 0x0000003f00257c82 */ /* 0x000fe20008000000 */
[----:B------:R-:W-:Y:S02]  /*bfc0*/  UMOV UR7, 0x40 ;  /* 0x0000004000077882 */ /* 0x000fe40000000000 */
[----:B------:R-:W-:-:S06]  /*bfd0*/  UIADD3.X UR5, URZ, UR11, URZ, UP0, !UPT ;  /* 0x0000000b3f057290 */ /* 0x000fcc00087fe43f */
[----:B------:R-:W-:Y:S02]  /*bfe0*/  UIADD3 UR6, UR9, 0x4000, URZ ;  /* 0x0000400009067890 */ /* 0x000fe4000fffe03f */
[----:B------:R-:W-:Y:S02]  /*bff0*/  UIADD3 UR8, UR9, 0x8000, URZ ;  /* 0x0000800009087890 */ /* 0x000fe4000fffe03f */
[----:B------:R-:W-:Y:S02]  /*c000*/  UMOV UR32, UR9 ;  /* 0x0000000900207c82 */ /* 0x000fe40008000000 */
[----:B------:R1:W-:Y:S02]  /*c010*/  UTMASTG.5D [UR32], [UR4] ;  /* 0x00000020040073b5 */ /* 0x0003e40008020000 */
[----:B-1----:R-:W-:Y:S01]  /*c020*/  UMOV UR32, UR6 ;  /* 0x0000000600207c82 */ /* 0x002fe20008000000 */
[----:B------:R-:W-:Y:S01]  /*c030*/  UMOV UR33, UR7 ;  /* 0x0000000700217c82 */ /* 0x000fe20008000000 */
[----:B------:R-:W-:Y:S01]  /*c040*/  UMOV UR6, 0x80 ;  /* 0x0000008000067882 */ /* 0x000fe20000000000 */
[----:B------:R1:W-:Y:S02]  /*c050*/  UTMASTG.5D [UR32], [UR4] ;  /* 0x00000020040073b5 */ /* 0x0003e40008020000 */
[----:B-1----:R-:W-:Y:S01]  /*c060*/  UMOV UR32, UR8 ;  /* 0x0000000800207c82 */ /* 0x002fe20008000000 */
[----:B------:R-:W-:Y:S01]  /*c070*/  UMOV UR33, UR6 ;  /* 0x0000000600217c82 */ /* 0x000fe20008000000 */
[----:B------:R-:W-:Y:S01]  /*c080*/  UIADD3 UR6, UR9, 0x36820, URZ ;  /* 0x0003682009067890 */ /* 0x000fe2000fffe03f */
[----:B------:R1:W-:Y:S03]  /*c090*/  UTMASTG.5D [UR32], [UR4] ;  /* 0x00000020040073b5 */ /* 0x0003e60008020000 */
[----:B------:R-:W-:Y:S01]  /*c0a0*/  UPRMT UR6, URZ, 0x654, UR6 ;  /* 0x000006543f067896 */ /* 0x000fe20008000006 */
[----:B------:R0:W-:Y:S01]  /*c0b0*/  UTMACMDFLUSH ;  /* 0x00000000000079b7 */ /* 0x0001e20000000000 */
[----:B------:R-:W-:-:S07]  /*c0c0*/  DEPBAR.LE SB0, 0x0 ;  /* 0x000080000000791a */ /* 0x000fce0000000000 */
[----:B-1----:R-:W-:Y:S03]  /*c0d0*/  SYNCS.ARRIVE.TRANS64.RED.A1T0 RZ, [UR6], RZ ;  /* 0x000000ffffff79a7 */ /* 0x002fe60008100406 */
.L_x_30:
[----:B------:R-:W-:Y:S05]  /*c0e0*/  BSYNC B0 ;  /* 0x0000000000007941 */ /* 0x000fea0003800000 */
.L_x_29:
[----:B------:R-:W1:Y:S01]  /*c0f0*/  LDC R0, c[0x0][0xda4] ;  /* 0x00036900ff007b82 */ /* 0x000e620000000800 */
[----:B------:R-:W-:Y:S01]  /*c100*/  R2UR UR4, R22 ;  /* 0x00000000160472ca */ /* 0x000fe200000e0000 */
[----:B------:R-:W-:Y:S01]  /*c110*/  UIADD3 UR38, UR38, 0x1, URZ ;  /* 0x0000000126267890 */ /* 0x000fe2000fffe03f */
[----:B------:R-:W-:Y:S02]  /*c120*/  R2UR UR6, R17 ;  /* 0x00000000110672ca */ /* 0x000fe400000e0000 */
[----:B------:R-:W-:Y:S01]  /*c130*/  R2UR UR5, R16 ;  /* 0x00000000100572ca */ /* 0x000fe200000e0000 */
[----:B------:R-:W-:-:S04]  /*c140*/  UISETP.NE.AND UP0, UPT, UR38, 0x2, UPT ;  /* 0x000000022600788c */ /* 0x000fc8000bf05270 */
[----:B------:R-:W-:-:S04]  /*c150*/  USEL UR38, UR38, URZ, UP0 ;  /* 0x0000003f26267287 */ /* 0x000fc80008000000 */
[----:B------:R-:W-:-:S06]  /*c160*/  UIADD3 UR4, UR4, 0x1, URZ ;  /* 0x0000000104047890 */ /* 0x000fcc000fffe03f */
[----:B------:R-:W-:Y:S01]  /*c170*/  IMAD.U32 R22, RZ, RZ, UR4 ;  /* 0x00000004ff167e24 */ /* 0x000fe2000f8e00ff */
[----:B------:R-:W-:Y:S01]  /*c180*/  USEL UR4, URZ, 0x1, UP0 ;  /* 0x000000013f047887 */ /* 0x000fe20008000000 */
[----:B-1----:R-:W-:-:S03]  /*c190*/  ISETP.LE.AND P0, PT, R0, UR6, PT ;  /* 0x0000000600007c0c */ /* 0x002fc6000bf03270 */
[----:B------:R-:W-:-:S06]  /*c1a0*/  ULOP3.LUT UR5, UR5, UR4, URZ, 0x3c, !UPT ;  /* 0x0000000405057292 */ /* 0x000fcc000f8e3c3f */
[----:B------:R-:W-:-:S04]  /*c1b0*/  IMAD.U32 R16, RZ, RZ, UR5 ;  /* 0x00000005ff107e24 */ /* 0x000fc8000f8e00ff */
[----:B------:R-:W-:Y:S05]  /*c1c0*/  @!P0 BRA `(.L_x_31) ;  /* 0xffffff4800f88947 */ /* 0x000fea000383ffff */
[----:B------:R-:W-:Y:S05]  /*c1d0*/  EXIT ;  /* 0x000000000000794d */ /* 0x000fea0003800000 */
.L_x_7:
[----:B------:R-:W-:-:S08]  /*c1e0*/  NOP ;  /* 0x0000000000007918 */ /* 0x000fd00000000000 */
[----:B-1----:R-:W1:-:S00]  /*c1f0*/  USETMAXREG.DEALLOC.CTAPOOL 0x18 ;  /* 0x00000018000079c8 */ /* 0x002e4000080e0500 */
[----:B-1----:R-:W-:-:S06]  /*c200*/  LOP3.LUT R0, R0, 0x3, RZ, 0xc0, !PT ;  /* 0x0000000300007812 */ /* 0x002fcc00078ec0ff */
[----:B------:R-:W1:Y:S02]  /*c210*/  SHFL.IDX PT, R0, R0, RZ, 0x1f ;  /* 0x00001fff00007589 */ /* 0x000e6400000e0000 */
[----:B-1----:R-:W-:-:S13]  /*c220*/  ISETP.NE.AND P0, PT, R0, RZ, PT ;  /* 0x000000ff0000720c */ /* 0x002fda0003f05270 */
[----:B------:R-:W-:Y:S05]  /*c230*/  @P0 EXIT ;  /* 0x000000000000094d */ /* 0x000fea0003800000 */
[----:B------:R-:W1:Y:S01]  /*c240*/  S2UR UR4, SR_CTAID.X ;  /* 0x00000000000479c3 */ /* 0x000e620000002500 */
[----:B------:R-:W-:Y:S01]  /*c250*/  MOV R16, RZ ;  /* 0x000000ff00107202 */ /* 0x000fe20000000f00 */
[----:B------:R-:W-:Y:S02]  /*c260*/  IMAD.MOV.U32 R2, RZ, RZ, 0x1 ;  /* 0x00000001ff027424 */ /* 0x000fe400078e00ff */
[----:B------:R-:W-:-:S04]  /*c270*/  IMAD.MOV.U32 R17, RZ, RZ, 0x1 ;  /* 0x00000001ff117424 */ /* 0x000fc800078e00ff */
[----:B------:R-:W1:Y:S02]  /*c280*/  LDC R0, c[0x0][0xda4] ;  /* 0x00036900ff007b82 */ /* 0x000e640000000800 */
[----:B-1----:R-:W-:-:S13]  /*c290*/  ISETP.LE.AND P0, PT, R0, UR4, PT ;  /* 0x0000000400007c0c */ /* 0x002fda000bf03270 */
[----:B------:R-:W-:Y:S05]  /*c2a0*/  @P0 BRA `(.L_x_32) ;  /* 0x0000002c00b40947 */ /* 0x000fea0003800000 */
[----:B------:R-:W-:Y:S01]  /*c2b0*/  MOV R0, UR4 ;  /* 0x0000000400007c02 */ /* 0x000fe20008000f00 */
[----:B------:R-:W-:Y:S01]  /*c2c0*/  IMAD.MOV.U32 R16, RZ, RZ, RZ ;  /* 0x000000ffff107224 */ /* 0x000fe200078e00ff */
[----:B------:R-:W-:Y:S01]  /*c2d0*/  ULDC.64 UR36, c[0x0][0x198] ;  /* 0x0000660000247ab9 */ /* 0x000fe20000000a00 */
[----:B------:R-:W-:Y:S01]  /*c2e0*/  IMAD.MOV.U32 R17, RZ, RZ, 0x1 ;  /* 0x00000001ff117424 */ /* 0x000fe200078e00ff */
[----:B------:R-:W-:Y:S01]  /*c2f0*/  ULDC UR38, c[0x0][0xc] ;  /* 0x0000030000267ab9 */ /* 0x000fe20000000800 */
[----:B------:R1:W-:Y:S04]  /*c300*/  STL [R1+0x10], R0 ;  /* 0x0000100001007387 */ /* 0x0003e80000100800 */
[----:B------:R1:W-:Y:S02]  /*c310*/  STL [R1+0x18], RZ ;  /* 0x000018ff01007387 */ /* 0x0003e40000100800 */
.L_x_76:
[----:B------:R-:W2:Y:S01]  /*c320*/  LDL R4, [R1+0x10] ;  /* 0x0000100001047983 */ /* 0x000ea20000100800 */
[----:B-1----:R-:W1:Y:S01]  /*c330*/  LDC R0, c[0x0][0xda8] ;  /* 0x00036a00ff007b82 */ /* 0x002e620000000800 */
[----:B------:R-:W-:Y:S05]  /*c340*/  YIELD ;  /* 0x0000000000007946 */ /* 0x000fea0003800000 */
[----:B------:R-:W3:Y:S01]  /*c350*/  S2R R5, SR_CgaCtaId ;  /* 0x0000000000057919 */ /* 0x000ee20000008800 */
[----:B------:R-:W-:Y:S02]  /*c360*/  ULDC.64 UR4, c[0x0][0x3f8] ;  /* 0x0000fe0000047ab9 */ /* 0x000fe40000000a00 */
[----:B------:R-:W-:-:S03]  /*c370*/  UISETP.NE.U32.AND UP0, UPT, UR4, URZ, UPT ;  /* 0x0000003f0400728c */ /* 0x000fc6000bf05070 */
[----:B------:R-:W-:Y:S01]  /*c380*/  ULDC UR4, c[0x0][0x404] ;  /* 0x0001010000047ab9 */ /* 0x000fe20000000800 */
[----:B------:R-:W-:-:S04]  /*c390*/  UISETP.NE.AND.EX UP0, UPT, UR5, URZ, UPT, UP0 ;  /* 0x0000003f0500728c */ /* 0x000fc8000bf05300 */
[----:B------:R-:W-:Y:S01]  /*c3a0*/  USEL UR4, UR4, 0x1, UP0 ;  /* 0x0000000104047887 */ /* 0x000fe20008000000 */
[----:B-1----:R-:W-:Y:S02]  /*c3b0*/  ISETP.NE.AND P0, PT, R0, 0x1, PT ;  /* 0x000000010000780c */ /* 0x002fe40003f05270 */
[----:B------:R-:W1:Y:S11]  /*c3c0*/  LDC R0, c[0x0][0xdb4] ;  /* 0x00036d00ff007b82 */ /* 0x000e760000000800 */
[----:B------:R-:W2:Y:S08]  /*c3d0*/  @P0 LDC R2, c[0x0][0xdac] ;  /* 0x00036b00ff020b82 */ /* 0x000eb00000000800 */
[----:B------:R-:W4:Y:S01]  /*c3e0*/  @P0 LDC R3, c[0x0][0xdb0] ;  /* 0x00036c00ff030b82 */ /* 0x000f220000000800 */
[----:B-1----:R-:W-:Y:S01]  /*c3f0*/  ISETP.NE.AND P1, PT, R0, 0x1, PT ;  /* 0x000000010000780c */ /* 0x002fe20003f25270 */
[----:B--2---:R-:W-:Y:S01]  /*c400*/  @P0 IMAD.HI.U32 R2, R4, R2, RZ ;  /* 0x0000000204020227 */ /* 0x004fe200078e00ff */
[----:B------:R-:W-:-:S05]  /*c410*/  MOV R6, R4 ;  /* 0x0000000400067202 */ /* 0x000fca0000000f00 */
[----:B------:R-:W1:Y:S01]  /*c420*/  LDC R4, c[0x0][0x2e0] ;  /* 0x0000b800ff047b82 */ /* 0x000e620000000800 */
[----:B----4-:R-:W-:-:S05]  /*c430*/  @P0 SHF.R.U32.HI R6, RZ, R3, R2 ;  /* 0x00000003ff060219 */ /* 0x010fca0000011602 */
[----:B------:R-:W-:Y:S02]  /*c440*/  IMAD.MOV.U32 R19, RZ, RZ, R6 ;  /* 0x000000ffff137224 */ /* 0x000fe400078e0006 */
[----:B------:R-:W2:Y:S01]  /*c450*/  @P1 LDC.64 R2, c[0x0][0xdb8] ;  /* 0x00036e00ff021b82 */ /* 0x000ea20000000a00 */
[----:B------:R4:W-:Y:S01]  /*c460*/  STL [R1+0x8], R6 ;  /* 0x0000080601007387 */ /* 0x0009e20000100800 */
[----:B-1----:R-:W-:-:S05]  /*c470*/  IMAD R8, R4, UR4, RZ ;  /* 0x0000000404087c24 */ /* 0x002fca000f8e02ff */
[----:B------:R4:W-:Y:S01]  /*c480*/  STL [R1+0x14], R8 ;  /* 0x0000140801007387 */ /* 0x0009e20000100800 */
[----:B--2---:R-:W-:-:S05]  /*c490*/  @P1 IMAD.HI.U32 R2, R6, R2, RZ ;  /* 0x0000000206021227 */ /* 0x004fca00078e00ff */
[----:B------:R-:W-:Y:S01]  /*c4a0*/  @P1 SHF.R.U32.HI R19, RZ, R3, R2 ;  /* 0x00000003ff131219 */ /* 0x000fe20000011602 */
[----:B------:R-:W-:Y:S01]  /*c4b0*/  VIADD R3, R8, 0x6f ;  /* 0x0000006f08037836 */ /* 0x000fe20000000000 */
[----:B------:R-:W-:-:S04]  /*c4c0*/  MOV R2, 0x400 ;  /* 0x0000040000027802 */ /* 0x000fc80000000f00 */
[----:B---3--:R-:W-:Y:S02]  /*c4d0*/  LEA R7, R5, R2, 0x18 ;  /* 0x0000000205077211 */ /* 0x008fe400078ec0ff */
[----:B------:R-:W-:-:S03]  /*c4e0*/  MOV R2, RZ ;  /* 0x000000ff00027202 */ /* 0x000fc60000000f00 */
[----:B------:R-:W-:Y:S01]  /*c4f0*/  VIADD R4, R7, 0x21400 ;  /* 0x0002140007047836 */ /* 0x000fe20000000000 */
[----:B------:R4:W-:Y:S01]  /*c500*/  STL [R1+0x4], R7 ;  /* 0x0000040701007387 */ /* 0x0009e20000100800 */
[----:B------:R-:W-:-:S03]  /*c510*/  IMAD.HI R2, R3, -0x6db6db6d, R2 ;  /* 0x9249249303027827 */ /* 0x000fc600078e0202 */
[----:B------:R-:W-:Y:S01]  /*c520*/  LOP3.LUT P0, RZ, R4, 0x3ff, RZ, 0xc0, !PT ;  /* 0x000003ff04ff7812 */ /* 0x000fe2000780c0ff */
[----:B------:R-:W-:-:S04]  /*c530*/  IMAD.MOV R3, RZ, RZ, -R19 ;  /* 0x000000ffff037224 */ /* 0x000fc800078e0a13 */
[----:B------:R-:W-:Y:S01]  /*c540*/  IMAD R4, R0, R3, R6 ;  /* 0x0000000300047224 */ /* 0x000fe200078e0206 */
[----:B------:R-:W-:-:S04]  /*c550*/  SHF.R.U32.HI R3, RZ, 0x1f, R2 ;  /* 0x0000001fff037819 */ /* 0x000fc80000011602 */
[----:B------:R-:W-:Y:S01]  /*c560*/  LEA.HI.SX32 R0, R2, R3, 0x1a ;  /* 0x0000000302007211 */ /* 0x000fe200078fd2ff */
[----:B------:R4:W-:Y:S04]  /*c570*/  STL [R1], R4 ;  /* 0x0000000401007387 */ /* 0x0009e80000100800 */
[----:B------:R4:W-:Y:S01]  /*c580*/  STL [R1+0xc], R0 ;  /* 0x00000c0001007387 */ /* 0x0009e20000100800 */
[----:B------:R-:W-:Y:S05]  /*c590*/  @!P0 BRA `(.L_x_33) ;  /* 0x0000000000408947 */ /* 0x000fea0003800000 */
[----:B------:R-:W-:Y:S01]  /*c5a0*/  MOV R2, 0x0 ;  /* 0x0000000000027802 */ /* 0x000fe20000000f00 */
[----:B------:R-:W-:Y:S01]  /*c5b0*/  ULDC.64 UR6, c[0x4][0xa8] ;  /* 0x01002a0000067ab9 */ /* 0x000fe20000000a00 */
[----:B------:R-:W-:Y:S01]  /*c5c0*/  ULDC.64 UR8, c[0x4][0xb0] ;  /* 0x01002c0000087ab9 */ /* 0x000fe20000000a00 */
[----:B------:R-:W-:Y:S01]  /*c5d0*/  ULDC.64 UR4, c[0x4][0x8] ;  /* 0x0100020000047ab9 */ /* 0x000fe20000000a00 */
[----:B----4-:R-:W-:Y:S01]  /*c5e0*/  MOV R4, UR6 ;  /* 0x0000000600047c02 */ /* 0x010fe20008000f00 */
[----:B------:R-:W-:Y:S01]  /*c5f0*/  IMAD.U32 R5, RZ, RZ, UR7 ;  /* 0x00000007ff057e24 */ /* 0x000fe2000f8e00ff */
[----:B------:R-:W1:Y:S01]  /*c600*/  LDC.64 R2, c[0x4][R2] ;  /* 0x0100000002027b82 */ /* 0x000e620000000a00 */
[----:B------:R-:W-:Y:S01]  /*c610*/  IMAD.U32 R6, RZ, RZ, UR8 ;  /* 0x00000008ff067e24 */ /* 0x000fe2000f8e00ff */
[----:B------:R-:W-:Y:S01]  /*c620*/  MOV R7, UR9 ;  /* 0x0000000900077c02 */ /* 0x000fe20008000f00 */
[----:B------:R-:W-:Y:S01]  /*c630*/  IMAD.U32 R10, RZ, RZ, UR4 ;  /* 0x00000004ff0a7e24 */ /* 0x000fe2000f8e00ff */
[----:B------:R-:W-:Y:S01]  /*c640*/  MOV R8, 0x70 ;  /* 0x0000007000087802 */ /* 0x000fe20000000f00 */
[----:B------:R-:W-:-:S02]  /*c650*/  IMAD.U32 R11, RZ, RZ, UR5 ;  /* 0x00000005ff0b7e24 */ /* 0x000fc4000f8e00ff */
[----:B------:R-:W-:Y:S02]  /*c660*/  IMAD.MOV.U32 R12, RZ, RZ, 0x1 ;  /* 0x00000001ff0c7424 */ /* 0x000fe400078e00ff */
[----:B------:R-:W-:-:S07]  /*c670*/  IMAD.MOV.U32 R13, RZ, RZ, RZ ;  /* 0x000000ffff0d7224 */ /* 0x000fce00078e00ff */
[----:B------:R-:W-:-:S07]  /*c680*/  LEPC R20, `(.L_x_33) ;  /* 0x000000001014794e */ /* 0x000fce0000000000 */
[----:B-1----:R-:W-:Y:S05]  /*c690*/  CALL.ABS.NOINC R2 ;  /* 0x0000000002007343 */ /* 0x002fea0003c00000 */
.L_x_33:
[----:B------:R-:W4:Y:S02]  /*c6a0*/  LDL R2, [R1+0x4] ;  /* 0x0000040001027983 */ /* 0x000f240000100800 */
[----:B----4-:R-:W-:-:S04]  /*c6b0*/  IADD3 R0, R2, 0x400, RZ ;  /* 0x0000040002007810 */ /* 0x010fc80007ffe0ff */
[----:B------:R-:W-:-:S13]  /*c6c0*/  LOP3.LUT P0, RZ, R0, 0x3ff, RZ, 0xc0, !PT ;  /* 0x000003ff00ff7812 */ /* 0x000fda000780c0ff */
[----:B------:R-:W-:Y:S05]  /*c6d0*/  @!P0 BRA `(.L_x_34) ;  /* 0x0000000000808947 */ /* 0x000fea0003800000 */
[----:B------:R-:W-:Y:S01]  /*c6e0*/  MOV R0, 0x0 ;  /* 0x0000000000007802 */ /* 0x000fe20000000f00 */
[----:B------:R-:W-:Y:S01]  /*c6f0*/  ULDC.64 UR6, c[0x4][0xa8] ;  /* 0x01002a0000067ab9 */ /* 0x000fe20000000a00 */
[----:B------:R-:W-:Y:S01]  /*c700*/  ULDC.64 UR8, c[0x4][0xb0] ;  /* 0x01002c0000087ab9 */ /* 0x000fe20000000a00 */
[----:B------:R-:W-:Y:S01]  /*c710*/  ULDC.64 UR4, c[0x4][0x10] ;  /* 0x0100040000047ab9 */ /* 0x000fe20000000a00 */
[----:B------:R1:W2:Y:S01]  /*c720*/  LDC.64 R2, c[0x4][R0] ;  /* 0x0100000000027b82 */ /* 0x0002a20000000a00 */
[----:B------:R-:W-:Y:S01]  /*c730*/  IMAD.U32 R4, RZ, RZ, UR6 ;  /* 0x00000006ff047e24 */ /* 0x000fe2000f8e00ff */
[----:B------:R-:W-:Y:S01]  /*c740*/  MOV R6, UR8 ;  /* 0x0000000800067c02 */ /* 0x000fe20008000f00 */
[----:B------:R-:W-:Y:S01]  /*c750*/  IMAD.U32 R5, RZ, RZ, UR7 ;  /* 0x00000007ff057e24 */ /* 0x000fe2000f8e00ff */
[----:B------:R-:W-:Y:S01]  /*c760*/  MOV R11, UR5 ;  /* 0x00000005000b7c02 */ /* 0x000fe20008000f00 */
[----:B------:R-:W-:Y:S01]  /*c770*/  IMAD.U32 R7, RZ, RZ, UR9 ;  /* 0x00000009ff077e24 */ /* 0x000fe2000f8e00ff */
[----:B------:R-:W-:Y:S01]  /*c780*/  MOV R13, RZ ;  /* 0x000000ff000d7202 */ /* 0x000fe20000000f00 */
[----:B------:R-:W-:-:S02]  /*c790*/  IMAD.U32 R10, RZ, RZ, UR4 ;  /* 0x00000004ff0a7e24 */ /* 0x000fc4000f8e00ff */
[----:B------:R-:W-:Y:S02]  /*c7a0*/  IMAD.MOV.U32 R8, RZ, RZ, 0x70 ;  /* 0x00000070ff087424 */ /* 0x000fe400078e00ff */
[----:B-1----:R-:W-:-:S07]  /*c7b0*/  IMAD.MOV.U32 R12, RZ, RZ, 0x1 ;  /* 0x00000001ff0c7424 */ /* 0x002fce00078e00ff */
[----:B------:R-:W-:-:S07]  /*c7c0*/  LEPC R20, `(.L_x_35) ;  /* 0x000000001014794e */ /* 0x000fce0000000000 */
[----:B--2---:R-:W-:Y:S05]  /*c7d0*/  CALL.ABS.NOINC R2 ;  /* 0x0000000002007343 */ /* 0x004fea0003c00000 */
.L_x_35:
[----:B------:R-:W-:Y:S01]  /*c7e0*/  MOV R2, 0x0 ;  /* 0x0000000000027802 */ /* 0x000fe20000000f00 */
[----:B------:R-:W-:Y:S01]  /*c7f0*/  ULDC.64 UR6, c[0x4][0xa8] ;  /* 0x01002a0000067ab9 */ /* 0x000fe20000000a00 */
[----:B------:R-:W-:Y:S01]  /*c800*/  ULDC.64 UR8, c[0x4][0xb0] ;  /* 0x01002c0000087ab9 */ /* 0x000fe20000000a00 */
[----:B------:R-:W-:Y:S01]  /*c810*/  ULDC.64 UR4, c[0x4][0x18] ;  /* 0x0100060000047ab9 */ /* 0x000fe20000000a00 */
[----:B------:R-:W-:Y:S01]  /*c820*/  IMAD.U32 R4, RZ, RZ, UR6 ;  /* 0x00000006ff047e24 */ /* 0x000fe2000f8e00ff */
[----:B------:R-:W-:Y:S01]  /*c830*/  MOV R6, UR8 ;  /* 0x0000000800067c02 */ /* 0x000fe20008000f00 */
[----:B------:R-:W1:Y:S01]  /*c840*/  LDC.64 R2, c[0x4][R2] ;  /* 0x0100000002027b82 */ /* 0x000e620000000a00 */
[----:B------:R-:W-:Y:S01]  /*c850*/  IMAD.U32 R5, RZ, RZ, UR7 ;  /* 0x00000007ff057e24 */ /* 0x000fe2000f8e00ff */
[----:B------:R-:W-:Y:S01]  /*c860*/  MOV R11, UR5 ;  /* 0x00000005000b7c02 */ /* 0x000fe20008000f00 */
[----:B------:R-:W-:Y:S01]  /*c870*/  IMAD.U32 R7, RZ, RZ, UR9 ;  /* 0x00000009ff077e24 */ /* 0x000fe2000f8e00ff */
[----:B------:R-:W-:Y:S01]  /*c880*/  MOV R13, RZ ;  /* 0x000000ff000d7202 */ /* 0x000fe20000000f00 */
[----:B------:R-:W-:-:S02]  /*c890*/  IMAD.U32 R10, RZ, RZ, UR4 ;  /* 0x00000004ff0a7e24 */ /* 0x000fc4000f8e00ff */
[----:B------:R-:W-:Y:S02]  /*c8a0*/  IMAD.MOV.U32 R8, RZ, RZ, 0x70 ;  /* 0x00000070ff087424 */ /* 0x000fe400078e00ff */
[----:B------:R-:W-:-:S07]  /*c8b0*/  IMAD.MOV.U32 R12, RZ, RZ, 0x1 ;  /* 0x00000001ff0c7424 */ /* 0x000fce00078e00ff */
[----:B------:R-:W-:-:S07]  /*c8c0*/  LEPC R20, `(.L_x_34) ;  /* 0x000000001014794e */ /* 0x000fce0000000000 */
[----:B-1----:R-:W-:Y:S05]  /*c8d0*/  CALL.ABS.NOINC R2 ;  /* 0x0000000002007343 */ /* 0x002fea0003c00000 */
.L_x_34:
[----:B------:R-:W2:Y:S01]  /*c8e0*/  LDL R2, [R1] ;  /* 0x0000000001027983 */ /* 0x000ea20000100800 */
[----:B------:R-:W1:Y:S01]  /*c8f0*/  LDC R0, c[0x0][0x428] ;  /* 0x00010a00ff007b82 */ /* 0x000e620000000800 */
[----:B------:R-:W-:Y:S02]  /*c900*/  ULDC.64 UR4, c[0x0][0x9f8] ;  /* 0x00027e0000047ab9 */ /* 0x000fe40000000a00 */
[----:B------:R-:W3:Y:S01]  /*c910*/  LDL.LU R6, [R1+0x8] ;  /* 0x0000080001067983 */ /* 0x000ee20000300800 */
[----:B-1----:R-:W-:-:S03]  /*c920*/  ISETP.NE.AND P1, PT, R0, 0x1, PT ;  /* 0x000000010000780c */ /* 0x002fc60003f25270 */
[----:B------:R-:W4:Y:S01]  /*c930*/  LDL R5, [R1+0x10] ;  /* 0x0000100001057983 */ /* 0x000f220000100800 */
[----:B------:R-:W-:Y:S01]  /*c940*/  ISETP.NE.U32.AND P0, PT, RZ, UR4, PT ;  /* 0x00000004ff007c0c */ /* 0x000fe2000bf05070 */
[----:B------:R-:W-:Y:S01]  /*c950*/  ULDC.64 UR6, c[0x0][0x208] ;  /* 0x0000820000067ab9 */ /* 0x000fe20000000a00 */
[----:B------:R-:W-:Y:S01]  /*c960*/  ULDC UR4, c[0x0][0xda8] ;  /* 0x00036a0000047ab9 */ /* 0x000fe20000000800 */
[----:B------:R-:W1:Y:S01]  /*c970*/  S2R R7, SR_TID.X ;  /* 0x0000000000077919 */ /* 0x000e620000002100 */
[----:B------:R-:W-:-:S05]  /*c980*/  ISETP.NE.AND.EX P0, PT, RZ, UR5, PT, P0 ;  /* 0x00000005ff007c0c */ /* 0x000fca000bf05300 */
[----:B------:R-:W2:Y:S08]  /*c990*/  @P1 LDC R0, c[0x0][0x42c] ;  /* 0x00010b00ff001b82 */ /* 0x000eb00000000800 */
[----:B------:R-:W2:Y:S01]  /*c9a0*/  @P1 LDC R3, c[0x0][0x430] ;  /* 0x00010c00ff031b82 */ /* 0x000ea20000000800 */
[----:B-1----:R-:W-:Y:S01]  /*c9b0*/  LOP3.LUT R7, R7, 0x1f, RZ, 0xc0, !PT ;  /* 0x0000001f07077812 */ /* 0x002fe200078ec0ff */
[----:B--2---:R-:W-:-:S04]  /*c9c0*/  @P1 IMAD.HI.U32 R0, R2, R0, RZ ;  /* 0x0000000002001227 */ /* 0x004fc800078e00ff */
[----:B------:R-:W-:Y:S01]  /*c9d0*/  IMAD.MOV.U32 R4, RZ, RZ, R2 ;  /* 0x000000ffff047224 */ /* 0x000fe200078e0002 */
[----:B------:R-:W-:Y:S02]  /*c9e0*/  @P1 SHF.R.U32.HI R4, RZ, R3, R0 ;  /* 0x00000003ff041219 */ /* 0x000fe40000011600 */
[----:B------:R-:W1:Y:S01]  /*c9f0*/  @P0 LDC.64 R2, c[0x0][0x9f8] ;  /* 0x00027e00ff020b82 */ /* 0x000e620000000a00 */
[----:B------:R-:W-:Y:S01]  /*ca00*/  MOV R0, R19 ;  /* 0x0000001300007202 */ /* 0x000fe20000000f00 */
[----:B-1----:R-:W-:-:S05]  /*ca10*/  @P0 IMAD.WIDE R2, R19, 0x4, R2 ;  /* 0x0000000413020825 */ /* 0x002fca00078e0202 */
[----:B------:R1:W5:Y:S01]  /*ca20*/  @P0 LDG.E R0, desc[UR6][R2.64] ;  /* 0x0000000602000981 */ /* 0x000362000c1e1900 */
[----:B------:R-:W-:Y:S01]  /*ca30*/  ISETP.NE.AND P1, PT, R7, RZ, PT ;  /* 0x000000ff0700720c */ /* 0x000fe20003f25270 */
[----:B---3--:R-:W-:-:S03]  /*ca40*/  IMAD.MOV R8, RZ, RZ, -R6 ;  /* 0x000000ffff087224 */ /* 0x008fc600078e0a06 */
[----:B------:R-:W-:Y:S01]  /*ca50*/  PLOP3.LUT P2, PT, P1, PT, PT, 0x8, 0x0 ;  /* 0x000000000000781c */ /* 0x000fe20000f4e170 */
[----:B----4-:R-:W-:-:S05]  /*ca60*/  IMAD R8, R8, UR4, R5 ;  /* 0x0000000408087c24 */ /* 0x010fca000f8e0205 */
[----:B------:R-:W-:-:S03]  /*ca70*/  SHF.L.U32 R8, R8, 0x7, RZ ;  /* 0x0000000708087819 */ /* 0x000fc600000006ff */
[----:B------:R-:W-:-:S05]  /*ca80*/  VOTEU.ALL UP1, P1 ;  /* 0x00000000003f7886 */ /* 0x000fca0000820000 */
[----:B------:R-:W-:-:S04]  /*ca90*/  @!UP1 UIADD3 UR8, UP0, UR36, 0x270, URZ ;  /* 0x0000027024089890 */ /* 0x000fc8000ff1e03f */
[----:B------:R-:W-:-:S03]  /*caa0*/  @!UP1 UIADD3.X UR9, URZ, UR37, URZ, UP0, !UPT ;  /* 0x000000253f099290 */ /* 0x000fc600087fe43f */
[----:B-1----:R-:W-:-:S09]  /*cab0*/  VOTEU.ALL UP0, P1 ;  /* 0x00000000003f7886 */ /* 0x002fd20000800000 */
.L_x_36:
[----:B------:R-:W2:Y:S01]  /*cac0*/  LDL R2, [R1] ;  /* 0x0000000001027983 */ /* 0x000ea20000100800 */
[----:B------:R-:W-:Y:S02]  /*cad0*/  PLOP3.LUT P0, PT, P0, P2, PT, 0xa2, 0x0 ;  /* 0x000000000000781c */ /* 0x000fe40000705472 */
[----:B------:R-:W-:Y:S01]  /*cae0*/  @P2 R2UR P0, UR7, R19 ;  /* 0x00000000130722ca */ /* 0x000fe20000000000 */
[----:B------:R-:W-:-:S07]  /*caf0*/  UMOV UR4, URZ ;  /* 0x0000003f00047c82 */ /* 0x000fce0008000000 */
[----:B------:R-:W-:Y:S02]  /*cb00*/  PLOP3.LUT P0, PT, P0, P2, PT, 0xa2, 0x0 ;  /* 0x000000000000781c */ /* 0x000fe40000705472 */
[----:B--2---:R-:W-:-:S08]  /*cb10*/  @P2 R2UR.OR P0, UR6, R2 ;  /* 0x00000000020622ca */ /* 0x004fd00000100000 */
[----:B------:R-:W-:Y:S02]  /*cb20*/  PLOP3.LUT P0, PT, P0, P2, PT, 0xa2, 0x0 ;  /* 0x000000000000781c */ /* 0x000fe40000705472 */
[----:B------:R-:W-:-:S08]  /*cb30*/  @P2 R2UR.OR P0, UR5, R8 ;  /* 0x00000000080522ca */ /* 0x000fd00000100000 */
[----:B------:R-:W-:-:S05]  /*cb40*/  @P2 PLOP3.LUT P2, PT, P0, PT, PT, 0x80, 0x0 ;  /* 0x000000000000281c */ /* 0x000fca000074f070 */
[----:B------:R1:W-:Y:S08]  /*cb50*/  @!UP0 UTMAPF.L2.4D [UR4], [UR8] ;  /* 0x00000004080085b8 */ /* 0x0003f00008018000 */
[----:B-1----:R-:W-:Y:S05]  /*cb60*/  @P2 BRA.U.ANY `(.L_x_36) ;  /* 0xfffffffd00d42947 */ /* 0x002fea000393ffff */
[----:B------:R-:W-:Y:S01]  /*cb70*/  PLOP3.LUT P2, PT, P1, PT, PT, 0x8, 0x0 ;  /* 0x000000000000781c */ /* 0x000fe20000f4e170 */
[----:B------:R-:W-:Y:S01]  /*cb80*/  VOTEU.ALL UP0, P1 ;  /* 0x00000000003f7886 */ /* 0x000fe20000800000 */
[----:B------:R-:W-:-:S11]  /*cb90*/  UMOV UR4, 0x40 ;  /* 0x0000004000047882 */ /* 0x000fd60000000000 */
.L_x_37:
[----:B------:R-:W2:Y:S01]  /*cba0*/  LDL R2, [R1] ;  /* 0x0000000001027983 */ /* 0x000ea20000100800 */
[----:B------:R-:W-:Y:S02]  /*cbb0*/  PLOP3.LUT P0, PT, P0, P2, PT, 0xa2, 0x0 ;  /* 0x000000000000781c */ /* 0x000fe40000705472 */
[----:B------:R-:W-:-:S08]  /*cbc0*/  @P2 R2UR P0, UR7, R19 ;  /* 0x00000000130722ca */ /* 0x000fd00000000000 */
        /* <DEDUP_REMOVED lines=10> */
.L_x_38:
        /* <DEDUP_REMOVED lines=10> */
[----:B------:R-:W1:Y:S01]  /*cd10*/  LDC.64 R2, c[0x0][0x3f8] ;  /* 0x0000fe00ff027b82 */ /* 0x000e620000000a00 */
[----:B------:R-:W-:Y:S01]  /*cd20*/  UMOV UR4, 0xffffffff ;  /* 0xffffffff00047882 */ /* 0x000fe20000000000 */
[----:B-1----:R-:W-:-:S04]  /*cd30*/  ISETP.NE.U32.AND P0, PT, R2, RZ, PT ;  /* 0x000000ff0200720c */ /* 0x002fc80003f05070 */
[----:B------:R-:W-:-:S04]  /*cd40*/  ISETP.NE.AND.EX P0, PT, R3, RZ, PT, P0 ;  /* 0x000000ff0300720c */ /* 0x000fc80003f05300 */
[----:B-----5:R-:W-:Y:S01]  /*cd50*/  SEL R5, R0, RZ, !P0 ;  /* 0x000000ff00057207 */ /* 0x020fe20004000000 */
[----:B------:R-:W-:Y:S08]  /*cd60*/  BRA.DIV UR4, `(.L_x_39) ;  /* 0x0000002a04587947 */ /* 0x000ff0000b800000 */
.L_x_92:
[----:B------:R-:W2:Y:S01]  /*cd70*/  LDL R6, [R1+0xc] ;  /* 0x00000c0001067983 */ /* 0x000ea20000100800 */
[----:B------:R-:W-:Y:S01]  /*cd80*/  UMOV UR4, 0xffffffff ;  /* 0xffffffff00047882 */ /* 0x000fe20000000000 */
[----:B------:R-:W-:Y:S01]  /*cd90*/  SHF.R.S32.HI R11, RZ, 0x1f, R0 ;  /* 0x0000001fff0b7819 */ /* 0x000fe20000011400 */
[----:B--2---:R-:W-:Y:S01]  /*cda0*/  VIADD R10, R6, 0xffffffff ;  /* 0xffffffff060a7836 */ /* 0x004fe20000000000 */
[----:B------:R-:W-:Y:S06]  /*cdb0*/  BRA.DIV UR4, `(.L_x_40) ;  /* 0x0000002a04787947 */ /* 0x000fec000b800000 */
[----:B------:R-:W-:-:S13]  /*cdc0*/  ELECT P6, URZ, PT ;  /* 0x00000000003f782f */ /* 0x000fda00038c0000 */
.L_x_95:
[----:B------:R-:W-:Y:S05]  /*cdd0*/  @!P6 BRA `(.L_x_41) ;  /* 0x000000040018e947 */ /* 0x000fea0003800000 */
[----:B------:R-:W-:Y:S01]  /*cde0*/  MOV R18, R10 ;  /* 0x0000000a00127202 */ /* 0x000fe20000000f00 */
[----:B------:R-:W-:Y:S01]  /*cdf0*/  IMAD.MOV.U32 R5, RZ, RZ, R0 ;  /* 0x000000ffff057224 */ /* 0x000fe200078e0000 */
[----:B------:R-:W-:Y:S06]  /*ce00*/  @!P0 BRA `(.L_x_42) ;  /* 0x00000000004c8947 */ /* 0x000fec0003800000 */
[----:B------:R-:W1:Y:S01]  /*ce10*/  LDC R9, c[0x0][0x41c] ;  /* 0x00010700ff097b82 */ /* 0x000e620000000800 */
[----:B------:R-:W-:Y:S01]  /*ce20*/  MOV R5, R10 ;  /* 0x0000000a00057202 */ /* 0x000fe20000000f00 */
[----:B------:R-:W-:Y:S01]  /*ce30*/  ULDC.64 UR4, c[0x0][0x408] ;  /* 0x0001020000047ab9 */ /* 0x000fe20000000a00 */
[----:B------:R-:W-:Y:S01]  /*ce40*/  ULDC.64 UR6, c[0x0][0x208] ;  /* 0x0000820000067ab9 */ /* 0x000fe20000000a00 */
[----:B-1----:R-:W-:-:S13]  /*ce50*/  ISETP.NE.AND P1, PT, R9, 0x1, PT ;  /* 0x000000010900780c */ /* 0x002fda0003f25270 */
[----:B------:R-:W1:Y:S02]  /*ce60*/  @P1 LDC.64 R6, c[0x0][0x420] ;  /* 0x00010800ff061b82 */ /* 0x000e640000000a00 */
[----:B-1----:R-:W-:-:S05]  /*ce70*/  @P1 IMAD.HI.U32 R6, R10, R6, RZ ;  /* 0x000000060a061227 */ /* 0x002fca00078e00ff */
[----:B------:R-:W-:Y:S01]  /*ce80*/  @P1 SHF.R.U32.HI R5, RZ, R7, R6 ;  /* 0x00000007ff051219 */ /* 0x000fe20000011606 */
[----:B------:R-:W-:-:S03]  /*ce90*/  IMAD R6, R11, UR4, RZ ;  /* 0x000000040b067c24 */ /* 0x000fc6000f8e02ff */
[--C-:B------:R-:W-:Y:S01]  /*cea0*/  SHF.R.S32.HI R7, RZ, 0x1f, R5.reuse ;  /* 0x0000001fff077819 */ /* 0x100fe20000011405 */
[----:B------:R-:W-:-:S04]  /*ceb0*/  IMAD.MOV R18, RZ, RZ, -R5 ;  /* 0x000000ffff127224 */ /* 0x000fc800078e0a05 */
[----:B------:R-:W-:Y:S02]  /*cec0*/  IMAD R18, R9, R18, R10 ;  /* 0x0000001209127224 */ /* 0x000fe400078e020a */
[----:B------:R-:W-:Y:S01]  /*ced0*/  IMAD R9, R0, UR5, R6 ;  /* 0x0000000500097c24 */ /* 0x000fe2000f8e0206 */
[----:B------:R-:W-:-:S05]  /*cee0*/  MOV R6, R5 ;  /* 0x0000000500067202 */ /* 0x000fca0000000f00 */
[----:B------:R-:W-:-:S04]  /*cef0*/  IMAD.WIDE.U32 R6, R0, UR4, R6 ;  /* 0x0000000400067c25 */ /* 0x000fc8000f8e0006 */
[----:B------:R-:W-:Y:S01]  /*cf00*/  IMAD.IADD R5, R7, 0x1, R9 ;  /* 0x0000000107057824 */ /* 0x000fe200078e0209 */
[----:B------:R-:W-:-:S04]  /*cf10*/  LEA R12, P1, R6, R2, 0x2 ;  /* 0x00000002060c7211 */ /* 0x000fc800078210ff */
[----:B------:R-:W-:-:S05]  /*cf20*/  LEA.HI.X R13, R6, R3, R5, 0x2, P1 ;  /* 0x00000003060d7211 */ /* 0x000fca00008f1405 */
[----:B------:R1:W5:Y:S04]  /*cf30*/  LDG.E R5, desc[UR6][R12.64] ;  /* 0x000000060c057981 */ /* 0x000368000c1e1900 */
.L_x_42:
[----:B------:R-:W2:Y:S01]  /*cf40*/  S2R R7, SR_CgaCtaId ;  /* 0x0000000000077919 */ /* 0x000ea20000008800 */
[----:B------:R-:W-:-:S04]  /*cf50*/  MOV R6, 0x400 ;  /* 0x0000040000067802 */ /* 0x000fc80000000f00 */
[----:B--2---:R-:W-:Y:S02]  /*cf60*/  LEA R6, R7, R6, 0x18 ;  /* 0x0000000607067211 */ /* 0x004fe400078ec0ff */
[----:B------:R-:W-:Y:S02]  /*cf70*/  SHF.L.U32 R7, R17, 0x1f, RZ ;  /* 0x0000001f11077819 */ /* 0x000fe400000006ff */
[----:B------:R-:W-:-:S04]  /*cf80*/  LEA R6, R16, R6, 0x3 ;  /* 0x0000000610067211 */ /* 0x000fc800078e18ff */
[----:B------:R-:W2:Y:S02]  /*cf90*/  SYNCS.PHASECHK.TRANS64.TRYWAIT P1, [R6+URZ+0x36840], R7 ;  /* 0x03684007060075a7 */ /* 0x000ea4000802017f */
[----:B--2---:R-:W-:Y:S05]  /*cfa0*/  @!P1 BRA `(.L_x_43) ;  /* 0x00000028001c9947 */ /* 0x004fea0003800000 */
.L_x_96:
[----:B------:R-:W3:Y:S02]  /*cfb0*/  S2R R9, SR_TID.X ;  /* 0x0000000000097919 */ /* 0x000ee40000002100 */
[----:B---3--:R-:W-:-:S04]  /*cfc0*/  LOP3.LUT R9, R9, 0x7f, RZ, 0xc0, !PT ;  /* 0x0000007f09097812 */ /* 0x008fc800078ec0ff */
[----:B------:R-:W-:-:S13]  /*cfd0*/  ISETP.NE.AND P1, PT, R9, RZ, PT ;  /* 0x000000ff0900720c */ /* 0x000fda0003f25270 */
[----:B------:R-:W-:Y:S05]  /*cfe0*/  @P1 BRA `(.L_x_44) ;  /* 0x00000000001c1947 */ /* 0x000fea0003800000 */
[----:B------:R-:W3:Y:S01]  /*cff0*/  S2R R9, SR_TID.X ;  /* 0x0000000000097919 */ /* 0x000ee20000002100 */
[----:B--2---:R-:W-:-:S04]  /*d000*/  IMAD.MOV.U32 R7, RZ, RZ, 0xa800 ;  /* 0x0000a800ff077424 */ /* 0x004fc800078e00ff */
[----:B------:R4:W-:Y:S01]  /*d010*/  SYNCS.ARRIVE.TRANS64 RZ, [R6+URZ+0x36830], R7 ;  /* 0x0368300706ff79a7 */ /* 0x0009e2000800003f */
[----:B---3--:R-:W-:-:S04]  /*d020*/  LOP3.LUT R9, R9, 0x1f, RZ, 0xc0, !PT ;  /* 0x0000001f09097812 */ /* 0x008fc800078ec0ff */
[----:B------:R-:W-:-:S13]  /*d030*/  ISETP.NE.AND P1, PT, R9, RZ, PT ;  /* 0x000000ff0900720c */ /* 0x000fda0003f25270 */
[----:B----4-:R-:W-:Y:S05]  /*d040*/  @!P1 BRA `(.L_x_44) ;  /* 0x0000000000049947 */ /* 0x010fea0003800000 */
[----:B------:R-:W-:Y:S01]  /*d050*/  BPT.TRAP 0x1 ;  /* 0x000000040000795c */ /* 0x000fe20000300000 */
.L_x_44:
[----:B------:R-:W3:Y:S01]  /*d060*/  S2R R9, SR_CgaCtaId ;  /* 0x0000000000097919 */ /* 0x000ee20000008800 */
[----:B--2---:R-:W-:Y:S01]  /*d070*/  MOV R7, 0x400 ;  /* 0x0000040000077802 */ /* 0x004fe20000000f00 */
[----:B------:R-:W-:Y:S01]  /*d080*/  UIADD3 UR4, UP0, UR36, 0x370, URZ ;  /* 0x0000037024047890 */ /* 0x000fe2000ff1e03f */
[----:B------:R-:W-:Y:S01]  /*d090*/  R2UR UR9, R6 ;  /* 0x00000000060972ca */ /* 0x000fe200000e0000 */
[----:B------:R-:W-:Y:S01]  /*d0a0*/  UMOV UR10, URZ ;  /* 0x0000003f000a7c82 */ /* 0x000fe20008000000 */
[----:B------:R-:W-:Y:S01]  /*d0b0*/  R2UR UR11, R18 ;  /* 0x00000000120b72ca */ /* 0x000fe200000e0000 */
[----:B------:R-:W-:Y:S01]  /*d0c0*/  UIADD3.X UR5, URZ, UR37, URZ, UP0, !UPT ;  /* 0x000000253f057290 */ /* 0x000fe200087fe43f */
[----:B------:R-:W-:Y:S01]  /*d0d0*/  R2UR UR12, R4 ;  /* 0x00000000040c72ca */ /* 0x000fe200000e0000 */
[----:B------:R-:W-:Y:S01]  /*d0e0*/  UMOV UR6, 0x0 ;  /* 0x0000000000067882 */ /* 0x000fe20000000000 */
[----:B-----5:R-:W-:Y:S01]  /*d0f0*/  R2UR UR13, R5 ;  /* 0x00000000050d72ca */ /* 0x020fe200000e0000 */
[----:B------:R-:W-:Y:S01]  /*d100*/  UMOV UR7, 0x14f00000 ;  /* 0x14f0000000077882 */ /* 0x000fe20000000000 */
[----:B------:R-:W-:-:S05]  /*d110*/  UMOV UR16, 0x40 ;  /* 0x0000004000107882 */ /* 0x000fca0000000000 */
[----:B------:R-:W-:Y:S02]  /*d120*/  UIADD3 UR9, UR9, 0x36830, URZ ;  /* 0x0003683009097890 */ /* 0x000fe4000fffe03f */
[----:B------:R-:W-:Y:S01]  /*d130*/  UIMAD UR11, UR11, 0x70, URZ ;  /* 0x000000700b0b78a4 */ /* 0x000fe2000f8e023f */
[----:B---3--:R-:W-:-:S05]  /*d140*/  LEA R7, R9, R7, 0x18 ;  /* 0x0000000709077211 */ /* 0x008fca00078ec0ff */
[----:B------:R-:W-:-:S05]  /*d150*/  IMAD R6, R16, 0xa800, R7 ;  /* 0x0000a80010067824 */ /* 0x000fca00078e0207 */
[----:B------:R-:W-:-:S13]  /*d160*/  R2UR UR8, R6 ;  /* 0x00000000060872ca */ /* 0x000fda00000e0000 */
[----:B------:R-:W-:Y:S02]  /*d170*/  UIADD3 UR14, UR8, 0x21400, URZ ;  /* 0x00021400080e7890 */ /* 0x000fe4000fffe03f */
[----:B------:R-:W-:Y:S02]  /*d180*/  UIADD3 UR15, UR8, 0x24c00, URZ ;  /* 0x00024c00080f7890 */ /* 0x000fe4000fffe03f */
[----:B------:R-:W-:-:S03]  /*d190*/  UIADD3 UR17, UR8, 0x28400, URZ ;  /* 0x0002840008117890 */ /* 0x000fc6000fffe03f */
[----:B------:R-:W-:Y:S01]  /*d1a0*/  UMOV UR8, UR14 ;  /* 0x0000000e00087c82 */ /* 0x000fe20008000000 */
[----:B------:R-:W-:Y:S01]  /*d1b0*/  UMOV UR14, 0x80 ;  /* 0x00000080000e7882 */ /* 0x000fe20000000000 */
[----:B------:R2:W-:Y:S02]  /*d1c0*/  UTMALDG.4D [UR8], [UR4], desc[UR6] ;  /* 0x00000608040075b4 */ /* 0x0005e40008019000 */
[----:B--2---:R-:W-:Y:S01]  /*d1d0*/  UMOV UR8, UR15 ;  /* 0x0000000f00087c82 */ /* 0x004fe20008000000 */
[----:B------:R-:W-:Y:S02]  /*d1e0*/  UMOV UR10, UR16 ;  /* 0x00000010000a7c82 */ /* 0x000fe40008000000 */
[----:B------:R2:W-:Y:S02]  /*d1f0*/  UTMALDG.4D [UR8], [UR4], desc[UR6] ;  /* 0x00000608040075b4 */ /* 0x0005e40008019000 */
[----:B--2---:R-:W-:Y:S01]  /*d200*/  UMOV UR8, UR17 ;  /* 0x0000001100087c82 */ /* 0x004fe20008000000 */
[----:B------:R-:W-:-:S02]  /*d210*/  UMOV UR10, UR14 ;  /* 0x0000000e000a7c82 */ /* 0x000fc40008000000 */
[----:B------:R2:W-:Y:S02]  /*d220*/  UTMALDG.4D [UR8], [UR4], desc[UR6] ;  /* 0x00000608040075b4 */ /* 0x0005e40008019000 */
[----:B--2---:R-:W-:Y:S01]  /*d230*/  NOP ;  /* 0x0000000000007918 */ /* 0x004fe20000000000 */
.L_x_41:
[----:B------:R-:W2:Y:S04]  /*d240*/  LDL.LU R14, [R1] ;  /* 0x00000000010e7983 */ /* 0x000ea80000300800 */
[----:B-1----:R-:W3:Y:S01]  /*d250*/  LDL R13, [R1+0x18] ;  /* 0x00001800010d7983 */ /* 0x002ee20000100800 */
[----:B------:R-:W-:-:S03]  /*d260*/  MOV R9, 0x400 ;  /* 0x0000040000097802 */ /* 0x000fc60000000f00 */
[----:B------:R-:W4:Y:S01]  /*d270*/  LDL.LU R7, [R1+0x14] ;  /* 0x0000140001077983 */ /* 0x000f220000300800 */
[----:B------:R-:W1:Y:S01]  /*d280*/  S2R R12, SR_CgaCtaId ;  /* 0x00000000000c7919 */ /* 0x000e620000008800 */
[----:B------:R-:W-:Y:S05]  /*d290*/  WARPSYNC.ALL ;  /* 0x0000000000007948 */ /* 0x000fea0003800000 */
[----:B------:R-:W-:-:S13]  /*d2a0*/  ELECT P1, URZ, PT ;  /* 0x00000000003f782f */ /* 0x000fda0003820000 */
[----:B------:R-:W-:Y:S01]  /*d2b0*/  @P1 R2UR UR13, R19 ;  /* 0x00000000130d12ca */ /* 0x000fe200000e0000 */
[----:B------:R-:W-:Y:S01]  /*d2c0*/  UIADD3 UR4, UP0, UR36, 0x270, URZ ;  /* 0x0000027024047890 */ /* 0x000fe2000ff1e03f */
[----:B------:R-:W-:-:S03]  /*d2d0*/  @P1 R2UR UR11, R8 ;  /* 0x00000000080b12ca */ /* 0x000fc600000e0000 */
[----:B------:R-:W-:Y:S01]  /*d2e0*/  UIADD3.X UR5, URZ, UR37, URZ, UP0, !UPT ;  /* 0x000000253f057290 */ /* 0x000fe200087fe43f */
[----:B-1----:R-:W-:-:S04]  /*d2f0*/  LEA R9, R12, R9, 0x18 ;  /* 0x000000090c097211 */ /* 0x002fc800078ec0ff */
[----:B------:R-:W-:Y:S02]  /*d300*/  R2UR UR24, R9 ;  /* 0x00000000091872ca */ /* 0x000fe400000e0000 */
[----:B------:R-:W-:Y:S01]  /*d310*/  @P1 MOV R6, 0xc000 ;  /* 0x0000c00000061802 */ /* 0x000fe20000000f00 */
[----:B------:R-:W-:Y:S01]  /*d320*/  BAR.SYNC.DEFER_BLOCKING 0x8, 0x120 ;  /* 0x0204800000007b1d */ /* 0x000fe20000010000 */
[----:B------:R-:W-:-:S09]  /*d330*/  @P1 R2UR UR21, R19 ;  /* 0x00000000131512ca */ /* 0x000fd200000e0000 */
[----:B------:R-:W-:Y:S02]  /*d340*/  UIADD3 UR8, UR24, 0x15400, URZ ;  /* 0x0001540018087890 */ /* 0x000fe4000fffe03f */
[----:B------:R-:W-:Y:S01]  /*d350*/  UIADD3 UR9, UR24, 0x36800, URZ ;  /* 0x0003680018097890 */ /* 0x000fe2000fffe03f */
[----:B------:R-:W-:Y:S01]  /*d360*/  UMOV UR6, 0x0 ;  /* 0x0000000000067882 */ /* 0x000fe20000000000 */
[----:B------:R-:W-:Y:S01]  /*d370*/  UMOV UR7, 0x12f00000 ;  /* 0x12f0000000077882 */ /* 0x000fe20000000000 */
[----:B------:R-:W-:Y:S01]  /*d380*/  UMOV UR10, URZ ;  /* 0x0000003f000a7c82 */ /* 0x000fe20008000000 */
[----:B------:R-:W-:Y:S01]  /*d390*/  @P1 R2UR UR19, R8 ;  /* 0x00000000081312ca */ /* 0x000fe200000e0000 */
[----:B------:R-:W-:Y:S01]  /*d3a0*/  UIADD3 UR16, UR24, 0x19400, URZ ;  /* 0x0001940018107890 */ /* 0x000fe2000fffe03f */
[----:B------:R3:W-:Y:S01]  /*d3b0*/  @P1 SYNCS.ARRIVE.TRANS64 RZ, [R9+URZ+0x36800], R6 ;  /* 0x0368000609ff19a7 */ /* 0x0007e2000800003f */
[----:B------:R-:W-:Y:S01]  /*d3c0*/  UMOV UR14, 0x0 ;  /* 0x00000000000e7882 */ /* 0x000fe20000000000 */
[----:B------:R-:W-:Y:S01]  /*d3d0*/  UMOV UR15, 0x12f00000 ;  /* 0x12f00000000f7882 */ /* 0x000fe20000000000 */
[----:B------:R-:W-:Y:S01]  /*d3e0*/  UMOV UR18, 0x40 ;  /* 0x0000004000127882 */ /* 0x000fe20000000000 */
[----:B------:R-:W-:Y:S01]  /*d3f0*/  UMOV UR17, UR9 ;  /* 0x0000000900117c82 */ /* 0x000fe20008000000 */
[----:B------:R-:W-:Y:S01]  /*d400*/  UMOV UR22, 0x0 ;  /* 0x0000000000167882 */ /* 0x000fe20000000000 */
[----:B------:R-:W-:Y:S01]  /*d410*/  UMOV UR23, 0x12f00000 ;  /* 0x12f0000000177882 */ /* 0x000fe20000000000 */
[----:B------:R-:W-:Y:S01]  /*d420*/  BSSY B0, `(.L_x_45) ;  /* 0x0000010000007945 */ /* 0x000fe20003800000 */
[----:B--2---:R-:W-:-:S02]  /*d430*/  @P1 R2UR UR12, R14 ;  /* 0x000000000e0c12ca */ /* 0x004fc400000e0000 */
[----:B------:R-:W-:Y:S02]  /*d440*/  @P1 R2UR UR20, R14 ;  /* 0x000000000e1412ca */ /* 0x000fe400000e0000 */
[----:B---3--:R-:W-:-:S09]  /*d450*/  LOP3.LUT R6, R13, 0x1, RZ, 0xc, !PT ;  /* 0x000000010d067812 */ /* 0x008fd200078e0cff */
[----:B------:R1:W-:Y:S01]  /*d460*/  UTMALDG.4D [UR8], [UR4], desc[UR6] ;  /* 0x00000608040075b4 */ /* 0x0003e20008019000 */
[----:B------:R-:W-:Y:S01]  /*d470*/  SHF.L.U32 R6, R6, 0x1f, RZ ;  /* 0x0000001f06067819 */ /* 0x000fe200000006ff */
[----:B------:R2:W-:Y:S01]  /*d480*/  UTMALDG.4D [UR16], [UR4], desc[UR14] ;  /* 0x00000e10040075b4 */ /* 0x0005e20008019000 */
[----:B-1----:R-:W-:Y:S02]  /*d490*/  @P1 R2UR UR13, R19 ;  /* 0x00000000130d12ca */ /* 0x002fe400000e0000 */
[----:B------:R-:W-:Y:S02]  /*d4a0*/  @P1 R2UR UR12, R14 ;  /* 0x000000000e0c12ca */ /* 0x000fe400000e0000 */
[----:B------:R-:W-:Y:S01]  /*d4b0*/  @P1 R2UR UR11, R8 ;  /* 0x00000000080b12ca */ /* 0x000fe200000e0000 */
[----:B------:R-:W-:Y:S01]  /*d4c0*/  UIADD3 UR8, UR24, 0x1d400, URZ ;  /* 0x0001d40018087890 */ /* 0x000fe2000fffe03f */
[----:B------:R-:W-:-:S11]  /*d4d0*/  UMOV UR10, 0x80 ;  /* 0x00000080000a7882 */ /* 0x000fd60000000000 */
[----:B------:R2:W-:Y:S01]  /*d4e0*/  UTMALDG.4D [UR8], [UR4], desc[UR22] ;  /* 0x00001608040075b4 */ /* 0x0005e20008019000 */
[----:B------:R-:W1:Y:S01]  /*d4f0*/  SYNCS.PHASECHK.TRANS64.TRYWAIT P1, [R9+URZ+0x36820], R6 ;  /* 0x03682006090075a7 */ /* 0x000e62000802017f */
[----:B----4-:R-:W-:Y:S01]  /*d500*/  ISETP.GE.AND P2, PT, R7, 0x71, PT ;  /* 0x000000710700780c */ /* 0x010fe20003f46270 */
[----:B-12---:R-:W-:-:S12]  /*d510*/  @!P1 BRA `(.L_x_46) ;  /* 0x0000002000d49947 */ /* 0x006fd80003800000 */
.L_x_97:
[----:B------:R-:W-:Y:S05]  /*d520*/  BSYNC B0 ;  /* 0x0000000000007941 */ /* 0x000fea0003800000 */
.L_x_45:
[----:B------:R-:W-:Y:S05]  /*d530*/  @!P2 BRA `(.L_x_47) ;  /* 0x000000180008a947 */ /* 0x000fea0003800000 */
[----:B------:R-:W2:Y:S01]  /*d540*/  LDL R8, [R1+0xc] ;  /* 0x00000c0001087983 */ /* 0x000ea20000100800 */
[----:B-1----:R-:W-:Y:S01]  /*d550*/  MOV R7, 0x1 ;  /* 0x0000000100077802 */ /* 0x002fe20000000f00 */
[----:B--2---:R-:W-:-:S05]  /*d560*/  IMAD.MOV R12, RZ, RZ, -R8 ;  /* 0x000000ffff0c7224 */ /* 0x004fca00078e0a08 */
[----:B------:R-:W-:-:S05]  /*d570*/  VIADDMNMX R12, R12, R7, 0xffffffff, !PT ;  /* 0xffffffff0c0c7446 */ /* 0x000fca0007800107 */
[----:B------:R-:W-:-:S05]  /*d580*/  IMAD.IADD R6, R8, 0x1, R12 ;  /* 0x0000000108067824 */ /* 0x000fca00078e020c */
[----:B------:R-:W-:-:S04]  /*d590*/  LOP3.LUT R6, R6, 0x1, RZ, 0xc0, !PT ;  /* 0x0000000106067812 */ /* 0x000fc800078ec0ff */
[----:B------:R-:W-:Y:S02]  /*d5a0*/  ISETP.NE.U32.AND P1, PT, R6, 0x1, PT ;  /* 0x000000010600780c */ /* 0x000fe40003f25070 */
[----:B------:R-:W-:-:S11]  /*d5b0*/  IADD3 R6, R8, -0x2, RZ ;  /* 0xfffffffe08067810 */ /* 0x000fd60007ffe0ff */
[----:B------:R-:W-:Y:S05]  /*d5c0*/  @P1 BRA `(.L_x_48) ;  /* 0x0000000400fc1947 */ /* 0x000fea0003800000 */
[----:B------:R-:W-:Y:S01]  /*d5d0*/  VIADD R7, R16, 0x1 ;  /* 0x0000000110077836 */ /* 0x000fe20000000000 */
[----:B------:R-:W-:Y:S04]  /*d5e0*/  BSSY B0, `(.L_x_49) ;  /* 0x0000079000007945 */ /* 0x000fe80003800000 */
[----:B------:R-:W-:-:S04]  /*d5f0*/  ISETP.NE.AND P1, PT, R7, 0x2, PT ;  /* 0x000000020700780c */ /* 0x000fc80003f25270 */
[----:B------:R-:W-:Y:S02]  /*d600*/  SEL R13, RZ, 0x1, P1 ;  /* 0x00000001ff0d7807 */ /* 0x000fe40000800000 */
[----:B------:R-:W-:Y:S02]  /*d610*/  SEL R7, R7, RZ, P1 ;  /* 0x000000ff07077207 */ /* 0x000fe40000800000 */
[----:B------:R-:W-:Y:S01]  /*d620*/  LOP3.LUT R13, R17, R13, RZ, 0x3c, !PT ;  /* 0x0000000d110d7212 */ /* 0x000fe200078e3cff */
[----:B------:R-:W-:Y:S06]  /*d630*/  @!P6 BRA `(.L_x_50) ;  /* 0x0000000400cce947 */ /* 0x000fec0003800000 */
[----:B------:R-:W-:Y:S01]  /*d640*/  MOV R8, R5 ;  /* 0x0000000500087202 */ /* 0x000fe20000000f00 */
[----:B------:R-:W-:Y:S06]  /*d650*/  @!P0 BRA `(.L_x_51) ;  /* 0x0000000000488947 */ /* 0x000fec0003800000 */
[----:B------:R-:W1:Y:S01]  /*d660*/  LDC R15, c[0x0][0x41c] ;  /* 0x00010700ff0f7b82 */ /* 0x000e620000000800 */
[----:B------:R-:W-:Y:S01]  /*d670*/  ULDC.64 UR4, c[0x0][0x408] ;  /* 0x0001020000047ab9 */ /* 0x000fe20000000a00 */
[----:B------:R-:W-:Y:S01]  /*d680*/  ULDC.64 UR6, c[0x0][0x208] ;  /* 0x0000820000067ab9 */ /* 0x000fe20000000a00 */
[----:B-1----:R-:W-:-:S13]  /*d690*/  ISETP.NE.AND P1, PT, R15, 0x1, PT ;  /* 0x000000010f00780c */ /* 0x002fda0003f25270 */
[----:B------:R-:W1:Y:S02]  /*d6a0*/  @P1 LDC.64 R8, c[0x0][0x420] ;  /* 0x00010800ff081b82 */ /* 0x000e640000000a00 */
[----:B-1----:R-:W-:-:S04]  /*d6b0*/  @P1 IMAD.HI.U32 R14, R6, R8, RZ ;  /* 0x00000008060e1227 */ /* 0x002fc800078e00ff */
[----:B------:R-:W-:Y:S01]  /*d6c0*/  IMAD.MOV.U32 R8, RZ, RZ, R6 ;  /* 0x000000ffff087224 */ /* 0x000fe200078e0006 */
[----:B------:R-:W-:Y:S01]  /*d6d0*/  @P1 SHF.R.U32.HI R8, RZ, R9, R14 ;  /* 0x00000009ff081219 */ /* 0x000fe2000001160e */
[----:B------:R-:W-:-:S03]  /*d6e0*/  IMAD R14, R11, UR4, RZ ;  /* 0x000000040b0e7c24 */ /* 0x000fc6000f8e02ff */
[----:B------:R-:W-:Y:S01]  /*d6f0*/  IADD3 R9, -R8, RZ, RZ ;  /* 0x000000ff08097210 */ /* 0x000fe20007ffe1ff */
[----:B------:R-:W-:-:S04]  /*d700*/  IMAD R14, R0, UR5, R14 ;  /* 0x00000005000e7c24 */ /* 0x000fc8000f8e020e */
[----:B------:R-:W-:Y:S01]  /*d710*/  IMAD R6, R15, R9, R6 ;  /* 0x000000090f067224 */ /* 0x000fe200078e0206 */
[----:B------:R-:W-:-:S03]  /*d720*/  SHF.R.S32.HI R9, RZ, 0x1f, R8 ;  /* 0x0000001fff097819 */ /* 0x000fc60000011408 */
[----:B------:R-:W-:-:S04]  /*d730*/  IMAD.WIDE.U32 R8, R0, UR4, R8 ;  /* 0x0000000400087c25 */ /* 0x000fc8000f8e0008 */
[----:B------:R-:W-:Y:S01]  /*d740*/  IMAD.IADD R9, R14, 0x1, R9 ;  /* 0x000000010e097824 */ /* 0x000fe200078e0209 */
[----:B------:R-:W-:-:S04]  /*d750*/  LEA R2, P1, R8, R2, 0x2 ;  /* 0x0000000208027211 */ /* 0x000fc800078210ff */
[----:B------:R-:W-:-:S05]  /*d760*/  LEA.HI.X R3, R8, R3, R9, 0x2, P1 ;  /* 0x0000000308037211 */ /* 0x000fca00008f1409 */
[----:B------:R1:W5:Y:S04]  /*d770*/  LDG.E R8, desc[UR6][R2.64] ;  /* 0x0000000602087981 */ /* 0x000368000c1e1900 */
.L_x_51:
[----:B-1----:R-:W1:Y:S01]  /*d780*/  S2R R3, SR_CgaCtaId ;  /* 0x0000000000037919 */ /* 0x002e620000008800 */
[----:B------:R-:W-:-:S04]  /*d790*/  MOV R2, 0x400 ;  /* 0x0000040000027802 */ /* 0x000fc80000000f00 */
[----:B-1----:R-:W-:Y:S02]  /*d7a0*/  LEA R2, R3, R2, 0x18 ;  /* 0x0000000203027211 */ /* 0x002fe400078ec0ff */
[----:B------:R-:W-:Y:S02]  /*d7b0*/  SHF.L.U32 R3, R13, 0x1f, RZ ;  /* 0x0000001f0d037819 */ /* 0x000fe400000006ff */
[----:B------:R-:W-:-:S04]  /*d7c0*/  LEA R2, R7, R2, 0x3 ;  /* 0x0000000207027211 */ /* 0x000fc800078e18ff */
[----:B------:R-:W1:Y:S02]  /*d7d0*/  SYNCS.PHASECHK.TRANS64.TRYWAIT P1, [R2+URZ+0x36840], R3 ;  /* 0x03684003020075a7 */ /* 0x000e64000802017f */
[----:B-1----:R-:W-:Y:S05]  /*d7e0*/  @!P1 BRA `(.L_x_52) ;  /* 0x0000002000409947 */ /* 0x002fea0003800000 */
.L_x_98:
[----:B------:R-:W2:Y:S02]  /*d7f0*/  S2R R9, SR_TID.X ;  /* 0x0000000000097919 */ /* 0x000ea40000002100 */
[----:B--2---:R-:W-:-:S04]  /*d800*/  LOP3.LUT R9, R9, 0x7f, RZ, 0xc0, !PT ;  /* 0x0000007f09097812 */ /* 0x004fc800078ec0ff */
[----:B------:R-:W-:-:S13]  /*d810*/  ISETP.NE.AND P2, PT, R9, RZ, PT ;  /* 0x000000ff0900720c */ /* 0x000fda0003f45270 */
[----:B------:R-:W-:Y:S05]  /*d820*/  @P2 BRA `(.L_x_53) ;  /* 0x00000000001c2947 */ /* 0x000fea0003800000 */
[----:B------:R-:W2:Y:S01]  /*d830*/  S2R R9, SR_TID.X ;  /* 0x0000000000097919 */ /* 0x000ea20000002100 */
[----:B-1----:R-:W-:-:S04]  /*d840*/  IMAD.MOV.U32 R3, RZ, RZ, 0xa800 ;  /* 0x0000a800ff037424 */ /* 0x002fc800078e00ff */
[----:B------:R3:W-:Y:S01]  /*d850*/  SYNCS.ARRIVE.TRANS64 RZ, [R2+URZ+0x36830], R3 ;  /* 0x0368300302ff79a7 */ /* 0x0007e2000800003f */
[----:B--2---:R-:W-:-:S04]  /*d860*/  LOP3.LUT R9, R9, 0x1f, RZ, 0xc0, !PT ;  /* 0x0000001f09097812 */ /* 0x004fc800078ec0ff */
[----:B------:R-:W-:-:S13]  /*d870*/  ISETP.NE.AND P1, PT, R9, RZ, PT ;  /* 0x000000ff0900720c */ /* 0x000fda0003f25270 */
[----:B---3--:R-:W-:Y:S05]  /*d880*/  @!P1 BRA `(.L_x_53) ;  /* 0x0000000000049947 */ /* 0x008fea0003800000 */
[----:B------:R-:W-:Y:S01]  /*d890*/  BPT.TRAP 0x1 ;  /* 0x000000040000795c */ /* 0x000fe20000300000 */
.L_x_53:
[----:B------:R-:W2:Y:S01]  /*d8a0*/  S2R R14, SR_CgaCtaId ;  /* 0x00000000000e7919 */ /* 0x000ea20000008800 */
[----:B------:R-:W-:Y:S01]  /*d8b0*/  MOV R9, 0x400 ;  /* 0x0000040000097802 */ /* 0x000fe20000000f00 */
        /* <DEDUP_REMOVED lines=9> */
[----:B------:R-:W-:Y:S01]  /*d950*/  UMOV UR16, 0x40 ;  /* 0x0000004000107882 */ /* 0x000fe20000000000 */
[----:B------:R-:W-:Y:S01]  /*d960*/  UMOV UR17, 0x80 ;  /* 0x0000008000117882 */ /* 0x000fe20000000000 */
[----:B-1----:R-:W-:-:S03]  /*d970*/  SHF.L.U32 R3, R17, 0x1f, RZ ;  /* 0x0000001f11037819 */ /* 0x002fc600000006ff */
[----:B------:R-:W-:Y:S02]  /*d980*/  UIADD3 UR9, UR9, 0x36830, URZ ;  /* 0x0003683009097890 */ /* 0x000fe4000fffe03f */
[----:B------:R-:W-:Y:S01]  /*d990*/  UIMAD UR11, UR11, 0x70, URZ ;  /* 0x000000700b0b78a4 */ /* 0x000fe2000f8e023f */
[----:B--2---:R-:W-:-:S05]  /*d9a0*/  LEA R9, R14, R9, 0x18 ;  /* 0x000000090e097211 */ /* 0x004fca00078ec0ff */
[----:B------:R-:W-:-:S05]  /*d9b0*/  IMAD R2, R7, 0xa800, R9 ;  /* 0x0000a80007027824 */ /* 0x000fca00078e0209 */
[----:B------:R-:W-:Y:S02]  /*d9c0*/  R2UR UR14, R2 ;  /* 0x00000000020e72ca */ /* 0x000fe400000e0000 */
[----:B------:R-:W-:-:S05]  /*d9d0*/  IADD3 R2, R9, 0x36800, RZ ;  /* 0x0003680009027810 */ /* 0x000fca0007ffe0ff */
[----:B------:R-:W-:-:S06]  /*d9e0*/  IMAD R2, R16, 0x8, R2 ;  /* 0x0000000810027824 */ /* 0x000fcc00078e0202 */
[----:B------:R-:W-:Y:S02]  /*d9f0*/  UIADD3 UR8, UR14, 0x21400, URZ ;  /* 0x000214000e087890 */ /* 0x000fe4000fffe03f */
[----:B------:R-:W-:Y:S02]  /*da00*/  UIADD3 UR15, UR14, 0x24c00, URZ ;  /* 0x00024c000e0f7890 */ /* 0x000fe4000fffe03f */
[----:B------:R-:W-:-:S05]  /*da10*/  UIADD3 UR14, UR14, 0x28400, URZ ;  /* 0x000284000e0e7890 */ /* 0x000fca000fffe03f */
[----:B------:R1:W-:Y:S02]  /*da20*/  UTMALDG.4D [UR8], [UR4], desc[UR6] ;  /* 0x00000608040075b4 */ /* 0x0003e40008019000 */
[----:B-1----:R-:W-:Y:S01]  /*da30*/  UMOV UR8, UR15 ;  /* 0x0000000f00087c82 */ /* 0x002fe20008000000 */
[----:B------:R-:W-:Y:S02]  /*da40*/  UMOV UR10, UR16 ;  /* 0x00000010000a7c82 */ /* 0x000fe40008000000 */
[----:B------:R1:W-:Y:S02]  /*da50*/  UTMALDG.4D [UR8], [UR4], desc[UR6] ;  /* 0x00000608040075b4 */ /* 0x0003e40008019000 */
[----:B-1----:R-:W-:Y:S01]  /*da60*/  UMOV UR8, UR14 ;  /* 0x0000000e00087c82 */ /* 0x002fe20008000000 */
[----:B------:R-:W-:Y:S02]  /*da70*/  UMOV UR10, UR17 ;  /* 0x00000011000a7c82 */ /* 0x000fe40008000000 */
[----:B------:R1:W-:Y:S01]  /*da80*/  UTMALDG.4D [UR8], [UR4], desc[UR6] ;  /* 0x00000608040075b4 */ /* 0x0003e20008019000 */
[----:B------:R-:W2:Y:S02]  /*da90*/  SYNCS.PHASECHK.TRANS64.TRYWAIT P1, [R2+URZ+0x60], R3 ;  /* 0x00006003020075a7 */ /* 0x000ea4000802017f */
[----:B-12---:R-:W-:Y:S05]  /*daa0*/  @!P1 BRA `(.L_x_54) ;  /* 0x0000001c00a49947 */ /* 0x006fea0003800000 */
.L_x_99:
[----:B------:R-:W-:Y:S05]  /*dab0*/  @P2 BRA `(.L_x_55) ;  /* 0x00000000002c2947 */ /* 0x000fea0003800000 */
[----:B------:R-:W2:Y:S01]  /*dac0*/  S2R R9, SR_TID.X ;  /* 0x0000000000097919 */ /* 0x000ea20000002100 */
[----:B------:R-:W-:Y:S01]  /*dad0*/  MOV R14, 0x400 ;  /* 0x00000400000e7802 */ /* 0x000fe20000000f00 */
[----:B-1----:R-:W-:Y:S01]  /*dae0*/  IMAD.MOV.U32 R3, RZ, RZ, 0xa800 ;  /* 0x0000a800ff037424 */ /* 0x002fe200078e00ff */
[----:B------:R-:W1:Y:S01]  /*daf0*/  S2R R15, SR_CgaCtaId ;  /* 0x00000000000f7919 */ /* 0x000e620000008800 */
[----:B--2---:R-:W-:-:S04]  /*db00*/  LOP3.LUT R9, R9, 0x1f, RZ, 0xc0, !PT ;  /* 0x0000001f09097812 */ /* 0x004fc800078ec0ff */
[----:B------:R-:W-:Y:S02]  /*db10*/  ISETP.NE.AND P1, PT, R9, RZ, PT ;  /* 0x000000ff0900720c */ /* 0x000fe40003f25270 */
[----:B-1----:R-:W-:-:S04]  /*db20*/  LEA R14, R15, R14, 0x18 ;  /* 0x0000000e0f0e7211 */ /* 0x002fc800078ec0ff */
[----:B------:R-:W-:-:S04]  /*db30*/  LEA R2, R16, R14, 0x3 ;  /* 0x0000000e10027211 */ /* 0x000fc800078e18ff */
[----:B------:R2:W-:Y:S03]  /*db40*/  SYNCS.ARRIVE.TRANS64 RZ, [R2+URZ+0x36850], R3 ;  /* 0x0368500302ff79a7 */ /* 0x0005e6000800003f */
[----:B------:R-:W-:Y:S05]  /*db50*/  @!P1 BRA `(.L_x_55) ;  /* 0x0000000000049947 */ /* 0x000fea0003800000 */
[----:B------:R-:W-:Y:S01]  /*db60*/  BPT.TRAP 0x1 ;  /* 0x000000040000795c */ /* 0x000fe20000300000 */
.L_x_55:
[----:B------:R-:W3:Y:S01]  /*db70*/  S2R R9, SR_CgaCtaId ;  /* 0x0000000000097919 */ /* 0x000ee20000008800 */
[----:B-12---:R-:W-:Y:S01]  /*db80*/  MOV R3, 0x400 ;  /* 0x0000040000037802 */ /* 0x006fe20000000f00 */
[----:B------:R-:W-:Y:S01]  /*db90*/  UIADD3 UR4, UP0, UR36, 0x470, URZ ;  /* 0x0000047024047890 */ /* 0x000fe2000ff1e03f */
[----:B------:R-:W-:Y:S01]  /*dba0*/  R2UR UR11, R18 ;  /* 0x00000000120b72ca */ /* 0x000fe200000e0000 */
[----:B------:R-:W-:Y:S01]  /*dbb0*/  UMOV UR10, URZ ;  /* 0x0000003f000a7c82 */ /* 0x000fe20008000000 */
[----:B------:R-:W-:Y:S01]  /*dbc0*/  R2UR UR13, R5 ;  /* 0x00000000050d72ca */ /* 0x000fe200000e0000 */
[----:B------:R-:W-:Y:S01]  /*dbd0*/  UIADD3.X UR5, URZ, UR37, URZ, UP0, !UPT ;  /* 0x000000253f057290 */ /* 0x000fe200087fe43f */
[----:B------:R-:W-:Y:S01]  /*dbe0*/  R2UR UR12, R4 ;  /* 0x00000000040c72ca */ /* 0x000fe200000e0000 */
[----:B------:R-:W-:Y:S01]  /*dbf0*/  UMOV UR6, 0x0 ;  /* 0x0000000000067882 */ /* 0x000fe20000000000 */
[----:B------:R-:W-:Y:S01]  /*dc00*/  UMOV UR7, 0x14f00000 ;  /* 0x14f0000000077882 */ /* 0x000fe20000000000 */
[----:B------:R-:W-:Y:S01]  /*dc10*/  UMOV UR16, 0x40 ;  /* 0x0000004000107882 */ /* 0x000fe20000000000 */
[----:B------:R-:W-:Y:S01]  /*dc20*/  IMAD.MOV.U32 R5, RZ, RZ, R8 ;  /* 0x000000ffff057224 */ /* 0x000fe200078e0008 */
[----:B------:R-:W-:-:S04]  /*dc30*/  MOV R18, R6 ;  /* 0x0000000600127202 */ /* 0x000fc80000000f00 */
[----:B------:R-:W-:Y:S01]  /*dc40*/  UIMAD UR11, UR11, 0x70, URZ ;  /* 0x000000700b0b78a4 */ /* 0x000fe2000f8e023f */
[----:B---3--:R-:W-:-:S04]  /*dc50*/  LEA R3, R9, R3, 0x18 ;  /* 0x0000000309037211 */ /* 0x008fc800078ec0ff */
[----:B------:R-:W-:-:S04]  /*dc60*/  LEA R2, R16, R3, 0x3 ;  /* 0x0000000310027211 */ /* 0x000fc800078e18ff */
[----:B------:R-:W-:Y:S01]  /*dc70*/  R2UR UR9, R2 ;  /* 0x00000000020972ca */ /* 0x000fe200000e0000 */
[----:B------:R-:W-:-:S05]  /*dc80*/  IMAD R2, R16, 0xa800, R3 ;  /* 0x0000a80010027824 */ /* 0x000fca00078e0203 */
[----:B------:R-:W-:-:S07]  /*dc90*/  R2UR UR15, R2 ;  /* 0x00000000020f72ca */ /* 0x000fce00000e0000 */
[----:B------:R-:W-:-:S06]  /*dca0*/  UIADD3 UR9, UR9, 0x36850, URZ ;  /* 0x0003685009097890 */ /* 0x000fcc000fffe03f */
[----:B------:R-:W-:Y:S02]  /*dcb0*/  UIADD3 UR8, UR15, 0x400, URZ ;  /* 0x000004000f087890 */ /* 0x000fe4000fffe03f */
[----:B------:R-:W-:Y:S02]  /*dcc0*/  UIADD3 UR14, UR15, 0x3c00, URZ ;  /* 0x00003c000f0e7890 */ /* 0x000fe4000fffe03f */
[----:B------:R-:W-:-:S05]  /*dcd0*/  UIADD3 UR15, UR15, 0x7400, URZ ;  /* 0x000074000f0f7890 */ /* 0x000fca000fffe03f */
[----:B------:R1:W-:Y:S02]  /*dce0*/  UTMALDG.4D [UR8], [UR4], desc[UR6] ;  /* 0x00000608040075b4 */ /* 0x0003e40008019000 */
[----:B-1----:R-:W-:Y:S01]  /*dcf0*/  UMOV UR8, UR14 ;  /* 0x0000000e00087c82 */ /* 0x002fe20008000000 */
[----:B------:R-:W-:Y:S01]  /*dd00*/  UMOV UR10, UR16 ;  /* 0x00000010000a7c82 */ /* 0x000fe20008000000 */
[----:B------:R-:W-:Y:S01]  /*dd10*/  UMOV UR14, 0x80 ;  /* 0x00000080000e7882 */ /* 0x000fe20000000000 */
[----:B------:R1:W-:Y:S02]  /*dd20*/  UTMALDG.4D [UR8], [UR4], desc[UR6] ;  /* 0x00000608040075b4 */ /* 0x0003e40008019000 */
[----:B-1----:R-:W-:Y:S01]  /*dd30*/  UMOV UR8, UR15 ;  /* 0x0000000f00087c82 */ /* 0x002fe20008000000 */
[----:B------:R-:W-:Y:S02]  /*dd40*/  UMOV UR10, UR14 ;  /* 0x0000000e000a7c82 */ /* 0x000fe40008000000 */
[----:B------:R1:W-:Y:S02]  /*dd50*/  UTMALDG.4D [UR8], [UR4], desc[UR6] ;  /* 0x00000608040075b4 */ /* 0x0003e40008019000 */
[----:B-1----:R-:W-:Y:S01]  /*dd60*/  NOP ;  /* 0x0000000000007918 */ /* 0x002fe20000000000 */
.L_x_50:
[----:B------:R-:W-:Y:S05]  /*dd70*/  BSYNC B0 ;  /* 0x0000000000007941 */ /* 0x000fea0003800000 */
.L_x_49:
[----:B------:R-:W2:Y:S01]  /*dd80*/  LDL.LU R2, [R1+0xc] ;  /* 0x00000c0001027983 */ /* 0x000ea20000300800 */
[----:B------:R-:W-:Y:S01]  /*dd90*/  MOV R16, R7 ;  /* 0x0000000700107202 */ /* 0x000fe20000000f00 */
[----:B------:R-:W-:Y:S02]  /*dda0*/  IMAD.MOV.U32 R17, RZ, RZ, R13 ;  /* 0x000000ffff117224 */ /* 0x000fe400078e000d */
[----:B--2---:R-:W-:-:S07]  /*ddb0*/  VIADD R6, R2, 0xfffffffd ;  /* 0xfffffffd02067836 */ /* 0x004fce0000000000 */
.L_x_48:
[----:B------:R-:W-:Y:S01]  /*ddc0*/  IADD3 R3, -R12, RZ, RZ ;  /* 0x000000ff0c037210 */ /* 0x000fe20007ffe1ff */
[----:B------:R-:W-:Y:S03]  /*ddd0*/  BSSY B0, `(.L_x_47) ;  /* 0x00000f8000007945 */ /* 0x000fe60003800000 */
[----:B------:R-:W-:-:S13]  /*dde0*/  ISETP.NE.AND P1, PT, R10, R3, PT ;  /* 0x000000030a00720c */ /* 0x000fda0003f25270 */
[----:B------:R-:W-:Y:S05]  /*ddf0*/  @!P1 BRA `(.L_x_56) ;  /* 0x0000000c00d49947 */ /* 0x000fea0003800000 */
[----:B------:R-:W-:-:S07]  /*de00*/  IMAD.MOV.U32 R8, RZ, RZ, R5 ;  /* 0x000000ffff087224 */ /* 0x000fce00078e0005 */
.L_x_71:
[----:B------:R-:W-:Y:S01]  /*de10*/  IADD3 R7, R16, 0x1, RZ ;  /* 0x0000000110077810 */ /* 0x000fe20007ffe0ff */
[----:B------:R-:W-:Y:S03]  /*de20*/  BSSY B1, `(.L_x_57) ;  /* 0x0000076000017945 */ /* 0x000fe60003800000 */
[----:B------:R-:W-:-:S04]  /*de30*/  ISETP.NE.AND P1, PT, R7, 0x2, PT ;  /* 0x000000020700780c */ /* 0x000fc80003f25270 */
[----:B------:R-:W-:Y:S02]  /*de40*/  SEL R10, RZ, 0x1, P1 ;  /* 0x00000001ff0a7807 */ /* 0x000fe40000800000 */
[----:B------:R-:W-:Y:S02]  /*de50*/  SEL R7, R7, RZ, P1 ;  /* 0x000000ff07077207 */ /* 0x000fe40000800000 */
[----:B------:R-:W-:Y:S01]  /*de60*/  LOP3.LUT R10, R17, R10, RZ, 0x3c, !PT ;  /* 0x0000000a110a7212 */ /* 0x000fe200078e3cff */
[----:B------:R-:W-:Y:S06]  /*de70*/  @!P6 BRA `(.L_x_58) ;  /* 0x0000000400c0e947 */ /* 0x000fec0003800000 */
[----:B------:R-:W-:Y:S01]  /*de80*/  IMAD.MOV.U32 R12, RZ, RZ, R6 ;  /* 0x000000ffff0c7224 */ /* 0x000fe200078e0006 */
[----:B------:R-:W-:Y:S06]  /*de90*/  @!P0 BRA `(.L_x_59) ;  /* 0x00000000004c8947 */ /* 0x000fec0003800000 */
[----:B------:R-:W1:Y:S01]  /*dea0*/  LDC R9, c[0x0][0x41c] ;  /* 0x00010700ff097b82 */ /* 0x000e620000000800 */
[----:B------:R-:W-:Y:S01]  /*deb0*/  ULDC.64 UR4, c[0x0][0x408] ;  /* 0x0001020000047ab9 */ /* 0x000fe20000000a00 */
[----:B------:R-:W-:Y:S01]  /*dec0*/  ULDC.64 UR6, c[0x0][0x208] ;  /* 0x0000820000067ab9 */ /* 0x000fe20000000a00 */
[----:B------:R-:W-:-:S04]  /*ded0*/  IMAD R13, R11, UR4, RZ ;  /* 0x000000040b0d7c24 */ /* 0x000fc8000f8e02ff */
[----:B------:R-:W-:Y:S01]  /*dee0*/  IMAD R13, R0, UR5, R13 ;  /* 0x00000005000d7c24 */ /* 0x000fe2000f8e020d */
[----:B-1----:R-:W-:-:S13]  /*def0*/  ISETP.NE.AND P1, PT, R9, 0x1, PT ;  /* 0x000000010900780c */ /* 0x002fda0003f25270 */
[----:B------:R-:W1:Y:S02]  /*df00*/  @P1 LDC.64 R2, c[0x0][0x420] ;  /* 0x00010800ff021b82 */ /* 0x000e640000000a00 */
[----:B-1----:R-:W-:Y:S01]  /*df10*/  @P1 IMAD.HI.U32 R8, R6, R2, RZ ;  /* 0x0000000206081227 */ /* 0x002fe200078e00ff */
[----:B------:R-:W-:-:S04]  /*df20*/  MOV R2, R6 ;  /* 0x0000000600027202 */ /* 0x000fc80000000f00 */
[----:B------:R-:W-:-:S04]  /*df30*/  @P1 SHF.R.U32.HI R2, RZ, R3, R8 ;  /* 0x00000003ff021219 */ /* 0x000fc80000011608 */
[--C-:B------:R-:W-:Y:S01]  /*df40*/  SHF.R.S32.HI R3, RZ, 0x1f, R2.reuse ;  /* 0x0000001fff037819 */ /* 0x100fe20000011402 */
[----:B------:R-:W-:-:S04]  /*df50*/  IMAD.MOV R12, RZ, RZ, -R2 ;  /* 0x000000ffff0c7224 */ /* 0x000fc800078e0a02 */
[----:B------:R-:W-:Y:S02]  /*df60*/  IMAD R12, R9, R12, R6 ;  /* 0x0000000c090c7224 */ /* 0x000fe400078e0206 */
[----:B------:R-:W1:Y:S01]  /*df70*/  LDC.64 R8, c[0x0][0x3f8] ;  /* 0x0000fe00ff087b82 */ /* 0x000e620000000a00 */
[----:B------:R-:W-:-:S05]  /*df80*/  IMAD.WIDE.U32 R2, R0, UR4, R2 ;  /* 0x0000000400027c25 */ /* 0x000fca000f8e0002 */
[----:B------:R-:W-:Y:S02]  /*df90*/  IADD3 R13, R13, R3, RZ ;  /* 0x000000030d0d7210 */ /* 0x000fe40007ffe0ff */
[----:B-1----:R-:W-:-:S04]  /*dfa0*/  LEA R8, P1, R2, R8, 0x2 ;  /* 0x0000000802087211 */ /* 0x002fc800078210ff */
[----:B------:R-:W-:-:S05]  /*dfb0*/  LEA.HI.X R9, R2, R9, R13, 0x2, P1 ;  /* 0x0000000902097211 */ /* 0x000fca00008f140d */
[----:B------:R1:W5:Y:S04]  /*dfc0*/  LDG.E R8, desc[UR6][R8.64] ;  /* 0x0000000608087981 */ /* 0x000368000c1e1900 */
.L_x_59:
[----:B------:R-:W2:Y:S01]  /*dfd0*/  S2R R3, SR_CgaCtaId ;  /* 0x0000000000037919 */ /* 0x000ea20000008800 */
[----:B------:R-:W-:-:S04]  /*dfe0*/  MOV R2, 0x400 ;  /* 0x0000040000027802 */ /* 0x000fc80000000f00 */
[----:B--2---:R-:W-:Y:S02]  /*dff0*/  LEA R2, R3, R2, 0x18 ;  /* 0x0000000203027211 */ /* 0x004fe400078ec0ff */
[----:B------:R-:W-:-:S03]  /*e000*/  SHF.L.U32 R3, R10, 0x1f, RZ ;  /* 0x0000001f0a037819 */ /* 0x000fc600000006ff */
[----:B------:R-:W-:-:S04]  /*e010*/  IMAD R2, R7, 0x8, R2 ;  /* 0x0000000807027824 */ /* 0x000fc800078e0202 */
[----:B------:R-:W2:Y:S02]  /*e020*/  SYNCS.PHASECHK.TRANS64.TRYWAIT P1, [R2+URZ+0x36840], R3 ;  /* 0x03684003020075a7 */ /* 0x000ea4000802017f */
[----:B--2---:R-:W-:Y:S05]  /*e030*/  @!P1 BRA `(.L_x_60) ;  /* 0x0000001800549947 */ /* 0x004fea0003800000 */
.L_x_100:
[----:B-1----:R-:W1:Y:S02]  /*e040*/  S2R R9, SR_TID.X ;  /* 0x0000000000097919 */ /* 0x002e640000002100 */
[----:B-1----:R-:W-:-:S04]  /*e050*/  LOP3.LUT R9, R9, 0x7f, RZ, 0xc0, !PT ;  /* 0x0000007f09097812 */ /* 0x002fc800078ec0ff */
[----:B------:R-:W-:-:S13]  /*e060*/  ISETP.NE.AND P2, PT, R9, RZ, PT ;  /* 0x000000ff0900720c */ /* 0x000fda0003f45270 */
[----:B------:R-:W-:Y:S05]  /*e070*/  @P2 BRA `(.L_x_61) ;  /* 0x00000000001c2947 */ /* 0x000fea0003800000 */
[----:B------:R-:W1:Y:S01]  /*e080*/  S2R R9, SR_TID.X ;  /* 0x0000000000097919 */ /* 0x000e620000002100 */
[----:B--2---:R-:W-:-:S04]  /*e090*/  MOV R3, 0xa800 ;  /* 0x0000a80000037802 */ /* 0x004fc80000000f00 */
[----:B------:R3:W-:Y:S01]  /*e0a0*/  SYNCS.ARRIVE.TRANS64 RZ, [R2+URZ+0x36830], R3 ;  /* 0x0368300302ff79a7 */ /* 0x0007e2000800003f */
[----:B-1----:R-:W-:-:S04]  /*e0b0*/  LOP3.LUT R9, R9, 0x1f, RZ, 0xc0, !PT ;  /* 0x0000001f09097812 */ /* 0x002fc800078ec0ff */
[----:B------:R-:W-:-:S13]  /*e0c0*/  ISETP.NE.AND P1, PT, R9, RZ, PT ;  /* 0x000000ff0900720c */ /* 0x000fda0003f25270 */
[----:B---3--:R-:W-:Y:S05]  /*e0d0*/  @!P1 BRA `(.L_x_61) ;  /* 0x0000000000049947 */ /* 0x008fea0003800000 */
[----:B------:R-:W-:Y:S01]  /*e0e0*/  BPT.TRAP 0x1 ;  /* 0x000000040000795c */ /* 0x000fe20000300000 */
.L_x_61:
[----:B------:R-:W1:Y:S01]  /*e0f0*/  S2R R9, SR_CgaCtaId ;  /* 0x0000000000097919 */ /* 0x000e620000008800 */
        /* <DEDUP_REMOVED lines=12> */
[----:B------:R-:W-:-:S03]  /*e1c0*/  SHF.L.U32 R17, R17, 0x1f, RZ ;  /* 0x0000001f11117819 */ /* 0x000fc600000006ff */
[----:B------:R-:W-:Y:S02]  /*e1d0*/  UIADD3 UR9, UR9, 0x36830, URZ ;  /* 0x0003683009097890 */ /* 0x000fe4000fffe03f */
[----:B------:R-:W-:Y:S01]  /*e1e0*/  UIMAD UR11, UR11, 0x70, URZ ;  /* 0x000000700b0b78a4 */ /* 0x000fe2000f8e023f */
[----:B-1----:R-:W-:-:S05]  /*e1f0*/  LEA R3, R9, R3, 0x18 ;  /* 0x0000000309037211 */ /* 0x002fca00078ec0ff */
[----:B------:R-:W-:Y:S02]  /*e200*/  IMAD R2, R7, 0xa800, R3 ;  /* 0x0000a80007027824 */ /* 0x000fe400078e0203 */
[----:B------:R-:W-:-:S03]  /*e210*/  VIADD R3, R3, 0x36800 ;  /* 0x0003680003037836 */ /* 0x000fc60000000000 */
[----:B------:R-:W-:Y:S02]  /*e220*/  R2UR UR14, R2 ;  /* 0x00000000020e72ca */ /* 0x000fe400000e0000 */
[----:B------:R-:W-:-:S11]  /*e230*/  LEA R2, R16, R3, 0x3 ;  /* 0x0000000310027211 */ /* 0x000fd600078e18ff */
        /* <DEDUP_REMOVED lines=12> */
.L_x_101:
[----:B------:R-:W-:Y:S05]  /*e300*/  @P2 BRA `(.L_x_63) ;  /* 0x00000000001c2947 */ /* 0x000fea0003800000 */
[----:B------:R-:W2:Y:S01]  /*e310*/  S2R R9, SR_TID.X ;  /* 0x0000000000097919 */ /* 0x000ea20000002100 */
[----:B------:R-:W-:-:S04]  /*e320*/  IMAD.MOV.U32 R3, RZ, RZ, 0xa800 ;  /* 0x0000a800ff037424 */ /* 0x000fc800078e00ff */
[----:B------:R3:W-:Y:S01]  /*e330*/  SYNCS.ARRIVE.TRANS64 RZ, [R2+URZ+0x50], R3 ;  /* 0x0000500302ff79a7 */ /* 0x0007e2000800003f */
[----:B--2---:R-:W-:-:S04]  /*e340*/  LOP3.LUT R9, R9, 0x1f, RZ, 0xc0, !PT ;  /* 0x0000001f09097812 */ /* 0x004fc800078ec0ff */
[----:B------:R-:W-:-:S13]  /*e350*/  ISETP.NE.AND P1, PT, R9, RZ, PT ;  /* 0x000000ff0900720c */ /* 0x000fda0003f25270 */
[----:B---3--:R-:W-:Y:S05]  /*e360*/  @!P1 BRA `(.L_x_63) ;  /* 0x0000000000049947 */ /* 0x008fea0003800000 */
[----:B------:R-:W-:Y:S01]  /*e370*/  BPT.TRAP 0x1 ;  /* 0x000000040000795c */ /* 0x000fe20000300000 */
.L_x_63:
        /* <DEDUP_REMOVED lines=9> */
[----:B------:R-:W-:Y:S01]  /*e410*/  R2UR UR12, R4 ;  /* 0x00000000040c72ca */ /* 0x000fe200000e0000 */
[----:B------:R-:W-:Y:S01]  /*e420*/  UMOV UR7, 0x14f00000 ;  /* 0x14f0000000077882 */ /* 0x000fe20000000000 */
[----:B------:R-:W-:Y:S01]  /*e430*/  UMOV UR17, 0x40 ;  /* 0x0000004000117882 */ /* 0x000fe20000000000 */
[----:B------:R-:W-:Y:S01]  /*e440*/  MOV R18, R12 ;  /* 0x0000000c00127202 */ /* 0x000fe20000000f00 */
[----:B------:R-:W-:-:S03]  /*e450*/  IMAD.MOV.U32 R5, RZ, RZ, R8 ;  /* 0x000000ffff057224 */ /* 0x000fc600078e0008 */
[----:B------:R-:W-:Y:S02]  /*e460*/  UIMAD UR11, UR11, 0x70, URZ ;  /* 0x000000700b0b78a4 */ /* 0x000fe4000f8e023f */
[----:B------:R-:W-:Y:S01]  /*e470*/  UIADD3 UR9, UR9, 0x50, URZ ;  /* 0x0000005009097890 */ /* 0x000fe2000fffe03f */
[----:B--2---:R-:W-:-:S05]  /*e480*/  LEA R3, R9, R3, 0x18 ;  /* 0x0000000309037211 */ /* 0x004fca00078ec0ff */
        /* <DEDUP_REMOVED lines=15> */
.L_x_58:
[----:B------:R-:W-:Y:S05]  /*e580*/  BSYNC B1 ;  /* 0x0000000000017941 */ /* 0x000fea0003800000 */
.L_x_57:
[----:B------:R-:W-:Y:S01]  /*e590*/  IADD3 R16, R7, 0x1, RZ ;  /* 0x0000000107107810 */ /* 0x000fe20007ffe0ff */
[----:B------:R-:W-:Y:S03]  /*e5a0*/  BSSY B1, `(.L_x_64) ;  /* 0x0000077000017945 */ /* 0x000fe60003800000 */
[----:B------:R-:W-:-:S04]  /*e5b0*/  ISETP.NE.AND P1, PT, R16, 0x2, PT ;  /* 0x000000021000780c */ /* 0x000fc80003f25270 */
[----:B-1----:R-:W-:Y:S02]  /*e5c0*/  SEL R17, RZ, 0x1, P1 ;  /* 0x00000001ff117807 */ /* 0x002fe40000800000 */
[----:B------:R-:W-:Y:S02]  /*e5d0*/  SEL R16, R16, RZ, P1 ;  /* 0x000000ff10107207 */ /* 0x000fe40000800000 */
[----:B------:R-:W-:Y:S01]  /*e5e0*/  LOP3.LUT R17, R10, R17, RZ, 0x3c, !PT ;  /* 0x000000110a117212 */ /* 0x000fe200078e3cff */
[----:B------:R-:W-:Y:S06]  /*e5f0*/  @!P6 BRA `(.L_x_65) ;  /* 0x0000000400c4e947 */ /* 0x000fec0003800000 */
[----:B------:R-:W-:Y:S01]  /*e600*/  VIADD R12, R6, 0xffffffff ;  /* 0xffffffff060c7836 */ /* 0x000fe20000000000 */
        /* <DEDUP_REMOVED lines=10> */
[----:B------:R-:W-:-:S05]  /*e6b0*/  @P1 SHF.R.U32.HI R2, RZ, R3, R9 ;  /* 0x00000003ff021219 */ /* 0x000fca0000011609 */
[----:B------:R-:W-:-:S04]  /*e6c0*/  IMAD.MOV R3, RZ, RZ, -R2 ;  /* 0x000000ffff037224 */ /* 0x000fc800078e0a02 */
[----:B------:R-:W-:Y:S01]  /*e6d0*/  IMAD R12, R8, R3, R12 ;  /* 0x00000003080c7224 */ /* 0x000fe200078e020c */
[--C-:B------:R-:W-:Y:S01]  /*e6e0*/  SHF.R.S32.HI R3, RZ, 0x1f, R2.reuse ;  /* 0x0000001fff037819 */ /* 0x100fe20000011402 */
[----:B------:R-:W1:Y:S02]  /*e6f0*/  LDC.64 R8, c[0x0][0x3f8] ;  /* 0x0000fe00ff087b82 */ /* 0x000e640000000a00 */
[----:B------:R-:W-:-:S05]  /*e700*/  IMAD.WIDE.U32 R2, R0, UR4, R2 ;  /* 0x0000000400027c25 */ /* 0x000fca000f8e0002 */
[----:B------:R-:W-:Y:S02]  /*e710*/  IADD3 R13, R13, R3, RZ ;  /* 0x000000030d0d7210 */ /* 0x000fe40007ffe0ff */
[----:B-1----:R-:W-:-:S04]  /*e720*/  LEA R8, P1, R2, R8, 0x2 ;  /* 0x0000000802087211 */ /* 0x002fc800078210ff */
[----:B------:R-:W-:-:S05]  /*e730*/  LEA.HI.X R9, R2, R9, R13, 0x2, P1 ;  /* 0x0000000902097211 */ /* 0x000fca00008f140d */
[----:B------:R1:W5:Y:S04]  /*e740*/  LDG.E R8, desc[UR6][R8.64] ;  /* 0x0000000608087981 */ /* 0x000368000c1e1900 */
.L_x_66:
[----:B------:R-:W2:Y:S01]  /*e750*/  S2R R3, SR_CgaCtaId ;  /* 0x0000000000037919 */ /* 0x000ea20000008800 */
[----:B------:R-:W-:-:S04]  /*e760*/  MOV R2, 0x400 ;  /* 0x0000040000027802 */ /* 0x000fc80000000f00 */
[----:B--2---:R-:W-:Y:S02]  /*e770*/  LEA R2, R3, R2, 0x18 ;  /* 0x0000000203027211 */ /* 0x004fe400078ec0ff */
[----:B------:R-:W-:-:S03]  /*e780*/  SHF.L.U32 R3, R17, 0x1f, RZ ;  /* 0x0000001f11037819 */ /* 0x000fc600000006ff */
[----:B------:R-:W-:-:S04]  /*e790*/  IMAD R2, R16, 0x8, R2 ;  /* 0x0000000810027824 */ /* 0x000fc800078e0202 */
[----:B------:R-:W2:Y:S02]  /*e7a0*/  SYNCS.PHASECHK.TRANS64.TRYWAIT P1, [R2+URZ+0x36840], R3 ;  /* 0x03684003020075a7 */ /* 0x000ea4000802017f */
[----:B--2---:R-:W-:Y:S05]  /*e7b0*/  @!P1 BRA `(.L_x_67) ;  /* 0x00000010009c9947 */ /* 0x004fea0003800000 */
.L_x_102:
        /* <DEDUP_REMOVED lines=11> */
.L_x_68:
[----:B------:R-:W1:Y:S01]  /*e870*/  S2R R13, SR_CgaCtaId ;  /* 0x00000000000d7919 */ /* 0x000e620000008800 */
[----:B------:R-:W-:Y:S01]  /*e880*/  MOV R9, 0x400 ;  /* 0x0000040000097802 */ /* 0x000fe20000000f00 */
[----:B------:R-:W-:Y:S01]  /*e890*/  UIADD3 UR4, UP0, UR36, 0x370, URZ ;  /* 0x0000037024047890 */ /* 0x000fe2000ff1e03f */
[----:B------:R-:W-:Y:S01]  /*e8a0*/  R2UR UR11, R12 ;  /* 0x000000000c0b72ca */ /* 0x000fe200000e0000 */
[----:B------:R-:W-:Y:S01]  /*e8b0*/  UMOV UR10, URZ ;  /* 0x0000003f000a7c82 */ /* 0x000fe20008000000 */
[----:B------:R-:W-:Y:S01]  /*e8c0*/  R2UR UR12, R4 ;  /* 0x00000000040c72ca */ /* 0x000fe200000e0000 */
[----:B------:R-:W-:Y:S01]  /*e8d0*/  UIADD3.X UR5, URZ, UR37, URZ, UP0, !UPT ;  /* 0x000000253f057290 */ /* 0x000fe200087fe43f */
[----:B-----5:R-:W-:Y:S01]  /*e8e0*/  R2UR UR13, R8 ;  /* 0x00000000080d72ca */ /* 0x020fe200000e0000 */
[----:B------:R-:W-:Y:S01]  /*e8f0*/  UMOV UR6, 0x0 ;  /* 0x0000000000067882 */ /* 0x000fe20000000000 */
[----:B------:R-:W-:Y:S01]  /*e900*/  UMOV UR7, 0x14f00000 ;  /* 0x14f0000000077882 */ /* 0x000fe20000000000 */
[----:B------:R-:W-:Y:S01]  /*e910*/  UMOV UR17, 0x40 ;  /* 0x0000004000117882 */ /* 0x000fe20000000000 */
[----:B------:R-:W-:-:S05]  /*e920*/  UMOV UR18, 0x80 ;  /* 0x0000008000127882 */ /* 0x000fca0000000000 */
[----:B------:R-:W-:Y:S01]  /*e930*/  UIMAD UR11, UR11, 0x70, URZ ;  /* 0x000000700b0b78a4 */ /* 0x000fe2000f8e023f */
[----:B-1----:R-:W-:-:S05]  /*e940*/  LEA R9, R13, R9, 0x18 ;  /* 0x000000090d097211 */ /* 0x002fca00078ec0ff */
[----:B--2---:R-:W-:-:S05]  /*e950*/  VIADD R2, R9, 0x36800 ;  /* 0x0003680009027836 */ /* 0x004fca0000000000 */
[----:B------:R-:W-:Y:S01]  /*e960*/  LEA R3, R16, R2, 0x3 ;  /* 0x0000000210037211 */ /* 0x000fe200078e18ff */
[----:B------:R-:W-:-:S03]  /*e970*/  IMAD R2, R7, 0x8, R2 ;  /* 0x0000000807027824 */ /* 0x000fc600078e0202 */
[----:B------:R-:W-:Y:S01]  /*e980*/  R2UR UR9, R3 ;  /* 0x00000000030972ca */ /* 0x000fe200000e0000 */
[----:B------:R-:W-:-:S05]  /*e990*/  IMAD R3, R16, 0xa800, R9 ;  /* 0x0000a80010037824 */ /* 0x000fca00078e0209 */
[----:B------:R-:W-:Y:S02]  /*e9a0*/  R2UR UR8, R3 ;  /* 0x00000000030872ca */ /* 0x000fe400000e0000 */
[----:B------:R-:W-:-:S05]  /*e9b0*/  SHF.L.U32 R3, R10, 0x1f, RZ ;  /* 0x0000001f0a037819 */ /* 0x000fca00000006ff */
[----:B------:R-:W-:-:S06]  /*e9c0*/  UIADD3 UR9, UR9, 0x30, URZ ;  /* 0x0000003009097890 */ /* 0x000fcc000fffe03f */
[----:B------:R-:W-:Y:S02]  /*e9d0*/  UIADD3 UR14, UR8, 0x21400, URZ ;  /* 0x00021400080e7890 */ /* 0x000fe4000fffe03f */
[----:B------:R-:W-:Y:S02]  /*e9e0*/  UIADD3 UR15, UR8, 0x24c00, URZ ;  /* 0x00024c00080f7890 */ /* 0x000fe4000fffe03f */
[----:B------:R-:W-:-:S03]  /*e9f0*/  UIADD3 UR16, UR8, 0x28400, URZ ;  /* 0x0002840008107890 */ /* 0x000fc6000fffe03f */
[----:B------:R-:W-:Y:S02]  /*ea00*/  UMOV UR8, UR14 ;  /* 0x0000000e00087c82 */ /* 0x000fe40008000000 */
[----:B------:R1:W-:Y:S02]  /*ea10*/  UTMALDG.4D [UR8], [UR4], desc[UR6] ;  /* 0x00000608040075b4 */ /* 0x0003e40008019000 */
[----:B-1----:R-:W-:Y:S01]  /*ea20*/  UMOV UR8, UR15 ;  /* 0x0000000f00087c82 */ /* 0x002fe20008000000 */
[----:B------:R-:W-:Y:S02]  /*ea30*/  UMOV UR10, UR17 ;  /* 0x00000011000a7c82 */ /* 0x000fe40008000000 */
[----:B------:R1:W-:Y:S02]  /*ea40*/  UTMALDG.4D [UR8], [UR4], desc[UR6] ;  /* 0x00000608040075b4 */ /* 0x0003e40008019000 */
[----:B-1----:R-:W-:Y:S01]  /*ea50*/  UMOV UR8, UR16 ;  /* 0x0000001000087c82 */ /* 0x002fe20008000000 */
[----:B------:R-:W-:-:S02]  /*ea60*/  UMOV UR10, UR18 ;  /* 0x00000012000a7c82 */ /* 0x000fc40008000000 */
[----:B------:R1:W-:Y:S01]  /*ea70*/  UTMALDG.4D [UR8], [UR4], desc[UR6] ;  /* 0x00000608040075b4 */ /* 0x0003e20008019000 */
[----:B------:R-:W2:Y:S02]  /*ea80*/  SYNCS.PHASECHK.TRANS64.TRYWAIT P1, [R2+URZ+0x60], R3 ;  /* 0x00006003020075a7 */ /* 0x000ea4000802017f */
[----:B-12---:R-:W-:Y:S05]  /*ea90*/  @!P1 BRA `(.L_x_69) ;  /* 0x0000000c00f89947 */ /* 0x006fea0003800000 */
.L_x_103:
[----:B------:R-:W-:Y:S05]  /*eaa0*/  @P2 BRA `(.L_x_70) ;  /* 0x00000000001c2947 */ /* 0x000fea0003800000 */
[----:B------:R-:W2:Y:S01]  /*eab0*/  S2R R9, SR_TID.X ;  /* 0x0000000000097919 */ /* 0x000ea20000002100 */
[----:B-1----:R-:W-:-:S04]  /*eac0*/  MOV R3, 0xa800 ;  /* 0x0000a80000037802 */ /* 0x002fc80000000f00 */
[----:B------:R3:W-:Y:S01]  /*ead0*/  SYNCS.ARRIVE.TRANS64 RZ, [R2+URZ+0x50], R3 ;  /* 0x0000500302ff79a7 */ /* 0x0007e2000800003f */
[----:B--2---:R-:W-:-:S04]  /*eae0*/  LOP3.LUT R9, R9, 0x1f, RZ, 0xc0, !PT ;  /* 0x0000001f09097812 */ /* 0x004fc800078ec0ff */
[----:B------:R-:W-:-:S13]  /*eaf0*/  ISETP.NE.AND P1, PT, R9, RZ, PT ;  /* 0x000000ff0900720c */ /* 0x000fda0003f25270 */
[----:B---3--:R-:W-:Y:S05]  /*eb00*/  @!P1 BRA `(.L_x_70) ;  /* 0x0000000000049947 */ /* 0x008fea0003800000 */
[----:B------:R-:W-:Y:S01]  /*eb10*/  BPT.TRAP 0x1 ;  /* 0x000000040000795c */ /* 0x000fe20000300000 */
.L_x_70:
[----:B------:R-:W2:Y:S01]  /*eb20*/  S2R R9, SR_CgaCtaId ;  /* 0x0000000000097919 */ /* 0x000ea20000008800 */
[----:B-1----:R-:W-:Y:S01]  /*eb30*/  MOV R3, 0x400 ;  /* 0x0000040000037802 */ /* 0x002fe20000000f00 */
        /* <DEDUP_REMOVED lines=10> */
[----:B------:R-:W-:Y:S01]  /*ebe0*/  IMAD.MOV.U32 R18, RZ, RZ, R12 ;  /* 0x000000ffff127224 */ /* 0x000fe200078e000c */
[----:B------:R-:W-:-:S03]  /*ebf0*/  MOV R5, R8 ;  /* 0x0000000800057202 */ /* 0x000fc60000000f00 */
[----:B------:R-:W-:Y:S02]  /*ec00*/  UIMAD UR11, UR11, 0x70, URZ ;  /* 0x000000700b0b78a4 */ /* 0x000fe4000f8e023f */
[----:B------:R-:W-:Y:S01]  /*ec10*/  UIADD3 UR9, UR9, 0x50, URZ ;  /* 0x0000005009097890 */ /* 0x000fe2000fffe03f */
[----:B--2---:R-:W-:-:S05]  /*ec20*/  LEA R3, R9, R3, 0x18 ;  /* 0x0000000309037211 */ /* 0x004fca00078ec0ff */
[----:B------:R-:W-:-:S05]  /*ec30*/  IMAD R7, R7, 0xa800, R3 ;  /* 0x0000a80007077824 */ /* 0x000fca00078e0203 */
[----:B------:R-:W-:-:S13]  /*ec40*/  R2UR UR15, R7 ;  /* 0x00000000070f72ca */ /* 0x000fda00000e0000 */
        /* <DEDUP_REMOVED lines=12> */
.L_x_65:
[----:B------:R-:W-:Y:S05]  /*ed10*/  BSYNC B1 ;  /* 0x0000000000017941 */ /* 0x000fea0003800000 */
.L_x_64:
[C---:B------:R-:W-:Y:S01]  /*ed20*/  ISETP.GT.AND P1, PT, R6.reuse, 0x1, PT ;  /* 0x000000010600780c */ /* 0x040fe20003f24270 */
[----:B------:R-:W-:-:S12]  /*ed30*/  VIADD R6, R6, 0xfffffffe ;  /* 0xfffffffe06067836 */ /* 0x000fd80000000000 */
[----:B------:R-:W-:Y:S05]  /*ed40*/  @P1 BRA `(.L_x_71) ;  /* 0xfffffff000301947 */ /* 0x000fea000383ffff */
.L_x_56:
[----:B------:R-:W-:Y:S05]  /*ed50*/  BSYNC B0 ;  /* 0x0000000000007941 */ /* 0x000fea0003800000 */
.L_x_47:
[----:B------:R-:W-:Y:S04]  /*ed60*/  BSSY B0, `(.L_x_72) ;  /* 0x0000032000007945 */ /* 0x000fe80003800000 */
[----:B------:R-:W-:Y:S05]  /*ed70*/  @!P6 BRA `(.L_x_73) ;  /* 0x0000000000c0e947 */ /* 0x000fea0003800000 */
[----:B------:R-:W2:Y:S01]  /*ed80*/  S2R R3, SR_CgaCtaId ;  /* 0x0000000000037919 */ /* 0x000ea20000008800 */
[----:B------:R-:W-:Y:S01]  /*ed90*/  MOV R0, 0x400 ;  /* 0x0000040000007802 */ /* 0x000fe20000000f00 */
[----:B------:R-:W3:Y:S03]  /*eda0*/  S2R R2, SR_TID.X ;  /* 0x0000000000027919 */ /* 0x000ee60000002100 */
[----:B--2---:R-:W-:-:S04]  /*edb0*/  LEA R0, R3, R0, 0x18 ;  /* 0x0000000003007211 */ /* 0x004fc800078ec0ff */
[----:B------:R-:W-:Y:S02]  /*edc0*/  LEA R3, R16, R0, 0x3 ;  /* 0x0000000010037211 */ /* 0x000fe400078e18ff */
[----:B------:R-:W-:Y:S02]  /*edd0*/  SHF.L.U32 R0, R17, 0x1f, RZ ;  /* 0x0000001f11007819 */ /* 0x000fe400000006ff */
[----:B---3--:R-:W-:Y:S02]  /*ede0*/  LOP3.LUT R2, R2, 0x7f, RZ, 0xc0, !PT ;  /* 0x0000007f02027812 */ /* 0x008fe400078ec0ff */
[----:B------:R-:W2:Y:S02]  /*edf0*/  SYNCS.PHASECHK.TRANS64.TRYWAIT P0, [R3+URZ+0x36860], R0 ;  /* 0x03686000030075a7 */ /* 0x000ea4000800017f */
[----:B------:R-:W-:Y:S01]  /*ee00*/  ISETP.NE.AND P1, PT, R2, RZ, PT ;  /* 0x000000ff0200720c */ /* 0x000fe20003f25270 */
[----:B--2---:R-:W-:-:S12]  /*ee10*/  @!P0 BRA `(.L_x_74) ;  /* 0x0000000c002c8947 */ /* 0x004fd80003800000 */
.L_x_104:
        /* <DEDUP_REMOVED lines=8> */
.L_x_75:
        /* <DEDUP_REMOVED lines=30> */
.L_x_73:
[----:B------:R-:W-:Y:S05]  /*f080*/  BSYNC B0 ;  /* 0x0000000000007941 */ /* 0x000fea0003800000 */
.L_x_72:
[----:B------:R-:W2:Y:S01]  /*f090*/  LDL.LU R0, [R1+0x10] ;  /* 0x0000100001007983 */ /* 0x000ea20000300800 */
[----:B------:R-:W-:-:S03]  /*f0a0*/  ULDC UR4, c[0x0][0xda4] ;  /* 0x0003690000047ab9 */ /* 0x000fc60000000800 */
[----:B------:R-:W3:Y:S01]  /*f0b0*/  LDL.LU R2, [R1+0x18] ;  /* 0x0000180001027983 */ /* 0x000ee20000300800 */
[----:B------:R-:W-:-:S04]  /*f0c0*/  IADD3 R16, R16, 0x1, RZ ;  /* 0x0000000110107810 */ /* 0x000fc80007ffe0ff */
[----:B------:R-:W-:-:S04]  /*f0d0*/  ISETP.NE.AND P0, PT, R16, 0x2, PT ;  /* 0x000000021000780c */ /* 0x000fc80003f05270 */
[----:B------:R-:W-:Y:S01]  /*f0e0*/  SEL R16, R16, RZ, P0 ;  /* 0x000000ff10107207 */ /* 0x000fe20000000000 */
[----:B--2---:R-:W-:Y:S01]  /*f0f0*/  VIADD R0, R0, UR38 ;  /* 0x0000002600007c36 */ /* 0x004fe20008000000 */
[----:B---3--:R-:W-:-:S04]  /*f100*/  IADD3 R2, R2, 0x1, RZ ;  /* 0x0000000102027810 */ /* 0x008fc80007ffe0ff */
[----:B------:R2:W-:Y:S01]  /*f110*/  STL [R1+0x10], R0 ;  /* 0x0000100001007387 */ /* 0x0005e20000100800 */
[----:B------:R-:W-:-:S03]  /*f120*/  ISETP.GE.AND P1, PT, R0, UR4, PT ;  /* 0x0000000400007c0c */ /* 0x000fc6000bf26270 */
[----:B------:R3:W-:Y:S01]  /*f130*/  STL [R1+0x18], R2 ;  /* 0x0000180201007387 */ /* 0x0007e20000100800 */
[----:B--2---:R-:W-:-:S04]  /*f140*/  SEL R0, RZ, 0x1, P0 ;  /* 0x00000001ff007807 */ /* 0x004fc80000000000 */
[----:B------:R-:W-:-:S05]  /*f150*/  LOP3.LUT R17, R17, R0, RZ, 0x3c, !PT ;  /* 0x0000000011117212 */ /* 0x000fca00078e3cff */
[----:B---3--:R-:W-:Y:S05]  /*f160*/  @!P1 BRA `(.L_x_76) ;  /* 0xffffffd0006c9947 */ /* 0x008fea000383ffff */
[----:B------:R-:W-:-:S07]  /*f170*/  LOP3.LUT R2, R2, 0x1, RZ, 0xc, !PT ;  /* 0x0000000102027812 */ /* 0x000fce00078e0cff */
.L_x_32:
[----:B------:R-:W2:Y:S01]  /*f180*/  S2R R3, SR_CgaCtaId ;  /* 0x0000000000037919 */ /* 0x000ea20000008800 */
[----:B------:R-:W-:Y:S01]  /*f190*/  MOV R0, 0x400 ;  /* 0x0000040000007802 */ /* 0x000fe20000000f00 */
[----:B------:R-:W-:Y:S03]  /*f1a0*/  BSSY B0, `(.L_x_77) ;  /* 0x0000005000007945 */ /* 0x000fe60003800000 */
[----:B--2---:R-:W-:Y:S02]  /*f1b0*/  LEA R0, R3, R0, 0x18 ;  /* 0x0000000003007211 */ /* 0x004fe400078ec0ff */
[----:B------:R-:W-:-:S04]  /*f1c0*/  SHF.L.U32 R3, R2, 0x1f, RZ ;  /* 0x0000001f02037819 */ /* 0x000fc800000006ff */
[----:B------:R-:W2:Y:S02]  /*f1d0*/  SYNCS.PHASECHK.TRANS64.TRYWAIT P0, [R0+URZ+0x36820], R3 ;  /* 0x03682003000075a7 */ /* 0x000ea4000800017f */
[----:B--2---:R-:W-:Y:S05]  /*f1e0*/  @!P0 BRA `(.L_x_78) ;  /* 0x00000008004c8947 */ /* 0x004fea0003800000 */
.L_x_105:
[----:B------:R-:W-:Y:S05]  /*f1f0*/  BSYNC B0 ;  /* 0x0000000000007941 */ /* 0x000fea0003800000 */
.L_x_77:
[----:B------:R-:W-:-:S03]  /*f200*/  UMOV UR4, 0xffffffff ;  /* 0xffffffff00047882 */ /* 0x000fc60000000000 */
[----:B------:R-:W-:Y:S05]  /*f210*/  BRA.DIV UR4, `(.L_x_79) ;  /* 0x0000000a04547947 */ /* 0x000fea000b800000 */
[----:B------:R-:W3:Y:S02]  /*f220*/  S2R R2, SR_TID.X ;  /* 0x0000000000027919 */ /* 0x000ee40000002100 */
[----:B---3--:R-:W-:-:S04]  /*f230*/  SHF.R.U32.HI R2, RZ, 0x5, R2 ;  /* 0x00000005ff027819 */ /* 0x008fc80000011602 */
[----:B------:R-:W-:-:S05]  /*f240*/  LOP3.LUT R2, R2, 0x3, RZ, 0xc0, !PT ;  /* 0x0000000302027812 */ /* 0x000fca00078ec0ff */
[----:B------:R3:W4:Y:S02]  /*f250*/  SHFL.IDX PT, R14, R2, RZ, 0x1f ;  /* 0x00001fff020e7589 */ /* 0x00072400000e0000 */
.L_x_108:
[----:B----4-:R-:W-:Y:S01]  /*f260*/  ISETP.NE.AND P0, PT, R14, RZ, PT ;  /* 0x000000ff0e00720c */ /* 0x010fe20003f05270 */
[----:B------:R-:W-:-:S12]  /*f270*/  BSSY B0, `(.L_x_80) ;  /* 0x0000026000007945 */ /* 0x000fd80003800000 */
[----:B------:R-:W-:Y:S05]  /*f280*/  @P0 BRA `(.L_x_81) ;  /* 0x0000000000900947 */ /* 0x000fea0003800000 */
[----:B------:R-:W-:-:S03]  /*f290*/  UMOV UR4, 0xffffffff ;  /* 0xffffffff00047882 */ /* 0x000fc60000000000 */
[----:B------:R-:W-:Y:S05]  /*f2a0*/  BRA.DIV UR4, `(.L_x_82) ;  /* 0x0000000a04647947 */ /* 0x000fea000b800000 */
[----:B------:R-:W-:-:S13]  /*f2b0*/  ELECT P6, URZ, PT ;  /* 0x00000000003f782f */ /* 0x000fda00038c0000 */
.L_x_111:
[----:B------:R-:W-:Y:S05]  /*f2c0*/  @!P6 BRA `(.L_x_81) ;  /* 0x000000000080e947 */ /* 0x000fea0003800000 */
[----:B---3--:R-:W3:Y:S02]  /*f2d0*/  LDL R2, [R1+0x1c] ;  /* 0x00001c0001027983 */ /* 0x008ee40000100800 */
[----:B---3--:R-:W-:-:S13]  /*f2e0*/  R2UR UR4, R2 ;  /* 0x00000000020472ca */ /* 0x008fda00000e0000 */
[----:B------:R-:W-:-:S06]  /*f2f0*/  ULOP3.LUT UR4, UR4, 0x2, URZ, 0xfc, !UPT ;  /* 0x0000000204047892 */ /* 0x000fcc000f8efc3f */
[----:B------:R-:W-:-:S05]  /*f300*/  IMAD.U32 R2, RZ, RZ, UR4 ;  /* 0x00000004ff027e24 */ /* 0x000fca000f8e00ff */
[----:B------:R-:W-:-:S13]  /*f310*/  ISETP.NE.AND P2, PT, R2, 0x3, PT ;  /* 0x000000030200780c */ /* 0x000fda0003f45270 */
[----:B------:R-:W-:Y:S05]  /*f320*/  @!P2 BRA `(.L_x_83) ;  /* 0x000000000004a947 */ /* 0x000fea0003800000 */
[----:B------:R-:W-:Y:S01]  /*f330*/  BPT.TRAP 0x1 ;  /* 0x000000040000795c */ /* 0x000fe20000300000 */
.L_x_83:
[----:B--2---:R-:W-:Y:S02]  /*f340*/  IADD3 R3, R0, 0x36840, RZ ;  /* 0x0003684000037810 */ /* 0x004fe40007ffe0ff */
[----:B------:R-:W-:Y:S02]  /*f350*/  SHF.L.U32 R5, R17, 0x1f, RZ ;  /* 0x0000001f11057819 */ /* 0x000fe400000006ff */
[C---:B------:R-:W-:Y:S01]  /*f360*/  IADD3 R2, R16.reuse, 0x1, RZ ;  /* 0x0000000110027810 */ /* 0x040fe20007ffe0ff */
[----:B-1----:R-:W-:-:S03]  /*f370*/  IMAD R6, R16, 0x8, R3 ;  /* 0x0000000810067824 */ /* 0x002fc600078e0203 */
[----:B------:R-:W-:Y:S01]  /*f380*/  ISETP.NE.AND P1, PT, R2, 0x2, PT ;  /* 0x000000020200780c */ /* 0x000fe20003f25270 */
[----:B------:R-:W1:Y:S03]  /*f390*/  SYNCS.PHASECHK.TRANS64.TRYWAIT P0, [R6+URZ], R5 ;  /* 0x00000005060075a7 */ /* 0x000e66000800017f */
[----:B------:R-:W-:-:S04]  /*f3a0*/  SEL R4, RZ, 0x1, P1 ;  /* 0x00000001ff047807 */ /* 0x000fc80000800000 */
[----:B------:R-:W-:Y:S02]  /*f3b0*/  LOP3.LUT R17, R17, R4, RZ, 0x3c, !PT ;  /* 0x0000000411117212 */ /* 0x000fe400078e3cff */
[----:B------:R-:W-:Y:S02]  /*f3c0*/  SEL R4, R2, RZ, P1 ;  /* 0x000000ff02047207 */ /* 0x000fe40000800000 */
[----:B------:R-:W-:-:S03]  /*f3d0*/  SHF.L.U32 R2, R17, 0x1f, RZ ;  /* 0x0000001f11027819 */ /* 0x000fc600000006ff */
[----:B------:R-:W-:Y:S01]  /*f3e0*/  IMAD R3, R4, 0x8, R3 ;  /* 0x0000000804037824 */ /* 0x000fe200078e0203 */
[----:B-1----:R-:W-:Y:S06]  /*f3f0*/  @!P0 BRA `(.L_x_84) ;  /* 0x0000000800308947 */ /* 0x002fec0003800000 */
.L_x_112:
[----:B------:R-:W2:Y:S02]  /*f400*/  SYNCS.PHASECHK.TRANS64.TRYWAIT P0, [R3+URZ], R2 ;  /* 0x00000002030075a7 */ /* 0x000ea4000800017f */
[----:B--2---:R-:W-:Y:S05]  /*f410*/  @!P0 BRA `(.L_x_85) ;  /* 0x00000008003c8947 */ /* 0x004fea0003800000 */
.L_x_113:
[----:B------:R-:W-:Y:S05]  /*f420*/  @!P2 BRA `(.L_x_86) ;  /* 0x000000000004a947 */ /* 0x000fea0003800000 */
[----:B------:R-:W-:Y:S01]  /*f430*/  BPT.TRAP 0x1 ;  /* 0x000000040000795c */ /* 0x000fe20000300000 */
.L_x_86:
[----:B--2---:R-:W-:-:S05]  /*f440*/  IADD3 R3, R0, 0x36860, RZ ;  /* 0x0003686000037810 */ /* 0x004fca0007ffe0ff */
[----:B------:R-:W-:-:S04]  /*f450*/  IMAD R16, R16, 0x8, R3 ;  /* 0x0000000810107824 */ /* 0x000fc800078e0203 */
[----:B------:R-:W2:Y:S02]  /*f460*/  SYNCS.PHASECHK.TRANS64.TRYWAIT P0, [R16+URZ], R5 ;  /* 0x00000005100075a7 */ /* 0x000ea4000800017f */
[----:B--2---:R-:W-:Y:S05]  /*f470*/  @!P0 BRA `(.L_x_87) ;  /* 0x0000000800388947 */ /* 0x004fea0003800000 */
.L_x_114:
[----:B------:R-:W-:-:S07]  /*f480*/  LEA R3, R4, R3, 0x3 ;  /* 0x0000000304037211 */ /* 0x000fce00078e18ff */
.L_x_88:
[----:B---3--:R3:W4:Y:S02]  /*f490*/  SYNCS.PHASECHK.TRANS64.TRYWAIT P0, [R3+URZ], R2 ;  /* 0x00000002030075a7 */ /* 0x008724000800017f */
[----:B----4-:R-:W-:Y:S05]  /*f4a0*/  @!P0 NANOSLEEP.SYNCS 0x989680 ;  /* 0x009896800000895d */ /* 0x010fea0003900000 */
[----:B------:R-:W4:Y:S02]  /*f4b0*/  @!P0 SYNCS.PHASECHK.TRANS64 P0, [R3+URZ], R2 ;  /* 0x00000002030085a7 */ /* 0x000f24000800007f */
[----:B----4-:R-:W-:Y:S05]  /*f4c0*/  @!P0 BRA `(.L_x_88) ;  /* 0xfffffffc00f08947 */ /* 0x010fea000383ffff */
.L_x_81:
[----:B------:R-:W-:Y:S05]  /*f4d0*/  BSYNC B0 ;  /* 0x0000000000007941 */ /* 0x000fea0003800000 */
.L_x_80:
[----:B------:R-:W-:Y:S05]  /*f4e0*/  EXIT ;  /* 0x000000000000794d */ /* 0x000fea0003800000 */
.L_x_10:
[----:B------:R-:W-:-:S13]  /*f4f0*/  R2UR UR4, R2 ;  /* 0x00000000020472ca */ /* 0x000fda00000e0000 */
[----:B-1----:R-:W-:-:S04]  /*f500*/  IMAD.U32 R3, RZ, RZ, UR4 ;  /* 0x00000004ff037e24 */ /* 0x002fc8000f8e00ff */
[----:B------:R1:W2:Y:S03]  /*f510*/  SYNCS.PHASECHK.TRANS64.TRYWAIT P1, [R3+URZ+0x36800], R0 ;  /* 0x03680000030075a7 */ /* 0x0002a6000802017f */
[----:B--2---:R-:W-:Y:S05]  /*f520*/  @!P1 NANOSLEEP.SYNCS 0x989680 ;  /* 0x009896800000995d */ /* 0x004fea0003900000 */
[----:B------:R-:W2:Y:S02]  /*f530*/  @!P1 SYNCS.PHASECHK.TRANS64 P1, [R3+URZ+0x36800], R0 ;  /* 0x03680000030095a7 */ /* 0x000ea4000802007f */
[----:B--2---:R-:W-:Y:S05]  /*f540*/  @!P1 BRA `(.L_x_10) ;  /* 0xfffffffc00e89947 */ /* 0x004fea000383ffff */
[----:B------:R-:W-:Y:S05]  /*f550*/  BRA `(.L_x_89) ;  /* 0xffffff1c00247947 */ /* 0x000fea000383ffff */
.L_x_14:
[----:B--2---:R2:W3:Y:S02]  /*f560*/  SYNCS.PHASECHK.TRANS64.TRYWAIT P2, [R0+URZ+0x36830], R3 ;  /* 0x03683003000075a7 */ /* 0x0044e4000804017f */
[----:B---3--:R-:W-:Y:S05]  /*f570*/  @!P2 NANOSLEEP.SYNCS 0x989680 ;  /* 0x009896800000a95d */ /* 0x008fea0003900000 */
[----:B------:R-:W3:Y:S02]  /*f580*/  @!P2 SYNCS.PHASECHK.TRANS64 P2, [R0+URZ+0x36830], R3 ;  /* 0x036830030000a5a7 */ /* 0x000ee4000804007f */
[----:B---3--:R-:W-:Y:S05]  /*f590*/  @!P2 BRA `(.L_x_14) ;  /* 0xfffffffc00f0a947 */ /* 0x008fea000383ffff */
[----:B------:R-:W-:Y:S05]  /*f5a0*/  BRA `(.L_x_13) ;  /* 0xffffff1c00587947 */ /* 0x000fea000383ffff */
.L_x_19:
[----:B--2---:R-:W-:-:S04]  /*f5b0*/  MOV R9, UR60 ;  /* 0x0000003c00097c02 */ /* 0x004fc80008000f00 */
[----:B------:R2:W3:Y:S03]  /*f5c0*/  SYNCS.PHASECHK.TRANS64.TRYWAIT P2, [R9+URZ+0x36830], R6 ;  /* 0x03683006090075a7 */ /* 0x0004e6000804017f */
[----:B---3--:R-:W-:Y:S05]  /*f5d0*/  @!P2 NANOSLEEP.SYNCS 0x989680 ;  /* 0x009896800000a95d */ /* 0x008fea0003900000 */
[----:B------:R-:W3:Y:S02]  /*f5e0*/  @!P2 SYNCS.PHASECHK.TRANS64 P2, [R9+URZ+0x36830], R6 ;  /* 0x036830060900a5a7 */ /* 0x000ee4000804007f */
[----:B---3--:R-:W-:Y:S05]  /*f5f0*/  @!P2 BRA `(.L_x_19) ;  /* 0xfffffffc00eca947 */ /* 0x008fea000383ffff */
[----:B------:R-:W-:Y:S05]  /*f600*/  BRA `(.L_x_18) ;  /* 0xffffff6800b87947 */ /* 0x000fea000383ffff */
.L_x_23:
[----:B----4-:R-:W-:-:S04]  /*f610*/  IMAD.U32 R7, RZ, RZ, UR4 ;  /* 0x00000004ff077e24 */ /* 0x010fc8000f8e00ff */
[----:B------:R4:W1:Y:S03]  /*f620*/  SYNCS.PHASECHK.TRANS64.TRYWAIT P2, [R7+URZ+0x36850], R0 ;  /* 0x03685000070075a7 */ /* 0x000866000804017f */
[----:B-1----:R-:W-:Y:S05]  /*f630*/  @!P2 NANOSLEEP.SYNCS 0x989680 ;  /* 0x009896800000a95d */ /* 0x002fea0003900000 */
[----:B------:R-:W1:Y:S02]  /*f640*/  @!P2 SYNCS.PHASECHK.TRANS64 P2, [R7+URZ+0x36850], R0 ;  /* 0x036850000700a5a7 */ /* 0x000e64000804007f */
[----:B-1----:R-:W-:Y:S05]  /*f650*/  @!P2 BRA `(.L_x_23) ;  /* 0xfffffffc00eca947 */ /* 0x002fea000383ffff */
[----:B------:R-:W-:Y:S05]  /*f660*/  BRA `(.L_x_22) ;  /* 0xffffff9000187947 */ /* 0x000fea000383ffff */
.L_x_28:
[----:B--2---:R-:W-:-:S04]  /*f670*/  MOV R5, UR7 ;  /* 0x0000000700057c02 */ /* 0x004fc80008000f00 */
[----:B------:R2:W3:Y:S03]  /*f680*/  SYNCS.PHASECHK.TRANS64.TRYWAIT P0, [R5+URZ+0x36850], R0 ;  /* 0x03685000050075a7 */ /* 0x0004e6000800017f */
[----:B---3--:R-:W-:Y:S05]  /*f690*/  @!P0 NANOSLEEP.SYNCS 0x989680 ;  /* 0x009896800000895d */ /* 0x008fea0003900000 */
[----:B------:R-:W3:Y:S02]  /*f6a0*/  @!P0 SYNCS.PHASECHK.TRANS64 P0, [R5+URZ+0x36850], R0 ;  /* 0x03685000050085a7 */ /* 0x000ee4000800007f */
[----:B---3--:R-:W-:Y:S05]  /*f6b0*/  @!P0 BRA `(.L_x_28) ;  /* 0xfffffffc00ec8947 */ /* 0x008fea000383ffff */
[----:B------:R-:W-:Y:S05]  /*f6c0*/  BRA `(.L_x_27) ;  /* 0xffffffb000947947 */ /* 0x000fea000383ffff */
.L_x_39:
[----:B------:R-:W1:Y:S01]  /*f6d0*/  S2R R6, SR_TID.X ;  /* 0x0000000000067919 */ /* 0x000e620000002100 */
[----:B------:R-:W-:Y:S01]  /*f6e0*/  BSSY B0, `(.L_x_90) ;  /* 0x000000a000007945 */ /* 0x000fe20003800000 */
[----:B------:R-:W-:Y:S01]  /*f6f0*/  MOV R12, RZ ;  /* 0x000000ff000c7202 */ /* 0x000fe20000000f00 */
[----:B------:R-:W-:Y:S01]  /*f700*/  IMAD.MOV.U32 R11, RZ, RZ, 0x1f ;  /* 0x0000001fff0b7424 */ /* 0x000fe200078e00ff */
[----:B------:R-:W-:Y:S02]  /*f710*/  MOV R15, 0xffffffff ;  /* 0xffffffff000f7802 */ /* 0x000fe40000000f00 */
[----:B-1----:R-:W-:-:S04]  /*f720*/  SHF.R.U32.HI R6, RZ, 0x5, R6 ;  /* 0x00000005ff067819 */ /* 0x002fc80000011606 */
[----:B------:R-:W-:-:S05]  /*f730*/  LOP3.LUT R6, R6, 0x3, RZ, 0xc0, !PT ;  /* 0x0000000306067812 */ /* 0x000fca00078ec0ff */
[----:B------:R-:W-:-:S07]  /*f740*/  IMAD.MOV.U32 R13, RZ, RZ, R6 ;  /* 0x000000ffff0d7224 */ /* 0x000fce00078e0006 */
[----:B------:R-:W-:Y:S05]  /*f750*/  WARPSYNC.COLLECTIVE R15, `(.L_x_91) ;  /* 0x000000000f087348 */ /* 0x000fea0003c00000 */
[----:B------:R1:W2:Y:S02]  /*f760*/  SHFL.IDX P6, R14, R13, R12, R11 ;  /* 0x0000000c0d0e7389 */ /* 0x0002a400000c000b */
[----:B-12---:R-:W-:Y:S01]  /*f770*/  ENDCOLLECTIVE ;  /* 0x000000000000791b */ /* 0x006fe20003800000 */
.L_x_91:
[----:B------:R-:W-:Y:S05]  /*f780*/  BSYNC B0 ;  /* 0x0000000000007941 */ /* 0x000fea0003800000 */
.L_x_90:
[----:B------:R-:W-:Y:S05]  /*f790*/  BRA `(.L_x_92) ;  /* 0xffffffd400747947 */ /* 0x000fea000383ffff */
.L_x_40:
[----:B------:R-:W-:Y:S01]  /*f7a0*/  BSSY B0, `(.L_x_93) ;  /* 0x0000006000007945 */ /* 0x000fe20003800000 */
[----:B------:R-:W-:-:S07]  /*f7b0*/  IMAD.MOV.U32 R15, RZ, RZ, -0x1 ;  /* 0xffffffffff0f7424 */ /* 0x000fce00078e00ff */
[----:B------:R-:W-:Y:S05]  /*f7c0*/  WARPSYNC.COLLECTIVE R15, `(.L_x_94) ;  /* 0x000000000f0c7348 */ /* 0x000fea0003c00000 */
[----:B------:R-:W-:Y:S02]  /*f7d0*/  ELECT P6, UR62, PT ;  /* 0x00000000003e782f */ /* 0x000fe400038c0000 */
[----:B------:R-:W-:Y:S01]  /*f7e0*/  MOV R14, UR62 ;  /* 0x0000003e000e7c02 */ /* 0x000fe20008000f00 */
[----:B------:R-:W-:Y:S10]  /*f7f0*/  ENDCOLLECTIVE ;  /* 0x000000000000791b */ /* 0x000ff40003800000 */
.L_x_94:
[----:B------:R-:W-:Y:S05]  /*f800*/  BSYNC B0 ;  /* 0x0000000000007941 */ /* 0x000fea0003800000 */
.L_x_93:
[----:B------:R-:W-:Y:S05]  /*f810*/  BRA `(.L_x_95) ;  /* 0xffffffd4006c7947 */ /* 0x000fea000383ffff */
.L_x_43:
[----:B--2---:R2:W3:Y:S02]  /*f820*/  SYNCS.PHASECHK.TRANS64.TRYWAIT P1, [R6+URZ+0x36840], R7 ;  /* 0x03684007060075a7 */ /* 0x0044e4000802017f */
[----:B---3--:R-:W-:Y:S05]  /*f830*/  @!P1 NANOSLEEP.SYNCS 0x989680 ;  /* 0x009896800000995d */ /* 0x008fea0003900000 */
[----:B------:R-:W3:Y:S02]  /*f840*/  @!P1 SYNCS.PHASECHK.TRANS64 P1, [R6+URZ+0x36840], R7 ;  /* 0x03684007060095a7 */ /* 0x000ee4000802007f */
[----:B---3--:R-:W-:Y:S05]  /*f850*/  @!P1 BRA `(.L_x_43) ;  /* 0xfffffffc00f09947 */ /* 0x008fea000383ffff */
[----:B------:R-:W-:Y:S05]  /*f860*/  BRA `(.L_x_96) ;  /* 0xffffffd400d07947 */ /* 0x000fea000383ffff */
.L_x_46:
[----:B-1----:R-:W1:Y:S01]  /*f870*/  S2R R8, SR_CgaCtaId ;  /* 0x0000000000087919 */ /* 0x002e620000008800 */
[----:B------:R-:W-:-:S04]  /*f880*/  MOV R7, 0x400 ;  /* 0x0000040000077802 */ /* 0x000fc80000000f00 */
[----:B-1----:R-:W-:-:S04]  /*f890*/  LEA R7, R8, R7, 0x18 ;  /* 0x0000000708077211 */ /* 0x002fc800078ec0ff */
[----:B------:R1:W2:Y:S03]  /*f8a0*/  SYNCS.PHASECHK.TRANS64.TRYWAIT P1, [R7+URZ+0x36820], R6 ;  /* 0x03682006070075a7 */ /* 0x0002a6000802017f */
[----:B--2---:R-:W-:Y:S05]  /*f8b0*/  @!P1 NANOSLEEP.SYNCS 0x989680 ;  /* 0x009896800000995d */ /* 0x004fea0003900000 */
[----:B------:R-:W2:Y:S02]  /*f8c0*/  @!P1 SYNCS.PHASECHK.TRANS64 P1, [R7+URZ+0x36820], R6 ;  /* 0x03682006070095a7 */ /* 0x000ea4000802007f */
[----:B--2---:R-:W-:Y:S05]  /*f8d0*/  @!P1 BRA `(.L_x_46) ;  /* 0xfffffffc00e49947 */ /* 0x004fea000383ffff */
[----:B------:R-:W-:Y:S05]  /*f8e0*/  BRA `(.L_x_97) ;  /* 0xffffffdc000c7947 */ /* 0x000fea000383ffff */
.L_x_52:
[----:B-1----:R1:W2:Y:S02]  /*f8f0*/  SYNCS.PHASECHK.TRANS64.TRYWAIT P1, [R2+URZ+0x36840], R3 ;  /* 0x03684003020075a7 */ /* 0x0022a4000802017f */
[----:B--2---:R-:W-:Y:S05]  /*f900*/  @!P1 NANOSLEEP.SYNCS 0x989680 ;  /* 0x009896800000995d */ /* 0x004fea0003900000 */
[----:B------:R-:W2:Y:S02]  /*f910*/  @!P1 SYNCS.PHASECHK.TRANS64 P1, [R2+URZ+0x36840], R3 ;  /* 0x03684003020095a7 */ /* 0x000ea4000802007f */
[----:B--2---:R-:W-:Y:S05]  /*f920*/  @!P1 BRA `(.L_x_52) ;  /* 0xfffffffc00f09947 */ /* 0x004fea000383ffff */
[----:B------:R-:W-:Y:S05]  /*f930*/  BRA `(.L_x_98) ;  /* 0xffffffdc00ac7947 */ /* 0x000fea000383ffff */
.L_x_54:
[----:B-1----:R1:W2:Y:S02]  /*f940*/  SYNCS.PHASECHK.TRANS64.TRYWAIT P1, [R2+URZ+0x60], R3 ;  /* 0x00006003020075a7 */ /* 0x0022a4000802017f */
[----:B--2---:R-:W-:Y:S05]  /*f950*/  @!P1 NANOSLEEP.SYNCS 0x989680 ;  /* 0x009896800000995d */ /* 0x004fea0003900000 */
[----:B------:R-:W2:Y:S02]  /*f960*/  @!P1 SYNCS.PHASECHK.TRANS64 P1, [R2+URZ+0x60], R3 ;  /* 0x00006003020095a7 */ /* 0x000ea4000802007f */
[----:B--2---:R-:W-:Y:S05]  /*f970*/  @!P1 BRA `(.L_x_54) ;  /* 0xfffffffc00f09947 */ /* 0x004fea000383ffff */
[----:B------:R-:W-:Y:S05]  /*f980*/  BRA `(.L_x_99) ;  /* 0xffffffe000487947 */ /* 0x000fea000383ffff */
.L_x_60:
[----:B--2---:R2:W3:Y:S02]  /*f990*/  SYNCS.PHASECHK.TRANS64.TRYWAIT P1, [R2+URZ+0x36840], R3 ;  /* 0x03684003020075a7 */ /* 0x0044e4000802017f */
[----:B---3--:R-:W-:Y:S05]  /*f9a0*/  @!P1 NANOSLEEP.SYNCS 0x989680 ;  /* 0x009896800000995d */ /* 0x008fea0003900000 */
[----:B------:R-:W3:Y:S02]  /*f9b0*/  @!P1 SYNCS.PHASECHK.TRANS64 P1, [R2+URZ+0x36840], R3 ;  /* 0x03684003020095a7 */ /* 0x000ee4000802007f */
[----:B---3--:R-:W-:Y:S05]  /*f9c0*/  @!P1 BRA `(.L_x_60) ;  /* 0xfffffffc00f09947 */ /* 0x008fea000383ffff */
[----:B------:R-:W-:Y:S05]  /*f9d0*/  BRA `(.L_x_100) ;  /* 0xffffffe400987947 */ /* 0x000fea000383ffff */
.L_x_62:
[----:B-1----:R1:W2:Y:S02]  /*f9e0*/  SYNCS.PHASECHK.TRANS64.TRYWAIT P1, [R2+URZ+0x60], R17 ;  /* 0x00006011020075a7 */ /* 0x0022a4000802017f */
[----:B--2---:R-:W-:Y:S05]  /*f9f0*/  @!P1 NANOSLEEP.SYNCS 0x989680 ;  /* 0x009896800000995d */ /* 0x004fea0003900000 */
[----:B------:R-:W2:Y:S02]  /*fa00*/  @!P1 SYNCS.PHASECHK.TRANS64 P1, [R2+URZ+0x60], R17 ;  /* 0x00006011020095a7 */ /* 0x000ea4000802007f */
[----:B--2---:R-:W-:Y:S05]  /*fa10*/  @!P1 BRA `(.L_x_62) ;  /* 0xfffffffc00f09947 */ /* 0x004fea000383ffff */
[----:B------:R-:W-:Y:S05]  /*fa20*/  BRA `(.L_x_101) ;  /* 0xffffffe800347947 */ /* 0x000fea000383ffff */
.L_x_67:
[----:B--2---:R2:W3:Y:S02]  /*fa30*/  SYNCS.PHASECHK.TRANS64.TRYWAIT P1, [R2+URZ+0x36840], R3 ;  /* 0x03684003020075a7 */ /* 0x0044e4000802017f */
[----:B---3--:R-:W-:Y:S05]  /*fa40*/  @!P1 NANOSLEEP.SYNCS 0x989680 ;  /* 0x009896800000995d */ /* 0x008fea0003900000 */
[----:B------:R-:W3:Y:S02]  /*fa50*/  @!P1 SYNCS.PHASECHK.TRANS64 P1, [R2+URZ+0x36840], R3 ;  /* 0x03684003020095a7 */ /* 0x000ee4000802007f */
[----:B---3--:R-:W-:Y:S05]  /*fa60*/  @!P1 BRA `(.L_x_67) ;  /* 0xfffffffc00f09947 */ /* 0x008fea000383ffff */
[----:B------:R-:W-:Y:S05]  /*fa70*/  BRA `(.L_x_102) ;  /* 0xffffffec00507947 */ /* 0x000fea000383ffff */
.L_x_69:
[----:B-1----:R1:W2:Y:S02]  /*fa80*/  SYNCS.PHASECHK.TRANS64.TRYWAIT P1, [R2+URZ+0x60], R3 ;  /* 0x00006003020075a7 */ /* 0x0022a4000802017f */
[----:B--2---:R-:W-:Y:S05]  /*fa90*/  @!P1 NANOSLEEP.SYNCS 0x989680 ;  /* 0x009896800000995d */ /* 0x004fea0003900000 */
[----:B------:R-:W2:Y:S02]  /*faa0*/  @!P1 SYNCS.PHASECHK.TRANS64 P1, [R2+URZ+0x60], R3 ;  /* 0x00006003020095a7 */ /* 0x000ea4000802007f */
[----:B--2---:R-:W-:Y:S05]  /*fab0*/  @!P1 BRA `(.L_x_69) ;  /* 0xfffffffc00f09947 */ /* 0x004fea000383ffff */
[----:B------:R-:W-:Y:S05]  /*fac0*/  BRA `(.L_x_103) ;  /* 0xffffffec00f47947 */ /* 0x000fea000383ffff */
.L_x_74:
[----:B--2---:R2:W3:Y:S02]  /*fad0*/  SYNCS.PHASECHK.TRANS64.TRYWAIT P0, [R3+URZ+0x36860], R0 ;  /* 0x03686000030075a7 */ /* 0x0044e4000800017f */
[----:B---3--:R-:W-:Y:S05]  /*fae0*/  @!P0 NANOSLEEP.SYNCS 0x989680 ;  /* 0x009896800000895d */ /* 0x008fea0003900000 */
[----:B------:R-:W3:Y:S02]  /*faf0*/  @!P0 SYNCS.PHASECHK.TRANS64 P0, [R3+URZ+0x36860], R0 ;  /* 0x03686000030085a7 */ /* 0x000ee4000800007f */
[----:B---3--:R-:W-:Y:S05]  /*fb00*/  @!P0 BRA `(.L_x_74) ;  /* 0xfffffffc00f08947 */ /* 0x008fea000383ffff */
[----:B------:R-:W-:Y:S05]  /*fb10*/  BRA `(.L_x_104) ;  /* 0xfffffff000c07947 */ /* 0x000fea000383ffff */
.L_x_78:
[----:B--2---:R2:W3:Y:S02]  /*fb20*/  SYNCS.PHASECHK.TRANS64.TRYWAIT P0, [R0+URZ+0x36820], R3 ;  /* 0x03682003000075a7 */ /* 0x0044e4000800017f */
[----:B---3--:R-:W-:Y:S05]  /*fb30*/  @!P0 NANOSLEEP.SYNCS 0x989680 ;  /* 0x009896800000895d */ /* 0x008fea0003900000 */
[----:B------:R-:W3:Y:S02]  /*fb40*/  @!P0 SYNCS.PHASECHK.TRANS64 P0, [R0+URZ+0x36820], R3 ;  /* 0x03682003000085a7 */ /* 0x000ee4000800007f */
[----:B---3--:R-:W-:Y:S05]  /*fb50*/  @!P0 BRA `(.L_x_78) ;  /* 0xfffffffc00f08947 */ /* 0x008fea000383ffff */
[----:B------:R-:W-:Y:S05]  /*fb60*/  BRA `(.L_x_105) ;  /* 0xfffffff400a07947 */ /* 0x000fea000383ffff */
.L_x_79:
[----:B------:R-:W3:Y:S01]  /*fb70*/  S2R R2, SR_TID.X ;  /* 0x0000000000027919 */ /* 0x000ee20000002100 */
[----:B------:R-:W-:Y:S01]  /*fb80*/  BSSY B0, `(.L_x_106) ;  /* 0x000000a000007945 */ /* 0x000fe20003800000 */
[----:B------:R-:W-:Y:S01]  /*fb90*/  IMAD.MOV.U32 R12, RZ, RZ, RZ ;  /* 0x000000ffff0c7224 */ /* 0x000fe200078e00ff */
[----:B------:R-:W-:Y:S01]  /*fba0*/  MOV R11, 0x1f ;  /* 0x0000001f000b7802 */ /* 0x000fe20000000f00 */
[----:B------:R-:W-:Y:S01]  /*fbb0*/  IMAD.MOV.U32 R15, RZ, RZ, -0x1 ;  /* 0xffffffffff0f7424 */ /* 0x000fe200078e00ff */
[----:B---3--:R-:W-:-:S04]  /*fbc0*/  SHF.R.U32.HI R2, RZ, 0x5, R2 ;  /* 0x00000005ff027819 */ /* 0x008fc80000011602 */
[----:B------:R-:W-:-:S04]  /*fbd0*/  LOP3.LUT R2, R2, 0x3, RZ, 0xc0, !PT ;  /* 0x0000000302027812 */ /* 0x000fc800078ec0ff */
[----:B------:R-:W-:-:S07]  /*fbe0*/  MOV R13, R2 ;  /* 0x00000002000d7202 */ /* 0x000fce0000000f00 */
[----:B-12---:R-:W-:Y:S05]  /*fbf0*/  WARPSYNC.COLLECTIVE R15, `(.L_x_107) ;  /* 0x000000000f087348 */ /* 0x006fea0003c00000 */
[----:B------:R3:W4:Y:S02]  /*fc00*/  SHFL.IDX P6, R14, R13, R12, R11 ;  /* 0x0000000c0d0e7389 */ /* 0x00072400000c000b */
[----:B-1234-:R-:W-:Y:S01]  /*fc10*/  ENDCOLLECTIVE ;  /* 0x000000000000791b */ /* 0x01efe20003800000 */
.L_x_107:
[----:B------:R-:W-:Y:S05]  /*fc20*/  BSYNC B0 ;  /* 0x0000000000007941 */ /* 0x000fea0003800000 */
.L_x_106:
[----:B------:R-:W-:Y:S05]  /*fc30*/  BRA `(.L_x_108) ;  /* 0xfffffff400887947 */ /* 0x000fea000383ffff */
.L_x_82:
[----:B------:R-:W-:Y:S01]  /*fc40*/  BSSY B1, `(.L_x_109) ;  /* 0x0000006000017945 */ /* 0x000fe20003800000 */
[----:B------:R-:W-:-:S07]  /*fc50*/  MOV R15, 0xffffffff ;  /* 0xffffffff000f7802 */ /* 0x000fce0000000f00 */
[----:B-123--:R-:W-:Y:S05]  /*fc60*/  WARPSYNC.COLLECTIVE R15, `(.L_x_110) ;  /* 0x000000000f0c7348 */ /* 0x00efea0003c00000 */
[----:B------:R-:W-:Y:S02]  /*fc70*/  ELECT P6, UR62, PT ;  /* 0x00000000003e782f */ /* 0x000fe400038c0000 */
[----:B------:R-:W-:Y:S01]  /*fc80*/  MOV R14, UR62 ;  /* 0x0000003e000e7c02 */ /* 0x000fe20008000f00 */
[----:B-123--:R-:W-:Y:S10]  /*fc90*/  ENDCOLLECTIVE ;  /* 0x000000000000791b */ /* 0x00eff40003800000 */
.L_x_110:
[----:B------:R-:W-:Y:S05]  /*fca0*/  BSYNC B1 ;  /* 0x0000000000017941 */ /* 0x000fea0003800000 */
.L_x_109:
[----:B------:R-:W-:Y:S05]  /*fcb0*/  BRA `(.L_x_111) ;  /* 0xfffffff400807947 */ /* 0x000fea000383ffff */
.L_x_84:
[----:B-1----:R1:W2:Y:S02]  /*fcc0*/  SYNCS.PHASECHK.TRANS64.TRYWAIT P0, [R6+URZ], R5 ;  /* 0x00000005060075a7 */ /* 0x0022a4000800017f */
[----:B--2---:R-:W-:Y:S05]  /*fcd0*/  @!P0 NANOSLEEP.SYNCS 0x989680 ;  /* 0x009896800000895d */ /* 0x004fea0003900000 */
[----:B------:R-:W2:Y:S02]  /*fce0*/  @!P0 SYNCS.PHASECHK.TRANS64 P0, [R6+URZ], R5 ;  /* 0x00000005060085a7 */ /* 0x000ea4000800007f */
[----:B--2---:R-:W-:Y:S05]  /*fcf0*/  @!P0 BRA `(.L_x_84) ;  /* 0xfffffffc00f08947 */ /* 0x004fea000383ffff */
[----:B------:R-:W-:Y:S05]  /*fd00*/  BRA `(.L_x_112) ;  /* 0xfffffff400bc7947 */ /* 0x000fea000383ffff */
.L_x_85:
[----:B--2---:R2:W3:Y:S02]  /*fd10*/  SYNCS.PHASECHK.TRANS64.TRYWAIT P0, [R3+URZ], R2 ;  /* 0x00000002030075a7 */ /* 0x0044e4000800017f */
[----:B---3--:R-:W-:Y:S05]  /*fd20*/  @!P0 NANOSLEEP.SYNCS 0x989680 ;  /* 0x009896800000895d */ /* 0x008fea0003900000 */
[----:B------:R-:W3:Y:S02]  /*fd30*/  @!P0 SYNCS.PHASECHK.TRANS64 P0, [R3+URZ], R2 ;  /* 0x00000002030085a7 */ /* 0x000ee4000800007f */
[----:B---3--:R-:W-:Y:S05]  /*fd40*/  @!P0 BRA `(.L_x_85) ;  /* 0xfffffffc00f08947 */ /* 0x008fea000383ffff */
[----:B------:R-:W-:Y:S05]  /*fd50*/  BRA `(.L_x_113) ;  /* 0xfffffff400b07947 */ /* 0x000fea000383ffff */
.L_x_87:
[----:B--2---:R2:W3:Y:S02]  /*fd60*/  SYNCS.PHASECHK.TRANS64.TRYWAIT P0, [R16+URZ], R5 ;  /* 0x00000005100075a7 */ /* 0x0044e4000800017f */
[----:B---3--:R-:W-:Y:S05]  /*fd70*/  @!P0 NANOSLEEP.SYNCS 0x989680 ;  /* 0x009896800000895d */ /* 0x008fea0003900000 */
[----:B------:R-:W3:Y:S02]  /*fd80*/  @!P0 SYNCS.PHASECHK.TRANS64 P0, [R16+URZ], R5 ;  /* 0x00000005100085a7 */ /* 0x000ee4000800007f */
[----:B---3--:R-:W-:Y:S05]  /*fd90*/  @!P0 BRA `(.L_x_87) ;  /* 0xfffffffc00f08947 */ /* 0x008fea000383ffff */
[----:B------:R-:W-:Y:S05]  /*fda0*/  BRA `(.L_x_114) ;  /* 0xfffffff400b47947 */ /* 0x000fea000383ffff */
.L_x_115:
[----:B------:R-:W-:-:S00]  /*fdb0*/  BRA `(.L_x_115) ;  /* 0xfffffffc00fc7947 */ /* 0x000fc0000383ffff */
[----:B------:R-:W-:-:S00]  /*fdc0*/  NOP ;  /* 0x0000000000007918 */ /* 0x000fc00000000000 */
        /* <DEDUP_REMOVED lines=11> */
.L_x_2655:


//--------------------- .text._ZN7cutlass13device_kernelIN5flash11enable_sm90INS1_16FlashAttnFwdSm90INS1_25CollectiveMainloopFwdSm90ILi2EN4cute5tupleIJNS5_1CILi2EEENS7_ILi1EEES9_EEENS6_IJNS7_ILi128EEENS7_ILi112EEENS7_ILi192EEEEEELi192ENS_10bfloat16_tEfNS_4arch4Sm90ELb0ELb0ELb1ELb0ELb0ELb0ELb0ELb1ELb1ELb0ELb0ELb0EEENS1_21CollectiveEpilogueFwdINS6_IJSB_SD_SC_EEESA_SF_SH_Li256ELb0ELb0ELb0ELb0EEENS1_29StaticPersistentTileSchedulerILb0EEEEEEEEEvNT_6ParamsE --------------------------
	.section	.text._ZN7cutlass13device_kernelIN5flash11enable_sm90INS1_16FlashAttnFwdSm90INS1_25CollectiveMainloopFwdSm90ILi2EN4cute5tupleIJNS5_1CILi2EEENS7_ILi1EEES9_EEENS6_IJNS7_ILi128EEENS7_ILi112EEENS7_ILi192EEEEEELi192ENS_10bfloat16_tEfNS_4arch4Sm90ELb0ELb0ELb1ELb0ELb0ELb0ELb0ELb1ELb1ELb0ELb0ELb0EEENS1_21CollectiveEpilogueFwdINS6_IJSB_SD_SC_EEESA_SF_SH_Li256ELb0ELb0ELb0ELb0EEENS1_29StaticPersistentTileSchedulerILb0EEEEEEEEEvNT_6ParamsE,"ax",@progbits
	.align	128
.text._ZN7cutlass13device_kernelIN5flash11enable_sm90INS1_16FlashAttnFwdSm90INS1_25CollectiveMainloopFwdSm90ILi2EN4cute5tupleIJNS5_1CILi2EEENS7_ILi1EEES9_EEENS6_IJNS7_ILi128EEENS7_ILi112EEENS7_ILi192EEEEEELi192ENS_10bfloat16_tEfNS_4arch4Sm90ELb0ELb0ELb1ELb0ELb0ELb0ELb0ELb1ELb1ELb0ELb0ELb0EEENS1_21CollectiveEpilogueFwdINS6_IJSB_SD_SC_EEESA_SF_SH_Li256ELb0ELb0ELb0ELb0EEENS1_29StaticPersistentTileSchedulerILb0EEEEEEEEEvNT_6ParamsE:
        .type           _ZN7cutlass13device_kernelIN5flash11enable_sm90INS1_16FlashAttnFwdSm90INS1_25CollectiveMainloopFwdSm90ILi2EN4cute5tupleIJNS5_1CILi2EEENS7_ILi1EEES9_EEENS6_IJNS7_ILi128EEENS7_ILi112EEENS7_ILi192EEEEEELi192ENS_10bfloat16_tEfNS_4arch4Sm90ELb0ELb0ELb1ELb0ELb0ELb0ELb0ELb1ELb1ELb0ELb0ELb0EEENS1_21CollectiveEpilogueFwdINS6_IJSB_SD_SC_EEESA_SF_SH_Li256ELb0ELb0ELb0ELb0EEENS1_29StaticPersistentTileSchedulerILb0EEEEEEEEEvNT_6ParamsE,@function
        .size           _ZN7cutlass13device_kernelIN5flash11enable_sm90INS1_16FlashAttnFwdSm90INS1_25CollectiveMainloopFwdSm90ILi2EN4cute5tupleIJNS5_1CILi2EEENS7_ILi1EEES9_EEENS6_IJNS7_ILi128EEENS7_ILi112EEENS7_ILi192EEEEEELi192ENS_10bfloat16_tEfNS_4arch4Sm90ELb0ELb0ELb1ELb0ELb0ELb0ELb0ELb1ELb1ELb0ELb0ELb0EEENS1_21CollectiveEpilogueFwdINS6_IJSB_SD_SC_EEESA_SF_SH_Li256ELb0ELb0ELb0ELb0EEENS1_29StaticPersistentTileSchedulerILb0EEEEEEEEEvNT_6ParamsE,(.L_x_2656 - _ZN7cutlass13device_kernelIN5flash11enable_sm90INS1_16FlashAttnFwdSm90INS1_25CollectiveMainloopFwdSm90ILi2EN4cute5tupleIJNS5_1CILi2EEENS7_ILi1EEES9_EEENS6_IJNS7_ILi128EEENS7_ILi112EEENS7_ILi192EEEEEELi192ENS_10bfloat16_tEfNS_4arch4Sm90ELb0ELb0ELb1ELb0ELb0ELb0ELb0ELb1ELb1ELb0ELb0ELb0EEENS1_21CollectiveEpilogueFwdINS6_IJSB_SD_SC_EEESA_SF_SH_Li256ELb0ELb0ELb0ELb0EEENS1_29StaticPersistentTileSchedulerILb0EEEEEEEEEvNT_6ParamsE)
        .other          _ZN7cutlass13device_kernelIN5flash11enable_sm90INS1_16FlashAttnFwdSm90INS1_25CollectiveMainloopFwdSm90ILi2EN4cute5tupleIJNS5_1CILi2EEENS7_ILi1EEES9_EEENS6_IJNS7_ILi128EEENS7_ILi112EEENS7_ILi192EEEEEELi192ENS_10bfloat16_tEfNS_4arch4Sm90ELb0ELb0ELb1ELb0ELb0ELb0ELb0ELb1ELb1ELb0ELb0ELb0EEENS1_21CollectiveEpilogueFwdINS6_IJSB_SD_SC_EEESA_SF_SH_Li256ELb0ELb0ELb0ELb0EEENS1_29StaticPersistentTileSchedulerILb0EEEEEEEEEvNT_6ParamsE,@"STO_CUDA_ENTRY STV_DEFAULT"
_ZN7cutlass13device_kernelIN5flash11enable_sm90INS1_16FlashAttnFwdSm90INS1_25CollectiveMainloopFwdSm90ILi2EN4cute5tupleIJNS5_1CILi2EEENS7_ILi1EEES9_EEENS6_IJNS7_ILi128EEENS7_ILi112EEENS7_ILi192EEEEEELi192ENS_10bfloat16_tEfNS_4arch4Sm90ELb0ELb0ELb1ELb0ELb0ELb0ELb0ELb1ELb1ELb0ELb0ELb0EEENS1_21CollectiveEpilogueFwdINS6_IJSB_SD_SC_EEESA_SF_SH_Li256ELb0ELb0ELb0ELb0EEENS1_29StaticPersistentTileSchedulerILb0EEEEEEEEEvNT_6ParamsE:
[----:B------:R-:W1:Y:S02]  /*0000*/  LDC R1, c[0x0][0x28] ;  /* 0x00000a00ff017b82 */ /* 0x000e640000000800 */
[----:B-1----:R-:W-:Y:S01]  /*0010*/  VIADD R1, R1, 0xffffffd0 ;  /* 0xffffffd001017836 */ /* 0x002fe20000000000 */
[----:B------:R-:W1:Y:S01]  /*0020*/  S2R R11, SR_TID.X ;  /* 0x00000000000b7919 */ /* 0x000e620000002100 */
[----:B------:R-:W-:Y:S01]  /*0030*/  ELECT P0, URZ, PT ;  /* 0x00000000003f782f */ /* 0x000fe20003800000 */
[----:B------:R-:W-:Y:S01]  /*0040*/  BSSY B0, `(.L_x_116) ;  /* 0x0000013000007945 */ /* 0x000fe20003800000 */
[----:B-1----:R-:W-:-:S05]  /*0050*/  SHF.R.U32.HI R0, RZ, 0x5, R11 ;  /* 0x00000005ff007819 */ /* 0x002fca000001160b */
[----:B------:R-:W1:Y:S02]  /*0060*/  SHFL.IDX PT, R2, R0, RZ, 0x1f ;  /* 0x00001fff00027589 */ /* 0x000e6400000e0000 */
[----:B-1----:R-:W-:-:S13]  /*0070*/  ISETP.EQ.AND P0, PT, R2, RZ, P0 ;  /* 0x000000ff0200720c */ /* 0x002fda0000702270 */
        /* <DEDUP_REMOVED lines=15> */
.L_x_117:
[----:B------:R-:W-:Y:S05]  /*0170*/  BSYNC B0 ;  /* 0x0000000000007941 */ /* 0x000fea0003800000 */
.L_x_116:
[----:B------:R-:W-:Y:S01]  /*0180*/  VOTEU.ANY UP0, P0 ;  /* 0x00000000003f7886 */ /* 0x000fe20000000100 */
[----:B------:R-:W1:Y:S01]  /*0190*/  SHFL.IDX PT, R3, R0, RZ, 0x1f ;  /* 0x00001fff00037589 */ /* 0x000e6200000e0000 */
[----:B------:R-:W-:Y:S01]  /*01a0*/  UMOV UR4, 0x1 ;  /* 0x0000000100047882 */ /* 0x000fe20000000000 */
[----:B------:R-:W-:Y:S01]  /*01b0*/  UMOV UR7, 0x2 ;  /* 0x0000000200077882 */ /* 0x000fe20000000000 */
[----:B------:R-:W-:Y:S01]  /*01c0*/  SHF.R.U32.HI R2, RZ, 0x7, R11 ;  /* 0x00000007ff027819 */ /* 0x000fe2000001160b */
[----:B------:R-:W2:Y:S01]  /*01d0*/  @UP0 S2UR UR8, SR_CgaCtaId ;  /* 0x00000000000809c3 */ /* 0x000ea20000008800 */
[----:B------:R-:W-:Y:S01]  /*01e0*/  @UP0 UMOV UR6, 0x400 ;  /* 0x0000040000060882 */ /* 0x000fe20000000000 */
[----:B------:R-:W-:-:S04]  /*01f0*/  @UP0 UIADD3 UR4, -UR4, 0x100000, URZ ;  /* 0x0010000004040890 */ /* 0x000fc8000fffe13f */
[----:B------:R-:W-:Y:S02]  /*0200*/  @UP0 USHF.L.U32 UR5, UR4, 0xb, URZ ;  /* 0x0000000b04050899 */ /* 0x000fe4000800063f */
[----:B------:R-:W-:Y:S01]  /*0210*/  @UP0 USHF.L.U32 UR4, UR4, 0x1, URZ ;  /* 0x0000000104040899 */ /* 0x000fe2000800063f */
[----:B------:R-:W-:Y:S01]  /*0220*/  VOTEU.ANY UP1, P0 ;  /* 0x00000000003f7886 */ /* 0x000fe20000020100 */
[----:B------:R-:W3:Y:S01]  /*0230*/  SHFL.IDX PT, R2, R2, RZ, 0x1f ;  /* 0x00001fff02027589 */ /* 0x000ee200000e0000 */
[----:B-1----:R-:W-:Y:S01]  /*0240*/  ISETP.NE.AND P1, PT, R3, RZ, PT ;  /* 0x000000ff0300720c */ /* 0x002fe20003f25270 */
[----:B--2---:R-:W-:Y:S02]  /*0250*/  @UP0 ULEA UR8, UR8, UR6, 0x18 ;  /* 0x0000000608080291 */ /* 0x004fe4000f8ec03f */
[----:B------:R-:W-:-:S04]  /*0260*/  @UP0 UIADD3 UR6, -UR7, 0x100000, URZ ;  /* 0x0010000007060890 */ /* 0x000fc8000fffe13f */
[----:B------:R-:W-:Y:S02]  /*0270*/  @UP0 USHF.L.U32 UR7, UR6, 0xb, URZ ;  /* 0x0000000b06070899 */ /* 0x000fe4000800063f */
[----:B------:R-:W-:Y:S01]  /*0280*/  @UP0 USHF.L.U32 UR6, UR6, 0x1, URZ ;  /* 0x0000000106060899 */ /* 0x000fe2000800063f */
[----:B------:R-:W-:Y:S01]  /*0290*/  VOTEU.ANY UP0, P0 ;  /* 0x00000000003f7886 */ /* 0x000fe20000000100 */
[----:B------:R-:W1:Y:S04]  /*02a0*/  FENCE.VIEW.ASYNC.S ;  /* 0x00000000000073c6 */ /* 0x000e680000000000 */
[----:B-1----:R1:W2:Y:S06]  /*02b0*/  @UP0 SYNCS.EXCH.64 URZ, [UR8+0x36800], UR4 ;  /* 0x03680004083f05b2 */ /* 0x0022ac0008000100 */
[----:B------:R1:W4:Y:S01]  /*02c0*/  @UP1 SYNCS.EXCH.64 URZ, [UR8+0x36820], UR6 ;  /* 0x03682006083f15b2 */ /* 0x0003220008000100 */
[----:B---3--:R-:W-:Y:S05]  /*02d0*/  @P1 BRA `(.L_x_118) ;  /* 0x0000000000481947 */ /* 0x008fea0003800000 */
        /* <DEDUP_REMOVED lines=17> */
[----:B---3--:R-:W-:Y:S01]  /*03f0*/  NOP ;  /* 0x0000000000007918 */ /* 0x008fe20000000000 */
.L_x_118:
[----:B-1----:R-:W1:Y:S01]  /*0400*/  S2UR UR4, SR_CTAID.Y ;  /* 0x00000000000479c3 */ /* 0x002e620000002600 */
[----:B------:R-:W3:Y:S01]  /*0410*/  SHFL.IDX PT, R7, R0, RZ, 0x1f ;  /* 0x00001fff00077589 */ /* 0x000ee200000e0000 */
[----:B------:R-:W-:Y:S01]  /*0420*/  ULDC UR5, c[0x0][0x154] ;  /* 0x0000550000057ab9 */ /* 0x000fe20000000800 */
[----:B------:R-:W-:-:S05]  /*0430*/  NOP ;  /* 0x0000000000007918 */ /* 0x000fca0000000000 */
[----:B------:R-:W5:Y:S08]  /*0440*/  S2UR UR6, SR_CTAID.X ;  /* 0x00000000000679c3 */ /* 0x000f700000002500 */
[----:B------:R-:W2:Y:S01]  /*0450*/  LDC R8, c[0x0][0x148] ;  /* 0x00005200ff087b82 */ /* 0x000ea20000000800 */
[----:B-1----:R-:W-:Y:S02]  /*0460*/  I2FP.F32.U32 R4, UR4 ;  /* 0x0000000400047c45 */ /* 0x002fe40008201000 */
[----:B---3--:R-:W-:-:S03]  /*0470*/  ISETP.NE.AND P0, PT, R7, RZ, PT ;  /* 0x000000ff0700720c */ /* 0x008fc60003f05270 */
[----:B------:R-:W-:Y:S01]  /*0480*/  FMUL R6, R4, UR5 ;  /* 0x0000000504067c20 */ /* 0x000fe20008400000 */
[----:B------:R-:W-:Y:S02]  /*0490*/  SHF.R.S32.HI R4, RZ, 0x1f, R11 ;  /* 0x0000001fff047819 */ /* 0x000fe4000001140b */
[----:B-----5:R-:W-:Y:S02]  /*04a0*/  I2FP.F32.U32 R5, UR6 ;  /* 0x0000000600057c45 */ /* 0x020fe40008201000 */
[----:B------:R-:W-:Y:S01]  /*04b0*/  LEA.HI R4, R4, R11, RZ, 0x7 ;  /* 0x0000000b04047211 */ /* 0x000fe200078f38ff */
[----:B------:R-:W1:Y:S02]  /*04c0*/  F2I.U32.TRUNC.NTZ R6, R6 ;  /* 0x0000000600067305 */ /* 0x000e64000020f000 */
[----:B-1----:R-:W-:-:S04]  /*04d0*/  IMAD.MOV R9, RZ, RZ, -R6 ;  /* 0x000000ffff097224 */ /* 0x002fc800078e0a06 */
[----:B--2---:R-:W-:Y:S01]  /*04e0*/  IMAD R12, R8, R9, UR4 ;  /* 0x00000004080c7e24 */ /* 0x004fe2000f8e0209 */
[----:B------:R-:W-:Y:S02]  /*04f0*/  ULDC UR4, c[0x0][0x150] ;  /* 0x0000540000047ab9 */ /* 0x000fe40000000800 */
[----:B------:R-:W-:Y:S01]  /*0500*/  FMUL R9, R5, UR4 ;  /* 0x0000000405097c20 */ /* 0x000fe20008400000 */
[----:B------:R-:W-:Y:S06]  /*0510*/  @P0 BRA `(.L_x_119) ;  /* 0x0000000000480947 */ /* 0x000fec0003800000 */
[----:B------:R-:W1:Y:S01]  /*0520*/  S2UR UR5, SR_CgaCtaId ;  /* 0x00000000000579c3 */ /* 0x000e620000008800 */
        /* <DEDUP_REMOVED lines=12> */
[----:B-1----:R1:W2:Y:S08]  /*05f0*/  SYNCS.EXCH.64 URZ, [UR8+0x36850], UR4 ;  /* 0x03685004083f75b2 */ /* 0x0022b00008000100 */
[----:B------:R1:W3:Y:S01]  /*0600*/  SYNCS.EXCH.64 URZ, [UR8+0x36860], UR6 ;  /* 0x03686006083f75b2 */ /* 0x0002e20008000100 */
[----:B------:R1:W1:Y:S01]  /*0610*/  SYNCS.EXCH.64 URZ, [UR8+0x36858], UR4 ;  /* 0x03685804083f75b2 */ /* 0x0002620008000100 */
[----:B------:R1:W1:Y:S01]  /*0620*/  SYNCS.EXCH.64 URZ, [UR8+0x36868], UR6 ;  /* 0x03686806083f75b2 */ /* 0x0002620008000100 */
[----:B------:R-:W-:Y:S01]  /*0630*/  NOP ;  /* 0x0000000000007918 */ /* 0x000fe20000000000 */
.L_x_119:
[----:B------:R-:W5:Y:S01]  /*0640*/  SHFL.IDX PT, R10, R0, RZ, 0x1f ;  /* 0x00001fff000a7589 */ /* 0x000f6200000e0000 */
[----:B------:R-:W-:Y:S01]  /*0650*/  LOP3.LUT R4, R4, 0xffffff80, RZ, 0xc0, !PT ;  /* 0xffffff8004047812 */ /* 0x000fe200078ec0ff */
[----:B------:R-:W1:Y:S01]  /*0660*/  F2I.U32.TRUNC.NTZ R9, R9 ;  /* 0x0000000900097305 */ /* 0x000e62000020f000 */
[----:B------:R-:W-:Y:S01]  /*0670*/  SHF.R.S32.HI R8, RZ, 0x1f, R3 ;  /* 0x0000001fff087819 */ /* 0x000fe20000011403 */
[----:B------:R-:W-:Y:S02]  /*0680*/  NOP ;  /* 0x0000000000007918 */ /* 0x000fe40000000000 */
[----:B------:R-:W-:Y:S01]  /*0690*/  IMAD.IADD R4, R11, 0x1, -R4 ;  /* 0x000000010b047824 */ /* 0x000fe200078e0a04 */
[----:B------:R-:W-:Y:S01]  /*06a0*/  LEA.HI R8, R8, R3, RZ, 0x2 ;  /* 0x0000000308087211 */ /* 0x000fe200078f10ff */
[----:B------:R-:W1:Y:S03]  /*06b0*/  LDC R11, c[0x0][0x144] ;  /* 0x00005100ff0b7b82 */ /* 0x000e660000000800 */
[----:B------:R-:W-:-:S02]  /*06c0*/  SHF.R.S32.HI R5, RZ, 0x1f, R4 ;  /* 0x0000001fff057819 */ /* 0x000fc40000011404 */
[----:B------:R-:W-:Y:S02]  /*06d0*/  LOP3.LUT R8, R8, 0x3ffffffc, RZ, 0xc0, !PT ;  /* 0x3ffffffc08087812 */ /* 0x000fe400078ec0ff */
[----:B------:R-:W-:-:S04]  /*06e0*/  LEA.HI R5, R5, R4, RZ, 0x3 ;  /* 0x0000000405057211 */ /* 0x000fc800078f18ff */
[--C-:B------:R-:W-:Y:S02]  /*06f0*/  SHF.R.S32.HI R6, RZ, 0x3, R5.reuse ;  /* 0x00000003ff067819 */ /* 0x100fe40000011405 */
[----:B------:R-:W-:Y:S02]  /*0700*/  SHF.R.S32.HI R5, RZ, 0x1f, R5 ;  /* 0x0000001fff057819 */ /* 0x000fe40000011405 */
[----:B-----5:R-:W-:Y:S02]  /*0710*/  ISETP.NE.AND P0, PT, R10, RZ, PT ;  /* 0x000000ff0a00720c */ /* 0x020fe40003f05270 */
[----:B------:R-:W-:Y:S02]  /*0720*/  LEA.HI R5, R5, R6, RZ, 0x2 ;  /* 0x0000000605057211 */ /* 0x000fe400078f10ff */
[----:B------:R-:W-:Y:S02]  /*0730*/  SHF.R.S32.HI R10, RZ, 0x1f, R7 ;  /* 0x0000001fff0a7819 */ /* 0x000fe40000011407 */
[----:B------:R-:W-:-:S02]  /*0740*/  LOP3.LUT R5, R5, 0xfffffffc, RZ, 0xc0, !PT ;  /* 0xfffffffc05057812 */ /* 0x000fc400078ec0ff */
[----:B------:R-:W-:-:S05]  /*0750*/  LEA.HI R10, R10, R7, RZ, 0x2 ;  /* 0x000000070a0a7211 */ /* 0x000fca00078f10ff */
        /* <DEDUP_REMOVED lines=17> */
[----:B------:R1:W1:Y:S01]  /*0870*/  SYNCS.EXCH.64 URZ, [UR8+0x36888], UR6 ;  /* 0x03688806083f75b2 */ /* 0x0002620008000100 */
[----:B------:R-:W-:Y:S01]  /*0880*/  NOP ;  /* 0x0000000000007918 */ /* 0x000fe20000000000 */
.L_x_120:
[----:B------:R-:W5:Y:S01]  /*0890*/  SHFL.IDX PT, R13, R0, RZ, 0x1f ;  /* 0x00001fff000d7589 */ /* 0x000f6200000e0000 */
[----:B-1----:R-:W1:Y:S01]  /*08a0*/  S2UR UR4, SR_CTAID.X ;  /* 0x00000000000479c3 */ /* 0x002e620000002500 */
[----:B------:R-:W-:Y:S01]  /*08b0*/  LOP3.LUT R10, R10, 0x3ffffffc, RZ, 0xc0, !PT ;  /* 0x3ffffffc0a0a7812 */ /* 0x000fe200078ec0ff */
[----:B------:R-:W-:Y:S01]  /*08c0*/  IMAD.IADD R5, R6, 0x1, -R5 ;  /* 0x0000000106057824 */ /* 0x000fe200078e0a05 */
[----:B------:R-:W-:Y:S01]  /*08d0*/  IADD3 R8, R3, -R8, RZ ;  /* 0x8000000803087210 */ /* 0x000fe20007ffe0ff */
[----:B------:R-:W-:Y:S01]  /*08e0*/  NOP ;  /* 0x0000000000007918 */ /* 0x000fe20000000000 */
[----:B------:R-:W-:Y:S01]  /*08f0*/  IADD3 R6, -R9, RZ, RZ ;  /* 0x000000ff09067210 */ /* 0x000fe20007ffe1ff */
[----:B------:R-:W-:Y:S02]  /*0900*/  IMAD.IADD R10, R7, 0x1, -R10 ;  /* 0x00000001070a7824 */ /* 0x000fe400078e0a0a */
[----:B------:R-:W2:Y:S01]  /*0910*/  LDC R7, c[0x0][0x140] ;  /* 0x00005000ff077b82 */ /* 0x000ea20000000800 */
[----:B------:R-:W-:-:S02]  /*0920*/  IMAD R8, R8, 0x4, R5 ;  /* 0x0000000408087824 */ /* 0x000fc400078e0205 */
[----:B------:R-:W-:-:S03]  /*0930*/  IMAD R10, R10, 0x4, R5 ;  /* 0x000000040a0a7824 */ /* 0x000fc600078e0205 */
[----:B------:R-:W-:Y:S02]  /*0940*/  LEA.HI R3, R8, R8, RZ, 0x1 ;  /* 0x0000000808037211 */ /* 0x000fe400078f08ff */
[----:B------:R-:W-:Y:S02]  /*0950*/  LEA.HI R5, R10, R10, RZ, 0x1 ;  /* 0x0000000a0a057211 */ /* 0x000fe400078f08ff */
[----:B------:R-:W-:Y:S02]  /*0960*/  LOP3.LUT R3, R3, 0xfffffffe, RZ, 0xc0, !PT ;  /* 0xfffffffe03037812 */ /* 0x000fe400078ec0ff */
[----:B------:R-:W-:Y:S02]  /*0970*/  LOP3.LUT R5, R5, 0xfffffffe, RZ, 0xc0, !PT ;  /* 0xfffffffe05057812 */ /* 0x000fe400078ec0ff */
[----:B-----5:R-:W-:Y:S01]  /*0980*/  ISETP.NE.AND P0, PT, R13, RZ, PT ;  /* 0x000000ff0d00720c */ /* 0x020fe20003f05270 */
[----:B-1----:R-:W-:Y:S02]  /*0990*/  IMAD R6, R11, R6, UR4 ;  /* 0x000000040b067e24 */ /* 0x002fe4000f8e0206 */
[----:B------:R-:W-:-:S02]  /*09a0*/  IMAD.IADD R3, R8, 0x1, -R3 ;  /* 0x0000000108037824 */ /* 0x000fc400078e0a03 */
[----:B------:R-:W-:-:S03]  /*09b0*/  IMAD.IADD R5, R10, 0x1, -R5 ;  /* 0x000000010a057824 */ /* 0x000fc600078e0a05 */
[-C--:B------:R-:W-:Y:S02]  /*09c0*/  ISETP.NE.AND P3, PT, R3, R6.reuse, PT ;  /* 0x000000060300720c */ /* 0x080fe40003f65270 */
[----:B------:R-:W-:-:S03]  /*09d0*/  ISETP.NE.AND P5, PT, R5, R6, PT ;  /* 0x000000060500720c */ /* 0x000fc60003fa5270 */
[----:B------:R-:W-:Y:S10]  /*09e0*/  @P0 BRA `(.L_x_121) ;  /* 0x0000000000480947 */ /* 0x000ff40003800000 */
        /* <DEDUP_REMOVED lines=18> */
.L_x_121:
[----:B------:R-:W5:Y:S01]  /*0b10*/  SHFL.IDX PT, R6, R0, RZ, 0x1f ;  /* 0x00001fff00067589 */ /* 0x000f6200000e0000 */
[----:B------:R-:W-:Y:S01]  /*0b20*/  IMAD.SHL.U32 R3, R8, 0x4, RZ ;  /* 0x0000000408037824 */ /* 0x000fe200078e00ff */
[----:B------:R-:W-:Y:S01]  /*0b30*/  SHF.L.U32 R5, R10, 0x2, RZ ;  /* 0x000000020a057819 */ /* 0x000fe200000006ff */
[----:B------:R-:W-:Y:S01]  /*0b40*/  IMAD.MOV.U32 R23, RZ, RZ, 0x1 ;  /* 0x00000001ff177424 */ /* 0x000fe200078e00ff */
[----:B------:R-:W-:Y:S01]  /*0b50*/  LOP3.LUT P0, RZ, R4, 0x7, RZ, 0xc0, !PT ;  /* 0x0000000704ff7812 */ /* 0x000fe2000780c0ff */
[----:B------:R-:W-:Y:S01]  /*0b60*/  IMAD.MOV.U32 R22, RZ, RZ, 0x1 ;  /* 0x00000001ff167424 */ /* 0x000fe200078e00ff */
[----:B------:R-:W-:Y:S01]  /*0b70*/  LOP3.LUT R11, R8, 0xc, R3, 0x78, !PT ;  /* 0x0000000c080b7812 */ /* 0x000fe200078e7803 */
[----:B------:R-:W-:Y:S01]  /*0b80*/  NOP ;  /* 0x0000000000007918 */ /* 0x000fe20000000000 */
[----:B------:R-:W-:Y:S02]  /*0b90*/  LOP3.LUT R9, R10, 0xc, R5, 0x78, !PT ;  /* 0x0000000c0a097812 */ /* 0x000fe400078e7805 */
[----:B------:R-:W-:Y:S01]  /*0ba0*/  @P3 LEA.HI R3, R11, R11, RZ, 0x1 ;  /* 0x0000000b0b033211 */ /* 0x000fe200078f08ff */
[----:B------:R1:W-:Y:S01]  /*0bb0*/  STL [R1+0x4], R11 ;  /* 0x0000040b01007387 */ /* 0x0003e20000100800 */
[----:B------:R-:W-:-:S02]  /*0bc0*/  @P5 LEA.HI R5, R9, R9, RZ, 0x1 ;  /* 0x0000000909055211 */ /* 0x000fc400078f08ff */
[----:B------:R-:W-:Y:S01]  /*0bd0*/  @P3 SHF.R.S32.HI R3, RZ, 0x1, R3 ;  /* 0x00000001ff033819 */ /* 0x000fe20000011403 */
[----:B------:R1:W-:Y:S01]  /*0be0*/  STL [R1], R9 ;  /* 0x0000000901007387 */ /* 0x0003e20000100800 */
[----:B------:R-:W-:Y:S02]  /*0bf0*/  @P5 SHF.R.S32.HI R5, RZ, 0x1, R5 ;  /* 0x00000001ff055819 */ /* 0x000fe40000011405 */
[-C--:B------:R-:W-:Y:S02]  /*0c00*/  @P3 ISETP.NE.AND P6, PT, R3, R12.reuse, PT ;  /* 0x0000000c0300320c */ /* 0x080fe40003fc5270 */
[----:B------:R-:W-:Y:S02]  /*0c10*/  @P5 ISETP.NE.AND P4, PT, R5, R12, PT ;  /* 0x0000000c0500520c */ /* 0x000fe40003f85270 */
[----:B------:R-:W-:Y:S02]  /*0c20*/  @P3 SEL R23, RZ, 0x1, P6 ;  /* 0x00000001ff173807 */ /* 0x000fe40003000000 */
[----:B-----5:R-:W-:-:S02]  /*0c30*/  ISETP.NE.AND P3, PT, R6, RZ, PT ;  /* 0x000000ff0600720c */ /* 0x020fc40003f65270 */
[----:B------:R-:W-:Y:S02]  /*0c40*/  ISETP.LT.U32.AND P6, PT, R11, 0x2, !P0 ;  /* 0x000000020b00780c */ /* 0x000fe400047c1070 */
[----:B------:R-:W-:Y:S02]  /*0c50*/  ISETP.LT.U32.AND P0, PT, R9, 0x2, !P0 ;  /* 0x000000020900780c */ /* 0x000fe40004701070 */
[----:B------:R-:W-:Y:S02]  /*0c60*/  ISETP.NE.AND P2, PT, R2, RZ, PT ;  /* 0x000000ff0200720c */ /* 0x000fe40003f45270 */
[----:B--2---:R-:W-:Y:S02]  /*0c70*/  ISETP.EQ.U32.AND P1, PT, R7, 0x1, PT ;  /* 0x000000010700780c */ /* 0x004fe40003f22070 */
[----:B------:R-:W-:Y:S02]  /*0c80*/  SEL R2, RZ, 0x1, !P6 ;  /* 0x00000001ff027807 */ /* 0x000fe40007000000 */
[----:B------:R-:W-:-:S02]  /*0c90*/  SEL R3, RZ, 0x1, !P0 ;  /* 0x00000001ff037807 */ /* 0x000fc40004000000 */
[----:B------:R-:W-:Y:S01]  /*0ca0*/  @P5 SEL R22, RZ, 0x1, P4 ;  /* 0x00000001ff165807 */ /* 0x000fe20002000000 */
[----:B-1----:R-:W-:Y:S06]  /*0cb0*/  @P3 BRA `(.L_x_122) ;  /* 0x0000000000483947 */ /* 0x002fec0003800000 */
        /* <DEDUP_REMOVED lines=14> */
[----:B------:R1:W1:Y:S01]  /*0da0*/  SYNCS.EXCH.64 URZ, [UR8+0x368c0], UR6 ;  /* 0x0368c006083f75b2 */ /* 0x0002620008000100 */
[----:B------:R1:W1:Y:S01]  /*0db0*/  SYNCS.EXCH.64 URZ, [UR8+0x368b8], UR4 ;  /* 0x0368b804083f75b2 */ /* 0x0002620008000100 */
[----:B------:R1:W1:Y:S01]  /*0dc0*/  SYNCS.EXCH.64 URZ, [UR8+0x368c8], UR6 ;  /* 0x0368c806083f75b2 */ /* 0x0002620008000100 */
[----:B------:R-:W-:Y:S01]  /*0dd0*/  NOP ;  /* 0x0000000000007918 */ /* 0x000fe20000000000 */
.L_x_122:
[----:B------:R-:W-:Y:S01]  /*0de0*/  LOP3.LUT R23, R23, R2, RZ, 0xc0, !PT ;  /* 0x0000000217177212 */ /* 0x000fe200078ec0ff */
[----:B------:R-:W-:Y:S01]  /*0df0*/  NOP ;  /* 0x0000000000007918 */ /* 0x000fe20000000000 */
[----:B------:R-:W-:Y:S01]  /*0e00*/  LOP3.LUT R22, R22, R3, RZ, 0xc0, !PT ;  /* 0x0000000316167212 */ /* 0x000fe200078ec0ff */
[----:B------:R-:W-:Y:S06]  /*0e10*/  @!P1 BRA `(.L_x_123) ;  /* 0x0000000000089947 */ /* 0x000fec0003800000 */
[----:B-1234-:R-:W-:Y:S01]  /*0e20*/  UCGABAR_ARV ;  /* 0x00000000000079c7 */ /* 0x01efe20008000000 */
[----:B------:R-:W-:Y:S05]  /*0e30*/  BRA `(.L_x_124) ;  /* 0x0000000000047947 */ /* 0x000fea0003800000 */
.L_x_123:
[----:B-1234-:R-:W-:Y:S01]  /*0e40*/  NOP ;  /* 0x0000000000007918 */ /* 0x01efe20000000000 */
.L_x_124:
[----:B------:R-:W-:Y:S05]  /*0e50*/  @!P1 BRA `(.L_x_125) ;  /* 0x00000000000c9947 */ /* 0x000fea0003800000 */
[----:B------:R-:W-:Y:S01]  /*0e60*/  UCGABAR_WAIT ;  /* 0x0000000000007dc7 */ /* 0x000fe20008000000 */
[----:B------:R-:W-:Y:S01]  /*0e70*/  CCTL.IVALL ;  /* 0x00000000ff00798f */ /* 0x000fe20002000000 */
[----:B------:R-:W-:Y:S05]  /*0e80*/  BRA `(.L_x_126) ;  /* 0x0000000000047947 */ /* 0x000fea0003800000 */
.L_x_125:
[----:B------:R-:W-:Y:S06]  /*0e90*/  BAR.SYNC.DEFER_BLOCKING 0x0 ;  /* 0x0000000000007b1d */ /* 0x000fec0000010000 */
.L_x_126:
[----:B------:R-:W-:-:S05]  /*0ea0*/  IMAD.MOV.U32 R2, RZ, RZ, 0x1 ;  /* 0x00000001ff027424 */ /* 0x000fca00078e00ff */
[----:B------:R-:W-:-:S05]  /*0eb0*/  SEL R2, R2, 0x2, !P2 ;  /* 0x0000000202027807 */ /* 0x000fca0005000000 */
[----:B------:R1:W-:Y:S01]  /*0ec0*/  STL [R1+0x1c], R2 ;  /* 0x00001c0201007387 */ /* 0x0003e20000100800 */
[----:B------:R-:W-:Y:S05]  /*0ed0*/  @!P2 BRA `(.L_x_127) ;  /* 0x000000b00010a947 */ /* 0x000fea0003800000 */
.L_x_128:
        /* <DEDUP_REMOVED lines=9> */
[----:B------:R-:W2:Y:S01]  /*0f70*/  LDL.LU R10, [R1+0x1c] ;  /* 0x00001c00010a7983 */ /* 0x000ea20000300800 */
[----:B-1----:R-:W1:Y:S01]  /*0f80*/  S2R R2, SR_TID.X ;  /* 0x0000000000027919 */ /* 0x002e620000002100 */
[----:B------:R-:W3:Y:S08]  /*0f90*/  S2UR UR5, SR_CgaCtaId ;  /* 0x00000000000579c3 */ /* 0x000ef00000008800 */
[----:B------:R-:W4:Y:S01]  /*0fa0*/  S2UR UR6, SR_SWINHI ;  /* 0x00000000000679c3 */ /* 0x000f220000002f00 */
[----:B-1----:R-:W-:-:S04]  /*0fb0*/  IADD3 R0, R2, -0x80, RZ ;  /* 0xffffff8002007810 */ /* 0x002fc80007ffe0ff */
[----:B------:R-:W-:-:S04]  /*0fc0*/  SHF.R.S32.HI R3, RZ, 0x1f, R0 ;  /* 0x0000001fff037819 */ /* 0x000fc80000011400 */
[----:B------:R-:W-:-:S04]  /*0fd0*/  LEA.HI R4, R3, R0, RZ, 0x7 ;  /* 0x0000000003047211 */ /* 0x000fc800078f38ff */
[----:B------:R-:W-:Y:S02]  /*0fe0*/  LOP3.LUT R5, R4, 0xffffff80, RZ, 0xc0, !PT ;  /* 0xffffff8004057812 */ /* 0x000fe400078ec0ff */
[----:B------:R-:W-:-:S03]  /*0ff0*/  LEA.HI R2, R3, R0, RZ, 0x4 ;  /* 0x0000000003027211 */ /* 0x000fc600078f20ff */
[----:B------:R-:W-:Y:S01]  /*1000*/  IMAD.IADD R206, R0, 0x1, -R5 ;  /* 0x0000000100ce7824 */ /* 0x000fe200078e0a05 */
[----:B------:R-:W-:-:S04]  /*1010*/  LOP3.LUT R7, R2, 0x3fffff0, RZ, 0xc0, !PT ;  /* 0x03fffff002077812 */ /* 0x000fc800078ec0ff */
[----:B------:R-:W-:Y:S02]  /*1020*/  SHF.R.S32.HI R5, RZ, 0x1f, R206 ;  /* 0x0000001fff057819 */ /* 0x000fe400000114ce */
[----:B------:R-:W-:Y:S02]  /*1030*/  SHF.R.S32.HI R9, RZ, 0x4, R2 ;  /* 0x00000004ff097819 */ /* 0x000fe40000011402 */
[----:B------:R-:W-:Y:S01]  /*1040*/  LEA.HI R6, R5, R206, RZ, 0x2 ;  /* 0x000000ce05067211 */ /* 0x000fe200078f10ff */
[----:B------:R-:W-:Y:S01]  /*1050*/  IMAD.IADD R7, R0, 0x1, -R7 ;  /* 0x0000000100077824 */ /* 0x000fe200078e0a07 */
[----:B------:R-:W-:Y:S02]  /*1060*/  LEA.HI R210, R3, R0, RZ, 0x5 ;  /* 0x0000000003d27211 */ /* 0x000fe400078f28ff */
[----:B------:R-:W-:Y:S02]  /*1070*/  LEA.HI R2, R2, R9, RZ, 0x1 ;  /* 0x0000000902027211 */ /* 0x000fe400078f08ff */
[----:B------:R-:W-:-:S02]  /*1080*/  SHF.R.S32.HI R0, RZ, 0x2, R6 ;  /* 0x00000002ff007819 */ /* 0x000fc40000011406 */
[----:B------:R-:W-:Y:S02]  /*1090*/  SHF.R.S32.HI R3, RZ, 0x1f, R6 ;  /* 0x0000001fff037819 */ /* 0x000fe40000011406 */
[----:B------:R-:W-:Y:S02]  /*10a0*/  LOP3.LUT R2, R2, 0x1ffffffe, RZ, 0xc0, !PT ;  /* 0x1ffffffe02027812 */ /* 0x000fe400078ec0ff */
[----:B------:R-:W-:Y:S02]  /*10b0*/  SHF.R.S32.HI R210, RZ, 0x5, R210 ;  /* 0x00000005ffd27819 */ /* 0x000fe400000114d2 */
[----:B------:R-:W-:Y:S02]  /*10c0*/  LEA.HI R3, R3, R0, RZ, 0x3 ;  /* 0x0000000003037211 */ /* 0x000fe400078f18ff */
[----:B------:R-:W-:Y:S01]  /*10d0*/  SHF.R.S32.HI R209, RZ, 0x7, R4 ;  /* 0x00000007ffd17819 */ /* 0x000fe20000011404 */
[----:B------:R-:W-:Y:S01]  /*10e0*/  UMOV UR4, 0x400 ;  /* 0x0000040000047882 */ /* 0x000fe20000000000 */
[----:B------:R-:W-:Y:S01]  /*10f0*/  LEA R7, R210, R7, 0x4 ;  /* 0x00000007d2077211 */ /* 0x000fe200078e20ff */
[----:B------:R-:W-:Y:S01]  /*1100*/  IMAD.IADD R2, R9, 0x1, -R2 ;  /* 0x0000000109027824 */ /* 0x000fe200078e0a02 */
[----:B------:R-:W-:Y:S01]  /*1110*/  LOP3.LUT R3, R3, 0xfffffff8, RZ, 0xc0, !PT ;  /* 0xfffffff803037812 */ /* 0x000fe200078ec0ff */
[----:B---3--:R-:W-:Y:S01]  /*1120*/  ULEA UR8, UR5, UR4, 0x18 ;  /* 0x0000000405087291 */ /* 0x008fe2000f8ec03f */
[----:B------:R-:W-:-:S02]  /*1130*/  LEA.HI R5, R5, R206, RZ, 0x5 ;  /* 0x000000ce05057211 */ /* 0x000fc400078f28ff */
[----:B------:R-:W-:Y:S01]  /*1140*/  LEA.HI R4, R4, R209, RZ, 0x1 ;  /* 0x000000d104047211 */ /* 0x000fe200078f08ff */
[----:B------:R-:W-:Y:S02]  /*1150*/  IMAD R8, R7, 0x8, R2 ;  /* 0x0000000807087824 */ /* 0x000fe400078e0202 */
[----:B------:R-:W-:Y:S01]  /*1160*/  IMAD.IADD R7, R0, 0x1, -R3 ;  /* 0x0000000100077824 */ /* 0x000fe200078e0a03 */
[----:B------:R-:W-:Y:S02]  /*1170*/  LOP3.LUT R3, R6, 0x7ffffffc, RZ, 0xc0, !PT ;  /* 0x7ffffffc06037812 */ /* 0x000fe400078ec0ff */
[----:B------:R-:W-:Y:S02]  /*1180*/  SHF.R.S32.HI R0, RZ, 0x5, R5 ;  /* 0x00000005ff007819 */ /* 0x000fe40000011405 */
[----:B------:R-:W-:Y:S01]  /*1190*/  LOP3.LUT R4, R4, 0x3fffffe, RZ, 0xc0, !PT ;  /* 0x03fffffe04047812 */ /* 0x000fe200078ec0ff */
[----:B------:R-:W-:Y:S01]  /*11a0*/  UMOV UR4, UR8 ;  /* 0x0000000800047c82 */ /* 0x000fe20008000000 */
[----:B----4-:R-:W-:Y:S01]  /*11b0*/  UMOV UR5, UR6 ;  /* 0x0000000600057c82 */ /* 0x010fe20008000000 */
[----:B------:R-:W-:Y:S01]  /*11c0*/  MOV R212, 0xfffffffe ;  /* 0xfffffffe00d47802 */ /* 0x000fe20000000f00 */
[----:B------:R-:W-:Y:S01]  /*11d0*/  IMAD.U32 R18, RZ, RZ, UR4 ;  /* 0x00000004ff127e24 */ /* 0x000fe2000f8e00ff */
[----:B------:R-:W-:Y:S01]  /*11e0*/  SHF.L.U32 R5, R8, 0x3, RZ ;  /* 0x0000000308057819 */ /* 0x000fe200000006ff */
[----:B------:R-:W-:-:S02]  /*11f0*/  IMAD.U32 R19, RZ, RZ, UR5 ;  /* 0x00000005ff137e24 */ /* 0x000fc4000f8e00ff */
[----:B------:R-:W-:Y:S02]  /*1200*/  IMAD.IADD R3, R206, 0x1, -R3 ;  /* 0x00000001ce037824 */ /* 0x000fe400078e0a03 */
[----:B------:R-:W-:Y:S02]  /*1210*/  IMAD R7, R0, 0x10, R7 ;  /* 0x0000001000077824 */ /* 0x000fe400078e0207 */
[----:B------:R-:W-:Y:S01]  /*1220*/  IMAD.IADD R4, R209, 0x1, -R4 ;  /* 0x00000001d1047824 */ /* 0x000fe200078e0a04 */
[----:B------:R-:W-:Y:S01]  /*1230*/  UMOV UR4, URZ ;  /* 0x0000003f00047c82 */ /* 0x000fe20008000000 */
[----:B------:R-:W-:Y:S01]  /*1240*/  IMAD.U32 R2, RZ, RZ, UR8 ;  /* 0x00000008ff027e24 */ /* 0x000fe2000f8e00ff */
[----:B------:R-:W-:Y:S01]  /*1250*/  MOV R204, UR7 ;  /* 0x0000000700cc7c02 */ /* 0x000fe20008000f00 */
[----:B------:R-:W-:Y:S02]  /*1260*/  IMAD R212, R3, R212, 0x70 ;  /* 0x0000007003d47424 */ /* 0x000fe400078e02d4 */
[----:B------:R-:W-:Y:S01]  /*1270*/  IMAD.WIDE R18, R5, 0x2, R18 ;  /* 0x0000000205127825 */ /* 0x000fe200078e0212 */
[----:B------:R-:W-:-:S03]  /*1280*/  UMOV UR38, URZ ;  /* 0x0000003f00267c82 */ /* 0x000fc60008000000 */
[----:B------:R-:W-:Y:S02]  /*1290*/  IMAD R211, R4, 0x40, R7 ;  /* 0x0000004004d37824 */ /* 0x000fe400078e0207 */
[----:B------:R-:W-:Y:S02]  /*12a0*/  IMAD.MOV.U32 R205, RZ, RZ, RZ ;  /* 0x000000ffffcd7224 */ /* 0x000fe400078e00ff */
[----:B------:R-:W-:Y:S01]  /*12b0*/  IMAD.U32 R16, RZ, RZ, UR4 ;  /* 0x00000004ff107e24 */ /* 0x000fe2000f8e00ff */
[----:B--2---:R-:W-:-:S07]  /*12c0*/  LOP3.LUT R17, R10, 0x1, RZ, 0xfc, !PT ;  /* 0x000000010a117812 */ /* 0x004fce00078efcff */
.L_x_155:
[----:B------:R-:W1:Y:S01]  /*12d0*/  SHFL.IDX PT, R0, R209, RZ, 0x1f ;  /* 0x00001fffd1007589 */ /* 0x000e6200000e0000 */
[----:B------:R-:W2:Y:S01]  /*12e0*/  LDC R81, c[0x0][0x2e0] ;  /* 0x0000b800ff517b82 */ /* 0x000ea20000000800 */
[----:B------:R-:W-:Y:S01]  /*12f0*/  R2UR UR12, R2 ;  /* 0x00000000020c72ca */ /* 0x000fe200000e0000 */
[----:B------:R-:W-:Y:S01]  /*1300*/  ULDC UR4, c[0x0][0xda8] ;  /* 0x00036a0000047ab9 */ /* 0x000fe20000000800 */
[----:B------:R-:W-:Y:S01]  /*1310*/  ULDC.64 UR8, c[0x0][0x3f8] ;  /* 0x0000fe0000087ab9 */ /* 0x000fe20000000a00 */
[----:B------:R-:W-:Y:S01]  /*1320*/  R2UR UR10, R204 ;  /* 0x00000000cc0a72ca */ /* 0x000fe200000e0000 */
[----:B------:R-:W-:Y:S01]  /*1330*/  UISETP.NE.AND UP1, UPT, UR4, 0x1, UPT ;  /* 0x000000010400788c */ /* 0x000fe2000bf25270 */
[----:B------:R-:W-:Y:S01]  /*1340*/  IMAD.MOV.U32 R4, RZ, RZ, RZ ;  /* 0x000000ffff047224 */ /* 0x000fe200078e00ff */
[----:B------:R-:W-:Y:S01]  /*1350*/  UISETP.NE.U32.AND UP0, UPT, UR8, URZ, UPT ;  /* 0x0000003f0800728c */ /* 0x000fe2000bf05070 */
[----:B------:R-:W-:Y:S01]  /*1360*/  ULDC UR5, c[0x0][0xdb4] ;  /* 0x00036d0000057ab9 */ /* 0x000fe20000000800 */
[----:B------:R-:W-:-:S02]  /*1370*/  ULDC UR6, c[0x0][0x404] ;  /* 0x0001010000067ab9 */ /* 0x000fc40000000800 */
[----:B------:R-:W-:Y:S02]  /*1380*/  UISETP.NE.AND.EX UP0, UPT, UR9, URZ, UPT, UP0 ;  /* 0x0000003f0900728c */ /* 0x000fe4000bf05300 */
[----:B------:R-:W-:Y:S02]  /*1390*/  UISETP.NE.AND UP2, UPT, UR5, 0x1, UPT ;  /* 0x000000010500788c */ /* 0x000fe4000bf45270 */
[----:B------:R-:W-:Y:S02]  /*13a0*/  UIADD3 UR9, UR12, 0x15400, URZ ;  /* 0x000154000c097890 */ /* 0x000fe4000fffe03f */
[----:B------:R-:W-:Y:S01]  /*13b0*/  USEL UR6, UR6, 0x1, UP0 ;  /* 0x0000000106067887 */ /* 0x000fe20008000000 */
[----:B------:R-:W-:Y:S01]  /*13c0*/  @UP1 ULDC UR5, c[0x0][0xdac] ;  /* 0x00036b0000051ab9 */ /* 0x000fe20000000800 */
[----:B------:R-:W-:Y:S01]  /*13d0*/  ULOP3.LUT UP0, URZ, UR9, 0x9f, URZ, 0xc0, !UPT ;  /* 0x0000009f093f7892 */ /* 0x000fe2000f80c03f */
[----:B------:R-:W-:Y:S01]  /*13e0*/  UMOV UR11, UR10 ;  /* 0x0000000a000b7c82 */ /* 0x000fe20008000000 */
[----:B-1----:R-:W-:-:S02]  /*13f0*/  R2UR UR7, R0 ;  /* 0x00000000000772ca */ /* 0x002fc400000e0000 */
[----:B--2---:R-:W-:Y:S01]  /*1400*/  IMAD R81, R81, UR6, RZ ;  /* 0x0000000651517c24 */ /* 0x004fe2000f8e02ff */
[----:B------:R-:W-:Y:S01]  /*1410*/  @UP1 ULDC UR6, c[0x0][0xdb0] ;  /* 0x00036c0000061ab9 */ /* 0x000fe20000000800 */
[----:B------:R-:W-:Y:S02]  /*1420*/  PLOP3.LUT P0, PT, PT, PT, UP0, 0x80, 0x0 ;  /* 0x000000000000781c */ /* 0x000fe40003f0f008 */
[----:B------:R-:W-:-:S04]  /*1430*/  VIADD R5, R81, 0x6f ;  /* 0x0000006f51057836 */ /* 0x000fc80000000000 */
[----:B------:R-:W-:-:S03]  /*1440*/  IMAD.HI R4, R5, -0x6db6db6d, R4 ;  /* 0x9249249305047827 */ /* 0x000fc600078e0204 */
[----:B------:R-:W-:Y:S02]  /*1450*/  ULEA.HI UR4, UR7, UR7, URZ, 0x1 ;  /* 0x0000000707047291 */ /* 0x000fe4000f8f083f */
[----:B------:R-:W-:Y:S02]  /*1460*/  SHF.R.U32.HI R3, RZ, 0x1f, R4 ;  /* 0x0000001fff037819 */ /* 0x000fe40000011604 */
[----:B------:R-:W-:Y:S02]  /*1470*/  ULOP3.LUT UR8, UR4, 0x1e, URZ, 0xc0, !UPT ;  /* 0x0000001e04087892 */ /* 0x000fe4000f8ec03f */
[----:B------:R-:W-:Y:S01]  /*1480*/  LEA.HI.SX32 R120, R4, R3, 0x1a ;  /* 0x0000000304787211 */ /* 0x000fe200078fd2ff */
[----:B------:R-:W-:Y:S02]  /*1490*/  UIMAD.WIDE.U32 UR4, UR10, UR5, URZ ;  /* 0x000000050a0472a5 */ /* 0x000fe4000f8e003f */
[----:B------:R-:W-:Y:S02]  /*14a0*/  UIADD3 UR8, UR7, -UR8, URZ ;  /* 0x8000000807087290 */ /* 0x000fe4000fffe03f */
[----:B------:R-:W-:-:S02]  /*14b0*/  @UP1 USHF.R.U32.HI UR11, URZ, UR6, UR5 ;  /* 0x000000063f0b1299 */ /* 0x000fc40008011605 */
[----:B------:R-:W-:Y:S01]  /*14c0*/  ULEA UR8, UR8, UR9, 0xd ;  /* 0x0000000908087291 */ /* 0x000fe2000f8e683f */
[----:B------:R-:W-:Y:S02]  /*14d0*/  @UP2 ULDC.64 UR6, c[0x0][0xdb8] ;  /* 0x00036e0000062ab9 */ /* 0x000fe40000000a00 */
[----:B------:R-:W-:Y:S02]  /*14e0*/  UIMAD.WIDE.U32 UR4, UR11, UR6, URZ ;  /* 0x000000060b0472a5 */ /* 0x000fe4000f8e003f */
[----:B------:R-:W-:Y:S01]  /*14f0*/  MOV R208, UR11 ;  /* 0x0000000b00d07c02 */ /* 0x000fe20008000f00 */
[----:B------:R-:W-:Y:S01]  /*1500*/  USHF.R.U32.HI UR8, URZ, 0x4, UR8 ;  /* 0x000000043f087899 */ /* 0x000fe20008011608 */
[----:B------:R-:W-:Y:S01]  /*1510*/  UMOV UR36, UR11 ;  /* 0x0000000b00247c82 */ /* 0x000fe20008000000 */
[----:B------:R-:W-:Y:S02]  /*1520*/  @UP2 USHF.R.U32.HI UR36, URZ, UR7, UR5 ;  /* 0x000000073f242299 */ /* 0x000fe40008011605 */
[----:B------:R-:W-:Y:S01]  /*1530*/  UMOV UR4, UR10 ;  /* 0x0000000a00047c82 */ /* 0x000fe20008000000 */
[----:B------:R-:W-:Y:S01]  /*1540*/  ULOP3.LUT UR37, UR8, 0x3fff, URZ, 0xc0, !UPT ;  /* 0x00003fff08257892 */ /* 0x000fe2000f8ec03f */
[----:B------:R-:W-:Y:S01]  /*1550*/  IMAD.U32 R207, RZ, RZ, UR4 ;  /* 0x00000004ffcf7e24 */ /* 0x000fe2000f8e00ff */
[----:B------:R-:W-:Y:S10]  /*1560*/  @!P0 BRA `(.L_x_129) ;  /* 0x0000000000408947 */ /* 0x000ff40003800000 */
[----:B------:R-:W-:Y:S01]  /*1570*/  MOV R0, 0x0 ;  /* 0x0000000000007802 */ /* 0x000fe20000000f00 */
[----:B------:R-:W-:Y:S01]  /*1580*/  ULDC.64 UR4, c[0x4][0xa8] ;  /* 0x01002a0000047ab9 */ /* 0x000fe20000000a00 */
[----:B------:R-:W-:Y:S01]  /*1590*/  ULDC.64 UR6, c[0x4][0x20] ;  /* 0x0100080000067ab9 */ /* 0x000fe20000000a00 */
[----:B------:R-:W-:Y:S01]  /*15a0*/  IMAD.U32 R4, RZ, RZ, UR4 ;  /* 0x00000004ff047e24 */ /* 0x000fe2000f8e00ff */
[----:B------:R1:W2:Y:S01]  /*15b0*/  LDC.64 R14, c[0x4][R0] ;  /* 0x01000000000e7b82 */ /* 0x0002a20000000a00 */
[----:B------:R-:W-:Y:S01]  /*15c0*/  MOV R5, UR5 ;  /* 0x0000000500057c02 */ /* 0x000fe20008000f00 */
[----:B------:R-:W-:Y:S01]  /*15d0*/  ULDC.64 UR4, c[0x4][0xb0] ;  /* 0x01002c0000047ab9 */ /* 0x000fe20000000a00 */
[----:B------:R-:W-:Y:S01]  /*15e0*/  IMAD.U32 R10, RZ, RZ, UR6 ;  /* 0x00000006ff0a7e24 */ /* 0x000fe2000f8e00ff */
[----:B------:R-:W-:Y:S01]  /*15f0*/  MOV R11, UR7 ;  /* 0x00000007000b7c02 */ /* 0x000fe20008000f00 */
[----:B------:R-:W-:Y:S02]  /*1600*/  IMAD.U32 R6, RZ, RZ, UR4 ;  /* 0x00000004ff067e24 */ /* 0x000fe4000f8e00ff */
[----:B------:R-:W-:-:S02]  /*1610*/  IMAD.U32 R7, RZ, RZ, UR5 ;  /* 0x00000005ff077e24 */ /* 0x000fc4000f8e00ff */
[----:B------:R-:W-:Y:S02]  /*1620*/  IMAD.MOV.U32 R8, RZ, RZ, 0x70 ;  /* 0x00000070ff087424 */ /* 0x000fe400078e00ff */
[----:B------:R-:W-:Y:S02]  /*1630*/  IMAD.MOV.U32 R12, RZ, RZ, 0x1 ;  /* 0x00000001ff0c7424 */ /* 0x000fe400078e00ff */
[----:B-1----:R-:W-:-:S07]  /*1640*/  IMAD.MOV.U32 R13, RZ, RZ, RZ ;  /* 0x000000ffff0d7224 */ /* 0x002fce00078e00ff */
[----:B------:R-:W-:-:S07]  /*1650*/  LEPC R20, `(.L_x_129) ;  /* 0x000000001014794e */ /* 0x000fce0000000000 */
[----:B--2---:R-:W-:Y:S05]  /*1660*/  CALL.ABS.NOINC R14 ;  /* 0x000000000e007343 */ /* 0x004fea0003c00000 */
.L_x_129:
[----:B------:R-:W-:Y:S02]  /*1670*/  R2UR UR4, R2 ;  /* 0x00000000020472ca */ /* 0x000fe400000e0000 */
[----:B------:R-:W-:Y:S02]  /*1680*/  LOP3.LUT R0, R205, 0x1, RZ, 0xc0, !PT ;  /* 0x00000001cd007812 */ /* 0x000fe400078ec0ff */
[----:B------:R-:W-:Y:S02]  /*1690*/  ISETP.NE.AND P0, PT, R17, 0x3, PT ;  /* 0x000000031100780c */ /* 0x000fe40003f05270 */
[----:B------:R-:W-:-:S07]  /*16a0*/  SHF.L.U32 R0, R0, 0x1f, RZ ;  /* 0x0000001f00007819 */ /* 0x000fce00000006ff */
[----:B------:R-:W1:Y:S02]  /*16b0*/  SYNCS.PHASECHK.TRANS64.TRYWAIT P1, [UR4+0x36800], R0 ;  /* 0x03680000ff0075a7 */ /* 0x000e640008020144 */
[----:B-1----:R-:W-:Y:S05]  /*16c0*/  @!P1 BRA `(.L_x_130) ;  /* 0x000000dc00849947 */ /* 0x002fea0003800000 */
.L_x_221:
[----:B------:R-:W-:Y:S05]  /*16d0*/  @!P0 BRA `(.L_x_131) ;  /* 0x0000000000048947 */ /* 0x000fea0003800000 */
[----:B------:R-:W-:Y:S01]  /*16e0*/  BPT.TRAP 0x1 ;  /* 0x000000040000795c */ /* 0x000fe20000300000 */
.L_x_131:
        /* <DEDUP_REMOVED lines=9> */
.L_x_132:
[----:B--2---:R-:W-:Y:S05]  /*1780*/  @P1 BRA `(.L_x_133) ;  /* 0x0000000000081947 */ /* 0x004fea0003800000 */
[----:B------:R-:W2:Y:S02]  /*1790*/  SYNCS.PHASECHK.TRANS64.TRYWAIT P1, [R0+URZ+0x36830], R3 ;  /* 0x03683003000075a7 */ /* 0x000ea4000802017f */
[----:B--2---:R-:W-:Y:S05]  /*17a0*/  @!P1 BRA `(.L_x_134) ;  /* 0x000000dc00689947 */ /* 0x004fea0003800000 */
.L_x_133:
[----:B------:R-:W-:Y:S05]  /*17b0*/  WARPSYNC.ALL ;  /* 0x0000000000007948 */ /* 0x000fea0003800000 */
[----:B------:R-:W-:Y:S01]  /*17c0*/  R2UR UR4, R2 ;  /* 0x00000000020472ca */ /* 0x000fe200000e0000 */
[----:B------:R-:W-:Y:S01]  /*17d0*/  WARPGROUP.ARRIVE ;  /* 0x00000000000079c5 */ /* 0x000fe20000000000 */
[----:B------:R-:W-:Y:S01]  /*17e0*/  UMOV UR57, 0x40000040 ;  /* 0x4000004000397882 */ /* 0x000fe20000000000 */
[----:B------:R-:W-:Y:S01]  /*17f0*/  UMOV UR59, 0x40000040 ;  /* 0x40000040003b7882 */ /* 0x000fe20000000000 */
[----:B------:R-:W-:Y:S01]  /*1800*/  UMOV UR9, UR57 ;  /* 0x0000003900097c82 */ /* 0x000fe20008000000 */
[----:B------:R-:W-:Y:S01]  /*1810*/  UMOV UR11, 0x40000040 ;  /* 0x40000040000b7882 */ /* 0x000fe20000000000 */
[----:B------:R-:W-:Y:S01]  /*1820*/  UMOV UR13, UR57 ;  /* 0x00000039000d7c82 */ /* 0x000fe20008000000 */
[----:B------:R-:W-:Y:S01]  /*1830*/  UMOV UR15, 0x40000040 ;  /* 0x40000040000f7882 */ /* 0x000fe20000000000 */
[----:B------:R-:W-:Y:S01]  /*1840*/  UMOV UR17, UR57 ;  /* 0x0000003900117c82 */ /* 0x000fe20008000000 */
[----:B------:R-:W-:Y:S01]  /*1850*/  UMOV UR19, 0x40000040 ;  /* 0x4000004000137882 */ /* 0x000fe20000000000 */
[----:B------:R-:W-:Y:S01]  /*1860*/  UMOV UR21, UR57 ;  /* 0x0000003900157c82 */ /* 0x000fe20008000000 */
[----:B------:R-:W-:Y:S01]  /*1870*/  UMOV UR23, 0x40000040 ;  /* 0x4000004000177882 */ /* 0x000fe20000000000 */
[----:B------:R-:W-:Y:S01]  /*1880*/  UMOV UR27, 0x40000040 ;  /* 0x40000040001b7882 */ /* 0x000fe20000000000 */
[----:B------:R-:W-:Y:S01]  /*1890*/  UIADD3 UR4, UR4, 0x21400, URZ ;  /* 0x0002140004047890 */ /* 0x000fe2000fffe03f */
[----:B------:R-:W-:Y:S01]  /*18a0*/  MOV R6, UR38 ;  /* 0x0000002600067c02 */ /* 0x000fe20008000f00 */
[----:B------:R-:W-:Y:S01]  /*18b0*/  UMOV UR31, 0x40000040 ;  /* 0x40000040001f7882 */ /* 0x000fe20000000000 */
[----:B------:R-:W-:Y:S01]  /*18c0*/  UMOV UR35, 0x40000040 ;  /* 0x4000004000237882 */ /* 0x000fe20000000000 */
[----:B------:R-:W-:Y:S01]  /*18d0*/  USHF.R.U32.HI UR5, URZ, 0x4, UR4 ;  /* 0x000000043f057899 */ /* 0x000fe20008011604 */
[----:B------:R-:W-:Y:S01]  /*18e0*/  MOV R7, UR36 ;  /* 0x0000002400077c02 */ /* 0x000fe20008000f00 */
[----:B------:R-:W-:Y:S01]  /*18f0*/  ULOP3.LUT UR4, UR37, 0x10000, URZ, 0xfc, !UPT ;  /* 0x0001000025047892 */ /* 0x000fe2000f8efc3f */
[----:B-12---:R-:W-:Y:S01]  /*1900*/  MOV R3, UR57 ;  /* 0x0000003900037c02 */ /* 0x006fe20008000f00 */
[----:B------:R-:W-:Y:S01]  /*1910*/  ULOP3.LUT UR5, UR5, 0x3fff, URZ, 0xc0, !UPT ;  /* 0x00003fff05057892 */ /* 0x000fe2000f8ec03f */
[----:B------:R-:W-:Y:S01]  /*1920*/  UMOV UR43, 0x40000040 ;  /* 0x40000040002b7882 */ /* 0x000fe20000000000 */
[----:B------:R-:W-:-:S02]  /*1930*/  UMOV UR47, 0x40000040 ;  /* 0x40000040002f7882 */ /* 0x000fc40000000000 */
[----:B------:R-:W-:Y:S01]  /*1940*/  ULOP3.LUT UR6, UR5, 0x10000, URZ, 0xfc, !UPT ;  /* 0x0001000005067892 */ /* 0x000fe2000f8efc3f */
[----:B------:R-:W-:Y:S01]  /*1950*/  UMOV UR56, UR4 ;  /* 0x0000000400387c82 */ /* 0x000fe20008000000 */
[----:B------:R-:W-:Y:S01]  /*1960*/  UMOV UR51, 0x40000040 ;  /* 0x4000004000337882 */ /* 0x000fe20000000000 */
[----:B------:R-:W-:Y:S01]  /*1970*/  UMOV UR8, UR56 ;  /* 0x0000003800087c82 */ /* 0x000fe20008000000 */
[----:B------:R-:W-:Y:S02]  /*1980*/  UMOV UR12, UR56 ;  /* 0x00000038000c7c82 */ /* 0x000fe40008000000 */
[----:B------:R-:W-:Y:S01]  /*1990*/  IMAD.U32 R5, RZ, RZ, UR6 ;  /* 0x00000006ff057e24 */ /* 0x000fe2000f8e00ff */
[----:B------:R-:W-:Y:S01]  /*19a0*/  UIMAD UR6, UR38, 0xa80, UR6 ;  /* 0x00000a80260678a4 */ /* 0x000fe2000f8e0206 */
[----:B------:R-:W-:Y:S01]  /*19b0*/  MOV R4, UR56 ;  /* 0x0000003800047c02 */ /* 0x000fe20008000f00 */
[----:B------:R-:W-:Y:S01]  /*19c0*/  UMOV UR16, UR56 ;  /* 0x0000003800107c82 */ /* 0x000fe20008000000 */
[----:B------:R-:W-:Y:S01]  /*19d0*/  UMOV UR20, UR56 ;  /* 0x0000003800147c82 */ /* 0x000fe20008000000 */
[----:B------:R-:W-:-:S02]  /*19e0*/  UIADD3 UR10, UR6, 0x80, URZ ;  /* 0x00000080060a7890 */ /* 0x000fc4000fffe03f */
[----:B------:R-:W-:Y:S02]  /*19f0*/  UIADD3 UR14, UR6, 0x100, URZ ;  /* 0x00000100060e7890 */ /* 0x000fe4000fffe03f */
[----:B------:R-:W-:Y:S01]  /*1a00*/  UMOV UR58, UR6 ;  /* 0x00000006003a7c82 */ /* 0x000fe20008000000 */
[----:B------:R-:W-:Y:S01]  /*1a10*/  UIADD3 UR18, UR6, 0x180, URZ ;  /* 0x0000018006127890 */ /* 0x000fe2000fffe03f */
[----:B------:R-:W-:Y:S01]  /*1a20*/  HGMMA.64x16x16.F32.BF16 R72, gdesc[UR56], RZ, !UPT, gsb0 ;  /* 0x00200000384879f0 */ /* 0x000fe2000c0018ff */
[----:B------:R-:W-:Y:S02]  /*1a30*/  UIADD3 UR22, UR6, 0x200, URZ ;  /* 0x0000020006167890 */ /* 0x000fe4000fffe03f */
[----:B------:R-:W-:Y:S01]  /*1a40*/  UIADD3 UR58, UR6, 0x280, URZ ;  /* 0x00000280063a7890 */ /* 0x000fe2000fffe03f */
[----:B------:R-:W-:Y:S01]  /*1a50*/  UMOV UR59, 0x40000040 ;  /* 0x40000040003b7882 */ /* 0x000fe20000000000 */
[----:B------:R-:W-:Y:S02]  /*1a60*/  UIADD3 UR5, UR6, 0x300, URZ ;  /* 0x0000030006057890 */ /* 0x000fe4000fffe03f */
[----:B------:R-:W-:-:S02]  /*1a70*/  UIADD3 UR26, UR6, 0x204, URZ ;  /* 0x00000204061a7890 */ /* 0x000fc4000fffe03f */
[----:B------:R-:W-:Y:S02]  /*1a80*/  UIADD3 UR30, UR6, 0x206, URZ ;  /* 0x00000206061e7890 */ /* 0x000fe4000fffe03f */
[----:B------:R-:W-:Y:S02]  /*1a90*/  UIADD3 UR34, UR6, 0x580, URZ ;  /* 0x0000058006227890 */ /* 0x000fe4000fffe03f */
[----:B------:R-:W-:Y:S02]  /*1aa0*/  UIADD3 UR42, UR6, 0x582, URZ ;  /* 0x00000582062a7890 */ /* 0x000fe4000fffe03f */
[----:B------:R-:W-:Y:S02]  /*1ab0*/  UIADD3 UR46, UR6, 0x584, URZ ;  /* 0x00000584062e7890 */ /* 0x000fe4000fffe03f */
[----:B------:R-:W-:Y:S02]  /*1ac0*/  UIADD3 UR50, UR6, 0x586, URZ ;  /* 0x0000058606327890 */ /* 0x000fe4000fffe03f */
[----:B------:R-:W-:Y:S01]  /*1ad0*/  UIADD3 UR54, UR6, 0x780, URZ ;  /* 0x0000078006367890 */ /* 0x000fe2000fffe03f */
[----:B------:R-:W-:Y:S01]  /*1ae0*/  UMOV UR55, 0x40000040 ;  /* 0x4000004000377882 */ /* 0x000fe20000000000 */
[----:B------:R-:W-:Y:S01]  /*1af0*/  UMOV UR39, 0x40000040 ;  /* 0x4000004000277882 */ /* 0x000fe20000000000 */
[----:B------:R-:W-:Y:S01]  /*1b00*/  UIADD3 UR7, UR6, 0xa02, URZ ;  /* 0x00000a0206077890 */ /* 0x000fe2000fffe03f */
[----:B------:R-:W-:-:S02]  /*1b10*/  WARPGROUP.DEPBAR.LE gsb0, 0x0 ;  /* 0x00008000000079c5 */ /* 0x000fc40000010000 */
[----:B------:R-:W-:-:S06]  /*1b20*/  WARPGROUP.ARRIVE ;  /* 0x00000000000079c5 */ /* 0x000fcc0000000000 */
[----:B------:R-:W-:Y:S01]  /*1b30*/  HGMMA.64x16x16.F32.BF16 R64, gdesc[UR8], RZ, !UPT, gsb0 ;  /* 0x00200000084079f0 */ /* 0x000fe2000c0018ff */
[----:B------:R-:W-:Y:S02]  /*1b40*/  UIADD3 UR8, UR4, 0x2, URZ ;  /* 0x0000000204087890 */ /* 0x000fe4000fffe03f */
[----:B------:R-:W-:Y:S01]  /*1b50*/  UIADD3 UR10, UR6, 0x2, URZ ;  /* 0x00000002060a7890 */ /* 0x000fe2000fffe03f */
[----:B------:R-:W-:Y:S01]  /*1b60*/  UMOV UR9, 0x40000040 ;  /* 0x4000004000097882 */ /* 0x000fe20000000000 */
        /* <DEDUP_REMOVED lines=31> */
[----:B------:R-:W-:Y:S02]  /*1d60*/  UMOV UR59, 0x40000040 ;  /* 0x40000040003b7882 */ /* 0x000fe40000000000 */
        /* <DEDUP_REMOVED lines=14> */
[----:B------:R-:W-:Y:S02]  /*1e50*/  UIADD3 UR12, UR4, 0x4, URZ ;  /* 0x00000004040c7890 */ /* 0x000fe4000fffe03f */
[----:B------:R-:W-:Y:S01]  /*1e60*/  UIADD3 UR14, UR6, 0x4, URZ ;  /* 0x00000004060e7890 */ /* 0x000fe2000fffe03f */
[----:B------:R-:W-:Y:S01]  /*1e70*/  UMOV UR13, 0x40000040 ;  /* 0x40000040000d7882 */ /* 0x000fe20000000000 */
[----:B------:R-:W-:Y:S01]  /*1e80*/  UMOV UR15, 0x40000040 ;  /* 0x40000040000f7882 */ /* 0x000fe20000000000 */
[----:B------:R-:W-:Y:S02]  /*1e90*/  UMOV UR25, UR13 ;  /* 0x0000000d00197c82 */ /* 0x000fe40008000000 */
[----:B------:R-:W-:Y:S01]  /*1ea0*/  UMOV UR24, UR12 ;  /* 0x0000000c00187c82 */ /* 0x000fe20008000000 */
        /* <DEDUP_REMOVED lines=309> */
[----:B------:R-:W-:Y:S01]  /*3200*/  UMOV UR52, UR44 ;  /* 0x0000002c00347c82 */ /* 0x000fe20008000000 */
[----:B------:R-:W-:Y:S01]  /*3210*/  UMOV UR53, UR45 ;  /* 0x0000002d00357c82 */ /* 0x000fe20008000000 */
        /* <DEDUP_REMOVED lines=12> */
[----:B------:R-:W-:-:S07]  /*32e0*/  UIADD3 UR5, UR6, 0x782, URZ ;  /* 0x0000078206057890 */ /* 0x000fce000fffe03f */
[----:B------:R-:W-:Y:S01]  /*32f0*/  UMOV UR38, UR5 ;  /* 0x0000000500267c82 */ /* 0x000fe20008000000 */
[----:B------:R-:W-:Y:S01]  /*3300*/  UIADD3 UR5, UR6, 0x982, URZ ;  /* 0x0000098206057890 */ /* 0x000fe2000fffe03f */
[----:B------:R-:W-:Y:S02]  /*3310*/  WARPGROUP.DEPBAR.LE gsb0, 0x0 ;  /* 0x00008000000079c5 */ /* 0x000fe40000010000 */
[----:B------:R-:W-:-:S06]  /*3320*/  WARPGROUP.ARRIVE ;  /* 0x00000000000079c5 */ /* 0x000fcc0000000000 */
[----:B------:R-:W-:Y:S03]  /*3330*/  HGMMA.64x16x16.F32.BF16 R24, gdesc[UR40], R24, gsb0 ;  /* 0x00200000281879f0 */ /* 0x000fe60008001818 */
        /* <DEDUP_REMOVED lines=33> */
[----:B------:R-:W-:Y:S01]  /*3550*/  UMOV UR52, UR48 ;  /* 0x0000003000347c82 */ /* 0x000fe20008000000 */
[----:B------:R-:W-:Y:S01]  /*3560*/  UMOV UR53, UR49 ;  /* 0x0000003100357c82 */ /* 0x000fe20008000000 */
[----:B------:R-:W-:-:S02]  /*3570*/  WARPGROUP.DEPBAR.LE gsb0, 0x0 ;  /* 0x00008000000079c5 */ /* 0x000fc40000010000 */
        /* <DEDUP_REMOVED lines=48> */
[----:B------:R-:W-:-:S07]  /*3880*/  UIADD3 UR7, UR6, 0x786, URZ ;  /* 0x0000078606077890 */ /* 0x000fce000fffe03f */
        /* <DEDUP_REMOVED lines=9> */
[----:B------:R-:W-:Y:S02]  /*3920*/  UMOV UR55, 0x40000040 ;  /* 0x4000004000377882 */ /* 0x000fe40000000000 */
[----:B------:R-:W-:Y:S01]  /*3930*/  UMOV UR6, UR11 ;  /* 0x0000000b00067c82 */ /* 0x000fe20008000000 */
        /* <DEDUP_REMOVED lines=33> */
.L_x_135:
[----:B------:R-:W-:Y:S01]  /*3b50*/  ULDC UR4, c[0x0][0x9d8] ;  /* 0x0002760000047ab9 */ /* 0x000fe20000000800 */
[----:B------:R-:W2:Y:S01]  /*3b60*/  LDL R82, [R1+0x4] ;  /* 0x0000040001527983 */ /* 0x000ea20000100800 */
        /* <DEDUP_REMOVED lines=18> */
[----:B------:R-:W-:Y:S01]  /*3c90*/  FMUL.FTZ R57, R57, UR4 ;  /* 0x0000000439397c20 */ /* 0x000fe20008410000 */
[----:B------:R-:W-:Y:S01]  /*3ca0*/  FMUL.FTZ R60, R60, UR4 ;  /* 0x000000043c3c7c20 */ /* 0x000fe20008410000 */
[----:B------:R-:W-:Y:S01]  /*3cb0*/  FMUL.FTZ R70, R70, UR4 ;  /* 0x0000000446467c20 */ /* 0x000fe20008410000 */
[----:B------:R-:W-:Y:S01]  /*3cc0*/  FMUL.FTZ R61, R61, UR4 ;  /* 0x000000043d3d7c20 */ /* 0x000fe20008410000 */
[----:B------:R3:W-:Y:S01]  /*3cd0*/  MUFU.TANH R6, R41 ;  /* 0x0000002900067308 */ /* 0x0007e20000002400 */
[----:B------:R-:W-:Y:S01]  /*3ce0*/  FMUL.FTZ R71, R71, UR4 ;  /* 0x0000000447477c20 */ /* 0x000fe20008410000 */
[----:B------:R-:W-:Y:S01]  /*3cf0*/  FMUL.FTZ R48, R48, UR4 ;  /* 0x0000000430307c20 */ /* 0x000fe20008410000 */
[----:B------:R-:W-:Y:S01]  /*3d00*/  FMUL.FTZ R58, R58, UR4 ;  /* 0x000000043a3a7c20 */ /* 0x000fe20008410000 */
[----:B------:R-:W-:Y:S01]  /*3d10*/  FMUL.FTZ R49, R49, UR4 ;  /* 0x0000000431317c20 */ /* 0x000fe20008410000 */
[----:B------:R-:W-:Y:S01]  /*3d20*/  FMUL.FTZ R59, R59, UR4 ;  /* 0x000000043b3b7c20 */ /* 0x000fe20008410000 */
[----:B------:R-:W-:Y:S01]  /*3d30*/  FMUL.FTZ R52, R52, UR4 ;  /* 0x0000000434347c20 */ /* 0x000fe20008410000 */
[----:B------:R-:W-:Y:S01]  /*3d40*/  FMUL.FTZ R62, R62, UR4 ;  /* 0x000000043e3e7c20 */ /* 0x000fe20008410000 */
[----:B------:R-:W-:Y:S01]  /*3d50*/  MUFU.TANH R76, R76 ;  /* 0x0000004c004c7308 */ /* 0x000fe20000002400 */
[----:B---3--:R-:W-:-:S02]  /*3d60*/  IMAD.IADD R41, R212, 0x1, R81 ;  /* 0x00000001d4297824 */ /* 0x008fc400078e0251 */
        /* <DEDUP_REMOVED lines=14> */
[----:B------:R-:W4:Y:S01]  /*3e50*/  MUFU.TANH R77, R77 ;  /* 0x0000004d004d7308 */ /* 0x000f220000002400 */
[----:B---3--:R-:W-:-:S02]  /*3e60*/  IMAD R67, R120, -0x70, R41 ;  /* 0xffffff9078437824 */ /* 0x008fc400078e0229 */
[----:B------:R-:W-:Y:S01]  /*3e70*/  FMUL.FTZ R55, R55, UR4 ;  /* 0x0000000437377c20 */ /* 0x000fe20008410000 */
[----:B------:R-:W-:Y:S01]  /*3e80*/  FMUL.FTZ R32, R32, UR4 ;  /* 0x0000000420207c20 */ /* 0x000fe20008410000 */
[----:B------:R-:W-:Y:S01]  /*3e90*/  FMUL.FTZ R42, R42, UR4 ;  /* 0x000000042a2a7c20 */ /* 0x000fe20008410000 */
[----:B------:R-:W-:Y:S01]  /*3ea0*/  FMUL.FTZ R43, R43, UR4 ;  /* 0x000000042b2b7c20 */ /* 0x000fe20008410000 */
[C---:B------:R-:W-:Y:S01]  /*3eb0*/  ISETP.GT.AND P4, PT, R67.reuse, RZ, PT ;  /* 0x000000ff4300720c */ /* 0x040fe20003f84270 */
[----:B------:R-:W-:Y:S01]  /*3ec0*/  FMUL.FTZ R36, R36, UR4 ;  /* 0x0000000424247c20 */ /* 0x000fe20008410000 */
[----:B------:R-:W3:Y:S01]  /*3ed0*/  MUFU.TANH R64, R64 ;  /* 0x0000004000407308 */ /* 0x000ee20000002400 */
[C---:B------:R-:W-:Y:S01]  /*3ee0*/  ISETP.GT.AND P3, PT, R67.reuse, 0x1, PT ;  /* 0x000000014300780c */ /* 0x040fe20003f64270 */
[----:B------:R-:W-:Y:S01]  /*3ef0*/  FMUL.FTZ R46, R46, UR4 ;  /* 0x000000042e2e7c20 */ /* 0x000fe20008410000 */
[----:B------:R-:W-:Y:S01]  /*3f00*/  ISETP.GT.AND P2, PT, R67, 0x8, PT ;  /* 0x000000084300780c */ /* 0x000fe20003f44270 */
[----:B------:R-:W-:Y:S01]  /*3f10*/  FMUL.FTZ R47, R47, UR4 ;  /* 0x000000042f2f7c20 */ /* 0x000fe20008410000 */
[----:B-1----:R-:W-:Y:S01]  /*3f20*/  FSEL R73, R73, -INF , P3 ;  /* 0xff80000049497808 */ /* 0x002fe20001800000 */
[----:B------:R-:W-:Y:S01]  /*3f30*/  FMUL.FTZ R24, R24, UR4 ;  /* 0x0000000418187c20 */ /* 0x000fe20008410000 */
[C---:B------:R-:W-:Y:S01]  /*3f40*/  ISETP.GT.AND P1, PT, R67.reuse, 0x9, PT ;  /* 0x000000094300780c */ /* 0x040fe20003f24270 */
[----:B------:R-:W1:Y:S01]  /*3f50*/  MUFU.TANH R3, R74 ;  /* 0x0000004a00037308 */ /* 0x000e620000002400 */
[----:B------:R-:W-:Y:S01]  /*3f60*/  ISETP.GT.AND P6, PT, R67, 0x10, PT ;  /* 0x000000104300780c */ /* 0x000fe20003fc4270 */
[----:B------:R-:W-:Y:S01]  /*3f70*/  FMUL.FTZ R34, R34, UR4 ;  /* 0x0000000422227c20 */ /* 0x000fe20008410000 */
[----:B----4-:R-:W-:Y:S01]  /*3f80*/  FSEL R77, R77, -INF , P1 ;  /* 0xff8000004d4d7808 */ /* 0x010fe20000800000 */
[----:B------:R-:W-:Y:S01]  /*3f90*/  FMUL.FTZ R28, R28, UR4 ;  /* 0x000000041c1c7c20 */ /* 0x000fe20008410000 */
[----:B------:R-:W-:Y:S01]  /*3fa0*/  ISETP.GT.AND P5, PT, R67, 0x11, PT ;  /* 0x000000114300780c */ /* 0x000fe20003fa4270 */
[----:B------:R-:W-:Y:S01]  /*3fb0*/  ULDC UR5, c[0x0][0x988] ;  /* 0x0002620000057ab9 */ /* 0x000fe20000000800 */
[----:B------:R-:W-:Y:S01]  /*3fc0*/  FMUL.FTZ R38, R38, UR4 ;  /* 0x0000000426267c20 */ /* 0x000fe20008410000 */
[----:B------:R4:W5:Y:S01]  /*3fd0*/  MUFU.TANH R4, R75 ;  /* 0x0000004b00047308 */ /* 0x0009620000002400 */
[----:B---3--:R-:W-:Y:S01]  /*3fe0*/  FSEL R83, R64, -INF , P6 ;  /* 0xff80000040537808 */ /* 0x008fe20003000000 */
[----:B------:R-:W-:Y:S01]  /*3ff0*/  FMUL.FTZ R39, R39, UR4 ;  /* 0x0000000427277c20 */ /* 0x000fe20008410000 */
[----:B------:R-:W-:Y:S01]  /*4000*/  FSEL R21, R21, -INF , P5 ;  /* 0xff80000015157808 */ /* 0x000fe20002800000 */
[----:B------:R-:W-:Y:S01]  /*4010*/  FMUL.FTZ R26, R26, UR4 ;  /* 0x000000041a1a7c20 */ /* 0x000fe20008410000 */
[----:B------:R-:W-:Y:S01]  /*4020*/  P2R R80, PR, RZ, 0x1 ;  /* 0x00000001ff507803 */ /* 0x000fe20000000000 */
[----:B------:R-:W-:Y:S01]  /*4030*/  FMUL.FTZ R30, R30, UR4 ;  /* 0x000000041e1e7c20 */ /* 0x000fe20008410000 */
[----:B------:R-:W-:Y:S01]  /*4040*/  FMUL.FTZ R31, R31, UR4 ;  /* 0x000000041f1f7c20 */ /* 0x000fe20008410000 */
[----:B------:R-:W3:Y:S01]  /*4050*/  MUFU.TANH R65, R65 ;  /* 0x0000004100417308 */ /* 0x000ee20000002400 */
[----:B----4-:R-:W-:-:S02]  /*4060*/  FSEL R75, R72, -INF , P4 ;  /* 0xff800000484b7808 */ /* 0x010fc40002000000 */
[----:B-1----:R-:W-:Y:S02]  /*4070*/  FSEL R3, R3, -INF , P4 ;  /* 0xff80000003037808 */ /* 0x002fe40002000000 */
[----:B------:R-:W-:-:S03]  /*4080*/  ISETP.GT.AND P4, PT, R67, 0x18, PT ;  /* 0x000000184300780c */ /* 0x000fc60003f84270 */
[----:B------:R1:W4:Y:S01]  /*4090*/  MUFU.TANH R13, R79 ;  /* 0x0000004f000d7308 */ /* 0x0003220000002400 */
[----:B-----5:R-:W-:Y:S02]  /*40a0*/  FSEL R4, R4, -INF , P3 ;  /* 0xff80000004047808 */ /* 0x020fe40001800000 */
[----:B------:R-:W-:-:S05]  /*40b0*/  ISETP.GT.AND P3, PT, R67, 0x19, PT ;  /* 0x000000194300780c */ /* 0x000fca0003f64270 */
[----:B------:R5:W4:Y:S01]  /*40c0*/  MUFU.TANH R15, R66 ;  /* 0x00000042000f7308 */ /* 0x000b220000002400 */
[----:B-1----:R-:W-:Y:S02]  /*40d0*/  FSEL R79, R76, -INF , P2 ;  /* 0xff8000004c4f7808 */ /* 0x002fe40001000000 */
[----:B---3--:R-:W-:Y:S02]  /*40e0*/  FSEL R65, R65, -INF , P5 ;  /* 0xff80000041417808 */ /* 0x008fe40002800000 */
[----:B------:R-:W-:-:S03]  /*40f0*/  ISETP.GT.AND P5, PT, R67, 0x29, PT ;  /* 0x000000294300780c */ /* 0x000fc60003fa4270 */
[----:B------:R-:W1:Y:S01]  /*4100*/  MUFU.TANH R68, R68 ;  /* 0x0000004400447308 */ /* 0x000e620000002400 */
[----:B-----5:R-:W-:Y:S02]  /*4110*/  FMNMX.FTZ R66, R75, R73, !PT ;  /* 0x000000494b427209 */ /* 0x020fe40007810000 */
[----:B----4-:R-:W-:Y:S02]  /*4120*/  FSEL R13, R13, -INF , P1 ;  /* 0xff8000000d0d7808 */ /* 0x010fe40000800000 */
[----:B------:R-:W-:Y:S02]  /*4130*/  FMNMX.FTZ R72, R79, R66, !PT ;  /* 0x000000424f487209 */ /* 0x000fe40007810000 */
[----:B------:R-:W-:Y:S01]  /*4140*/  ISETP.GT.AND P1, PT, R67, 0x21, PT ;  /* 0x000000214300780c */ /* 0x000fe20003f24270 */
[----:B------:R-:W3:Y:S01]  /*4150*/  MUFU.TANH R11, R78 ;  /* 0x0000004e000b7308 */ /* 0x000ee20000002400 */
[----:B------:R-:W-:Y:S02]  /*4160*/  FMNMX.FTZ R72, R77, R72, !PT ;  /* 0x000000484d487209 */ /* 0x000fe40007810000 */
[----:B------:R-:W-:-:S02]  /*4170*/  FSEL R15, R15, -INF , P6 ;  /* 0xff8000000f0f7808 */ /* 0x000fc40003000000 */
[----:B------:R-:W-:Y:S02]  /*4180*/  FMNMX.FTZ R72, R83, R72, !PT ;  /* 0x0000004853487209 */ /* 0x000fe40007810000 */
[----:B------:R-:W-:Y:S01]  /*4190*/  ISETP.GT.AND P6, PT, R67, 0x28, PT ;  /* 0x000000284300780c */ /* 0x000fe20003fc4270 */
[----:B------:R-:W4:Y:S01]  /*41a0*/  MUFU.TANH R69, R69 ;  /* 0x0000004500457308 */ /* 0x000f220000002400 */
[----:B-1----:R-:W-:Y:S02]  /*41b0*/  FSEL R85, R68, -INF , P4 ;  /* 0xff80000044557808 */ /* 0x002fe40002000000 */
[----:B------:R-:W-:-:S04]  /*41c0*/  FMNMX.FTZ R72, R65, R72, !PT ;  /* 0x0000004841487209 */ /* 0x000fc80007810000 */
[----:B------:R-:W-:Y:S01]  /*41d0*/  FMNMX.FTZ R72, R85, R72, !PT ;  /* 0x0000004855487209 */ /* 0x000fe20007810000 */
[----:B------:R-:W1:Y:S01]  /*41e0*/  MUFU.TANH R56, R56 ;  /* 0x0000003800387308 */ /* 0x000e620000002400 */
[----:B---3--:R-:W-:Y:S02]  /*41f0*/  FSEL R11, R11, -INF , P2 ;  /* 0xff8000000b0b7808 */ /* 0x008fe40001000000 */
[----:B------:R-:W-:-:S05]  /*4200*/  ISETP.GT.AND P2, PT, R67, 0x20, PT ;  /* 0x000000204300780c */ /* 0x000fca0003f44270 */
[----:B------:R-:W3:Y:S01]  /*4210*/  MUFU.TANH R57, R57 ;  /* 0x0000003900397308 */ /* 0x000ee20000002400 */
[----:B----4-:R-:W-:-:S04]  /*4220*/  FSEL R69, R69, -INF , P3 ;  /* 0xff80000045457808 */ /* 0x010fc80001800000 */
[----:B------:R-:W-:-:S03]  /*4230*/  FMNMX.FTZ R72, R69, R72, !PT ;  /* 0x0000004845487209 */ /* 0x000fc60007810000 */
[----:B------:R-:W4:Y:S01]  /*4240*/  MUFU.TANH R60, R60 ;  /* 0x0000003c003c7308 */ /* 0x000f220000002400 */
[----:B-1----:R-:W-:-:S04]  /*4250*/  FSEL R87, R56, -INF , P2 ;  /* 0xff80000038577808 */ /* 0x002fc80001000000 */
[----:B------:R-:W-:-:S03]  /*4260*/  FMNMX.FTZ R72, R87, R72, !PT ;  /* 0x0000004857487209 */ /* 0x000fc60007810000 */
[----:B------:R-:W-:Y:S01]  /*4270*/  MUFU.TANH R70, R70 ;  /* 0x0000004600467308 */ /* 0x000fe20000002400 */
[----:B---3--:R-:W-:-:S04]  /*4280*/  FSEL R89, R57, -INF , P1 ;  /* 0xff80000039597808 */ /* 0x008fc80000800000 */
[----:B------:R-:W-:-:S03]  /*4290*/  FMNMX.FTZ R72, R89, R72, !PT ;  /* 0x0000004859487209 */ /* 0x000fc60007810000 */
[----:B------:R-:W1:Y:S01]  /*42a0*/  MUFU.TANH R61, R61 ;  /* 0x0000003d003d7308 */ /* 0x000e620000002400 */
[----:B----4-:R-:W-:-:S04]  /*42b0*/  FSEL R91, R60, -INF , P6 ;  /* 0xff8000003c5b7808 */ /* 0x010fc80003000000 */
[----:B------:R-:W-:-:S03]  /*42c0*/  FMNMX.FTZ R72, R91, R72, !PT ;  /* 0x000000485b487209 */ /* 0x000fc60007810000 */
[----:B------:R-:W3:Y:S08]  /*42d0*/  MUFU.TANH R71, R71 ;  /* 0x0000004700477308 */ /* 0x000ef00000002400 */
[----:B------:R-:W4:Y:S01]  /*42e0*/  MUFU.TANH R48, R48 ;  /* 0x0000003000307308 */ /* 0x000f220000002400 */
[----:B-1----:R-:W-:-:S04]  /*42f0*/  FSEL R93, R61, -INF , P5 ;  /* 0xff8000003d5d7808 */ /* 0x002fc80002800000 */
[----:B------:R-:W-:-:S03]  /*4300*/  FMNMX.FTZ R72, R93, R72, !PT ;  /* 0x000000485d487209 */ /* 0x000fc60007810000 */
[----:B------:R-:W-:Y:S08]  /*4310*/  MUFU.TANH R58, R58 ;  /* 0x0000003a003a7308 */ /* 0x000ff00000002400 */
[----:B------:R-:W1:Y:S08]  /*4320*/  MUFU.TANH R49, R49 ;  /* 0x0000003100317308 */ /* 0x000e700000002400 */
[----:B------:R-:W-:Y:S08]  /*4330*/  MUFU.TANH R59, R59 ;  /* 0x0000003b003b7308 */ /* 0x000ff00000002400 */
[----:B------:R-:W-:Y:S08]  /*4340*/  MUFU.TANH R52, R52 ;  /* 0x0000003400347308 */ /* 0x000ff00000002400 */
[----:B------:R-:W-:Y:S08]  /*4350*/  MUFU.TANH R62, R62 ;  /* 0x0000003e003e7308 */ /* 0x000ff00000002400 */
[----:B------:R5:W-:Y:S08]  /*4360*/  MUFU.TANH R20, R25 ;  /* 0x0000001900147308 */ /* 0x000bf00000002400 */
[----:B------:R-:W-:Y:S01]  /*4370*/  MUFU.TANH R53, R53 ;  /* 0x0000003500357308 */ /* 0x000fe20000002400 */
[----:B-----5:R-:W-:-:S02]  /*4380*/  FSEL R25, R70, -INF , P4 ;  /* 0xff80000046197808 */ /* 0x020fc40002000000 */
[----:B------:R-:W-:-:S05]  /*4390*/  ISETP.GT.AND P4, PT, R67, 0x30, PT ;  /* 0x000000304300780c */ /* 0x000fca0003f84270 */
[----:B------:R-:W5:Y:S08]  /*43a0*/  MUFU.TANH R63, R63 ;  /* 0x0000003f003f7308 */ /* 0x000f700000002400 */
[----:B------:R3:W-:Y:S08]  /*43b0*/  MUFU.TANH R66, R29 ;  /* 0x0000001d00427308 */ /* 0x0007f00000002400 */
[----:B------:R-:W2:Y:S01]  /*43c0*/  MUFU.TANH R40, R40 ;  /* 0x0000002800287308 */ /* 0x000ea20000002400 */
[----:B---3--:R-:W-:-:S02]  /*43d0*/  FSEL R29, R71, -INF , P3 ;  /* 0xff800000471d7808 */ /* 0x008fc40001800000 */
[----:B------:R-:W-:Y:S02]  /*43e0*/  ISETP.GT.AND P3, PT, R67, 0x31, PT ;  /* 0x000000314300780c */ /* 0x000fe40003f64270 */
[----:B----4-:R-:W-:Y:S02]  /*43f0*/  FSEL R71, R48, -INF , P4 ;  /* 0xff80000030477808 */ /* 0x010fe40002000000 */
[----:B-1----:R-:W-:Y:S01]  /*4400*/  FSEL R95, R49, -INF , P3 ;  /* 0xff800000315f7808 */ /* 0x002fe20001800000 */
[----:B------:R-:W-:Y:S01]  /*4410*/  MUFU.TANH R50, R50 ;  /* 0x0000003200327308 */ /* 0x000fe20000002400 */
[----:B------:R-:W-:Y:S02]  /*4420*/  FMNMX.FTZ R72, R71, R72, !PT ;  /* 0x0000004847487209 */ /* 0x000fe40007810000 */
[----:B-----5:R-:W-:Y:S02]  /*4430*/  FSEL R41, R63, -INF , P5 ;  /* 0xff8000003f297808 */ /* 0x020fe40002800000 */
[----:B------:R-:W-:-:S02]  /*4440*/  FMNMX.FTZ R72, R95, R72, !PT ;  /* 0x000000485f487209 */ /* 0x000fc40007810000 */
[----:B------:R-:W-:Y:S01]  /*4450*/  ISETP.GT.AND P5, PT, R67, 0x41, PT ;  /* 0x000000414300780c */ /* 0x000fe20003fa4270 */
[----:B------:R1:W-:Y:S03]  /*4460*/  MUFU.TANH R10, R33 ;  /* 0x00000021000a7308 */ /* 0x0003e60000002400 */
[----:B------:R-:W-:-:S05]  /*4470*/  FSEL R103, R6, -INF , P5 ;  /* 0xff80000006677808 */ /* 0x000fca0002800000 */
[----:B------:R-:W3:Y:S01]  /*4480*/  MUFU.TANH R51, R51 ;  /* 0x0000003300337308 */ /* 0x000ee20000002400 */
[----:B-1----:R-:W-:Y:S02]  /*4490*/  FSEL R33, R58, -INF , P2 ;  /* 0xff8000003a217808 */ /* 0x002fe40001000000 */
[----:B------:R-:W-:-:S04]  /*44a0*/  ISETP.GT.AND P2, PT, R67, 0x38, PT ;  /* 0x000000384300780c */ /* 0x000fc80003f44270 */
[----:B------:R-:W-:Y:S01]  /*44b0*/  FSEL R97, R52, -INF , P2 ;  /* 0xff80000034617808 */ /* 0x000fe20001000000 */
[----:B------:R1:W-:Y:S03]  /*44c0*/  MUFU.TANH R12, R35 ;  /* 0x00000023000c7308 */ /* 0x0003e60000002400 */
[----:B------:R-:W-:-:S05]  /*44d0*/  FMNMX.FTZ R72, R97, R72, !PT ;  /* 0x0000004861487209 */ /* 0x000fca0007810000 */
[----:B------:R-:W-:Y:S01]  /*44e0*/  MUFU.TANH R44, R44 ;  /* 0x0000002c002c7308 */ /* 0x000fe20000002400 */
[----:B-1----:R-:W-:Y:S02]  /*44f0*/  FSEL R35, R59, -INF , P1 ;  /* 0xff8000003b237808 */ /* 0x002fe40000800000 */
[----:B------:R-:W-:-:S04]  /*4500*/  ISETP.GT.AND P1, PT, R67, 0x39, PT ;  /* 0x000000394300780c */ /* 0x000fc80003f24270 */
[----:B------:R-:W-:Y:S01]  /*4510*/  FSEL R99, R53, -INF , P1 ;  /* 0xff80000035637808 */ /* 0x000fe20000800000 */
[----:B------:R-:W-:Y:S03]  /*4520*/  MUFU.TANH R54, R54 ;  /* 0x0000003600367308 */ /* 0x000fe60000002400 */
[----:B------:R-:W-:-:S05]  /*4530*/  FMNMX.FTZ R72, R99, R72, !PT ;  /* 0x0000004863487209 */ /* 0x000fca0007810000 */
[----:B------:R1:W-:Y:S08]  /*4540*/  MUFU.TANH R14, R37 ;  /* 0x00000025000e7308 */ /* 0x0003f00000002400 */
[----:B------:R3:W4:Y:S01]  /*4550*/  MUFU.TANH R8, R45 ;  /* 0x0000002d00087308 */ /* 0x0007220000002400 */
[----:B-1----:R-:W-:Y:S02]  /*4560*/  FSEL R37, R62, -INF , P6 ;  /* 0xff8000003e257808 */ /* 0x002fe40003000000 */
[----:B------:R-:W-:-:S04]  /*4570*/  ISETP.GT.AND P6, PT, R67, 0x40, PT ;  /* 0x000000404300780c */ /* 0x000fc80003fc4270 */
[----:B--2---:R-:W-:Y:S01]  /*4580*/  FSEL R101, R40, -INF , P6 ;  /* 0xff80000028657808 */ /* 0x004fe20003000000 */
[----:B------:R-:W1:Y:S01]  /*4590*/  MUFU.TANH R55, R55 ;  /* 0x0000003700377308 */ /* 0x000e620000002400 */
[----:B---3--:R-:W-:Y:S02]  /*45a0*/  FSEL R45, R51, -INF , P3 ;  /* 0xff800000332d7808 */ /* 0x008fe40001800000 */
[----:B------:R-:W-:Y:S02]  /*45b0*/  FMNMX.FTZ R72, R101, R72, !PT ;  /* 0x0000004865487209 */ /* 0x000fe40007810000 */
[----:B------:R-:W-:Y:S02]  /*45c0*/  ISETP.GT.AND P3, PT, R67, 0x49, PT ;  /* 0x000000494300780c */ /* 0x000fe40003f64270 */
[----:B------:R-:W-:Y:S01]  /*45d0*/  FMNMX.FTZ R72, R103, R72, !PT ;  /* 0x0000004867487209 */ /* 0x000fe20007810000 */
[----:B------:R-:W-:Y:S01]  /*45e0*/  MUFU.TANH R32, R32 ;  /* 0x0000002000207308 */ /* 0x000fe20000002400 */
[----:B----4-:R-:W-:-:S02]  /*45f0*/  FSEL R107, R8, -INF , P3 ;  /* 0xff800000086b7808 */ /* 0x010fc40001800000 */
[----:B------:R-:W-:-:S05]  /*4600*/  MOV R8, UR5 ;  /* 0x0000000500087c02 */ /* 0x000fca0008000f00 */
[----:B------:R-:W2:Y:S01]  /*4610*/  MUFU.TANH R42, R42 ;  /* 0x0000002a002a7308 */ /* 0x000ea20000002400 */
[----:B-1----:R-:W-:Y:S02]  /*4620*/  FSEL R49, R55, -INF , P1 ;  /* 0xff80000037317808 */ /* 0x002fe40000800000 */
[----:B------:R-:W-:-:S04]  /*4630*/  ISETP.GT.AND P1, PT, R67, 0x51, PT ;  /* 0x000000514300780c */ /* 0x000fc80003f24270 */
[----:B------:R-:W-:Y:S01]  /*4640*/  FSEL R111, R10, -INF , P1 ;  /* 0xff8000000a6f7808 */ /* 0x000fe20000800000 */
[----:B------:R1:W3:Y:S01]  /*4650*/  MUFU.TANH R7, R43 ;  /* 0x0000002b00077308 */ /* 0x0002e20000002400 */
[----:B------:R-:W-:Y:S02]  /*4660*/  FSEL R61, R12, -INF , P1 ;  /* 0xff8000000c3d7808 */ /* 0x000fe40000800000 */
[----:B------:R-:W-:Y:S02]  /*4670*/  ISETP.GT.AND P1, PT, R67, 0x69, PT ;  /* 0x000000694300780c */ /* 0x000fe40003f24270 */
[----:B------:R-:W-:Y:S02]  /*4680*/  FMNMX.FTZ R12, R3, R4, !PT ;  /* 0x00000004030c7209 */ /* 0x000fe40007810000 */
[----:B------:R-:W-:Y:S01]  /*4690*/  FSEL R123, R66, -INF , P1 ;  /* 0xff800000427b7808 */ /* 0x000fe20000800000 */
[----:B------:R-:W4:Y:S01]  /*46a0*/  MUFU.TANH R36, R36 ;  /* 0x0000002400247308 */ /* 0x000f220000002400 */
[----:B-1----:R-:W-:-:S02]  /*46b0*/  FSEL R43, R50, -INF , P4 ;  /* 0xff800000322b7808 */ /* 0x002fc40002000000 */
[C---:B------:R-:W-:Y:S02]  /*46c0*/  ISETP.GT.AND P4, PT, R67.reuse, 0x48, PT ;  /* 0x000000484300780c */ /* 0x040fe40003f84270 */
[----:B--2---:R-:W-:Y:S02]  /*46d0*/  FSEL R51, R42, -INF , P6 ;  /* 0xff8000002a337808 */ /* 0x004fe40003000000 */
[----:B------:R-:W-:Y:S01]  /*46e0*/  FSEL R105, R44, -INF , P4 ;  /* 0xff8000002c697808 */ /* 0x000fe20002000000 */
[----:B------:R-:W1:Y:S01]  /*46f0*/  MUFU.TANH R46, R46 ;  /* 0x0000002e002e7308 */ /* 0x000e620000002400 */
[----:B------:R-:W-:Y:S02]  /*4700*/  ISETP.GT.AND P6, PT, R67, 0x58, PT ;  /* 0x000000584300780c */ /* 0x000fe40003fc4270 */
[----:B------:R-:W-:Y:S02]  /*4710*/  FMNMX.FTZ R72, R105, R72, !PT ;  /* 0x0000004869487209 */ /* 0x000fe40007810000 */
[----:B---3--:R-:W-:-:S02]  /*4720*/  FSEL R53, R7, -INF , P5 ;  /* 0xff80000007357808 */ /* 0x008fc40002800000 */
[----:B------:R-:W-:Y:S01]  /*4730*/  FMNMX.FTZ R72, R107, R72, !PT ;  /* 0x000000486b487209 */ /* 0x000fe20007810000 */
[----:B------:R2:W3:Y:S01]  /*4740*/  MUFU.TANH R9, R47 ;  /* 0x0000002f00097308 */ /* 0x0004e20000002400 */
[----:B------:R-:W-:Y:S02]  /*4750*/  ISETP.GT.AND P5, PT, R67, 0x59, PT ;  /* 0x000000594300780c */ /* 0x000fe40003fa4270 */
[----:B----4-:R-:W-:Y:S02]  /*4760*/  FSEL R113, R36, -INF , P6 ;  /* 0xff80000024717808 */ /* 0x010fe40003000000 */
[----:B------:R-:W-:Y:S02]  /*4770*/  FSEL R115, R14, -INF , P5 ;  /* 0xff8000000e737808 */ /* 0x000fe40002800000 */
[----:B------:R-:W-:Y:S01]  /*4780*/  FMNMX.FTZ R12, R11, R12, !PT ;  /* 0x0000000c0b0c7209 */ /* 0x000fe20007810000 */
[----:B------:R-:W4:Y:S01]  /*4790*/  MUFU.TANH R24, R24 ;  /* 0x0000001800187308 */ /* 0x000f220000002400 */
[----:B--2---:R-:W-:-:S02]  /*47a0*/  FSEL R47, R54, -INF , P2 ;  /* 0xff800000362f7808 */ /* 0x004fc40001000000 */
[C---:B------:R-:W-:Y:S02]  /*47b0*/  ISETP.GT.AND P2, PT, R67.reuse, 0x50, PT ;  /* 0x000000504300780c */ /* 0x040fe40003f44270 */
[----:B-1----:R-:W-:Y:S02]  /*47c0*/  FSEL R55, R46, -INF , P4 ;  /* 0xff8000002e377808 */ /* 0x002fe40002000000 */
[----:B------:R-:W-:Y:S01]  /*47d0*/  FSEL R109, R32, -INF , P2 ;  /* 0xff800000206d7808 */ /* 0x000fe20001000000 */
[----:B------:R-:W1:Y:S01]  /*47e0*/  MUFU.TANH R34, R34 ;  /* 0x0000002200227308 */ /* 0x000e620000002400 */
[----:B------:R-:W-:Y:S02]  /*47f0*/  ISETP.GT.AND P4, PT, R67, 0x60, PT ;  /* 0x000000604300780c */ /* 0x000fe40003f84270 */
[----:B------:R-:W-:Y:S02]  /*4800*/  FMNMX.FTZ R72, R109, R72, !PT ;  /* 0x000000486d487209 */ /* 0x000fe40007810000 */
[----:B---3--:R-:W-:-:S02]  /*4810*/  FSEL R57, R9, -INF , P3 ;  /* 0xff80000009397808 */ /* 0x008fc40001800000 */
[----:B------:R-:W-:Y:S01]  /*4820*/  FMNMX.FTZ R72, R111, R72, !PT ;  /* 0x000000486f487209 */ /* 0x000fe20007810000 */
[----:B------:R-:W2:Y:S01]  /*4830*/  MUFU.TANH R28, R28 ;  /* 0x0000001c001c7308 */ /* 0x000ea20000002400 */
[----:B------:R-:W-:Y:S02]  /*4840*/  ISETP.GT.AND P3, PT, R67, 0x61, PT ;  /* 0x000000614300780c */ /* 0x000fe40003f64270 */
[----:B------:R-:W-:Y:S02]  /*4850*/  FMNMX.FTZ R72, R113, R72, !PT ;  /* 0x0000004871487209 */ /* 0x000fe40007810000 */
[----:B----4-:R-:W-:Y:S02]  /*4860*/  FSEL R117, R24, -INF , P4 ;  /* 0xff80000018757808 */ /* 0x010fe40002000000 */
[----:B------:R-:W-:Y:S01]  /*4870*/  FMNMX.FTZ R72, R115, R72, !PT ;  /* 0x0000004873487209 */ /* 0x000fe20007810000 */
[----:B------:R-:W-:Y:S01]  /*4880*/  MUFU.TANH R38, R38 ;  /* 0x0000002600267308 */ /* 0x000fe20000002400 */
[----:B-1----:R-:W-:-:S02]  /*4890*/  FSEL R59, R34, -INF , P2 ;  /* 0xff800000223b7808 */ /* 0x002fc40001000000 */
[----:B------:R-:W-:Y:S02]  /*48a0*/  ISETP.GT.AND P2, PT, R67, 0x68, PT ;  /* 0x000000684300780c */ /* 0x000fe40003f44270 */
[----:B------:R-:W-:Y:S02]  /*48b0*/  FSEL R119, R20, -INF , P3 ;  /* 0xff80000014777808 */ /* 0x000fe40001800000 */
[----:B------:R-:W-:Y:S01]  /*48c0*/  FMNMX.FTZ R72, R117, R72, !PT ;  /* 0x0000004875487209 */ /* 0x000fe20007810000 */
[----:B------:R-:W1:Y:S01]  /*48d0*/  MUFU.TANH R26, R26 ;  /* 0x0000001a001a7308 */ /* 0x000e620000002400 */
[----:B--2---:R-:W-:Y:S02]  /*48e0*/  FSEL R121, R28, -INF , P2 ;  /* 0xff8000001c797808 */ /* 0x004fe40001000000 */
[----:B------:R-:W-:Y:S02]  /*48f0*/  FMNMX.FTZ R72, R119, R72, !PT ;  /* 0x0000004877487209 */ /* 0x000fe40007810000 */
[----:B------:R-:W-:-:S02]  /*4900*/  FMNMX.FTZ R12, R13, R12, !PT ;  /* 0x0000000c0d0c7209 */ /* 0x000fc40007810000 */
[----:B------:R-:W-:Y:S01]  /*4910*/  FMNMX.FTZ R72, R121, R72, !PT ;  /* 0x0000004879487209 */ /* 0x000fe20007810000 */
[----:B------:R-:W2:Y:S01]  /*4920*/  MUFU.TANH R30, R30 ;  /* 0x0000001e001e7308 */ /* 0x000ea20000002400 */
[----:B------:R-:W-:Y:S02]  /*4930*/  FMNMX.FTZ R12, R15, R12, !PT ;  /* 0x0000000c0f0c7209 */ /* 0x000fe40007810000 */
[----:B------:R-:W-:Y:S02]  /*4940*/  FMNMX.FTZ R72, R123, R72, !PT ;  /* 0x000000487b487209 */ /* 0x000fe40007810000 */
[----:B------:R-:W-:-:S03]  /*4950*/  FMNMX.FTZ R12, R21, R12, !PT ;  /* 0x0000000c150c7209 */ /* 0x000fc60007810000 */
[----:B------:R-:W3:Y:S01]  /*4960*/  SHFL.BFLY PT, R7, R72, 0x2, 0x1f ;  /* 0x0c401f0048077f89 */ /* 0x000ee200000e0000 */
[----:B------:R-:W-:Y:S01]  /*4970*/  FMNMX.FTZ R12, R25, R12, !PT ;  /* 0x0000000c190c7209 */ /* 0x000fe20007810000 */
[----:B------:R-:W4:Y:S03]  /*4980*/  MUFU.TANH R10, R31 ;  /* 0x0000001f000a7308 */ /* 0x000f260000002400 */
[----:B------:R-:W-:-:S04]  /*4990*/  FMNMX.FTZ R12, R29, R12, !PT ;  /* 0x0000000c1d0c7209 */ /* 0x000fc80007810000 */
[----:B------:R-:W-:-:S04]  /*49a0*/  FMNMX.FTZ R12, R33, R12, !PT ;  /* 0x0000000c210c7209 */ /* 0x000fc80007810000 */
[----:B------:R-:W-:-:S04]  /*49b0*/  FMNMX.FTZ R12, R35, R12, !PT ;  /* 0x0000000c230c7209 */ /* 0x000fc80007810000 */
[----:B------:R-:W-:-:S04]  /*49c0*/  FMNMX.FTZ R12, R37, R12, !PT ;  /* 0x0000000c250c7209 */ /* 0x000fc80007810000 */
[----:B------:R-:W-:Y:S02]  /*49d0*/  FMNMX.FTZ R12, R41, R12, !PT ;  /* 0x0000000c290c7209 */ /* 0x000fe40007810000 */
[----:B---3--:R-:W-:Y:S02]  /*49e0*/  FMNMX.FTZ R9, R72, R7, !PT ;  /* 0x0000000748097209 */ /* 0x008fe40007810000 */
        /* <DEDUP_REMOVED lines=12> */
[----:B------:R-:W-:Y:S01]  /*4ab0*/  FMUL.FTZ R6, R7, R8 ;  /* 0x0000000807067220 */ /* 0x000fe20000410000 */
[----:B------:R-:W-:Y:S01]  /*4ac0*/  FMNMX.FTZ R12, R59, R12, !PT ;  /* 0x0000000c3b0c7209 */ /* 0x000fe20007810000 */
[----:B------:R-:W-:Y:S03]  /*4ad0*/  MUFU.TANH R9, R9 ;  /* 0x0000000900097308 */ /* 0x000fe60000002400 */
[----:B------:R-:W-:-:S02]  /*4ae0*/  FSEL R14, R6, RZ, P0 ;  /* 0x000000ff060e7208 */ /* 0x000fc40000000000 */
[----:B------:R-:W-:Y:S02]  /*4af0*/  FMNMX.FTZ R12, R61, R12, !PT ;  /* 0x0000000c3d0c7209 */ /* 0x000fe40007810000 */
[----:B------:R-:W-:Y:S01]  /*4b00*/  ISETP.NE.AND P0, PT, R80, RZ, PT ;  /* 0x000000ff5000720c */ /* 0x000fe20003f05270 */
[----:B------:R3:W5:Y:S01]  /*4b10*/  MUFU.TANH R6, R39 ;  /* 0x0000002700067308 */ /* 0x0007620000002400 */
[-CC-:B------:R-:W-:Y:S01]  /*4b20*/  FFMA.FTZ R63, R69, R8.reuse, -R14.reuse ;  /* 0x00000008453f7223 */ /* 0x180fe2000001080e */
[----:B-1----:R-:W-:Y:S01]  /*4b30*/  FSEL R69, R26, -INF , P4 ;  /* 0xff8000001a457808 */ /* 0x002fe20002000000 */
[-CC-:B------:R-:W-:Y:S01]  /*4b40*/  FFMA.FTZ R27, R73, R8.reuse, -R14.reuse ;  /* 0x00000008491b7223 */ /* 0x180fe2000001080e */
[----:B--2---:R-:W-:Y:S01]  /*4b50*/  FSEL R73, R30, -INF , P2 ;  /* 0xff8000001e497808 */ /* 0x004fe20001000000 */
[-CC-:B------:R-:W-:Y:S01]  /*4b60*/  FFMA.FTZ R200, R75, R8.reuse, -R14.reuse ;  /* 0x000000084bc87223 */ /* 0x180fe2000001080e */
[----:B----4-:R-:W-:Y:S01]  /*4b70*/  FSEL R75, R10, -INF , P1 ;  /* 0xff8000000a4b7808 */ /* 0x010fe20000800000 */
[-CC-:B------:R-:W-:Y:S01]  /*4b80*/  FFMA.FTZ R202, R79, R8.reuse, -R14.reuse ;  /* 0x000000084fca7223 */ /* 0x180fe2000001080e */
[-CC-:B------:R-:W-:Y:S01]  /*4b90*/  FFMA.FTZ R31, R77, R8.reuse, -R14.reuse ;  /* 0x000000084d1f7223 */ /* 0x180fe2000001080e */
[-CC-:B---3--:R-:W-:Y:S01]  /*4ba0*/  FFMA.FTZ R39, R65, R8.reuse, -R14.reuse ;  /* 0x0000000841277223 */ /* 0x188fe2000001080e */
[----:B------:R-:W-:Y:S01]  /*4bb0*/  FSEL R65, R38, -INF , P6 ;  /* 0xff80000026417808 */ /* 0x000fe20003000000 */
[----:B------:R-:W-:Y:S01]  /*4bc0*/  MUFU.EX2 R200, R200 ;  /* 0x000000c800c87308 */ /* 0x000fe20000000800 */
[-CC-:B------:R-:W-:Y:S01]  /*4bd0*/  FFMA.FTZ R196, R83, R8.reuse, -R14.reuse ;  /* 0x0000000853c47223 */ /* 0x180fe2000001080e */
[--C-:B------:R-:W-:Y:S01]  /*4be0*/  FFMA.FTZ R198, R85, R8, -R14.reuse ;  /* 0x0000000855c67223 */ /* 0x100fe2000001080e */
[----:B------:R-:W-:Y:S01]  /*4bf0*/  FMNMX.FTZ R12, R65, R12, !PT ;  /* 0x0000000c410c7209 */ /* 0x000fe20007810000 */
[-CC-:B------:R-:W-:Y:S01]  /*4c00*/  FFMA.FTZ R192, R87, R8.reuse, -R14.reuse ;  /* 0x0000000857c07223 */ /* 0x180fe2000001080e */
[-CC-:B------:R-:W-:Y:S01]  /*4c10*/  FFMA.FTZ R89, R89, R8.reuse, -R14.reuse ;  /* 0x0000000859597223 */ /* 0x180fe2000001080e */
[----:B-----5:R-:W-:Y:S01]  /*4c20*/  FSEL R67, R6, -INF , P5 ;  /* 0xff80000006437808 */ /* 0x020fe20002800000 */
[--C-:B------:R-:W-:Y:S01]  /*4c30*/  FFMA.FTZ R6, R71, R8, -R14.reuse ;  /* 0x0000000847067223 */ /* 0x100fe2000001080e */
[----:B------:R-:W-:Y:S01]  /*4c40*/  FSEL R71, R9, -INF , P3 ;  /* 0xff80000009477808 */ /* 0x000fe20001800000 */
[----:B------:R-:W1:Y:S01]  /*4c50*/  MUFU.EX2 R27, R27 ;  /* 0x0000001b001b7308 */ /* 0x000e620000000800 */
[----:B------:R-:W-:Y:S01]  /*4c60*/  FMNMX.FTZ R12, R67, R12, !PT ;  /* 0x0000000c430c7209 */ /* 0x000fe20007810000 */
[-CC-:B------:R-:W-:Y:S01]  /*4c70*/  FFMA.FTZ R91, R91, R8.reuse, -R14.reuse ;  /* 0x000000085b5b7223 */ /* 0x180fe2000001080e */
[-CC-:B------:R-:W-:Y:S01]  /*4c80*/  FFMA.FTZ R93, R93, R8.reuse, -R14.reuse ;  /* 0x000000085d5d7223 */ /* 0x180fe2000001080e */
[--C-:B------:R-:W-:Y:S01]  /*4c90*/  FFMA.FTZ R95, R95, R8, -R14.reuse ;  /* 0x000000085f5f7223 */ /* 0x100fe2000001080e */
[----:B------:R-:W-:Y:S01]  /*4ca0*/  FMNMX.FTZ R12, R69, R12, !PT ;  /* 0x0000000c450c7209 */ /* 0x000fe20007810000 */
[-CC-:B------:R-:W-:Y:S01]  /*4cb0*/  FFMA.FTZ R97, R97, R8.reuse, -R14.reuse ;  /* 0x0000000861617223 */ /* 0x180fe2000001080e */
[--C-:B------:R-:W-:Y:S01]  /*4cc0*/  FFMA.FTZ R99, R99, R8, -R14.reuse ;  /* 0x0000000863637223 */ /* 0x100fe2000001080e */
[----:B------:R2:W-:Y:S01]  /*4cd0*/  MUFU.EX2 R188, R6 ;  /* 0x0000000600bc7308 */ /* 0x0005e20000000800 */
[----:B------:R-:W-:Y:S01]  /*4ce0*/  FMNMX.FTZ R12, R71, R12, !PT ;  /* 0x0000000c470c7209 */ /* 0x000fe20007810000 */
[-CC-:B------:R-:W-:Y:S01]  /*4cf0*/  FFMA.FTZ R101, R101, R8.reuse, -R14.reuse ;  /* 0x0000000865657223 */ /* 0x180fe2000001080e */
[-CC-:B------:R-:W-:Y:S01]  /*4d00*/  FFMA.FTZ R103, R103, R8.reuse, -R14.reuse ;  /* 0x0000000867677223 */ /* 0x180fe2000001080e */
[--C-:B------:R-:W-:Y:S01]  /*4d10*/  FFMA.FTZ R105, R105, R8, -R14.reuse ;  /* 0x0000000869697223 */ /* 0x100fe2000001080e */
[----:B------:R-:W-:Y:S01]  /*4d20*/  FMNMX.FTZ R12, R73, R12, !PT ;  /* 0x0000000c490c7209 */ /* 0x000fe20007810000 */
[-CC-:B------:R-:W-:Y:S01]  /*4d30*/  FFMA.FTZ R107, R107, R8.reuse, -R14.reuse ;  /* 0x000000086b6b7223 */ /* 0x180fe2000001080e */
[--C-:B------:R-:W-:Y:S01]  /*4d40*/  FFMA.FTZ R109, R109, R8, -R14.reuse ;  /* 0x000000086d6d7223 */ /* 0x100fe2000001080e */
[----:B------:R-:W3:Y:S01]  /*4d50*/  MUFU.EX2 R202, R202 ;  /* 0x000000ca00ca7308 */ /* 0x000ee20000000800 */
[----:B------:R-:W-:Y:S01]  /*4d60*/  FMNMX.FTZ R12, R75, R12, !PT ;  /* 0x0000000c4b0c7209 */ /* 0x000fe20007810000 */
[-CC-:B------:R-:W-:Y:S01]  /*4d70*/  FFMA.FTZ R111, R111, R8.reuse, -R14.reuse ;  /* 0x000000086f6f7223 */ /* 0x180fe2000001080e */
[-CC-:B------:R-:W-:Y:S01]  /*4d80*/  FFMA.FTZ R113, R113, R8.reuse, -R14.reuse ;  /* 0x0000000871717223 */ /* 0x180fe2000001080e */
[-CC-:B------:R-:W-:Y:S01]  /*4d90*/  FFMA.FTZ R115, R115, R8.reuse, -R14.reuse ;  /* 0x0000000873737223 */ /* 0x180fe2000001080e */
[-CC-:B------:R-:W-:Y:S01]  /*4da0*/  FFMA.FTZ R117, R117, R8.reuse, -R14.reuse ;  /* 0x0000000875757223 */ /* 0x180fe2000001080e */
[----:B------:R-:W2:Y:S01]  /*4db0*/  SHFL.BFLY PT, R9, R12, 0x2, 0x1f ;  /* 0x0c401f000c097f89 */ /* 0x000ea200000e0000 */
[-CC-:B------:R-:W-:Y:S01]  /*4dc0*/  FFMA.FTZ R119, R119, R8.reuse, -R14.reuse ;  /* 0x0000000877777223 */ /* 0x180fe2000001080e */
[----:B------:R-:W4:Y:S01]  /*4dd0*/  MUFU.EX2 R31, R31 ;  /* 0x0000001f001f7308 */ /* 0x000f220000000800 */
[-CC-:B------:R-:W-:Y:S01]  /*4de0*/  FFMA.FTZ R121, R121, R8.reuse, -R14.reuse ;  /* 0x0000000879797223 */ /* 0x180fe2000001080e */
[----:B------:R-:W-:Y:S01]  /*4df0*/  FFMA.FTZ R14, R123, R8, -R14 ;  /* 0x000000087b0e7223 */ /* 0x000fe2000001080e */
[----:B------:R-:W-:-:S02]  /*4e00*/  ISETP.GE.AND P2, PT, R81, 0x71, PT ;  /* 0x000000715100780c */ /* 0x000fc40003f46270 */
[----:B------:R-:W-:Y:S02]  /*4e10*/  CS2R R86, SRZ ;  /* 0x0000000000567805 */ /* 0x000fe4000001ff00 */
[----:B------:R-:W-:Y:S02]  /*4e20*/  CS2R R84, SRZ ;  /* 0x0000000000547805 */ /* 0x000fe4000001ff00 */
[----:B------:R-:W-:Y:S02]  /*4e30*/  CS2R R80, SRZ ;  /* 0x0000000000507805 */ /* 0x000fe4000001ff00 */
[----:B------:R-:W-:Y:S01]  /*4e40*/  CS2R R78, SRZ ;  /* 0x00000000004e7805 */ /* 0x000fe2000001ff00 */
[----:B------:R-:W5:Y:S01]  /*4e50*/  MUFU.EX2 R196, R196 ;  /* 0x000000c400c47308 */ /* 0x000f620000000800 */
[----:B------:R-:W-:-:S07]  /*4e60*/  CS2R R76, SRZ ;  /* 0x00000000004c7805 */ /* 0x000fce000001ff00 */
[----:B------:R-:W-:Y:S01]  /*4e70*/  MUFU.EX2 R39, R39 ;  /* 0x0000002700277308 */ /* 0x000fe20000000800 */
[----:B--2---:R-:W-:-:S07]  /*4e80*/  FMNMX.FTZ R6, R12, R9, !PT ;  /* 0x000000090c067209 */ /* 0x004fce0007810000 */
[----:B------:R-:W-:Y:S01]  /*4e90*/  MUFU.EX2 R198, R198 ;  /* 0x000000c600c67308 */ /* 0x000fe20000000800 */
[----:B------:R-:W2:Y:S07]  /*4ea0*/  SHFL.BFLY PT, R9, R6, 0x1, 0x1f ;  /* 0x0c201f0006097f89 */ /* 0x000eae00000e0000 */
[----:B------:R-:W-:Y:S08]  /*4eb0*/  MUFU.EX2 R63, R63 ;  /* 0x0000003f003f7308 */ /* 0x000ff00000000800 */
[----:B------:R-:W-:Y:S08]  /*4ec0*/  MUFU.EX2 R192, R192 ;  /* 0x000000c000c07308 */ /* 0x000ff00000000800 */
[----:B------:R-:W-:Y:S01]  /*4ed0*/  MUFU.EX2 R89, R89 ;  /* 0x0000005900597308 */ /* 0x000fe20000000800 */
[----:B--2---:R-:W-:-:S04]  /*4ee0*/  FMNMX.FTZ R9, R6, R9, !PT ;  /* 0x0000000906097209 */ /* 0x004fc80007810000 */
[C---:B------:R-:W-:Y:S01]  /*4ef0*/  FSETP.NEU.FTZ.AND P1, PT, R9.reuse, -INF , PT ;  /* 0xff8000000900780b */ /* 0x040fe20003f3d000 */
[----:B------:R-:W-:Y:S02]  /*4f00*/  FMUL.FTZ R6, R9, R8 ;  /* 0x0000000809067220 */ /* 0x000fe40000410000 */
[----:B------:R-:W-:Y:S03]  /*4f10*/  MUFU.EX2 R91, R91 ;  /* 0x0000005b005b7308 */ /* 0x000fe60000000800 */
[----:B------:R-:W-:Y:S02]  /*4f20*/  FSEL R6, R6, RZ, P1 ;  /* 0x000000ff06067208 */ /* 0x000fe40000800000 */
[----:B------:R-:W-:-:S03]  /*4f30*/  ISETP.NE.AND P1, PT, R23, RZ, PT ;  /* 0x000000ff1700720c */ /* 0x000fc60003f25270 */
        /* <DEDUP_REMOVED lines=15> */
[----:B------:R-:W-:Y:S01]  /*5030*/  @P1 VIADD R0, R0, 0x36840 ;  /* 0x0003684000001836 */ /* 0x000fe20000000000 */
[----:B------:R-:W-:Y:S01]  /*5040*/  MUFU.EX2 R3, R3 ;  /* 0x0000000300037308 */ /* 0x000fe20000000800 */
[----:B-1----:R-:W-:Y:S01]  /*5050*/  FADD.FTZ R13, R200, R27 ;  /* 0x0000001bc80d7221 */ /* 0x002fe20000010000 */
[-CC-:B------:R-:W-:Y:S01]  /*5060*/  FFMA.FTZ R45, R45, R8.reuse, -R6.reuse ;  /* 0x000000082d2d7223 */ /* 0x180fe20000010806 */
[-C--:B------:R-:W-:Y:S01]  /*5070*/  FFMA.FTZ R47, R47, R8.reuse, -R6 ;  /* 0x000000082f2f7223 */ /* 0x080fe20000010806 */
[----:B------:R-:W-:Y:S01]  /*5080*/  @P1 PRMT R0, R82, 0x654, R0 ;  /* 0x0000065452001816 */ /* 0x000fe20000000000 */
[-CC-:B------:R-:W-:Y:S01]  /*5090*/  FFMA.FTZ R49, R49, R8.reuse, -R6.reuse ;  /* 0x0000000831317223 */ /* 0x180fe20000010806 */
[-CC-:B------:R-:W-:Y:S01]  /*50a0*/  FFMA.FTZ R51, R51, R8.reuse, -R6.reuse ;  /* 0x0000000833337223 */ /* 0x180fe20000010806 */
[-CC-:B------:R-:W-:Y:S01]  /*50b0*/  FFMA.FTZ R53, R53, R8.reuse, -R6.reuse ;  /* 0x0000000835357223 */ /* 0x180fe20000010806 */
[----:B------:R3:W1:Y:S01]  /*50c0*/  MUFU.EX2 R10, R4 ;  /* 0x00000004000a7308 */ /* 0x0006620000000800 */
[----:B------:R2:W-:Y:S01]  /*50d0*/  @P1 SYNCS.ARRIVE.TRANS64.RED.A1T0 RZ, [R0+URZ], RZ ;  /* 0x000000ff00ff19a7 */ /* 0x0005e2000810043f */
[-CC-:B------:R-:W-:Y:S01]  /*50e0*/  FFMA.FTZ R55, R55, R8.reuse, -R6.reuse ;  /* 0x0000000837377223 */ /* 0x180fe20000010806 */
[-CC-:B------:R-:W-:Y:S01]  /*50f0*/  FFMA.FTZ R57, R57, R8.reuse, -R6.reuse ;  /* 0x0000000839397223 */ /* 0x180fe20000010806 */
[-CC-:B------:R-:W-:Y:S01]  /*5100*/  FFMA.FTZ R59, R59, R8.reuse, -R6.reuse ;  /* 0x000000083b3b7223 */ /* 0x180fe20000010806 */
[-CC-:B------:R-:W-:Y:S01]  /*5110*/  FFMA.FTZ R61, R61, R8.reuse, -R6.reuse ;  /* 0x000000083d3d7223 */ /* 0x180fe20000010806 */
[-CC-:B------:R-:W-:Y:S01]  /*5120*/  FFMA.FTZ R65, R65, R8.reuse, -R6.reuse ;  /* 0x0000000841417223 */ /* 0x180fe20000010806 */
[-CC-:B------:R-:W-:Y:S01]  /*5130*/  FFMA.FTZ R67, R67, R8.reuse, -R6.reuse ;  /* 0x0000000843437223 */ /* 0x180fe20000010806 */
[----:B------:R-:W2:Y:S01]  /*5140*/  MUFU.EX2 R11, R11 ;  /* 0x0000000b000b7308 */ /* 0x000ea20000000800 */
[----:B---3--:R-:W-:Y:S01]  /*5150*/  FADD.FTZ R4, R202, R13 ;  /* 0x0000000dca047221 */ /* 0x008fe20000010000 */
[-CC-:B------:R-:W-:Y:S01]  /*5160*/  FFMA.FTZ R69, R69, R8.reuse, -R6.reuse ;  /* 0x0000000845457223 */ /* 0x180fe20000010806 */
[-CC-:B------:R-:W-:Y:S01]  /*5170*/  FFMA.FTZ R71, R71, R8.reuse, -R6.reuse ;  /* 0x0000000847477223 */ /* 0x180fe20000010806 */
[-C--:B------:R-:W-:Y:S01]  /*5180*/  FFMA.FTZ R73, R73, R8.reuse, -R6 ;  /* 0x0000000849497223 */ /* 0x080fe20000010806 */
[----:B----4-:R-:W-:Y:S01]  /*5190*/  FADD.FTZ R13, R31, R4 ;  /* 0x000000041f0d7221 */ /* 0x010fe20000010000 */
[----:B------:R-:W-:Y:S01]  /*51a0*/  FFMA.FTZ R75, R75, R8, -R6 ;  /* 0x000000084b4b7223 */ /* 0x000fe20000010806 */
[----:B------:R-:W-:Y:S01]  /*51b0*/  F2FP.BF16.F32.PACK_AB R200, R27, R200 ;  /* 0x000000c81bc8723e */ /* 0x000fe200000010ff */
[----:B------:R-:W3:Y:S01]  /*51c0*/  MUFU.EX2 R15, R15 ;  /* 0x0000000f000f7308 */ /* 0x000ee20000000800 */
[----:B-----5:R-:W-:Y:S01]  /*51d0*/  FADD.FTZ R4, R196, R13 ;  /* 0x0000000dc4047221 */ /* 0x020fe20000010000 */
[----:B-1----:R-:W-:-:S02]  /*51e0*/  F2FP.BF16.F32.PACK_AB R201, R10, R3 ;  /* 0x000000030ac9723e */ /* 0x002fc400000010ff */
[----:B------:R-:W-:Y:S02]  /*51f0*/  CS2R R92, SRZ ;  /* 0x00000000005c7805 */ /* 0x000fe4000001ff00 */
[----:B------:R-:W-:Y:S01]  /*5200*/  F2FP.BF16.F32.PACK_AB R202, R31, R202 ;  /* 0x000000ca1fca723e */ /* 0x000fe200000010ff */
[----:B------:R-:W-:Y:S01]  /*5210*/  FADD.FTZ R13, R39, R4 ;  /* 0x00000004270d7221 */ /* 0x000fe20000010000 */
[----:B------:R-:W-:Y:S01]  /*5220*/  FADD.FTZ R4, R3, R10 ;  /* 0x0000000a03047221 */ /* 0x000fe20000010000 */
[----:B------:R-:W-:Y:S01]  /*5230*/  F2FP.BF16.F32.PACK_AB R196, R39, R196 ;  /* 0x000000c427c4723e */ /* 0x000fe200000010ff */
[----:B------:R1:W4:Y:S01]  /*5240*/  MUFU.EX2 R20, R21 ;  /* 0x0000001500147308 */ /* 0x0003220000000800 */
[----:B------:R-:W-:Y:S01]  /*5250*/  FADD.FTZ R34, R198, R13 ;  /* 0x0000000dc6227221 */ /* 0x000fe20000010000 */
[----:B--2---:R-:W-:Y:S01]  /*5260*/  FADD.FTZ R13, R11, R4 ;  /* 0x000000040b0d7221 */ /* 0x004fe20000010000 */
[----:B------:R-:W-:Y:S02]  /*5270*/  F2FP.BF16.F32.PACK_AB R203, R12, R11 ;  /* 0x0000000b0ccb723e */ /* 0x000fe400000010ff */
[----:B------:R-:W-:-:S02]  /*5280*/  CS2R R82, SRZ ;  /* 0x0000000000527805 */ /* 0x000fc4000001ff00 */
[C---:B------:R-:W-:Y:S01]  /*5290*/  F2FP.BF16.F32.PACK_AB R198, R63.reuse, R198 ;  /* 0x000000c63fc6723e */ /* 0x040fe200000010ff */
[----:B------:R-:W-:Y:S01]  /*52a0*/  FADD.FTZ R4, R12, R13 ;  /* 0x0000000d0c047221 */ /* 0x000fe20000010000 */
[----:B------:R-:W2:Y:S01]  /*52b0*/  MUFU.EX2 R25, R25 ;  /* 0x0000001900197308 */ /* 0x000ea20000000800 */
[----:B-1----:R-:W-:Y:S02]  /*52c0*/  FADD.FTZ R21, R63, R34 ;  /* 0x000000223f157221 */ /* 0x002fe40000010000 */
[----:B---3--:R-:W-:Y:S01]  /*52d0*/  FADD.FTZ R13, R15, R4 ;  /* 0x000000040f0d7221 */ /* 0x008fe20000010000 */
[----:B------:R-:W-:Y:S01]  /*52e0*/  CS2R R62, SRZ ;  /* 0x00000000003e7805 */ /* 0x000fe2000001ff00 */
[----:B------:R-:W-:Y:S01]  /*52f0*/  FADD.FTZ R36, R192, R21 ;  /* 0x00000015c0247221 */ /* 0x000fe20000010000 */
[C---:B------:R-:W-:Y:S02]  /*5300*/  F2FP.BF16.F32.PACK_AB R192, R89.reuse, R192 ;  /* 0x000000c059c0723e */ /* 0x040fe400000010ff */
[----:B------:R-:W1:Y:S01]  /*5310*/  MUFU.EX2 R24, R29 ;  /* 0x0000001d00187308 */ /* 0x000e620000000800 */
[----:B------:R-:W-:Y:S01]  /*5320*/  FADD.FTZ R36, R89, R36 ;  /* 0x0000002459247221 */ /* 0x000fe20000010000 */
[C---:B----4-:R-:W-:Y:S01]  /*5330*/  FADD.FTZ R4, R20.reuse, R13 ;  /* 0x0000000d14047221 */ /* 0x050fe20000010000 */
[----:B------:R-:W-:-:S02]  /*5340*/  F2FP.BF16.F32.PACK_AB R197, R20, R15 ;  /* 0x0000000f14c5723e */ /* 0x000fc400000010ff */
[----:B------:R-:W-:Y:S01]  /*5350*/  CS2R R88, SRZ ;  /* 0x0000000000587805 */ /* 0x000fe2000001ff00 */
[----:B------:R-:W-:Y:S02]  /*5360*/  FADD.FTZ R21, R91, R36 ;  /* 0x000000245b157221 */ /* 0x000fe40000010000 */
[----:B------:R-:W3:Y:S01]  /*5370*/  MUFU.EX2 R33, R33 ;  /* 0x0000002100217308 */ /* 0x000ee20000000800 */
[----:B--2---:R-:W-:Y:S01]  /*5380*/  FADD.FTZ R13, R25, R4 ;  /* 0x00000004190d7221 */ /* 0x004fe20000010000 */
[C---:B------:R-:W-:Y:S01]  /*5390*/  FADD.FTZ R21, R194.reuse, R21 ;  /* 0x00000015c2157221 */ /* 0x040fe20000010000 */
[----:B------:R-:W-:Y:S02]  /*53a0*/  F2FP.BF16.F32.PACK_AB R194, R194, R91 ;  /* 0x0000005bc2c2723e */ /* 0x000fe400000010ff */
[----:B------:R-:W-:Y:S01]  /*53b0*/  CS2R R90, SRZ ;  /* 0x00000000005a7805 */ /* 0x000fe2000001ff00 */
[----:B------:R-:W-:Y:S02]  /*53c0*/  FADD.FTZ R38, R188, R21 ;  /* 0x00000015bc267221 */ /* 0x000fe40000010000 */
[----:B------:R-:W2:Y:S01]  /*53d0*/  MUFU.EX2 R95, R95 ;  /* 0x0000005f005f7308 */ /* 0x000ea20000000800 */
[C---:B-1----:R-:W-:Y:S01]  /*53e0*/  FADD.FTZ R4, R24.reuse, R13 ;  /* 0x0000000d18047221 */ /* 0x042fe20000010000 */
[----:B------:R-:W-:-:S02]  /*53f0*/  F2FP.BF16.F32.PACK_AB R199, R24, R25 ;  /* 0x0000001918c7723e */ /* 0x000fc400000010ff */
[----:B------:R-:W-:-:S04]  /*5400*/  CS2R R24, SRZ ;  /* 0x0000000000187805 */ /* 0x000fc8000001ff00 */
[----:B------:R-:W1:Y:S01]  /*5410*/  MUFU.EX2 R26, R35 ;  /* 0x00000023001a7308 */ /* 0x000e620000000800 */
[----:B---3--:R-:W-:-:S07]  /*5420*/  FADD.FTZ R13, R33, R4 ;  /* 0x00000004210d7221 */ /* 0x008fce0000010000 */
[----:B------:R-:W3:Y:S01]  /*5430*/  MUFU.EX2 R97, R97 ;  /* 0x0000006100617308 */ /* 0x000ee20000000800 */
[C---:B--2---:R-:W-:Y:S01]  /*5440*/  FADD.FTZ R38, R95.reuse, R38 ;  /* 0x000000265f267221 */ /* 0x044fe20000010000 */
[----:B------:R-:W-:Y:S02]  /*5450*/  F2FP.BF16.F32.PACK_AB R188, R95, R188 ;  /* 0x000000bc5fbc723e */ /* 0x000fe400000010ff */
[----:B------:R-:W-:-:S04]  /*5460*/  CS2R R94, SRZ ;  /* 0x00000000005e7805 */ /* 0x000fc8000001ff00 */
[----:B------:R-:W2:Y:S01]  /*5470*/  MUFU.EX2 R37, R37 ;  /* 0x0000002500257308 */ /* 0x000ea20000000800 */
[C---:B-1----:R-:W-:Y:S01]  /*5480*/  FADD.FTZ R0, R26.reuse, R13 ;  /* 0x0000000d1a007221 */ /* 0x042fe20000010000 */
[----:B------:R-:W-:Y:S02]  /*5490*/  F2FP.BF16.F32.PACK_AB R193, R26, R33 ;  /* 0x000000211ac1723e */ /* 0x000fe400000010ff */
[----:B------:R-:W-:-:S04]  /*54a0*/  CS2R R26, SRZ ;  /* 0x00000000001a7805 */ /* 0x000fc8000001ff00 */
[----:B------:R1:W4:Y:S01]  /*54b0*/  MUFU.EX2 R190, R99 ;  /* 0x0000006300be7308 */ /* 0x0003220000000800 */
[----:B---3--:R-:W-:-:S07]  /*54c0*/  FADD.FTZ R21, R97, R38 ;  /* 0x0000002661157221 */ /* 0x008fce0000010000 */
[----:B------:R-:W3:Y:S01]  /*54d0*/  MUFU.EX2 R28, R41 ;  /* 0x00000029001c7308 */ /* 0x000ee20000000800 */
[----:B--2---:R-:W-:Y:S01]  /*54e0*/  FADD.FTZ R13, R37, R0 ;  /* 0x00000000250d7221 */ /* 0x004fe20000010000 */
[----:B-1----:R-:W-:-:S06]  /*54f0*/  CS2R R98, SRZ ;  /* 0x0000000000627805 */ /* 0x002fcc000001ff00 */
[----:B------:R-:W1:Y:S01]  /*5500*/  MUFU.EX2 R101, R101 ;  /* 0x0000006500657308 */ /* 0x000e620000000800 */
[C---:B----4-:R-:W-:Y:S01]  /*5510*/  FADD.FTZ R38, R190.reuse, R21 ;  /* 0x00000015be267221 */ /* 0x050fe20000010000 */
[----:B------:R-:W-:Y:S02]  /*5520*/  F2FP.BF16.F32.PACK_AB R190, R190, R97 ;  /* 0x00000061bebe723e */ /* 0x000fe400000010ff */
[----:B------:R-:W-:-:S04]  /*5530*/  CS2R R96, SRZ ;  /* 0x0000000000607805 */ /* 0x000fc8000001ff00 */
[----:B------:R-:W2:Y:S01]  /*5540*/  MUFU.EX2 R43, R43 ;  /* 0x0000002b002b7308 */ /* 0x000ea20000000800 */
[C---:B---3--:R-:W-:Y:S01]  /*5550*/  FADD.FTZ R4, R28.reuse, R13 ;  /* 0x0000000d1c047221 */ /* 0x048fe20000010000 */
[----:B------:R-:W-:Y:S02]  /*5560*/  F2FP.BF16.F32.PACK_AB R195, R28, R37 ;  /* 0x000000251cc3723e */ /* 0x000fe400000010ff */
[----:B------:R-:W-:-:S04]  /*5570*/  CS2R R28, SRZ ;  /* 0x00000000001c7805 */ /* 0x000fc8000001ff00 */
[----:B------:R3:W4:Y:S01]  /*5580*/  MUFU.EX2 R184, R103 ;  /* 0x0000006700b87308 */ /* 0x0007220000000800 */
[----:B-1----:R-:W-:-:S07]  /*5590*/  FADD.FTZ R21, R101, R38 ;  /* 0x0000002665157221 */ /* 0x002fce0000010000 */
[----:B------:R1:W5:Y:S01]  /*55a0*/  MUFU.EX2 R30, R45 ;  /* 0x0000002d001e7308 */ /* 0x0003620000000800 */
[----:B--2---:R-:W-:Y:S01]  /*55b0*/  FADD.FTZ R13, R43, R4 ;  /* 0x000000042b0d7221 */ /* 0x004fe20000010000 */
[----:B---3--:R-:W-:-:S06]  /*55c0*/  CS2R R102, SRZ ;  /* 0x0000000000667805 */ /* 0x008fcc000001ff00 */
[----:B------:R-:W2:Y:S01]  /*55d0*/  MUFU.EX2 R105, R105 ;  /* 0x0000006900697308 */ /* 0x000ea20000000800 */
[C---:B----4-:R-:W-:Y:S01]  /*55e0*/  FADD.FTZ R38, R184.reuse, R21 ;  /* 0x00000015b8267221 */ /* 0x050fe20000010000 */
[----:B------:R-:W-:Y:S02]  /*55f0*/  F2FP.BF16.F32.PACK_AB R184, R184, R101 ;  /* 0x00000065b8b8723e */ /* 0x000fe400000010ff */
[----:B------:R-:W-:Y:S02]  /*5600*/  CS2R R100, SRZ ;  /* 0x0000000000647805 */ /* 0x000fe4000001ff00 */
[----:B-1----:R-:W-:Y:S02]  /*5610*/  CS2R R44, SRZ ;  /* 0x00000000002c7805 */ /* 0x002fe4000001ff00 */
[----:B------:R-:W1:Y:S01]  /*5620*/  MUFU.EX2 R47, R47 ;  /* 0x0000002f002f7308 */ /* 0x000e620000000800 */
[C---:B-----5:R-:W-:Y:S01]  /*5630*/  FADD.FTZ R4, R30.reuse, R13 ;  /* 0x0000000d1e047221 */ /* 0x060fe20000010000 */
[----:B------:R-:W-:-:S02]  /*5640*/  F2FP.BF16.F32.PACK_AB R189, R30, R43 ;  /* 0x0000002b1ebd723e */ /* 0x000fc400000010ff */
[----:B------:R-:W-:Y:S02]  /*5650*/  CS2R R42, SRZ ;  /* 0x00000000002a7805 */ /* 0x000fe4000001ff00 */
[----:B------:R-:W-:Y:S02]  /*5660*/  CS2R R30, SRZ ;  /* 0x00000000001e7805 */ /* 0x000fe4000001ff00 */
[----:B------:R3:W4:Y:S01]  /*5670*/  MUFU.EX2 R186, R107 ;  /* 0x0000006b00ba7308 */ /* 0x0007220000000800 */
[----:B--2---:R-:W-:-:S07]  /*5680*/  FADD.FTZ R21, R105, R38 ;  /* 0x0000002669157221 */ /* 0x004fce0000010000 */
[----:B------:R2:W5:Y:S01]  /*5690*/  MUFU.EX2 R32, R49 ;  /* 0x0000003100207308 */ /* 0x0005620000000800 */
[----:B-1----:R-:W-:Y:S01]  /*56a0*/  FADD.FTZ R13, R47, R4 ;  /* 0x000000042f0d7221 */ /* 0x002fe20000010000 */
[----:B---3--:R-:W-:-:S06]  /*56b0*/  CS2R R106, SRZ ;  /* 0x00000000006a7805 */ /* 0x008fcc000001ff00 */
[----:B------:R-:W1:Y:S01]  /*56c0*/  MUFU.EX2 R109, R109 ;  /* 0x0000006d006d7308 */ /* 0x000e620000000800 */
[C---:B----4-:R-:W-:Y:S01]  /*56d0*/  FADD.FTZ R38, R186.reuse, R21 ;  /* 0x00000015ba267221 */ /* 0x050fe20000010000 */
[----:B------:R-:W-:Y:S02]  /*56e0*/  F2FP.BF16.F32.PACK_AB R186, R186, R105 ;  /* 0x00000069baba723e */ /* 0x000fe400000010ff */
[----:B------:R-:W-:Y:S02]  /*56f0*/  CS2R R104, SRZ ;  /* 0x0000000000687805 */ /* 0x000fe4000001ff00 */
[----:B--2---:R-:W-:Y:S02]  /*5700*/  CS2R R48, SRZ ;  /* 0x0000000000307805 */ /* 0x004fe4000001ff00 */
[----:B------:R-:W2:Y:S01]  /*5710*/  MUFU.EX2 R51, R51 ;  /* 0x0000003300337308 */ /* 0x000ea20000000800 */
[C---:B-----5:R-:W-:Y:S01]  /*5720*/  FADD.FTZ R4, R32.reuse, R13 ;  /* 0x0000000d20047221 */ /* 0x060fe20000010000 */
[----:B------:R-:W-:-:S02]  /*5730*/  F2FP.BF16.F32.PACK_AB R191, R32, R47 ;  /* 0x0000002f20bf723e */ /* 0x000fc400000010ff */
[----:B------:R-:W-:Y:S02]  /*5740*/  CS2R R46, SRZ ;  /* 0x00000000002e7805 */ /* 0x000fe4000001ff00 */
[----:B------:R-:W-:Y:S02]  /*5750*/  CS2R R32, SRZ ;  /* 0x0000000000207805 */ /* 0x000fe4000001ff00 */
        /* <DEDUP_REMOVED lines=42> */
[----:B------:R-:W-:Y:S01]  /*5a00*/  F2FP.BF16.F32.PACK_AB R181, R0, R59 ;  /* 0x0000003b00b5723e */ /* 0x000fe200000010ff */
[----:B------:R-:W-:Y:S01]  /*5a10*/  IMAD.MOV.U32 R0, RZ, RZ, 0x3f800000 ;  /* 0x3f800000ff007424 */ /* 0x000fe200078e00ff */
[----:B------:R-:W-:-:S04]  /*5a20*/  CS2R R58, SRZ ;  /* 0x00000000003a7805 */ /* 0x000fc8000001ff00 */
[----:B------:R-:W3:Y:S01]  /*5a30*/  MUFU.EX2 R14, R14 ;  /* 0x0000000e000e7308 */ /* 0x000ee20000000800 */
[----:B--2---:R-:W-:Y:S01]  /*5a40*/  FADD.FTZ R21, R121, R40 ;  /* 0x0000002879157221 */ /* 0x004fe20000010000 */
[----:B------:R-:W-:-:S06]  /*5a50*/  CS2R R40, SRZ ;  /* 0x0000000000287805 */ /* 0x000fcc000001ff00 */
[----:B------:R2:W4:Y:S01]  /*5a60*/  MUFU.EX2 R6, R67 ;  /* 0x0000004300067308 */ /* 0x0005220000000800 */
[----:B-1----:R-:W-:-:S07]  /*5a70*/  FADD.FTZ R13, R65, R4 ;  /* 0x00000004410d7221 */ /* 0x002fce0000010000 */
[----:B------:R-:W1:Y:S01]  /*5a80*/  MUFU.EX2 R69, R69 ;  /* 0x0000004500457308 */ /* 0x000e620000000800 */
[C---:B---3--:R-:W-:Y:S01]  /*5a90*/  FADD.FTZ R4, R14.reuse, R21 ;  /* 0x000000150e047221 */ /* 0x048fe20000010000 */
[----:B------:R-:W-:Y:S02]  /*5aa0*/  F2FP.BF16.F32.PACK_AB R178, R14, R121 ;  /* 0x000000790eb2723e */ /* 0x000fe400000010ff */
[----:B--2---:R-:W-:-:S04]  /*5ab0*/  CS2R R66, SRZ ;  /* 0x0000000000427805 */ /* 0x004fc8000001ff00 */
[----:B------:R2:W3:Y:S01]  /*5ac0*/  MUFU.EX2 R38, R71 ;  /* 0x0000004700267308 */ /* 0x0004e20000000800 */
[C---:B----4-:R-:W-:Y:S01]  /*5ad0*/  FADD.FTZ R14, R6.reuse, R13 ;  /* 0x0000000d060e7221 */ /* 0x050fe20000010000 */
[----:B------:R-:W-:Y:S01]  /*5ae0*/  F2FP.BF16.F32.PACK_AB R183, R6, R65 ;  /* 0x0000004106b7723e */ /* 0x000fe200000010ff */
[----:B------:R-:W-:Y:S01]  /*5af0*/  IMAD.MOV.U32 R6, RZ, RZ, 0x3f800000 ;  /* 0x3f800000ff067424 */ /* 0x000fe200078e00ff */
[----:B------:R-:W-:-:S04]  /*5b00*/  CS2R R64, SRZ ;  /* 0x0000000000407805 */ /* 0x000fc8000001ff00 */
[----:B------:R-:W4:Y:S01]  /*5b10*/  MUFU.EX2 R73, R73 ;  /* 0x0000004900497308 */ /* 0x000f220000000800 */
[----:B-1----:R-:W-:Y:S01]  /*5b20*/  FADD.FTZ R3, R69, R14 ;  /* 0x0000000e45037221 */ /* 0x002fe20000010000 */
[----:B--2---:R-:W-:-:S06]  /*5b30*/  CS2R R70, SRZ ;  /* 0x0000000000467805 */ /* 0x004fcc000001ff00 */
[----:B------:R1:W2:Y:S01]  /*5b40*/  MUFU.EX2 R10, R75 ;  /* 0x0000004b000a7308 */ /* 0x0002a20000000800 */
[C---:B---3--:R-:W-:Y:S01]  /*5b50*/  FADD.FTZ R12, R38.reuse, R3 ;  /* 0x00000003260c7221 */ /* 0x048fe20000010000 */
[----:B------:R-:W-:Y:S02]  /*5b60*/  F2FP.BF16.F32.PACK_AB R177, R38, R69 ;  /* 0x0000004526b1723e */ /* 0x000fe400000010ff */
[----:B------:R-:W-:Y:S02]  /*5b70*/  CS2R R68, SRZ ;  /* 0x0000000000447805 */ /* 0x000fe4000001ff00 */
[----:B------:R-:W-:Y:S01]  /*5b80*/  CS2R R38, SRZ ;  /* 0x0000000000267805 */ /* 0x000fe2000001ff00 */
[----:B----4-:R-:W-:Y:S01]  /*5b90*/  FADD.FTZ R3, R73, R12 ;  /* 0x0000000c49037221 */ /* 0x010fe20000010000 */
[----:B-1----:R-:W-:Y:S02]  /*5ba0*/  CS2R R74, SRZ ;  /* 0x00000000004a7805 */ /* 0x002fe4000001ff00 */
[C---:B--2---:R-:W-:Y:S01]  /*5bb0*/  F2FP.BF16.F32.PACK_AB R179, R10.reuse, R73 ;  /* 0x000000490ab3723e */ /* 0x044fe200000010ff */
[----:B------:R-:W-:Y:S01]  /*5bc0*/  FADD.FTZ R3, R10, R3 ;  /* 0x000000030a037221 */ /* 0x000fe20000010000 */
[----:B------:R-:W-:Y:S01]  /*5bd0*/  CS2R R72, SRZ ;  /* 0x0000000000487805 */ /* 0x000fe2000001ff00 */
[----:B------:R-:W-:Y:S06]  /*5be0*/  @!P2 BRA `(.L_x_136) ;  /* 0x0000004000dca947 */ /* 0x000fec0003800000 */
[----:B------:R-:W-:Y:S01]  /*5bf0*/  R2UR UR61, R16 ;  /* 0x00000000103d72ca */ /* 0x000fe200000e0000 */
[----:B------:R-:W-:Y:S01]  /*5c00*/  IMAD.MOV.U32 R12, RZ, RZ, R9 ;  /* 0x000000ffff0c7224 */ /* 0x000fe200078e0009 */
[----:B------:R-:W-:Y:S01]  /*5c10*/  IADD3 R11, R120, -0x2, RZ ;  /* 0xfffffffe780b7810 */ /* 0x000fe20007ffe0ff */
[----:B------:R-:W-:Y:S01]  /*5c20*/  IMAD.MOV.U32 R10, RZ, RZ, R7 ;  /* 0x000000ffff0a7224 */ /* 0x000fe200078e0007 */
[----:B------:R-:W-:Y:S01]  /*5c30*/  MOV R119, RZ ;  /* 0x000000ff00777202 */ /* 0x000fe20000000f00 */
[----:B------:R-:W-:Y:S01]  /*5c40*/  IMAD.MOV.U32 R0, RZ, RZ, 0x3f800000 ;  /* 0x3f800000ff007424 */ /* 0x000fe200078e00ff */
[----:B------:R-:W-:Y:S01]  /*5c50*/  UMOV UR39, UR38 ;  /* 0x0000002600277c82 */ /* 0x000fe20008000000 */
[----:B------:R-:W-:-:S08]  /*5c60*/  ULDC UR37, c[0x0][0x9d8] ;  /* 0x0002760000257ab9 */ /* 0x000fd00000000800 */
.L_x_147:
        /* <DEDUP_REMOVED lines=8> */
.L_x_137:
        /* <DEDUP_REMOVED lines=8> */
.L_x_138:
[----:B--2---:R-:W-:Y:S05]  /*5d70*/  @P1 BRA `(.L_x_139) ;  /* 0x0000000000081947 */ /* 0x004fea0003800000 */
[----:B------:R-:W2:Y:S02]  /*5d80*/  SYNCS.PHASECHK.TRANS64.TRYWAIT P1, [UR60+0x36830], R7 ;  /* 0x03683007ff0075a7 */ /* 0x000ea4000802017c */
[----:B--2---:R-:W-:Y:S05]  /*5d90*/  @!P1 BRA `(.L_x_140) ;  /* 0x0000009800009947 */ /* 0x004fea0003800000 */
.L_x_139:
        /* <DEDUP_REMOVED lines=596> */
.L_x_141:
[----:B------:R-:W-:Y:S01]  /*82e0*/  R2UR UR4, R2 ;  /* 0x00000000020472ca */ /* 0x000fe200000e0000 */
[----:B------:R-:W-:-:S05]  /*82f0*/  IMAD.U32 R0, RZ, RZ, UR61 ;  /* 0x0000003dff007e24 */ /* 0x000fca000f8e00ff */
[----:B------:R-:W-:-:S07]  /*8300*/  SHF.L.U32 R0, R0, 0x1f, RZ ;  /* 0x0000001f00007819 */ /* 0x000fce00000006ff */
[----:B------:R-:W-:-:S09]  /*8310*/  ULEA UR5, UR39, UR4, 0x3 ;  /* 0x0000000427057291 */ /* 0x000fd2000f8e183f */
[----:B------:R3:W4:Y:S01]  /*8320*/  SYNCS.PHASECHK.TRANS64.TRYWAIT P1, [UR5+0x36850], R0 ;  /* 0x03685000ff0075a7 */ /* 0x0007220008020145 */
[----:B------:R-:W-:Y:S05]  /*8330*/  @!P0 BRA `(.L_x_142) ;  /* 0x0000000000048947 */ /* 0x000fea0003800000 */
[----:B------:R-:W-:Y:S01]  /*8340*/  BPT.TRAP 0x1 ;  /* 0x000000040000795c */ /* 0x000fe20000300000 */
.L_x_142:
[----:B----4-:R-:W-:Y:S05]  /*8350*/  @P1 BRA `(.L_x_143) ;  /* 0x0000000000081947 */ /* 0x010fea0003800000 */
[----:B------:R-:W4:Y:S02]  /*8360*/  SYNCS.PHASECHK.TRANS64.TRYWAIT P1, [UR5+0x36850], R0 ;  /* 0x03685000ff0075a7 */ /* 0x000f240008020145 */
[----:B----4-:R-:W-:Y:S05]  /*8370*/  @!P1 BRA `(.L_x_144) ;  /* 0x0000007000a09947 */ /* 0x010fea0003800000 */
.L_x_143:
[----:B------:R-:W-:Y:S01]  /*8380*/  R2UR UR4, R2 ;  /* 0x00000000020472ca */ /* 0x000fe200000e0000 */
[----:B------:R-:W-:Y:S01]  /*8390*/  WARPGROUP.ARRIVE ;  /* 0x00000000000079c5 */ /* 0x000fe20000000000 */
[----:B------:R-:W-:-:S11]  /*83a0*/  UMOV UR7, 0x40000040 ;  /* 0x4000004000077882 */ /* 0x000fd60000000000 */
[----:B------:R-:W-:-:S04]  /*83b0*/  UIADD3 UR4, UR4, 0x400, URZ ;  /* 0x0000040004047890 */ /* 0x000fc8000fffe03f */
[----:B------:R-:W-:-:S04]  /*83c0*/  USHF.R.U32.HI UR4, URZ, 0x4, UR4 ;  /* 0x000000043f047899 */ /* 0x000fc80008011604 */
[----:B------:R-:W-:-:S04]  /*83d0*/  ULOP3.LUT UR4, UR4, 0x3fff, URZ, 0xc0, !UPT ;  /* 0x00003fff04047892 */ /* 0x000fc8000f8ec03f */
[----:B------:R-:W-:-:S04]  /*83e0*/  ULOP3.LUT UR4, UR4, 0x3800000, URZ, 0xfc, !UPT ;  /* 0x0380000004047892 */ /* 0x000fc8000f8efc3f */
[----:B------:R-:W-:-:S07]  /*83f0*/  UIMAD UR4, UR39, 0xa80, UR4 ;  /* 0x00000a80270478a4 */ /* 0x000fce000f8e0204 */
[----:B------:R-:W-:Y:S02]  /*8400*/  UMOV UR6, UR4 ;  /* 0x0000000400067c82 */ /* 0x000fe40008000000 */
[----:B------:R-:W-:Y:S01]  /*8410*/  HGMMA.64x192x16.F32.BF16 R24, R200, gdesc[UR4].tnspB, R24, gsb0 ;  /* 0x42e00004c8187df0 */ /* 0x000fe20008001818 */
[----:B------:R-:W-:Y:S01]  /*8420*/  UIADD3 UR6, UR4, 0x80, URZ ;  /* 0x0000008004067890 */ /* 0x000fe2000fffe03f */
[----:B------:R-:W-:Y:S01]  /*8430*/  UMOV UR7, 0x40000040 ;  /* 0x4000004000077882 */ /* 0x000fe20000000000 */
[----:B------:R-:W-:Y:S02]  /*8440*/  WARPGROUP.DEPBAR.LE gsb0, 0x0 ;  /* 0x00008000000079c5 */ /* 0x000fe40000010000 */
[----:B------:R-:W-:-:S15]  /*8450*/  WARPGROUP.ARRIVE ;  /* 0x00000000000079c5 */ /* 0x000fde0000000000 */
        /* <DEDUP_REMOVED lines=18> */
[----:B------:R-:W-:Y:S01]  /*8580*/  UIADD3 UR4, UR4, 0x300, URZ ;  /* 0x0000030004047890 */ /* 0x000fe2000fffe03f */
[----:B------:R-:W-:Y:S02]  /*8590*/  WARPGROUP.DEPBAR.LE gsb0, 0x0 ;  /* 0x00008000000079c5 */ /* 0x000fe40000010000 */
[----:B------:R-:W-:-:S14]  /*85a0*/  WARPGROUP.ARRIVE ;  /* 0x00000000000079c5 */ /* 0x000fdc0000000000 */
[----:B------:R-:W-:Y:S01]  /*85b0*/  HGMMA.64x192x16.F32.BF16 R24, R180, gdesc[UR4].tnspB, R24, gsb0 ;  /* 0x42e00004b4187df0 */ /* 0x000fe20008001818 */
[----:B------:R-:W-:Y:S01]  /*85c0*/  UMOV UR6, UR4 ;  /* 0x0000000400067c82 */ /* 0x000fe20008000000 */
[----:B------:R-:W-:Y:S01]  /*85d0*/  UMOV UR7, 0x40000040 ;  /* 0x4000004000077882 */ /* 0x000fe20000000000 */
[----:B------:R-:W-:Y:S02]  /*85e0*/  WARPGROUP.DEPBAR.LE gsb0, 0x0 ;  /* 0x00008000000079c5 */ /* 0x000fe40000010000 */
[----:B------:R-:W-:-:S15]  /*85f0*/  WARPGROUP.ARRIVE ;  /* 0x00000000000079c5 */ /* 0x000fde0000000000 */
[----:B------:R-:W-:Y:S03]  /*8600*/  HGMMA.64x192x16.F32.BF16 R24, R176, gdesc[UR4].tnspB, R24, gsb0 ;  /* 0x42e00004b0187df0 */ /* 0x000fe60008001818 */
[----:B------:R-:W-:Y:S02]  /*8610*/  WARPGROUP.DEPBAR.LE gsb0, 0x0 ;  /* 0x00008000000079c5 */ /* 0x000fe40000010000 */
[----:B------:R-:W-:Y:S05]  /*8620*/  @!P0 BRA `(.L_x_145) ;  /* 0x0000000000048947 */ /* 0x000fea0003800000 */
[----:B------:R-:W-:Y:S01]  /*8630*/  BPT.TRAP 0x1 ;  /* 0x000000040000795c */ /* 0x000fe20000300000 */
.L_x_145:
        /* <DEDUP_REMOVED lines=9> */
[----:B------:R-:W4:Y:S01]  /*86d0*/  LDL R214, [R1+0x4] ;  /* 0x0000040001d67983 */ /* 0x000f220000100800 */
[----:B------:R-:W-:Y:S01]  /*86e0*/  FMUL.FTZ R21, R174, UR37 ;  /* 0x00000025ae157c20 */ /* 0x000fe20008410000 */
[----:B------:R-:W-:Y:S01]  /*86f0*/  FMUL.FTZ R181, R161, UR37 ;  /* 0x00000025a1b57c20 */ /* 0x000fe20008410000 */
[----:B------:R-:W-:Y:S01]  /*8700*/  FMUL.FTZ R183, R164, UR37 ;  /* 0x00000025a4b77c20 */ /* 0x000fe20008410000 */
[----:B------:R-:W-:Y:S01]  /*8710*/  FMUL.FTZ R161, R162, UR37 ;  /* 0x00000025a2a17c20 */ /* 0x000fe20008410000 */
[----:B------:R-:W5:Y:S01]  /*8720*/  MUFU.TANH R179, R179 ;  /* 0x000000b300b37308 */ /* 0x000f620000002400 */
[----:B------:R-:W-:Y:S01]  /*8730*/  FMUL.FTZ R185, R165, UR37 ;  /* 0x00000025a5b97c20 */ /* 0x000fe20008410000 */
[----:B------:R-:W-:Y:S01]  /*8740*/  FMUL.FTZ R163, R163, UR37 ;  /* 0x00000025a3a37c20 */ /* 0x000fe20008410000 */
[----:B------:R-:W-:Y:S01]  /*8750*/  FMUL.FTZ R187, R152, UR37 ;  /* 0x0000002598bb7c20 */ /* 0x000fe20008410000 */
[----:B------:R-:W-:Y:S01]  /*8760*/  FMUL.FTZ R165, R166, UR37 ;  /* 0x00000025a6a57c20 */ /* 0x000fe20008410000 */
[----:B------:R-:W-:Y:S01]  /*8770*/  FMUL.FTZ R189, R153, UR37 ;  /* 0x0000002599bd7c20 */ /* 0x000fe20008410000 */
[----:B------:R-:W-:Y:S01]  /*8780*/  FMUL.FTZ R167, R167, UR37 ;  /* 0x00000025a7a77c20 */ /* 0x000fe20008410000 */
[----:B------:R-:W-:Y:S01]  /*8790*/  FMUL.FTZ R191, R156, UR37 ;  /* 0x000000259cbf7c20 */ /* 0x000fe20008410000 */
[----:B------:R-:W2:Y:S01]  /*87a0*/  MUFU.TANH R171, R171 ;  /* 0x000000ab00ab7308 */ /* 0x000ea20000002400 */
[----:B-1-3--:R-:W-:Y:S01]  /*87b0*/  FMNMX.FTZ R0, R177, R10, !PT ;  /* 0x0000000ab1007209 */ /* 0x00afe20007810000 */
[----:B------:R-:W-:Y:S01]  /*87c0*/  FMUL.FTZ R153, R154, UR37 ;  /* 0x000000259a997c20 */ /* 0x000fe20008410000 */
[----:B------:R-:W-:Y:S01]  /*87d0*/  FMUL.FTZ R193, R157, UR37 ;  /* 0x000000259dc17c20 */ /* 0x000fe20008410000 */
[----:B------:R-:W-:Y:S01]  /*87e0*/  FMUL.FTZ R155, R155, UR37 ;  /* 0x000000259b9b7c20 */ /* 0x000fe20008410000 */
[----:B------:R-:W-:Y:S01]  /*87f0*/  FMUL.FTZ R195, R144, UR37 ;  /* 0x0000002590c37c20 */ /* 0x000fe20008410000 */
[----:B------:R-:W-:Y:S01]  /*8800*/  FMUL.FTZ R157, R158, UR37 ;  /* 0x000000259e9d7c20 */ /* 0x000fe20008410000 */
[----:B------:R-:W-:Y:S01]  /*8810*/  FMUL.FTZ R197, R145, UR37 ;  /* 0x0000002591c57c20 */ /* 0x000fe20008410000 */
[----:B------:R-:W1:Y:S01]  /*8820*/  MUFU.TANH R13, R13 ;  /* 0x0000000d000d7308 */ /* 0x000e620000002400 */
[----:B-----5:R-:W-:Y:S01]  /*8830*/  FMNMX.FTZ R0, R179, R0, !PT ;  /* 0x00000000b3007209 */ /* 0x020fe20007810000 */
[----:B------:R-:W-:Y:S01]  /*8840*/  FMUL.FTZ R159, R159, UR37 ;  /* 0x000000259f9f7c20 */ /* 0x000fe20008410000 */
[----:B------:R-:W-:Y:S01]  /*8850*/  FMUL.FTZ R199, R148, UR37 ;  /* 0x0000002594c77c20 */ /* 0x000fe20008410000 */
[----:B------:R-:W-:Y:S01]  /*8860*/  FMUL.FTZ R145, R146, UR37 ;  /* 0x0000002592917c20 */ /* 0x000fe20008410000 */
[----:B------:R-:W-:Y:S01]  /*8870*/  FMUL.FTZ R201, R149, UR37 ;  /* 0x0000002595c97c20 */ /* 0x000fe20008410000 */
[----:B------:R-:W-:Y:S01]  /*8880*/  FMUL.FTZ R147, R147, UR37 ;  /* 0x0000002593937c20 */ /* 0x000fe20008410000 */
[----:B------:R-:W-:Y:S01]  /*8890*/  FMUL.FTZ R203, R136, UR37 ;  /* 0x0000002588cb7c20 */ /* 0x000fe20008410000 */
[----:B------:R-:W3:Y:S01]  /*88a0*/  MUFU.TANH R173, R173 ;  /* 0x000000ad00ad7308 */ /* 0x000ee20000002400 */
[----:B--2---:R-:W-:Y:S01]  /*88b0*/  FMNMX.FTZ R0, R171, R0, !PT ;  /* 0x00000000ab007209 */ /* 0x004fe20007810000 */
[----:B------:R-:W-:Y:S01]  /*88c0*/  FMUL.FTZ R149, R150, UR37 ;  /* 0x0000002596957c20 */ /* 0x000fe20008410000 */
[----:B------:R-:W-:Y:S01]  /*88d0*/  FMUL.FTZ R213, R137, UR37 ;  /* 0x0000002589d57c20 */ /* 0x000fe20008410000 */
[----:B------:R-:W-:Y:S01]  /*88e0*/  FMUL.FTZ R151, R151, UR37 ;  /* 0x0000002597977c20 */ /* 0x000fe20008410000 */
[----:B------:R-:W-:Y:S01]  /*88f0*/  FMUL.FTZ R215, R140, UR37 ;  /* 0x000000258cd77c20 */ /* 0x000fe20008410000 */
[----:B------:R-:W-:Y:S01]  /*8900*/  FMUL.FTZ R137, R138, UR37 ;  /* 0x000000258a897c20 */ /* 0x000fe20008410000 */
[----:B------:R-:W-:Y:S01]  /*8910*/  FMUL.FTZ R217, R141, UR37 ;  /* 0x000000258dd97c20 */ /* 0x000fe20008410000 */
[----:B------:R-:W2:Y:S01]  /*8920*/  MUFU.TANH R15, R15 ;  /* 0x0000000f000f7308 */ /* 0x000ea20000002400 */
[----:B-1----:R-:W-:Y:S01]  /*8930*/  FMNMX.FTZ R6, R13, R12, !PT ;  /* 0x0000000c0d067209 */ /* 0x002fe20007810000 */
[----:B------:R-:W-:Y:S01]  /*8940*/  FMUL.FTZ R139, R139, UR37 ;  /* 0x000000258b8b7c20 */ /* 0x000fe20008410000 */
[----:B------:R-:W-:Y:S01]  /*8950*/  FMUL.FTZ R219, R128, UR37 ;  /* 0x0000002580db7c20 */ /* 0x000fe20008410000 */
[----:B------:R-:W-:Y:S01]  /*8960*/  FMUL.FTZ R141, R142, UR37 ;  /* 0x000000258e8d7c20 */ /* 0x000fe20008410000 */
[----:B------:R-:W-:Y:S01]  /*8970*/  FMUL.FTZ R221, R129, UR37 ;  /* 0x0000002581dd7c20 */ /* 0x000fe20008410000 */
[----:B------:R-:W-:Y:S01]  /*8980*/  FMUL.FTZ R143, R143, UR37 ;  /* 0x000000258f8f7c20 */ /* 0x000fe20008410000 */
[----:B------:R-:W-:Y:S01]  /*8990*/  FMUL.FTZ R223, R132, UR37 ;  /* 0x0000002584df7c20 */ /* 0x000fe20008410000 */
[----:B------:R-:W1:Y:S01]  /*89a0*/  MUFU.TANH R175, R175 ;  /* 0x000000af00af7308 */ /* 0x000e620000002400 */
[----:B---3--:R-:W-:Y:S01]  /*89b0*/  FMNMX.FTZ R0, R173, R0, !PT ;  /* 0x00000000ad007209 */ /* 0x008fe20007810000 */
        /* <DEDUP_REMOVED lines=17> */
[----:B------:R-:W1:Y:S01]  /*8ad0*/  LDC R8, c[0x0][0x988] ;  /* 0x00026200ff087b82 */ /* 0x000e620000000800 */
[----:B------:R-:W-:-:S04]  /*8ae0*/  ISETP.NE.AND P1, PT, R23, RZ, PT ;  /* 0x000000ff1700720c */ /* 0x000fc80003f25270 */
[----:B------:R-:W5:Y:S01]  /*8af0*/  MUFU.TANH R169, R169 ;  /* 0x000000a900a97308 */ /* 0x000f620000002400 */
[----:B---3--:R-:W-:-:S07]  /*8b00*/  FMNMX.FTZ R6, R21, R6, !PT ;  /* 0x0000000615067209 */ /* 0x008fce0007810000 */
[----:B------:R-:W3:Y:S01]  /*8b10*/  MUFU.TANH R183, R183 ;  /* 0x000000b700b77308 */ /* 0x000ee20000002400 */
[----:B--2---:R-:W-:-:S07]  /*8b20*/  FMNMX.FTZ R0, R181, R0, !PT ;  /* 0x00000000b5007209 */ /* 0x004fce0007810000 */
[----:B------:R-:W2:Y:S01]  /*8b30*/  MUFU.TANH R161, R161 ;  /* 0x000000a100a17308 */ /* 0x000ea20000002400 */
[----:B-----5:R-:W-:-:S07]  /*8b40*/  FMNMX.FTZ R6, R169, R6, !PT ;  /* 0x00000006a9067209 */ /* 0x020fce0007810000 */
        /* <DEDUP_REMOVED lines=85> */
[----:B---3--:R-:W-:-:S05]  /*90a0*/  FMNMX.FTZ R0, R233, R0, !PT ;  /* 0x00000000e9007209 */ /* 0x008fca0007810000 */
[----:B------:R-:W3:Y:S02]  /*90b0*/  SHFL.BFLY PT, R7, R0, 0x2, 0x1f ;  /* 0x0c401f0000077f89 */ /* 0x000ee400000e0000 */
[----:B------:R-:W1:Y:S01]  /*90c0*/  MUFU.TANH R127, R127 ;  /* 0x0000007f007f7308 */ /* 0x000e620000002400 */
[----:B--2---:R-:W-:-:S04]  /*90d0*/  FMNMX.FTZ R6, R123, R6, !PT ;  /* 0x000000067b067209 */ /* 0x004fc80007810000 */
[----:B-----5:R-:W-:-:S04]  /*90e0*/  FMNMX.FTZ R6, R125, R6, !PT ;  /* 0x000000067d067209 */ /* 0x020fc80007810000 */
[----:B-1----:R-:W-:-:S05]  /*90f0*/  FMNMX.FTZ R6, R127, R6, !PT ;  /* 0x000000067f067209 */ /* 0x002fca0007810000 */
[----:B------:R-:W1:Y:S01]  /*9100*/  SHFL.BFLY PT, R9, R6, 0x2, 0x1f ;  /* 0x0c401f0006097f89 */ /* 0x000e6200000e0000 */
[----:B---3--:R-:W-:-:S05]  /*9110*/  FMNMX.FTZ R14, R0, R7, !PT ;  /* 0x00000007000e7209 */ /* 0x008fca0007810000 */
[----:B------:R-:W2:Y:S01]  /*9120*/  SHFL.BFLY PT, R7, R14, 0x1, 0x1f ;  /* 0x0c201f000e077f89 */ /* 0x000ea200000e0000 */
[----:B-1----:R-:W-:-:S05]  /*9130*/  FMNMX.FTZ R20, R6, R9, !PT ;  /* 0x0000000906147209 */ /* 0x002fca0007810000 */
[----:B------:R-:W1:Y:S01]  /*9140*/  SHFL.BFLY PT, R9, R20, 0x1, 0x1f ;  /* 0x0c201f0014097f89 */ /* 0x000e6200000e0000 */
[----:B--2---:R-:W-:-:S05]  /*9150*/  FMNMX.FTZ R7, R14, R7, !PT ;  /* 0x000000070e077209 */ /* 0x004fca0007810000 */
[C---:B------:R-:W-:Y:S01]  /*9160*/  FADD.FTZ R235, -R7.reuse, R10 ;  /* 0x0000000a07eb7221 */ /* 0x040fe20000010100 */
[----:B------:R-:W-:-:S03]  /*9170*/  FMUL.FTZ R10, R7, R8 ;  /* 0x00000008070a7220 */ /* 0x000fc60000410000 */
[-C--:B------:R-:W-:Y:S01]  /*9180*/  FMUL.FTZ R235, R235, R8.reuse ;  /* 0x00000008ebeb7220 */ /* 0x080fe20000410000 */
[-CC-:B------:R-:W-:Y:S01]  /*9190*/  FFMA.FTZ R202, R171, R8.reuse, -R10.reuse ;  /* 0x00000008abca7223 */ /* 0x180fe2000001080a */
        /* <DEDUP_REMOVED lines=12> */
[----:B-1----:R-:W-:Y:S01]  /*9260*/  FMNMX.FTZ R9, R20, R9, !PT ;  /* 0x0000000914097209 */ /* 0x002fe20007810000 */
        /* <DEDUP_REMOVED lines=14> */
[-C--:B------:R-:W-:Y:S01]  /*9350*/  FFMA.FTZ R221, R233, R8.reuse, -R10 ;  /* 0x00000008e9dd7223 */ /* 0x080fe2000001080a */
[CC--:B------:R-:W-:Y:S01]  /*9360*/  FMUL.FTZ R10, R9.reuse, R8.reuse ;  /* 0x00000008090a7220 */ /* 0x0c0fe20000410000 */
[----:B------:R-:W-:Y:S01]  /*9370*/  FADD.FTZ R237, -R9, R12 ;  /* 0x0000000c09ed7221 */ /* 0x000fe20000010100 */
[----:B------:R-:W-:Y:S02]  /*9380*/  MUFU.EX2 R6, R235 ;  /* 0x000000eb00067308 */ /* 0x000fe40000000800 */
[-CC-:B------:R-:W-:Y:S01]  /*9390*/  FFMA.FTZ R201, R13, R8.reuse, -R10.reuse ;  /* 0x000000080dc97223 */ /* 0x180fe2000001080a */
[-C--:B------:R-:W-:Y:S01]  /*93a0*/  FMUL.FTZ R237, R237, R8.reuse ;  /* 0x00000008eded7220 */ /* 0x080fe20000410000 */
        /* <DEDUP_REMOVED lines=12> */
[----:B------:R-:W1:Y:S01]  /*9470*/  MUFU.EX2 R177, R177 ;  /* 0x000000b100b17308 */ /* 0x000e620000000800 */
[-CC-:B------:R-:W-:Y:S01]  /*9480*/  FFMA.FTZ R189, R145, R8.reuse, -R10.reuse ;  /* 0x0000000891bd7223 */ /* 0x180fe2000001080a */
[-CC-:B------:R-:W-:Y:S01]  /*9490*/  FFMA.FTZ R13, R137, R8.reuse, -R10.reuse ;  /* 0x00000008890d7223 */ /* 0x180fe2000001080a */
[-CC-:B------:R-:W-:Y:S01]  /*94a0*/  FFMA.FTZ R126, R147, R8.reuse, -R10.reuse ;  /* 0x00000008937e7223 */ /* 0x180fe2000001080a */
[-CC-:B------:R-:W-:Y:S01]  /*94b0*/  FFMA.FTZ R191, R149, R8.reuse, -R10.reuse ;  /* 0x0000000895bf7223 */ /* 0x180fe2000001080a */
[-CC-:B------:R-:W-:Y:S01]  /*94c0*/  FFMA.FTZ R128, R151, R8.reuse, -R10.reuse ;  /* 0x0000000897807223 */ /* 0x180fe2000001080a */
[-CC-:B------:R-:W-:Y:S01]  /*94d0*/  FFMA.FTZ R130, R139, R8.reuse, -R10.reuse ;  /* 0x000000088b827223 */ /* 0x180fe2000001080a */
[-CC-:B------:R-:W-:Y:S01]  /*94e0*/  FFMA.FTZ R121, R121, R8.reuse, -R10.reuse ;  /* 0x0000000879797223 */ /* 0x180fe2000001080a */
[----:B------:R-:W2:Y:S01]  /*94f0*/  MUFU.EX2 R201, R201 ;  /* 0x000000c900c97308 */ /* 0x000ea20000000800 */
[-CC-:B------:R-:W-:Y:S01]  /*9500*/  FFMA.FTZ R123, R123, R8.reuse, -R10.reuse ;  /* 0x000000087b7b7223 */ /* 0x180fe2000001080a */
[----:B------:R-:W-:-:S06]  /*9510*/  FFMA.FTZ R125, R125, R8, -R10 ;  /* 0x000000087d7d7223 */ /* 0x000fcc000001080a */
[----:B------:R-:W3:Y:S01]  /*9520*/  MUFU.EX2 R200, R200 ;  /* 0x000000c800c87308 */ /* 0x000ee20000000800 */
[----:B-1----:R-:W-:-:S07]  /*9530*/  FFMA.FTZ R15, R6, R4, R177 ;  /* 0x00000004060f7223 */ /* 0x002fce00000100b1 */
[----:B------:R-:W1:Y:S01]  /*9540*/  MUFU.EX2 R12, R12 ;  /* 0x0000000c000c7308 */ /* 0x000e620000000800 */
[----:B--2---:R-:W-:-:S07]  /*9550*/  FFMA.FTZ R3, R0, R3, R201 ;  /* 0x0000000300037223 */ /* 0x004fce00000100c9 */
[----:B------:R-:W2:Y:S01]  /*9560*/  MUFU.EX2 R202, R202 ;  /* 0x000000ca00ca7308 */ /* 0x000ea20000000800 */
[----:B---3--:R-:W-:-:S07]  /*9570*/  FADD.FTZ R15, R200, R15 ;  /* 0x0000000fc80f7221 */ /* 0x008fce0000010000 */
[----:B------:R-:W3:Y:S01]  /*9580*/  MUFU.EX2 R203, R203 ;  /* 0x000000cb00cb7308 */ /* 0x000ee20000000800 */
[----:B-1----:R-:W-:-:S07]  /*9590*/  FADD.FTZ R4, R12, R3 ;  /* 0x000000030c047221 */ /* 0x002fce0000010000 */
[----:B------:R-:W1:Y:S01]  /*95a0*/  MUFU.EX2 R171, R171 ;  /* 0x000000ab00ab7308 */ /* 0x000e620000000800 */
[----:B--2---:R-:W-:Y:S01]  /*95b0*/  FADD.FTZ R132, R202, R15 ;  /* 0x0000000fca847221 */ /* 0x004fe20000010000 */
[----:B------:R-:W-:-:S06]  /*95c0*/  FFMA.FTZ R15, R141, R8, -R10 ;  /* 0x000000088d0f7223 */ /* 0x000fcc000001080a */
[----:B------:R-:W2:Y:S01]  /*95d0*/  MUFU.EX2 R14, R14 ;  /* 0x0000000e000e7308 */ /* 0x000ea20000000800 */
[----:B---3--:R-:W-:-:S07]  /*95e0*/  FADD.FTZ R3, R203, R4 ;  /* 0x00000004cb037221 */ /* 0x008fce0000010000 */
[----:B------:R-:W3:Y:S01]  /*95f0*/  MUFU.EX2 R196, R196 ;  /* 0x000000c400c47308 */ /* 0x000ee20000000800 */
[----:B-1----:R-:W-:-:S07]  /*9600*/  FADD.FTZ R21, R171, R132 ;  /* 0x00000084ab157221 */ /* 0x002fce0000010000 */
[----:B------:R-:W1:Y:S01]  /*9610*/  MUFU.EX2 R197, R197 ;  /* 0x000000c500c57308 */ /* 0x000e620000000800 */
[----:B--2---:R-:W-:-:S07]  /*9620*/  FADD.FTZ R4, R14, R3 ;  /* 0x000000030e047221 */ /* 0x004fce0000010000 */
        /* <DEDUP_REMOVED lines=10> */
[----:B-1----:R-:W-:Y:S01]  /*96d0*/  FADD.FTZ R134, R198, R21 ;  /* 0x00000015c6867221 */ /* 0x002fe20000010000 */
[----:B------:R-:W-:-:S06]  /*96e0*/  FFMA.FTZ R21, R129, R8, -R10 ;  /* 0x0000000881157223 */ /* 0x000fcc000001080a */
[----:B------:R-:W1:Y:S01]  /*96f0*/  MUFU.EX2 R120, R120 ;  /* 0x0000007800787308 */ /* 0x000e620000000800 */
[----:B--2---:R-:W-:-:S07]  /*9700*/  FADD.FTZ R3, R199, R4 ;  /* 0x00000004c7037221 */ /* 0x004fce0000010000 */
        /* <DEDUP_REMOVED lines=14> */
[----:B---3--:R-:W-:Y:S01]  /*97f0*/  FADD.FTZ R136, R194, R129 ;  /* 0x00000081c2887221 */ /* 0x008fe20000010000 */
[----:B------:R-:W-:-:S06]  /*9800*/  FFMA.FTZ R129, R133, R8, -R10 ;  /* 0x0000000885817223 */ /* 0x000fcc000001080a */
        /* <DEDUP_REMOVED lines=11> */
[----:B---3--:R-:W-:Y:S01]  /*98c0*/  FADD.FTZ R131, R183, R136 ;  /* 0x00000088b7837221 */ /* 0x008fe20000010000 */
[-CC-:B------:R-:W-:Y:S01]  /*98d0*/  FFMA.FTZ R136, R135, R8.reuse, -R10.reuse ;  /* 0x0000000887887223 */ /* 0x180fe2000001080a */
[----:B------:R-:W-:-:S05]  /*98e0*/  FFMA.FTZ R10, R127, R8, -R10 ;  /* 0x000000087f0a7223 */ /* 0x000fca000001080a */
        /* <DEDUP_REMOVED lines=26> */
[----:B------:R-:W-:-:S05]  /*9a90*/  MOV R3, UR60 ;  /* 0x0000003c00037c02 */ /* 0x000fca0008000f00 */
[----:B------:R-:W-:Y:S01]  /*9aa0*/  @P1 VIADD R3, R3, 0x36840 ;  /* 0x0003684003031836 */ /* 0x000fe20000000000 */
[----:B------:R-:W1:Y:S01]  /*9ab0*/  MUFU.EX2 R215, R215 ;  /* 0x000000d700d77308 */ /* 0x000e620000000800 */
[----:B--2---:R-:W-:-:S03]  /*9ac0*/  FADD.FTZ R138, R180, R131 ;  /* 0x00000083b48a7221 */ /* 0x004fc60000010000 */
[----:B----4-:R-:W-:-:S04]  /*9ad0*/  @P1 PRMT R3, R214, 0x654, R3 ;  /* 0x00000654d6031816 */ /* 0x010fc80000000003 */
[----:B------:R-:W2:Y:S01]  /*9ae0*/  MUFU.EX2 R134, R134 ;  /* 0x0000008600867308 */ /* 0x000ea20000000800 */
[----:B---3--:R-:W-:Y:S01]  /*9af0*/  FADD.FTZ R131, R21, R4 ;  /* 0x0000000415837221 */ /* 0x008fe20000010000 */
[----:B------:R3:W-:Y:S06]  /*9b00*/  @P1 SYNCS.ARRIVE.TRANS64.RED.A1T0 RZ, [R3+URZ], RZ ;  /* 0x000000ff03ff19a7 */ /* 0x0007ec000810043f */
[----:B------:R-:W4:Y:S01]  /*9b10*/  MUFU.EX2 R182, R182 ;  /* 0x000000b600b67308 */ /* 0x000f220000000800 */
[----:B-1----:R-:W-:-:S07]  /*9b20*/  FADD.FTZ R133, R215, R138 ;  /* 0x0000008ad7857221 */ /* 0x002fce0000010000 */
[----:B------:R-:W-:Y:S01]  /*9b30*/  MUFU.EX2 R129, R129 ;  /* 0x0000008100817308 */ /* 0x000fe20000000800 */
[----:B--2---:R-:W-:-:S07]  /*9b40*/  FADD.FTZ R4, R134, R131 ;  /* 0x0000008386047221 */ /* 0x004fce0000010000 */
[----:B------:R-:W3:Y:S01]  /*9b50*/  MUFU.EX2 R217, R217 ;  /* 0x000000d900d97308 */ /* 0x000ee20000000800 */
[----:B----4-:R-:W-:-:S07]  /*9b60*/  FADD.FTZ R138, R182, R133 ;  /* 0x00000085b68a7221 */ /* 0x010fce0000010000 */
[----:B------:R-:W-:Y:S08]  /*9b70*/  MUFU.EX2 R136, R136 ;  /* 0x0000008800887308 */ /* 0x000ff00000000800 */
[----:B------:R-:W1:Y:S01]  /*9b80*/  MUFU.EX2 R176, R176 ;  /* 0x000000b000b07308 */ /* 0x000e620000000800 */
[----:B---3--:R-:W-:-:S07]  /*9b90*/  FADD.FTZ R3, R217, R138 ;  /* 0x0000008ad9037221 */ /* 0x008fce0000010000 */
[----:B------:R-:W-:Y:S08]  /*9ba0*/  MUFU.EX2 R121, R121 ;  /* 0x0000007900797308 */ /* 0x000ff00000000800 */
[----:B------:R-:W2:Y:S01]  /*9bb0*/  MUFU.EX2 R219, R219 ;  /* 0x000000db00db7308 */ /* 0x000ea20000000800 */
[----:B-1----:R-:W-:-:S07]  /*9bc0*/  FADD.FTZ R138, R176, R3 ;  /* 0x00000003b08a7221 */ /* 0x002fce0000010000 */
[----:B------:R1:W3:Y:S08]  /*9bd0*/  MUFU.EX2 R135, R123 ;  /* 0x0000007b00877308 */ /* 0x0002f00000000800 */
[----:B------:R-:W4:Y:S01]  /*9be0*/  MUFU.EX2 R178, R178 ;  /* 0x000000b200b27308 */ /* 0x000f220000000800 */
[----:B-1----:R-:W-:Y:S01]  /*9bf0*/  FADD.FTZ R123, R129, R4 ;  /* 0x00000004817b7221 */ /* 0x002fe20000010000 */
[----:B--2---:R-:W-:-:S03]  /*9c00*/  FADD.FTZ R3, R219, R138 ;  /* 0x0000008adb037221 */ /* 0x004fc60000010000 */
[----:B------:R-:W-:-:S03]  /*9c10*/  FADD.FTZ R4, R136, R123 ;  /* 0x0000007b88047221 */ /* 0x000fc60000010000 */
[----:B------:R-:W1:Y:S01]  /*9c20*/  MUFU.EX2 R125, R125 ;  /* 0x0000007d007d7308 */ /* 0x000e620000000800 */
[----:B------:R-:W-:-:S04]  /*9c30*/  FADD.FTZ R4, R121, R4 ;  /* 0x0000000479047221 */ /* 0x000fc80000010000 */
[----:B---3--:R-:W-:-:S03]  /*9c40*/  FADD.FTZ R4, R135, R4 ;  /* 0x0000000487047221 */ /* 0x008fc60000010000 */
[----:B------:R-:W2:Y:S01]  /*9c50*/  MUFU.EX2 R221, R221 ;  /* 0x000000dd00dd7308 */ /* 0x000ea20000000800 */
[----:B----4-:R-:W-:-:S07]  /*9c60*/  FADD.FTZ R138, R178, R3 ;  /* 0x00000003b28a7221 */ /* 0x010fce0000010000 */
[----:B------:R-:W3:Y:S01]  /*9c70*/  MUFU.EX2 R140, R10 ;  /* 0x0000000a008c7308 */ /* 0x000ee20000000800 */
[----:B-1----:R-:W-:Y:S01]  /*9c80*/  FADD.FTZ R3, R125, R4 ;  /* 0x000000047d037221 */ /* 0x002fe20000010000 */
[----:B--2---:R-:W-:-:S03]  /*9c90*/  FADD.FTZ R4, R221, R138 ;  /* 0x0000008add047221 */ /* 0x004fc60000010000 */
[----:B---3--:R-:W-:Y:S01]  /*9ca0*/  FADD.FTZ R3, R140, R3 ;  /* 0x000000038c037221 */ /* 0x008fe20000010000 */
[----:B------:R-:W-:Y:S06]  /*9cb0*/  @!P0 BRA `(.L_x_146) ;  /* 0x0000000000048947 */ /* 0x000fec0003800000 */
[----:B------:R-:W-:Y:S01]  /*9cc0*/  BPT.TRAP 0x1 ;  /* 0x000000040000795c */ /* 0x000fe20000300000 */
.L_x_146:
[----:B------:R-:W2:Y:S01]  /*9cd0*/  LDL R123, [R1] ;  /* 0x00000000017b7983 */ /* 0x000ea20000100800 */
[----:B------:R-:W-:Y:S01]  /*9ce0*/  ISETP.NE.AND P1, PT, R22, RZ, PT ;  /* 0x000000ff1600720c */ /* 0x000fe20003f25270 */
[----:B------:R-:W-:Y:S01]  /*9cf0*/  IMAD.U32 R10, RZ, RZ, UR5 ;  /* 0x00000005ff0a7e24 */ /* 0x000fe2000f8e00ff */
[----:B------:R-:W-:Y:S01]  /*9d00*/  R2UR UR61, R16 ;  /* 0x00000000103d72ca */ /* 0x000fe200000e0000 */
[----:B------:R-:W-:Y:S01]  /*9d10*/  UMOV UR39, UR38 ;  /* 0x0000002600277c82 */ /* 0x000fe20008000000 */
[----:B------:R-:W-:Y:S02]  /*9d20*/  F2FP.BF16.F32.PACK_AB R200, R200, R177 ;  /* 0x000000b1c8c8723e */ /* 0x000fe400000010ff */
[----:B------:R-:W-:Y:S01]  /*9d30*/  F2FP.BF16.F32.PACK_AB R201, R12, R201 ;  /* 0x000000c90cc9723e */ /* 0x000fe200000010ff */
[----:B------:R-:W-:Y:S01]  /*9d40*/  IMAD.MOV.U32 R12, RZ, RZ, R9 ;  /* 0x000000ffff0c7224 */ /* 0x000fe200078e0009 */
[----:B------:R-:W-:Y:S02]  /*9d50*/  F2FP.BF16.F32.PACK_AB R192, R179, R192 ;  /* 0x000000c0b3c0723e */ /* 0x000fe400000010ff */
[----:B------:R-:W-:-:S02]  /*9d60*/  F2FP.BF16.F32.PACK_AB R194, R181, R194 ;  /* 0x000000c2b5c2723e */ /* 0x000fc400000010ff */
[----:B------:R-:W-:Y:S01]  /*9d70*/  F2FP.BF16.F32.PACK_AB R188, R183, R188 ;  /* 0x000000bcb7bc723e */ /* 0x000fe200000010ff */
[----:B------:R-:W-:Y:S01]  /*9d80*/  @P1 VIADD R10, R10, 0x36860 ;  /* 0x000368600a0a1836 */ /* 0x000fe20000000000 */
[----:B------:R-:W-:Y:S02]  /*9d90*/  F2FP.BF16.F32.PACK_AB R190, R185, R190 ;  /* 0x000000beb9be723e */ /* 0x000fe400000010ff */
[----:B------:R-:W-:Y:S02]  /*9da0*/  F2FP.BF16.F32.PACK_AB R184, R187, R184 ;  /* 0x000000b8bbb8723e */ /* 0x000fe400000010ff */
[----:B------:R-:W-:Y:S02]  /*9db0*/  F2FP.BF16.F32.PACK_AB R202, R171, R202 ;  /* 0x000000caabca723e */ /* 0x000fe400000010ff */
[----:B------:R-:W-:Y:S02]  /*9dc0*/  F2FP.BF16.F32.PACK_AB R203, R14, R203 ;  /* 0x000000cb0ecb723e */ /* 0x000fe400000010ff */
[----:B------:R-:W-:-:S02]  /*9dd0*/  F2FP.BF16.F32.PACK_AB R196, R173, R196 ;  /* 0x000000c4adc4723e */ /* 0x000fc400000010ff */
[----:B------:R-:W-:Y:S02]  /*9de0*/  F2FP.BF16.F32.PACK_AB R197, R20, R197 ;  /* 0x000000c514c5723e */ /* 0x000fe400000010ff */
        /* <DEDUP_REMOVED lines=17> */
[----:B--2---:R-:W-:-:S04]  /*9f00*/  @P1 PRMT R10, R123, 0x654, R10 ;  /* 0x000006547b0a1816 */ /* 0x004fc8000000000a */
[----:B------:R1:W-:Y:S01]  /*9f10*/  @P1 SYNCS.ARRIVE.TRANS64.RED.A1T0 RZ, [R10+URZ], RZ ;  /* 0x000000ff0aff19a7 */ /* 0x0003e2000810043f */
[C---:B------:R-:W-:Y:S02]  /*9f20*/  ISETP.GT.AND P1, PT, R11.reuse, RZ, PT ;  /* 0x000000ff0b00720c */ /* 0x040fe40003f24270 */
[----:B------:R-:W-:Y:S01]  /*9f30*/  IADD3 R11, R11, -0x1, RZ ;  /* 0xffffffff0b0b7810 */ /* 0x000fe20007ffe0ff */
[----:B-1----:R-:W-:-:S10]  /*9f40*/  IMAD.MOV.U32 R10, RZ, RZ, R7 ;  /* 0x000000ffff0a7224 */ /* 0x002fd400078e0007 */
[----:B------:R-:W-:Y:S05]  /*9f50*/  @P1 BRA `(.L_x_147) ;  /* 0xffffffbc00441947 */ /* 0x000fea000383ffff */
.L_x_136:
        /* <DEDUP_REMOVED lines=99> */
.L_x_148:
        /* <DEDUP_REMOVED lines=8> */
.L_x_149:
[----:B--2---:R-:W-:Y:S05]  /*a610*/  @P1 BRA `(.L_x_150) ;  /* 0x0000000000081947 */ /* 0x004fea0003800000 */
[----:B------:R-:W2:Y:S02]  /*a620*/  SYNCS.PHASECHK.TRANS64.TRYWAIT P1, [UR5+0x36850], R0 ;  /* 0x03685000ff0075a7 */ /* 0x000ea40008020145 */
[----:B--2---:R-:W-:Y:S05]  /*a630*/  @!P1 BRA `(.L_x_151) ;  /* 0x0000005000089947 */ /* 0x004fea0003800000 */
.L_x_150:
[----:B------:R-:W-:Y:S01]  /*a640*/  R2UR UR4, R2 ;  /* 0x00000000020472ca */ /* 0x000fe200000e0000 */
[----:B------:R-:W-:Y:S01]  /*a650*/  WARPGROUP.ARRIVE ;  /* 0x00000000000079c5 */ /* 0x000fe20000000000 */
[----:B------:R-:W-:Y:S01]  /*a660*/  UMOV UR7, 0x40000040 ;  /* 0x4000004000077882 */ /* 0x000fe20000000000 */
[----:B--2---:R-:W2:Y:S04]  /*a670*/  SHFL.BFLY PT, R5, R4, 0x2, 0x1f ;  /* 0x0c401f0004057f89 */ /* 0x004ea800000e0000 */
[----:B-1----:R-:W1:Y:S06]  /*a680*/  SHFL.BFLY PT, R0, R3, 0x2, 0x1f ;  /* 0x0c401f0003007f89 */ /* 0x002e6c00000e0000 */
[----:B------:R-:W-:-:S04]  /*a690*/  UIADD3 UR4, UR4, 0x400, URZ ;  /* 0x0000040004047890 */ /* 0x000fc8000fffe03f */
[----:B------:R-:W-:-:S04]  /*a6a0*/  USHF.R.U32.HI UR4, URZ, 0x4, UR4 ;  /* 0x000000043f047899 */ /* 0x000fc80008011604 */
[----:B------:R-:W-:-:S04]  /*a6b0*/  ULOP3.LUT UR4, UR4, 0x3fff, URZ, 0xc0, !UPT ;  /* 0x00003fff04047892 */ /* 0x000fc8000f8ec03f */
[----:B------:R-:W-:Y:S01]  /*a6c0*/  ULOP3.LUT UR4, UR4, 0x3800000, URZ, 0xfc, !UPT ;  /* 0x0380000004047892 */ /* 0x000fe2000f8efc3f */
[----:B--2---:R-:W-:Y:S01]  /*a6d0*/  FADD.FTZ R5, R5, R4 ;  /* 0x0000000405057221 */ /* 0x004fe20000010000 */
[----:B------:R-:W-:Y:S02]  /*a6e0*/  MOV R4, RZ ;  /* 0x000000ff00047202 */ /* 0x000fe40000000f00 */
[----:B------:R-:W-:Y:S01]  /*a6f0*/  UIMAD UR4, UR38, 0xa80, UR4 ;  /* 0x00000a80260478a4 */ /* 0x000fe2000f8e0204 */
[----:B-1----:R-:W-:Y:S01]  /*a700*/  FADD.FTZ R6, R0, R3 ;  /* 0x0000000300067221 */ /* 0x002fe20000010000 */
[----:B------:R-:W-:Y:S01]  /*a710*/  IMAD.MOV.U32 R3, RZ, RZ, -0x800000 ;  /* 0xff800000ff037424 */ /* 0x000fe200078e00ff */
[----:B------:R-:W1:Y:S04]  /*a720*/  SHFL.BFLY PT, R0, R5, 0x1, 0x1f ;  /* 0x0c201f0005007f89 */ /* 0x000e6800000e0000 */
[----:B------:R-:W-:Y:S01]  /*a730*/  UMOV UR6, UR4 ;  /* 0x0000000400067c82 */ /* 0x000fe20008000000 */
[----:B------:R-:W2:Y:S01]  /*a740*/  SHFL.BFLY PT, R11, R6, 0x1, 0x1f ;  /* 0x0c201f00060b7f89 */ /* 0x000ea200000e0000 */
[----:B------:R-:W-:Y:S01]  /*a750*/  HGMMA.64x192x16.F32.BF16 R24, R200, gdesc[UR4].tnspB, R24, gsb0 ;  /* 0x42e00004c8187df0 */ /* 0x000fe20008001818 */
[----:B------:R-:W-:Y:S01]  /*a760*/  UIADD3 UR6, UR4, 0x80, URZ ;  /* 0x0000008004067890 */ /* 0x000fe2000fffe03f */
[----:B------:R-:W-:Y:S01]  /*a770*/  UMOV UR7, 0x40000040 ;  /* 0x4000004000077882 */ /* 0x000fe20000000000 */
[----:B-1----:R-:W-:Y:S01]  /*a780*/  FADD.FTZ R13, R5, R0 ;  /* 0x00000000050d7221 */ /* 0x002fe20000010000 */
[----:B------:R-:W-:-:S02]  /*a790*/  IMAD.MOV.U32 R0, RZ, RZ, -0x800000 ;  /* 0xff800000ff007424 */ /* 0x000fc400078e00ff */
[----:B--2---:R-:W-:Y:S02]  /*a7a0*/  FADD.FTZ R14, R6, R11 ;  /* 0x0000000b060e7221 */ /* 0x004fe40000010000 */
[----:B------:R-:W-:Y:S01]  /*a7b0*/  FSETP.NE.FTZ.AND P1, PT, R13, RZ, PT ;  /* 0x000000ff0d00720b */ /* 0x000fe20003f35000 */
[----:B------:R-:W-:Y:S02]  /*a7c0*/  IMAD.MOV.U32 R11, RZ, RZ, RZ ;  /* 0x000000ffff0b7224 */ /* 0x000fe400078e00ff */
[----:B------:R-:W-:-:S10]  /*a7d0*/  FSETP.NE.FTZ.AND P2, PT, R14, RZ, PT ;  /* 0x000000ff0e00720b */ /* 0x000fd40003f55000 */
[----:B------:R-:W1:Y:S01]  /*a7e0*/  @P1 MUFU.LG2 R10, R13 ;  /* 0x0000000d000a1308 */ /* 0x000e620000000c00 */
[C---:B------:R-:W-:Y:S02]  /*a7f0*/  @P1 FMUL.FTZ R6, R8.reuse, 0.69314718246459960938 ;  /* 0x3f31721808061820 */ /* 0x040fe40000410000 */
[----:B------:R-:W-:-:S05]  /*a800*/  @P2 FMUL.FTZ R15, R8, 0.69314718246459960938 ;  /* 0x3f317218080f2820 */ /* 0x000fca0000410000 */
[----:B------:R-:W2:Y:S08]  /*a810*/  @P2 MUFU.LG2 R12, R14 ;  /* 0x0000000e000c2308 */ /* 0x000eb00000000c00 */
[----:B------:R3:W4:Y:S01]  /*a820*/  @P1 MUFU.RCP R4, R13 ;  /* 0x0000000d00041308 */ /* 0x0007220000001000 */
[----:B-1----:R-:W-:-:S04]  /*a830*/  @P1 FMUL.FTZ R5, R10, 0.69314718246459960938 ;  /* 0x3f3172180a051820 */ /* 0x002fc80000410000 */
[----:B------:R-:W-:-:S03]  /*a840*/  @P1 FFMA.FTZ R3, R6, R7, R5 ;  /* 0x0000000706031223 */ /* 0x000fc60000010005 */
[----:B------:R3:W1:Y:S01]  /*a850*/  @P2 MUFU.RCP R11, R14 ;  /* 0x0000000e000b2308 */ /* 0x0006620000001000 */
[----:B--2---:R-:W-:-:S04]  /*a860*/  @P2 FMUL.FTZ R12, R12, 0.69314718246459960938 ;  /* 0x3f3172180c0c2820 */ /* 0x004fc80000410000 */
[----:B------:R-:W-:Y:S01]  /*a870*/  @P2 FFMA.FTZ R0, R15, R9, R12 ;  /* 0x000000090f002223 */ /* 0x000fe2000001000c */
[----:B------:R-:W-:Y:S02]  /*a880*/  WARPGROUP.DEPBAR.LE gsb0, 0x0 ;  /* 0x00008000000079c5 */ /* 0x000fe40000010000 */
[----:B------:R-:W-:-:S06]  /*a890*/  WARPGROUP.ARRIVE ;  /* 0x00000000000079c5 */ /* 0x000fcc0000000000 */
        /* <DEDUP_REMOVED lines=28> */
[----:B-1-34-:R-:W-:Y:S05]  /*aa60*/  @!P0 BRA `(.L_x_152) ;  /* 0x0000000000048947 */ /* 0x01afea0003800000 */
[----:B------:R-:W-:Y:S01]  /*aa70*/  BPT.TRAP 0x1 ;  /* 0x000000040000795c */ /* 0x000fe20000300000 */
.L_x_152:
[----:B------:R-:W2:Y:S01]  /*aa80*/  LDL R5, [R1] ;  /* 0x0000000001057983 */ /* 0x000ea20000100800 */
[----:B------:R-:W-:Y:S01]  /*aa90*/  ISETP.NE.AND P0, PT, R22, RZ, PT ;  /* 0x000000ff1600720c */ /* 0x000fe20003f05270 */
        /* <DEDUP_REMOVED lines=48> */
[----:B------:R-:W-:Y:S01]  /*ada0*/  MOV R4, UR5 ;  /* 0x0000000500047c02 */ /* 0x000fe20008000f00 */
[-C--:B------:R-:W-:Y:S01]  /*adb0*/  FMUL.FTZ R27, R27, R11.reuse ;  /* 0x0000000b1b1b7220 */ /* 0x080fe20000410000 */
[----:B------:R-:W-:Y:S01]  /*adc0*/  IADD3 R13, P6, R18, 0x60, RZ ;  /* 0x00000060120d7810 */ /* 0x000fe20007fde0ff */
[-C--:B------:R-:W-:Y:S01]  /*add0*/  FMUL.FTZ R122, R26, R11.reuse ;  /* 0x0000000b1a7a7220 */ /* 0x080fe20000410000 */
[----:B------:R-:W-:Y:S01]  /*ade0*/  R2UR UR6, R208 ;  /* 0x00000000d00672ca */ /* 0x000fe200000e0000 */
[----:B------:R-:W-:Y:S01]  /*adf0*/  @P0 VIADD R4, R4, 0x36860 ;  /* 0x0003686004040836 */ /* 0x000fe20000000000 */
[----:B------:R-:W-:Y:S01]  /*ae00*/  LOP3.LUT R12, R13, 0x380, RZ, 0xc0, !PT ;  /* 0x000003800d0c7812 */ /* 0x000fe200078ec0ff */
        /* <DEDUP_REMOVED lines=46> */
[C---:B------:R-:W-:Y:S01]  /*b0f0*/  IADD3 R11, P1, R18.reuse, 0x40, RZ ;  /* 0x00000040120b7810 */ /* 0x040fe20007f3e0ff */
[----:B------:R-:W-:Y:S01]  /*b100*/  UIADD3 UR34, -UR6, URZ, URZ ;  /* 0x0000003f06227290 */ /* 0x000fe2000fffe13f */
[----:B------:R-:W-:Y:S01]  /*b110*/  IADD3 R15, P5, R18, 0x4000, RZ ;  /* 0x00004000120f7810 */ /* 0x000fe20007fbe0ff */
[----:B------:R-:W-:Y:S01]  /*b120*/  ULDC UR4, c[0x0][0xda8] ;  /* 0x00036a0000047ab9 */ /* 0x000fe20000000800 */
[----:B------:R-:W-:Y:S01]  /*b130*/  SHF.R.U64 R12, R12, 0x3, RZ ;  /* 0x000000030c0c7819 */ /* 0x000fe200000012ff */
[----:B------:R-:W-:Y:S01]  /*b140*/  UIADD3 UR35, -UR36, URZ, URZ ;  /* 0x0000003f24237290 */ /* 0x000fe2000fffe13f */
[----:B------:R-:W-:Y:S01]  /*b150*/  R2UR UR7, R207 ;  /* 0x00000000cf0772ca */ /* 0x000fe200000e0000 */
[----:B------:R-:W-:Y:S01]  /*b160*/  ULDC.64 UR8, c[0x0][0xb70] ;  /* 0x0002dc0000087ab9 */ /* 0x000fe20000000a00 */
[----:B------:R-:W-:Y:S01]  /*b170*/  LOP3.LUT R10, R11, 0x380, RZ, 0xc0, !PT ;  /* 0x000003800b0a7812 */ /* 0x000fe200078ec0ff */
[----:B------:R-:W-:Y:S01]  /*b180*/  ULDC UR10, c[0x0][0xa88] ;  /* 0x0002a200000a7ab9 */ /* 0x000fe20000000800 */
[----:B------:R-:W-:Y:S01]  /*b190*/  LOP3.LUT R14, R15, 0x380, RZ, 0xc0, !PT ;  /* 0x000003800f0e7812 */ /* 0x000fe200078ec0ff */
[----:B------:R-:W-:Y:S01]  /*b1a0*/  ULDC.64 UR12, c[0x0][0x208] ;  /* 0x00008200000c7ab9 */ /* 0x000fe20000000a00 */
[----:B------:R-:W-:-:S02]  /*b1b0*/  LOP3.LUT R12, R12, R13, RZ, 0x3c, !PT ;  /* 0x0000000d0c0c7212 */ /* 0x000fc400078e3cff */
[----:B------:R-:W-:Y:S02]  /*b1c0*/  IADD3 R13, P3, R18, 0x4060, RZ ;  /* 0x00004060120d7810 */ /* 0x000fe40007f7e0ff */
[----:B------:R-:W-:Y:S02]  /*b1d0*/  SHF.R.U64 R10, R10, 0x3, RZ ;  /* 0x000000030a0a7819 */ /* 0x000fe400000012ff */
[----:B------:R-:W-:Y:S01]  /*b1e0*/  SHF.R.U64 R14, R14, 0x3, RZ ;  /* 0x000000030e0e7819 */ /* 0x000fe200000012ff */
[----:B------:R-:W-:Y:S01]  /*b1f0*/  UIMAD UR34, UR4, UR34, UR7 ;  /* 0x00000022042272a4 */ /* 0x000fe2000f8e0207 */
[----:B------:R-:W-:Y:S01]  /*b200*/  F2FP.BF16.F32.PACK_AB R6, R6, R7 ;  /* 0x000000070606723e */ /* 0x000fe200000010ff */
[----:B------:R-:W-:Y:S01]  /*b210*/  USHF.R.S32.HI UR7, URZ, 0x1f, UR36 ;  /* 0x0000001f3f077899 */ /* 0x000fe20008011424 */
[----:B------:R-:W-:Y:S01]  /*b220*/  LOP3.LUT R26, R13, 0x380, RZ, 0xc0, !PT ;  /* 0x000003800d1a7812 */ /* 0x000fe200078ec0ff */
[----:B------:R-:W-:Y:S01]  /*b230*/  ULDC UR4, c[0x0][0xdb4] ;  /* 0x00036d0000047ab9 */ /* 0x000fe20000000800 */
[----:B------:R-:W-:Y:S01]  /*b240*/  F2FP.BF16.F32.PACK_AB R7, R31, R30 ;  /* 0x0000001e1f07723e */ /* 0x000fe200000010ff */
[----:B------:R-:W-:Y:S01]  /*b250*/  UIMAD UR35, UR4, UR35, UR6 ;  /* 0x00000023042372a4 */ /* 0x000fe2000f8e0206 */
[----:B------:R-:W-:Y:S01]  /*b260*/  LOP3.LUT R10, R10, R11, RZ, 0x3c, !PT ;  /* 0x0000000b0a0a7212 */ /* 0x000fe200078e3cff */
[----:B------:R-:W-:Y:S01]  /*b270*/  USHF.L.U32 UR34, UR34, 0x7, URZ ;  /* 0x0000000722227899 */ /* 0x000fe2000800063f */
[----:B------:R-:W-:Y:S01]  /*b280*/  IADD3 R9, P2, R18, 0x20, RZ ;  /* 0x0000002012097810 */ /* 0x000fe20007f5e0ff */
[----:B------:R-:W-:Y:S01]  /*b290*/  USHF.R.S32.HI UR4, URZ, 0x1f, UR35 ;  /* 0x0000001f3f047899 */ /* 0x000fe20008011423 */
[----:B------:R-:W-:Y:S01]  /*b2a0*/  LOP3.LUT R14, R14, R15, RZ, 0x3c, !PT ;  /* 0x0000000f0e0e7212 */ /* 0x000fe200078e3cff */
[----:B------:R-:W-:Y:S01]  /*b2b0*/  IMAD.X R15, RZ, RZ, R19, P5 ;  /* 0x000000ffff0f7224 */ /* 0x000fe200028e0613 */
[----:B------:R-:W-:Y:S01]  /*b2c0*/  IADD3 R11, P4, R18, 0x4040, RZ ;  /* 0x00004040120b7810 */ /* 0x000fe20007f9e0ff */
[----:B------:R-:W-:Y:S01]  /*b2d0*/  UIMAD UR6, UR4, UR8, URZ ;  /* 0x00000008040672a4 */ /* 0x000fe2000f8e023f */
[----:B------:R-:W-:Y:S01]  /*b2e0*/  SHF.R.U64 R26, R26, 0x3, RZ ;  /* 0x000000031a1a7819 */ /* 0x000fe200000012ff */
[----:B------:R-:W-:Y:S01]  /*b2f0*/  UIMAD.WIDE.U32 UR4, UR35, UR8, URZ ;  /* 0x00000008230472a5 */ /* 0x000fe2000f8e003f */
[----:B------:R-:W-:Y:S01]  /*b300*/  LOP3.LUT R8, R9, 0x380, RZ, 0xc0, !PT ;  /* 0x0000038009087812 */ /* 0x000fe200078ec0ff */
[----:B------:R-:W-:Y:S01]  /*b310*/  UIMAD UR6, UR35, UR9, UR6 ;  /* 0x00000009230672a4 */ /* 0x000fe2000f8e0206 */
[----:B------:R-:W-:-:S02]  /*b320*/  LOP3.LUT R24, R11, 0x380, RZ, 0xc0, !PT ;  /* 0x000003800b187812 */ /* 0x000fc400078ec0ff */
[----:B------:R-:W-:Y:S01]  /*b330*/  LOP3.LUT R26, R26, R13, RZ, 0x3c, !PT ;  /* 0x0000000d1a1a7212 */ /* 0x000fe200078e3cff */
[--C-:B------:R-:W-:Y:S01]  /*b340*/  IMAD.X R13, RZ, RZ, R19.reuse, P6 ;  /* 0x000000ffff0d7224 */ /* 0x100fe200030e0613 */
[----:B------:R-:W-:Y:S01]  /*b350*/  SHF.R.U64 R8, R8, 0x3, RZ ;  /* 0x0000000308087819 */ /* 0x000fe200000012ff */
[----:B------:R-:W-:Y:S01]  /*b360*/  UIADD3 UR6, UR5, UR6, URZ ;  /* 0x0000000605067290 */ /* 0x000fe2000fffe03f */
[----:B------:R-:W-:Y:S02]  /*b370*/  SHF.R.U64 R24, R24, 0x3, RZ ;  /* 0x0000000318187819 */ /* 0x000fe400000012ff */
[----:B------:R-:W-:Y:S01]  /*b380*/  LOP3.LUT R8, R8, R9, RZ, 0x3c, !PT ;  /* 0x0000000908087212 */ /* 0x000fe200078e3cff */
[----:B------:R-:W-:Y:S01]  /*b390*/  IMAD.X R9, RZ, RZ, R19, P2 ;  /* 0x000000ffff097224 */ /* 0x000fe200010e0613 */
[----:B------:R-:W-:Y:S02]  /*b3a0*/  LOP3.LUT R24, R24, R11, RZ, 0x3c, !PT ;  /* 0x0000000b18187212 */ /* 0x000fe400078e3cff */
[----:B------:R-:W-:-:S02]  /*b3b0*/  IADD3.X R11, RZ, R19, RZ, P1, !PT ;  /* 0x00000013ff0b7210 */ /* 0x000fc40000ffe4ff */
[C---:B------:R-:W-:Y:S02]  /*b3c0*/  IADD3 R29, P2, R18.reuse, 0x8000, RZ ;  /* 0x00008000121d7810 */ /* 0x040fe40007f5e0ff */
[----:B------:R-:W-:Y:S02]  /*b3d0*/  IADD3 R39, P1, R18, 0x8020, RZ ;  /* 0x0000802012277810 */ /* 0x000fe40007f3e0ff */
[----:B------:R-:W-:Y:S02]  /*b3e0*/  LOP3.LUT R28, R29, 0x380, RZ, 0xc0, !PT ;  /* 0x000003801d1c7812 */ /* 0x000fe400078ec0ff */
[----:B------:R-:W-:Y:S02]  /*b3f0*/  LOP3.LUT R38, R39, 0x380, RZ, 0xc0, !PT ;  /* 0x0000038027267812 */ /* 0x000fe400078ec0ff */
[----:B------:R-:W-:Y:S02]  /*b400*/  SHF.R.U64 R28, R28, 0x3, RZ ;  /* 0x000000031c1c7819 */ /* 0x000fe400000012ff */
[----:B------:R-:W-:-:S02]  /*b410*/  SHF.R.U64 R38, R38, 0x3, RZ ;  /* 0x0000000326267819 */ /* 0x000fc400000012ff */
[----:B------:R-:W-:Y:S02]  /*b420*/  MOV R130, R8 ;  /* 0x0000000800827202 */ /* 0x000fe40000000f00 */
[----:B------:R-:W-:Y:S02]  /*b430*/  MOV R129, R10 ;  /* 0x0000000a00817202 */ /* 0x000fe40000000f00 */
[----:B------:R-:W-:Y:S02]  /*b440*/  MOV R128, R12 ;  /* 0x0000000c00807202 */ /* 0x000fe40000000f00 */
[----:B------:R-:W-:Y:S02]  /*b450*/  F2FP.BF16.F32.PACK_AB R8, R41, R40 ;  /* 0x000000282908723e */ /* 0x000fe400000010ff */
[----:B------:R-:W-:Y:S02]  /*b460*/  F2FP.BF16.F32.PACK_AB R9, R43, R42 ;  /* 0x0000002a2b09723e */ /* 0x000fe400000010ff */
[----:B------:R-:W-:-:S02]  /*b470*/  F2FP.BF16.F32.PACK_AB R10, R45, R44 ;  /* 0x0000002c2d0a723e */ /* 0x000fc400000010ff */
[----:B------:R-:W-:Y:S02]  /*b480*/  F2FP.BF16.F32.PACK_AB R11, R47, R46 ;  /* 0x0000002e2f0b723e */ /* 0x000fe400000010ff */
[----:B------:R-:W-:Y:S01]  /*b490*/  LOP3.LUT R28, R28, R29, RZ, 0x3c, !PT ;  /* 0x0000001d1c1c7212 */ /* 0x000fe200078e3cff */
[--C-:B------:R-:W-:Y:S01]  /*b4a0*/  IMAD.X R29, RZ, RZ, R19.reuse, P2 ;  /* 0x000000ffff1d7224 */ /* 0x100fe200010e0613 */
[----:B------:R-:W-:Y:S01]  /*b4b0*/  LOP3.LUT R38, R38, R39, RZ, 0x3c, !PT ;  /* 0x0000002726267212 */ /* 0x000fe200078e3cff */
[----:B------:R-:W-:Y:S01]  /*b4c0*/  IMAD.X R39, RZ, RZ, R19, P1 ;  /* 0x000000ffff277224 */ /* 0x000fe200008e0613 */
[----:B------:R-:W-:Y:S02]  /*b4d0*/  MOV R127, R14 ;  /* 0x0000000e007f7202 */ /* 0x000fe40000000f00 */
[----:B------:R-:W-:Y:S02]  /*b4e0*/  F2FP.BF16.F32.PACK_AB R13, R51, R50 ;  /* 0x00000032330d723e */ /* 0x000fe400000010ff */
[----:B------:R-:W-:-:S02]  /*b4f0*/  F2FP.BF16.F32.PACK_AB R14, R53, R52 ;  /* 0x00000034350e723e */ /* 0x000fc400000010ff */
[----:B------:R-:W-:Y:S02]  /*b500*/  F2FP.BF16.F32.PACK_AB R15, R55, R54 ;  /* 0x00000036370f723e */ /* 0x000fe400000010ff */
[----:B------:R-:W-:Y:S02]  /*b510*/  MOV R28, R28 ;  /* 0x0000001c001c7202 */ /* 0x000fe40000000f00 */
        /* <DEDUP_REMOVED lines=21> */
[----:B------:R-:W-:-:S02]  /*b670*/  R2UR UR11, R204 ;  /* 0x00000000cc0b72ca */ /* 0x000fc400000e0000 */
[----:B--2---:R-:W-:Y:S02]  /*b680*/  @P0 PRMT R4, R5, 0x654, R4 ;  /* 0x0000065405040816 */ /* 0x004fe40000000004 */
[C---:B------:R-:W-:Y:S02]  /*b690*/  LOP3.LUT R5, R18.reuse, 0x380, RZ, 0xc0, !PT ;  /* 0x0000038012057812 */ /* 0x040fe400078ec0ff */
[----:B------:R1:W-:Y:S01]  /*b6a0*/  @P0 SYNCS.ARRIVE.TRANS64.RED.A1T0 RZ, [R4+URZ], RZ ;  /* 0x000000ff04ff09a7 */ /* 0x0003e2000810043f */
[----:B------:R-:W-:Y:S01]  /*b6b0*/  BAR.SYNC.DEFER_BLOCKING 0x1, 0x100 ;  /* 0x0044000000007b1d */ /* 0x000fe20000010000 */
[----:B------:R-:W-:Y:S02]  /*b6c0*/  SHF.R.U64 R5, R5, 0x3, RZ ;  /* 0x0000000305057819 */ /* 0x000fe400000012ff */
[----:B------:R-:W-:Y:S02]  /*b6d0*/  IADD3 R21, P0, R18, 0x4020, RZ ;  /* 0x0000402012157810 */ /* 0x000fe40007f1e0ff */
[----:B-1----:R-:W-:Y:S01]  /*b6e0*/  LOP3.LUT R4, R5, R18, RZ, 0x3c, !PT ;  /* 0x0000001205047212 */ /* 0x002fe200078e3cff */
[----:B------:R-:W-:Y:S01]  /*b6f0*/  IMAD.MOV.U32 R5, RZ, RZ, R19 ;  /* 0x000000ffff057224 */ /* 0x000fe200078e0013 */
[----:B------:R-:W-:-:S04]  /*b700*/  LOP3.LUT R20, R21, 0x380, RZ, 0xc0, !PT ;  /* 0x0000038015147812 */ /* 0x000fc800078ec0ff */
[----:B------:R-:W-:Y:S02]  /*b710*/  MOV R35, R4 ;  /* 0x0000000400237202 */ /* 0x000fe40000000f00 */
[----:B------:R-:W-:Y:S02]  /*b720*/  F2FP.BF16.F32.PACK_AB R4, R25, R120 ;  /* 0x000000781904723e */ /* 0x000fe400000010ff */
[----:B------:R-:W-:Y:S01]  /*b730*/  F2FP.BF16.F32.PACK_AB R5, R27, R122 ;  /* 0x0000007a1b05723e */ /* 0x000fe200000010ff */
[--C-:B------:R-:W-:Y:S01]  /*b740*/  IMAD.X R27, RZ, RZ, R19.reuse, P3 ;  /* 0x000000ffff1b7224 */ /* 0x100fe200018e0613 */
[----:B------:R-:W-:Y:S02]  /*b750*/  IADD3 R120, P5, R18, 0x8060, RZ ;  /* 0x0000806012787810 */ /* 0x000fe40007fbe0ff */
[----:B------:R-:W-:Y:S02]  /*b760*/  SHF.R.U64 R20, R20, 0x3, RZ ;  /* 0x0000000314147819 */ /* 0x000fe400000012ff */
[----:B------:R-:W-:Y:S01]  /*b770*/  LOP3.LUT R25, R120, 0x380, RZ, 0xc0, !PT ;  /* 0x0000038078197812 */ /* 0x000fe200078ec0ff */
[----:B------:R1:W-:Y:S01]  /*b780*/  STSM.16.M88.4 [R35], R4 ;  /* 0x0000000423007844 */ /* 0x0003e20000000200 */
[----:B------:R-:W-:Y:S01]  /*b790*/  LOP3.LUT R20, R20, R21, RZ, 0x3c, !PT ;  /* 0x0000001514147212 */ /* 0x000fe200078e3cff */
[----:B------:R-:W-:Y:S01]  /*b7a0*/  IMAD.X R31, RZ, RZ, R19, P5 ;  /* 0x000000ffff1f7224 */ /* 0x000fe200028e0613 */
[----:B------:R-:W-:-:S02]  /*b7b0*/  IADD3 R21, P6, R18, 0x8040, RZ ;  /* 0x0000804012157810 */ /* 0x000fc40007fde0ff */
[----:B------:R-:W-:Y:S02]  /*b7c0*/  SHF.R.U64 R25, R25, 0x3, RZ ;  /* 0x0000000319197819 */ /* 0x000fe400000012ff */
[----:B------:R-:W-:Y:S02]  /*b7d0*/  LOP3.LUT R34, R21, 0x380, RZ, 0xc0, !PT ;  /* 0x0000038015227812 */ /* 0x000fe400078ec0ff */
[----:B------:R-:W-:Y:S02]  /*b7e0*/  LOP3.LUT R30, R25, R120, RZ, 0x3c, !PT ;  /* 0x00000078191e7212 */ /* 0x000fe400078e3cff */
[----:B------:R-:W-:Y:S02]  /*b7f0*/  SHF.R.U64 R34, R34, 0x3, RZ ;  /* 0x0000000322227819 */ /* 0x000fe400000012ff */
[----:B------:R-:W-:Y:S01]  /*b800*/  MOV R30, R30 ;  /* 0x0000001e001e7202 */ /* 0x000fe20000000f00 */
[----:B------:R-:W-:Y:S01]  /*b810*/  VIADD R31, R211, UR34 ;  /* 0x00000022d31f7c36 */ /* 0x000fe20008000000 */
[----:B------:R-:W-:Y:S01]  /*b820*/  LOP3.LUT R34, R34, R21, RZ, 0x3c, !PT ;  /* 0x0000001522227212 */ /* 0x000fe200078e3cff */
[----:B------:R-:W-:Y:S01]  /*b830*/  IMAD.X R21, RZ, RZ, R19, P0 ;  /* 0x000000ffff157224 */ /* 0x000fe200000e0613 */
[----:B-1----:R-:W-:Y:S01]  /*b840*/  F2FP.BF16.F32.PACK_AB R4, R33, R32 ;  /* 0x000000202104723e */ /* 0x002fe200000010ff */
[----:B------:R-:W-:Y:S01]  /*b850*/  VIADD R12, R31, 0x8 ;  /* 0x000000081f0c7836 */ /* 0x000fe20000000000 */
[----:B------:R-:W1:Y:S01]  /*b860*/  LDC.64 R32, c[0x0][0xb78] ;  /* 0x0002de00ff207b82 */ /* 0x000e620000000a00 */
[----:B------:R-:W-:-:S02]  /*b870*/  F2FP.BF16.F32.PACK_AB R5, R121, R124 ;  /* 0x0000007c7905723e */ /* 0x000fc400000010ff */
[----:B------:R-:W-:Y:S02]  /*b880*/  F2FP.BF16.F32.PACK_AB R6, R37, R36 ;  /* 0x000000242506723e */ /* 0x000fe400000010ff */
[----:B------:R-:W-:Y:S02]  /*b890*/  F2FP.BF16.F32.PACK_AB R7, R123, R126 ;  /* 0x0000007e7b07723e */ /* 0x000fe400000010ff */
[----:B------:R-:W-:Y:S02]  /*b8a0*/  LOP3.LUT P0, RZ, R206, 0x3, RZ, 0xc0, !PT ;  /* 0x00000003ceff7812 */ /* 0x000fe4000780c0ff */
[----:B------:R-:W-:Y:S01]  /*b8b0*/  IADD3.X R25, RZ, R19, RZ, P4, !PT ;  /* 0x00000013ff197210 */ /* 0x000fe200027fe4ff */
[----:B------:R-:W-:Y:S01]  /*b8c0*/  STSM.16.M88.4 [R130], R4 ;  /* 0x0000000482007844 */ /* 0x000fe20000000200 */
[----:B------:R-:W-:Y:S01]  /*b8d0*/  MOV R125, R20 ;  /* 0x00000014007d7202 */ /* 0x000fe20000000f00 */
[----:B------:R-:W-:Y:S01]  /*b8e0*/  IMAD.U32 R21, RZ, RZ, UR5 ;  /* 0x00000005ff157e24 */ /* 0x000fe2000f8e00ff */
[----:B------:R-:W-:Y:S01]  /*b8f0*/  MOV R20, UR4 ;  /* 0x0000000400147c02 */ /* 0x000fe20008000f00 */
[----:B------:R2:W-:Y:S01]  /*b900*/  STSM.16.M88.4 [R129], R8 ;  /* 0x0000000881007844 */ /* 0x0005e20000000200 */
[----:B------:R-:W-:Y:S01]  /*b910*/  ISETP.GE.OR P1, PT, R12, UR10, P0 ;  /* 0x0000000a0c007c0c */ /* 0x000fe20008726670 */
[----:B------:R-:W-:Y:S01]  /*b920*/  IMAD.U32 R21, RZ, RZ, UR6 ;  /* 0x00000006ff157e24 */ /* 0x000fe2000f8e00ff */
[----:B------:R-:W-:Y:S01]  /*b930*/  MOV R122, R24 ;  /* 0x00000018007a7202 */ /* 0x000fe20000000f00 */
[----:B------:R-:W-:Y:S01]  /*b940*/  ULDC.64 UR4, c[0x0][0xb40] ;  /* 0x0002d00000047ab9 */ /* 0x000fe20000000a00 */
[----:B------:R-:W-:-:S02]  /*b950*/  MOV R120, R26 ;  /* 0x0000001a00787202 */ /* 0x000fc40000000f00 */
[----:B------:R-:W-:Y:S02]  /*b960*/  F2FP.BF16.F32.PACK_AB R12, R49, R48 ;  /* 0x00000030310c723e */ /* 0x000fe400000010ff */
[----:B------:R-:W-:Y:S01]  /*b970*/  F2FP.BF16.F32.PACK_AB R24, R57, R56 ;  /* 0x000000383918723e */ /* 0x000fe200000010ff */
[C---:B-1----:R-:W-:Y:S01]  /*b980*/  IMAD.WIDE.U32 R20, R32.reuse, UR36, R20 ;  /* 0x0000002420147c25 */ /* 0x042fe2000f8e0014 */
[----:B------:R-:W-:Y:S01]  /*b990*/  F2FP.BF16.F32.PACK_AB R25, R59, R58 ;  /* 0x0000003a3b19723e */ /* 0x000fe200000010ff */
[----:B------:R-:W-:Y:S01]  /*b9a0*/  STSM.16.M88.4 [R128], R12 ;  /* 0x0000000c80007844 */ /* 0x000fe20000000200 */
[----:B------:R-:W-:Y:S02]  /*b9b0*/  F2FP.BF16.F32.PACK_AB R26, R61, R60 ;  /* 0x0000003c3d1a723e */ /* 0x000fe400000010ff */
[----:B------:R-:W-:Y:S01]  /*b9c0*/  F2FP.BF16.F32.PACK_AB R27, R63, R62 ;  /* 0x0000003e3f1b723e */ /* 0x000fe200000010ff */
[----:B--2---:R-:W-:Y:S01]  /*b9d0*/  IMAD R8, R32, UR7, RZ ;  /* 0x0000000720087c24 */ /* 0x004fe2000f8e02ff */
[----:B------:R-:W-:-:S02]  /*b9e0*/  F2FP.BF16.F32.PACK_AB R4, R65, R64 ;  /* 0x000000404104723e */ /* 0x000fc400000010ff */
[----:B------:R-:W-:Y:S01]  /*b9f0*/  F2FP.BF16.F32.PACK_AB R5, R67, R66 ;  /* 0x000000424305723e */ /* 0x000fe200000010ff */
[----:B------:R-:W-:Y:S01]  /*ba00*/  IMAD R29, R33, UR36, R8 ;  /* 0x00000024211d7c24 */ /* 0x000fe2000f8e0208 */
[----:B------:R-:W-:Y:S01]  /*ba10*/  F2FP.BF16.F32.PACK_AB R6, R69, R68 ;  /* 0x000000444506723e */ /* 0x000fe200000010ff */
[----:B------:R-:W-:Y:S01]  /*ba20*/  STSM.16.M88.4 [R127], R24 ;  /* 0x000000187f007844 */ /* 0x000fe20000000200 */
[----:B------:R-:W-:Y:S02]  /*ba30*/  F2FP.BF16.F32.PACK_AB R7, R71, R70 ;  /* 0x000000464707723e */ /* 0x000fe400000010ff */
[----:B------:R-:W-:Y:S02]  /*ba40*/  IADD3.X R35, RZ, R19, RZ, P6, !PT ;  /* 0x00000013ff237210 */ /* 0x000fe400037fe4ff */
[----:B------:R-:W-:Y:S01]  /*ba50*/  F2FP.BF16.F32.PACK_AB R8, R73, R72 ;  /* 0x000000484908723e */ /* 0x000fe200000010ff */
[----:B------:R1:W-:Y:S01]  /*ba60*/  STSM.16.M88.4 [R125], R4 ;  /* 0x000000047d007844 */ /* 0x0003e20000000200 */
[----:B------:R-:W-:-:S02]  /*ba70*/  F2FP.BF16.F32.PACK_AB R9, R75, R74 ;  /* 0x0000004a4b09723e */ /* 0x000fc400000010ff */
[----:B------:R-:W-:Y:S02]  /*ba80*/  F2FP.BF16.F32.PACK_AB R10, R77, R76 ;  /* 0x0000004c4d0a723e */ /* 0x000fe400000010ff */
[----:B------:R-:W-:Y:S02]  /*ba90*/  F2FP.BF16.F32.PACK_AB R11, R79, R78 ;  /* 0x0000004e4f0b723e */ /* 0x000fe400000010ff */
[----:B------:R-:W-:Y:S02]  /*baa0*/  MOV R34, R34 ;  /* 0x0000002200227202 */ /* 0x000fe40000000f00 */
[----:B------:R-:W-:Y:S01]  /*bab0*/  ISETP.GE.OR P0, PT, R31, UR10, P0 ;  /* 0x0000000a1f007c0c */ /* 0x000fe20008706670 */
[----:B------:R-:W-:Y:S04]  /*bac0*/  STSM.16.M88.4 [R122], R8 ;  /* 0x000000087a007844 */ /* 0x000fe80000000200 */
[----:B------:R-:W-:Y:S01]  /*bad0*/  STSM.16.M88.4 [R120], R80 ;  /* 0x0000005078007844 */ /* 0x000fe20000000200 */
[----:B-1----:R-:W-:-:S02]  /*bae0*/  SHF.R.S32.HI R5, RZ, 0x1f, R31 ;  /* 0x0000001fff057819 */ /* 0x002fc4000001141f */
[----:B------:R-:W-:Y:S01]  /*baf0*/  IADD3 R6, P2, R31, R20, RZ ;  /* 0x000000141f067210 */ /* 0x000fe20007f5e0ff */
[----:B------:R-:W-:Y:S03]  /*bb00*/  STSM.16.M88.4 [R28], R88 ;  /* 0x000000581c007844 */ /* 0x000fe60000000200 */
[----:B------:R-:W-:Y:S01]  /*bb10*/  IADD3.X R5, R5, R21, R29, P2, !PT ;  /* 0x0000001505057210 */ /* 0x000fe200017fe41d */
[----:B------:R-:W-:Y:S01]  /*bb20*/  STSM.16.M88.4 [R38], R96 ;  /* 0x0000006026007844 */ /* 0x000fe20000000200 */
[C---:B------:R-:W-:Y:S01]  /*bb30*/  LEA R4, P2, R6.reuse, UR4, 0x2 ;  /* 0x0000000406047c11 */ /* 0x040fe2000f8410ff */
[----:B------:R-:W-:Y:S02]  /*bb40*/  ULDC UR4, c[0x0][0xc] ;  /* 0x0000030000047ab9 */ /* 0x000fe40000000800 */
[----:B------:R-:W-:Y:S01]  /*bb50*/  STSM.16.M88.4 [R34], R104 ;  /* 0x0000006822007844 */ /* 0x000fe20000000200 */
[----:B------:R-:W-:Y:S01]  /*bb60*/  LEA.HI.X R5, R6, UR5, R5, 0x2, P2 ;  /* 0x0000000506057c11 */ /* 0x000fe200090f1405 */
[----:B------:R-:W-:-:S02]  /*bb70*/  UIADD3 UR11, UR4, UR11, URZ ;  /* 0x0000000b040b7290 */ /* 0x000fc4000fffe03f */
[----:B------:R-:W-:Y:S01]  /*bb80*/  STSM.16.M88.4 [R30], R112 ;  /* 0x000000701e007844 */ /* 0x000fe20000000200 */
[----:B------:R-:W-:Y:S01]  /*bb90*/  @!PT LDS RZ, [RZ] ;  /* 0x00000000fffff984 */ /* 0x000fe20000000800 */
[----:B------:R-:W-:Y:S01]  /*bba0*/  @!PT LDS RZ, [RZ] ;  /* 0x00000000fffff984 */ /* 0x000fe20000000800 */
[----:B------:R-:W-:Y:S01]  /*bbb0*/  @!PT LDS RZ, [RZ] ;  /* 0x00000000fffff984 */ /* 0x000fe20000000800 */
[----:B------:R-:W-:Y:S01]  /*bbc0*/  @!PT LDS RZ, [RZ] ;  /* 0x00000000fffff984 */ /* 0x000fe20000000800 */
[----:B------:R1:W-:Y:S06]  /*bbd0*/  MEMBAR.ALL.CTA ;  /* 0x0000000000007992 */ /* 0x0003ec0000008000 */
[----:B-1----:R-:W1:Y:S01]  /*bbe0*/  FENCE.VIEW.ASYNC.S ;  /* 0x00000000000073c6 */ /* 0x002e620000000000 */
[----:B------:R-:W-:-:S03]  /*bbf0*/  IMAD.U32 R204, RZ, RZ, UR11 ;  /* 0x0000000bffcc7e24 */ /* 0x000fc6000f8e00ff */
[----:B-1----:R-:W1:Y:S01]  /*bc00*/  SHFL.IDX PT, R6, R210, RZ, 0x1f ;  /* 0x00001fffd2067589 */ /* 0x002e6200000e0000 */
[----:B------:R-:W-:Y:S06]  /*bc10*/  BAR.ARV 0x1, 0x120 ;  /* 0x0044800000007b1d */ /* 0x000fec0000002000 */
[----:B------:R2:W-:Y:S01]  /*bc20*/  @!P0 STG.E desc[UR12][R4.64], R3 ;  /* 0x0000000304008986 */ /* 0x0005e2000c10190c */
[----:B-1----:R-:W-:-:S03]  /*bc30*/  ISETP.NE.AND P0, PT, R6, 0x7, PT ;  /* 0x000000070600780c */ /* 0x002fc60003f05270 */
[----:B------:R2:W-:Y:S10]  /*bc40*/  @!P1 STG.E desc[UR12][R4.64+0x20], R0 ;  /* 0x0000200004009986 */ /* 0x0005f4000c10190c */
        /* <DEDUP_REMOVED lines=23> */
[----:B------:R1:W-:Y:S01]  /*bdc0*/  UTMASTG.5D [UR32], [UR4] ;  /* 0x00000020040073b5 */ /* 0x0003e20008020000 */
[----:B------:R-:W-:-:S02]  /*bdd0*/  UMOV UR8, 0x1 ;  /* 0x0000000100087882 */ /* 0x000fc40000000000 */
[----:B------:R-:W-:Y:S02]  /*bde0*/  UPRMT UR7, URZ, 0x654, UR6 ;  /* 0x000006543f077896 */ /* 0x000fe40008000006 */
[----:B------:R-:W-:Y:S01]  /*bdf0*/  UPRMT UR6, UR8, 0x654, UR6 ;  /* 0x0000065408067896 */ /* 0x000fe20008000006 */
[----:B------:R0:W-:Y:S01]  /*be00*/  UTMACMDFLUSH ;  /* 0x00000000000079b7 */ /* 0x0001e20000000000 */
[----:B------:R-:W-:-:S05]  /*be10*/  DEPBAR.LE SB0, 0x0 ;  /* 0x000080000000791a */ /* 0x000fca0000000000 */
[----:B------:R-:W-:Y:S02]  /*be20*/  SYNCS.ARRIVE.TRANS64.RED.A1T0 RZ, [UR7], RZ ;  /* 0x000000ffffff79a7 */ /* 0x000fe40008100407 */
[----:B-1----:R-:W-:Y:S03]  /*be30*/  SYNCS.ARRIVE.TRANS64.RED.A1T0 RZ, [UR6], RZ ;  /* 0x000000ffffff79a7 */ /* 0x002fe60008100406 */
.L_x_154:
[----:B------:R-:W-:Y:S05]  /*be40*/  BSYNC B0 ;  /* 0x0000000000007941 */ /* 0x000fea0003800000 */
.L_x_153:
[----:B--2---:R-:W1:Y:S01]  /*be50*/  LDC R0, c[0x0][0xda4] ;  /* 0x00036900ff007b82 */ /* 0x004e620000000800 */
[----:B------:R-:W-:Y:S01]  /*be60*/  R2UR UR6, R204 ;  /* 0x00000000cc0672ca */ /* 0x000fe200000e0000 */
[----:B------:R-:W-:Y:S01]  /*be70*/  UIADD3 UR38, UR38, 0x1, URZ ;  /* 0x0000000126267890 */ /* 0x000fe2000fffe03f */
[----:B------:R-:W-:Y:S02]  /*be80*/  R2UR UR5, R16 ;  /* 0x00000000100572ca */ /* 0x000fe400000e0000 */
[----:B------:R-:W-:Y:S01]  /*be90*/  IADD3 R205, R205, 0x1, RZ ;  /* 0x00000001cdcd7810 */ /* 0x000fe20007ffe0ff */
[----:B------:R-:W-:-:S04]  /*bea0*/  UISETP.NE.AND UP0, UPT, UR38, 0x2, UPT ;  /* 0x000000022600788c */ /* 0x000fc8000bf05270 */
[----:B------:R-:W-:Y:S02]  /*beb0*/  USEL UR4, URZ, 0x1, UP0 ;  /* 0x000000013f047887 */ /* 0x000fe40008000000 */
[----:B------:R-:W-:-:S04]  /*bec0*/  USEL UR38, UR38, URZ, UP0 ;  /* 0x0000003f26267287 */ /* 0x000fc80008000000 */
[----:B------:R-:W-:-:S06]  /*bed0*/  ULOP3.LUT UR5, UR5, UR4, URZ, 0x3c, !UPT ;  /* 0x0000000405057292 */ /* 0x000fcc000f8e3c3f */
[----:B------:R-:W-:Y:S01]  /*bee0*/  IMAD.U32 R16, RZ, RZ, UR5 ;  /* 0x00000005ff107e24 */ /* 0x000fe2000f8e00ff */
[----:B-1----:R-:W-:-:S13]  /*bef0*/  ISETP.LE.AND P0, PT, R0, UR6, PT ;  /* 0x0000000600007c0c */ /* 0x002fda000bf03270 */
[----:B------:R-:W-:Y:S05]  /*bf00*/  @!P0 BRA `(.L_x_155) ;  /* 0xffffff5000f08947 */ /* 0x000fea000383ffff */
[----:B------:R-:W-:Y:S05]  /*bf10*/  EXIT ;  /* 0x000000000000794d */ /* 0x000fea0003800000 */
.L_x_127:
[----:B------:R-:W-:-:S08]  /*bf20*/  NOP ;  /* 0x0000000000007918 */ /* 0x000fd00000000000 */
[----:B-1----:R-:W1:-:S00]  /*bf30*/  USETMAXREG.DEALLOC.CTAPOOL 0x18 ;  /* 0x00000018000079c8 */ /* 0x002e4000080e0500 */
[----:B-1----:R-:W-:-:S06]  /*bf40*/  LOP3.LUT R0, R0, 0x3, RZ, 0xc0, !PT ;  /* 0x0000000300007812 */ /* 0x002fcc00078ec0ff */
[----:B------:R-:W1:Y:S02]  /*bf50*/  SHFL.IDX PT, R0, R0, RZ, 0x1f ;  /* 0x00001fff00007589 */ /* 0x000e6400000e0000 */
[----:B-1----:R-:W-:-:S13]  /*bf60*/  ISETP.NE.AND P0, PT, R0, RZ, PT ;  /* 0x000000ff0000720c */ /* 0x002fda0003f05270 */
[----:B------:R-:W-:Y:S05]  /*bf70*/  @P0 EXIT ;  /* 0x000000000000094d */ /* 0x000fea0003800000 */
[----:B------:R-:W1:Y:S01]  /*bf80*/  S2UR UR4, SR_CTAID.X ;  /* 0x00000000000479c3 */ /* 0x000e620000002500 */
[----:B------:R-:W-:Y:S01]  /*bf90*/  IMAD.MOV.U32 R16, RZ, RZ, RZ ;  /* 0x000000ffff107224 */ /* 0x000fe200078e00ff */
[----:B------:R-:W-:Y:S01]  /*bfa0*/  MOV R17, 0x1 ;  /* 0x0000000100117802 */ /* 0x000fe20000000f00 */
[----:B------:R-:W-:-:S05]  /*bfb0*/  IMAD.MOV.U32 R2, RZ, RZ, 0x1 ;  /* 0x00000001ff027424 */ /* 0x000fca00078e00ff */
[----:B------:R-:W1:Y:S02]  /*bfc0*/  LDC R0, c[0x0][0xda4] ;  /* 0x00036900ff007b82 */ /* 0x000e640000000800 */
[----:B-1----:R-:W-:-:S13]  /*bfd0*/  ISETP.LE.AND P0, PT, R0, UR4, PT ;  /* 0x0000000400007c0c */ /* 0x002fda000bf03270 */
[----:B------:R-:W-:Y:S05]  /*bfe0*/  @P0 BRA `(.L_x_156) ;  /* 0x0000003000680947 */ /* 0x000fea0003800000 */
[----:B------:R-:W2:Y:S01]  /*bff0*/  LDL R3, [R1+0x1c] ;  /* 0x00001c0001037983 */ /* 0x000ea20000100800 */
[----:B------:R-:W1:Y:S01]  /*c000*/  S2R R4, SR_TID.X ;  /* 0x0000000000047919 */ /* 0x000e620000002100 */
[----:B------:R-:W3:Y:S02]  /*c010*/  S2UR UR4, SR_CTAID.X ;  /* 0x00000000000479c3 */ /* 0x000ee40000002500 */
[----:B---3--:R-:W-:Y:S01]  /*c020*/  IMAD.U32 R2, RZ, RZ, UR4 ;  /* 0x00000004ff027e24 */ /* 0x008fe2000f8e00ff */
[----:B-1----:R-:W-:-:S05]  /*c030*/  LOP3.LUT P0, R0, R4, 0x1f, RZ, 0xc0, !PT ;  /* 0x0000001f04007812 */ /* 0x002fca000780c0ff */
[----:B------:R2:W-:Y:S04]  /*c040*/  STL [R1+0x28], R0 ;  /* 0x0000280001007387 */ /* 0x0005e80000100800 */
[----:B------:R1:W-:Y:S01]  /*c050*/  STL [R1+0x18], R2 ;  /* 0x0000180201007387 */ /* 0x0003e20000100800 */
[----:B------:R-:W-:-:S04]  /*c060*/  LOP3.LUT P1, RZ, R4, 0x7f, RZ, 0xc0, !PT ;  /* 0x0000007f04ff7812 */ /* 0x000fc8000782c0ff */
[----:B------:R-:W-:Y:S01]  /*c070*/  PLOP3.LUT P0, PT, P0, P1, PT, 0x8a, 0x0 ;  /* 0x000000000000781c */ /* 0x000fe20000703172 */
[----:B------:R-:W-:Y:S02]  /*c080*/  IMAD.MOV.U32 R16, RZ, RZ, RZ ;  /* 0x000000ffff107224 */ /* 0x000fe400078e00ff */
[----:B------:R-:W-:Y:S01]  /*c090*/  IMAD.MOV.U32 R17, RZ, RZ, 0x1 ;  /* 0x00000001ff117424 */ /* 0x000fe200078e00ff */
[----:B------:R-:W-:Y:S01]  /*c0a0*/  P2R R19, PR, RZ, 0x1 ;  /* 0x00000001ff137803 */ /* 0x000fe20000000000 */
[----:B------:R-:W-:Y:S01]  /*c0b0*/  ULDC.64 UR36, c[0x0][0x198] ;  /* 0x0000660000247ab9 */ /* 0x000fe20000000a00 */
[----:B------:R-:W-:Y:S01]  /*c0c0*/  ULDC UR38, c[0x0][0xc] ;  /* 0x0000030000267ab9 */ /* 0x000fe20000000800 */
[----:B--2---:R-:W-:-:S05]  /*c0d0*/  LOP3.LUT R0, R3, 0x2, RZ, 0xfc, !PT ;  /* 0x0000000203007812 */ /* 0x004fca00078efcff */
[----:B------:R1:W-:Y:S04]  /*c0e0*/  STL [R1+0xc], R0 ;  /* 0x00000c0001007387 */ /* 0x0003e80000100800 */
[----:B------:R1:W-:Y:S02]  /*c0f0*/  STL [R1+0x24], RZ ;  /* 0x000024ff01007387 */ /* 0x0003e40000100800 */
.L_x_208:
        /* <DEDUP_REMOVED lines=21> */
[----:B-1----:R-:W-:Y:S02]  /*c250*/  IMAD R9, R4, UR4, RZ ;  /* 0x0000000404097c24 */ /* 0x002fe4000f8e02ff */
[----:B--2---:R-:W-:-:S05]  /*c260*/  @P1 IMAD.HI.U32 R2, R6, R2, RZ ;  /* 0x0000000206021227 */ /* 0x004fca00078e00ff */
[----:B------:R-:W-:Y:S01]  /*c270*/  @P1 SHF.R.U32.HI R7, RZ, R3, R2 ;  /* 0x00000003ff071219 */ /* 0x000fe20000011602 */
[----:B------:R-:W-:Y:S01]  /*c280*/  VIADD R3, R9, 0x6f ;  /* 0x0000006f09037836 */ /* 0x000fe20000000000 */
[----:B------:R-:W-:-:S03]  /*c290*/  MOV R2, 0x400 ;  /* 0x0000040000027802 */ /* 0x000fc60000000f00 */
[----:B------:R4:W-:Y:S01]  /*c2a0*/  STL [R1], R7 ;  /* 0x0000000701007387 */ /* 0x0009e20000100800 */
[----:B---3--:R-:W-:Y:S01]  /*c2b0*/  LEA R8, R5, R2, 0x18 ;  /* 0x0000000205087211 */ /* 0x008fe200078ec0ff */
[----:B------:R-:W-:Y:S02]  /*c2c0*/  IMAD.MOV.U32 R2, RZ, RZ, RZ ;  /* 0x000000ffff027224 */ /* 0x000fe400078e00ff */
[----:B------:R4:W-:Y:S01]  /*c2d0*/  STL [R1+0x20], R9 ;  /* 0x0000200901007387 */ /* 0x0009e20000100800 */
[----:B------:R-:W-:Y:S01]  /*c2e0*/  IADD3 R4, R8, 0x21400, RZ ;  /* 0x0002140008047810 */ /* 0x000fe20007ffe0ff */
[----:B------:R-:W-:Y:S02]  /*c2f0*/  IMAD.HI R2, R3, -0x6db6db6d, R2 ;  /* 0x9249249303027827 */ /* 0x000fe400078e0202 */
[----:B------:R4:W-:Y:S01]  /*c300*/  STL [R1+0x8], R8 ;  /* 0x0000080801007387 */ /* 0x0009e20000100800 */
[----:B------:R-:W-:Y:S01]  /*c310*/  LOP3.LUT P0, RZ, R4, 0x3ff, RZ, 0xc0, !PT ;  /* 0x000003ff04ff7812 */ /* 0x000fe2000780c0ff */
[----:B------:R-:W-:-:S04]  /*c320*/  IMAD.MOV R3, RZ, RZ, -R7 ;  /* 0x000000ffff037224 */ /* 0x000fc800078e0a07 */
[----:B------:R-:W-:Y:S01]  /*c330*/  IMAD R4, R0, R3, R6 ;  /* 0x0000000300047224 */ /* 0x000fe200078e0206 */
[----:B------:R-:W-:-:S04]  /*c340*/  SHF.R.U32.HI R3, RZ, 0x1f, R2 ;  /* 0x0000001fff037819 */ /* 0x000fc80000011602 */
[----:B------:R-:W-:Y:S01]  /*c350*/  LEA.HI.SX32 R0, R2, R3, 0x1a ;  /* 0x0000000302007211 */ /* 0x000fe200078fd2ff */
[----:B------:R4:W-:Y:S04]  /*c360*/  STL [R1+0x4], R4 ;  /* 0x0000040401007387 */ /* 0x0009e80000100800 */
[----:B------:R4:W-:Y:S01]  /*c370*/  STL [R1+0x14], R0 ;  /* 0x0000140001007387 */ /* 0x0009e20000100800 */
[----:B------:R-:W-:Y:S05]  /*c380*/  @!P0 BRA `(.L_x_157) ;  /* 0x0000000000408947 */ /* 0x000fea0003800000 */
[----:B------:R-:W-:Y:S01]  /*c390*/  MOV R2, 0x0 ;  /* 0x0000000000027802 */ /* 0x000fe20000000f00 */
[----:B------:R-:W-:Y:S01]  /*c3a0*/  ULDC.64 UR6, c[0x4][0xa8] ;  /* 0x01002a0000067ab9 */ /* 0x000fe20000000a00 */
[----:B------:R-:W-:Y:S01]  /*c3b0*/  ULDC.64 UR8, c[0x4][0xb0] ;  /* 0x01002c0000087ab9 */ /* 0x000fe20000000a00 */
[----:B------:R-:W-:Y:S01]  /*c3c0*/  ULDC.64 UR4, c[0x4][0x8] ;  /* 0x0100020000047ab9 */ /* 0x000fe20000000a00 */
[----:B----4-:R-:W-:Y:S01]  /*c3d0*/  IMAD.U32 R4, RZ, RZ, UR6 ;  /* 0x00000006ff047e24 */ /* 0x010fe2000f8e00ff */
[----:B------:R-:W-:Y:S01]  /*c3e0*/  MOV R6, UR8 ;  /* 0x0000000800067c02 */ /* 0x000fe20008000f00 */
[----:B------:R-:W1:Y:S01]  /*c3f0*/  LDC.64 R2, c[0x4][R2] ;  /* 0x0100000002027b82 */ /* 0x000e620000000a00 */
[----:B------:R-:W-:Y:S01]  /*c400*/  IMAD.U32 R5, RZ, RZ, UR7 ;  /* 0x00000007ff057e24 */ /* 0x000fe2000f8e00ff */
[----:B------:R-:W-:Y:S01]  /*c410*/  MOV R8, 0x70 ;  /* 0x0000007000087802 */ /* 0x000fe20000000f00 */
[----:B------:R-:W-:Y:S02]  /*c420*/  IMAD.U32 R7, RZ, RZ, UR9 ;  /* 0x00000009ff077e24 */ /* 0x000fe4000f8e00ff */
[----:B------:R-:W-:-:S02]  /*c430*/  IMAD.U32 R10, RZ, RZ, UR4 ;  /* 0x00000004ff0a7e24 */ /* 0x000fc4000f8e00ff */
[----:B------:R-:W-:Y:S02]  /*c440*/  IMAD.U32 R11, RZ, RZ, UR5 ;  /* 0x00000005ff0b7e24 */ /* 0x000fe4000f8e00ff */
[----:B------:R-:W-:Y:S02]  /*c450*/  IMAD.MOV.U32 R12, RZ, RZ, 0x1 ;  /* 0x00000001ff0c7424 */ /* 0x000fe400078e00ff */
[----:B------:R-:W-:-:S07]  /*c460*/  IMAD.MOV.U32 R13, RZ, RZ, RZ ;  /* 0x000000ffff0d7224 */ /* 0x000fce00078e00ff */
[----:B------:R-:W-:-:S07]  /*c470*/  LEPC R20, `(.L_x_157) ;  /* 0x000000001014794e */ /* 0x000fce0000000000 */
[----:B-1----:R-:W-:Y:S05]  /*c480*/  CALL.ABS.NOINC R2 ;  /* 0x0000000002007343 */ /* 0x002fea0003c00000 */
.L_x_157:
[----:B------:R-:W4:Y:S02]  /*c490*/  LDL R2, [R1+0x8] ;  /* 0x0000080001027983 */ /* 0x000f240000100800 */
[----:B----4-:R-:W-:-:S05]  /*c4a0*/  VIADD R0, R2, 0x400 ;  /* 0x0000040002007836 */ /* 0x010fca0000000000 */
[----:B------:R-:W-:-:S13]  /*c4b0*/  LOP3.LUT P0, RZ, R0, 0x3ff, RZ, 0xc0, !PT ;  /* 0x000003ff00ff7812 */ /* 0x000fda000780c0ff */
[----:B------:R-:W-:Y:S05]  /*c4c0*/  @!P0 BRA `(.L_x_158) ;  /* 0x0000000000808947 */ /* 0x000fea0003800000 */
[----:B------:R-:W-:Y:S01]  /*c4d0*/  MOV R0, 0x0 ;  /* 0x0000000000007802 */ /* 0x000fe20000000f00 */
[----:B------:R-:W-:Y:S01]  /*c4e0*/  ULDC.64 UR6, c[0x4][0xa8] ;  /* 0x01002a0000067ab9 */ /* 0x000fe20000000a00 */
[----:B------:R-:W-:Y:S01]  /*c4f0*/  ULDC.64 UR8, c[0x4][0xb0] ;  /* 0x01002c0000087ab9 */ /* 0x000fe20000000a00 */
[----:B------:R-:W-:Y:S01]  /*c500*/  ULDC.64 UR4, c[0x4][0x10] ;  /* 0x0100040000047ab9 */ /* 0x000fe20000000a00 */
[----:B------:R1:W2:Y:S01]  /*c510*/  LDC.64 R2, c[0x4][R0] ;  /* 0x0100000000027b82 */ /* 0x0002a20000000a00 */
[----:B------:R-:W-:Y:S01]  /*c520*/  MOV R4, UR6 ;  /* 0x0000000600047c02 */ /* 0x000fe20008000f00 */
[----:B------:R-:W-:Y:S01]  /*c530*/  IMAD.U32 R5, RZ, RZ, UR7 ;  /* 0x00000007ff057e24 */ /* 0x000fe2000f8e00ff */
[----:B------:R-:W-:Y:S01]  /*c540*/  MOV R10, UR4 ;  /* 0x00000004000a7c02 */ /* 0x000fe20008000f00 */
[----:B------:R-:W-:Y:S01]  /*c550*/  IMAD.U32 R6, RZ, RZ, UR8 ;  /* 0x00000008ff067e24 */ /* 0x000fe2000f8e00ff */
[----:B------:R-:W-:Y:S01]  /*c560*/  MOV R13, RZ ;  /* 0x000000ff000d7202 */ /* 0x000fe20000000f00 */
[----:B------:R-:W-:-:S02]  /*c570*/  IMAD.U32 R7, RZ, RZ, UR9 ;  /* 0x00000009ff077e24 */ /* 0x000fc4000f8e00ff */
[----:B------:R-:W-:Y:S02]  /*c580*/  IMAD.U32 R11, RZ, RZ, UR5 ;  /* 0x00000005ff0b7e24 */ /* 0x000fe4000f8e00ff */
[----:B------:R-:W-:Y:S02]  /*c590*/  IMAD.MOV.U32 R8, RZ, RZ, 0x70 ;  /* 0x00000070ff087424 */ /* 0x000fe400078e00ff */
[----:B-1----:R-:W-:-:S07]  /*c5a0*/  IMAD.MOV.U32 R12, RZ, RZ, 0x1 ;  /* 0x00000001ff0c7424 */ /* 0x002fce00078e00ff */
[----:B------:R-:W-:-:S07]  /*c5b0*/  LEPC R20, `(.L_x_159) ;  /* 0x000000001014794e */ /* 0x000fce0000000000 */
[----:B--2---:R-:W-:Y:S05]  /*c5c0*/  CALL.ABS.NOINC R2 ;  /* 0x0000000002007343 */ /* 0x004fea0003c00000 */
.L_x_159:
        /* <DEDUP_REMOVED lines=16> */
.L_x_158:
[----:B------:R-:W2:Y:S01]  /*c6d0*/  LDL R8, [R1+0x4] ;  /* 0x0000040001087983 */ /* 0x000ea20000100800 */
[----:B------:R-:W1:Y:S01]  /*c6e0*/  LDC R0, c[0x0][0x428] ;  /* 0x00010a00ff007b82 */ /* 0x000e620000000800 */
[----:B------:R-:W-:Y:S02]  /*c6f0*/  ULDC.64 UR4, c[0x0][0x9f8] ;  /* 0x00027e0000047ab9 */ /* 0x000fe40000000a00 */
[----:B------:R-:W3:Y:S04]  /*c700*/  LDL R6, [R1] ;  /* 0x0000000001067983 */ /* 0x000ee80000100800 */
[----:B------:R-:W4:Y:S01]  /*c710*/  LDL R7, [R1+0x28] ;  /* 0x0000280001077983 */ /* 0x000f220000100800 */
[----:B-1----:R-:W-:-:S03]  /*c720*/  ISETP.NE.AND P1, PT, R0, 0x1, PT ;  /* 0x000000010000780c */ /* 0x002fc60003f25270 */
[----:B------:R-:W4:Y:S01]  /*c730*/  LDL.LU R5, [R1+0x10] ;  /* 0x0000100001057983 */ /* 0x000f220000300800 */
[----:B------:R-:W-:Y:S01]  /*c740*/  ISETP.NE.U32.AND P0, PT, RZ, UR4, PT ;  /* 0x00000004ff007c0c */ /* 0x000fe2000bf05070 */
[----:B------:R-:W-:Y:S01]  /*c750*/  ULDC.64 UR6, c[0x0][0x208] ;  /* 0x0000820000067ab9 */ /* 0x000fe20000000a00 */
[----:B------:R-:W-:Y:S01]  /*c760*/  ULDC UR4, c[0x0][0xda8] ;  /* 0x00036a0000047ab9 */ /* 0x000fe20000000800 */
[----:B------:R-:W4:Y:S01]  /*c770*/  LDL R4, [R1+0x18] ;  /* 0x0000180001047983 */ /* 0x000f220000100800 */
[----:B------:R-:W-:-:S05]  /*c780*/  ISETP.NE.AND.EX P0, PT, RZ, UR5, PT, P0 ;  /* 0x00000005ff007c0c */ /* 0x000fca000bf05300 */
[----:B------:R-:W2:Y:S08]  /*c790*/  @P1 LDC R2, c[0x0][0x42c] ;  /* 0x00010b00ff021b82 */ /* 0x000eb00000000800 */
[----:B------:R-:W1:Y:S01]  /*c7a0*/  @P1 LDC R3, c[0x0][0x430] ;  /* 0x00010c00ff031b82 */ /* 0x000e620000000800 */
[----:B--2---:R-:W-:-:S04]  /*c7b0*/  @P1 IMAD.HI.U32 R2, R8, R2, RZ ;  /* 0x0000000208021227 */ /* 0x004fc800078e00ff */
[----:B------:R-:W-:Y:S01]  /*c7c0*/  IMAD.MOV.U32 R0, RZ, RZ, R8 ;  /* 0x000000ffff007224 */ /* 0x000fe200078e0008 */
[----:B-1----:R-:W-:Y:S02]  /*c7d0*/  @P1 SHF.R.U32.HI R0, RZ, R3, R2 ;  /* 0x00000003ff001219 */ /* 0x002fe40000011602 */
[----:B------:R-:W3:Y:S02]  /*c7e0*/  @P0 LDC.64 R2, c[0x0][0x9f8] ;  /* 0x00027e00ff020b82 */ /* 0x000ee40000000a00 */
[----:B---3--:R-:W-:-:S05]  /*c7f0*/  @P0 IMAD.WIDE R2, R6, 0x4, R2 ;  /* 0x0000000406020825 */ /* 0x008fca00078e0202 */
[----:B------:R1:W5:Y:S01]  /*c800*/  @P0 LDG.E R6, desc[UR6][R2.64] ;  /* 0x0000000602060981 */ /* 0x000362000c1e1900 */
[----:B----4-:R-:W-:Y:S01]  /*c810*/  ISETP.NE.AND P1, PT, R7, RZ, PT ;  /* 0x000000ff0700720c */ /* 0x010fe20003f25270 */
[----:B------:R-:W-:Y:S01]  /*c820*/  IMAD.MOV R7, RZ, RZ, -R5 ;  /* 0x000000ffff077224 */ /* 0x000fe200078e0a05 */
[----:B------:R-:W2:Y:S02]  /*c830*/  S2R R21, SR_CgaCtaId ;  /* 0x0000000000157919 */ /* 0x000ea40000008800 */
[----:B------:R-:W-:Y:S01]  /*c840*/  PLOP3.LUT P2, PT, P1, PT, PT, 0x8, 0x0 ;  /* 0x000000000000781c */ /* 0x000fe20000f4e170 */
[----:B------:R-:W-:-:S05]  /*c850*/  IMAD R7, R7, UR4, R4 ;  /* 0x0000000407077c24 */ /* 0x000fca000f8e0204 */
[----:B------:R-:W-:-:S03]  /*c860*/  SHF.L.U32 R7, R7, 0x7, RZ ;  /* 0x0000000707077819 */ /* 0x000fc600000006ff */
[----:B------:R-:W-:-:S05]  /*c870*/  VOTEU.ALL UP1, P1 ;  /* 0x00000000003f7886 */ /* 0x000fca0000820000 */
[----:B------:R-:W-:-:S04]  /*c880*/  @!UP1 UIADD3 UR8, UP0, UR36, 0x270, URZ ;  /* 0x0000027024089890 */ /* 0x000fc8000ff1e03f */
[----:B------:R-:W-:-:S03]  /*c890*/  @!UP1 UIADD3.X UR9, URZ, UR37, URZ, UP0, !UPT ;  /* 0x000000253f099290 */ /* 0x000fc600087fe43f */
[----:B-1----:R-:W-:-:S09]  /*c8a0*/  VOTEU.ALL UP0, P1 ;  /* 0x00000000003f7886 */ /* 0x002fd20000800000 */
.L_x_160:
[----:B------:R-:W3:Y:S04]  /*c8b0*/  LDL R3, [R1] ;  /* 0x0000000001037983 */ /* 0x000ee80000100800 */
[----:B------:R-:W4:Y:S01]  /*c8c0*/  LDL R2, [R1+0x4] ;  /* 0x0000040001027983 */ /* 0x000f220000100800 */
[----:B------:R-:W-:Y:S01]  /*c8d0*/  UMOV UR4, URZ ;  /* 0x0000003f00047c82 */ /* 0x000fe20008000000 */
[----:B------:R-:W-:Y:S02]  /*c8e0*/  PLOP3.LUT P0, PT, P0, P2, PT, 0xa2, 0x0 ;  /* 0x000000000000781c */ /* 0x000fe40000705472 */
[----:B---3--:R-:W-:-:S08]  /*c8f0*/  @P2 R2UR P0, UR7, R3 ;  /* 0x00000000030722ca */ /* 0x008fd00000000000 */
[----:B------:R-:W-:Y:S02]  /*c900*/  PLOP3.LUT P0, PT, P0, P2, PT, 0xa2, 0x0 ;  /* 0x000000000000781c */ /* 0x000fe40000705472 */
[----:B----4-:R-:W-:-:S08]  /*c910*/  @P2 R2UR.OR P0, UR6, R2 ;  /* 0x00000000020622ca */ /* 0x010fd00000100000 */
        /* <DEDUP_REMOVED lines=8> */
.L_x_161:
[----:B------:R-:W3:Y:S04]  /*c9a0*/  LDL R3, [R1] ;  /* 0x0000000001037983 */ /* 0x000ee80000100800 */
[----:B------:R-:W4:Y:S01]  /*c9b0*/  LDL R2, [R1+0x4] ;  /* 0x0000040001027983 */ /* 0x000f220000100800 */
        /* <DEDUP_REMOVED lines=12> */
.L_x_162:
        /* <DEDUP_REMOVED lines=11> */
[----:B------:R-:W1:Y:S01]  /*cb30*/  LDC.64 R2, c[0x0][0x3f8] ;  /* 0x0000fe00ff027b82 */ /* 0x000e620000000a00 */
[----:B--2---:R-:W-:Y:S01]  /*cb40*/  LOP3.LUT R21, R21, 0x1, RZ, 0xc0, !PT ;  /* 0x0000000115157812 */ /* 0x004fe200078ec0ff */
[----:B------:R-:W-:-:S04]  /*cb50*/  UMOV UR4, 0xffffffff ;  /* 0xffffffff00047882 */ /* 0x000fc80000000000 */
[C---:B------:R-:W-:Y:S02]  /*cb60*/  IMAD R20, R21.reuse, 0x38, RZ ;  /* 0x0000003815147824 */ /* 0x040fe400078e02ff */
[----:B------:R-:W-:Y:S01]  /*cb70*/  IMAD R21, R21, 0xe00, RZ ;  /* 0x00000e0015157824 */ /* 0x000fe200078e02ff */
[----:B-1----:R-:W-:-:S04]  /*cb80*/  ISETP.NE.U32.AND P0, PT, R2, RZ, PT ;  /* 0x000000ff0200720c */ /* 0x002fc80003f05070 */
[----:B------:R-:W-:-:S04]  /*cb90*/  ISETP.NE.AND.EX P0, PT, R3, RZ, PT, P0 ;  /* 0x000000ff0300720c */ /* 0x000fc80003f05300 */
[----:B-----5:R-:W-:Y:S01]  /*cba0*/  SEL R5, R6, RZ, !P0 ;  /* 0x000000ff06057207 */ /* 0x020fe20004000000 */
[----:B------:R-:W-:Y:S08]  /*cbb0*/  BRA.DIV UR4, `(.L_x_163) ;  /* 0x0000002a04c07947 */ /* 0x000ff0000b800000 */
.L_x_224:
[----:B------:R-:W2:Y:S01]  /*cbc0*/  LDL R8, [R1+0x14] ;  /* 0x0000140001087983 */ /* 0x000ea20000100800 */
[----:B------:R-:W-:Y:S01]  /*cbd0*/  UMOV UR4, 0xffffffff ;  /* 0xffffffff00047882 */ /* 0x000fe20000000000 */
[--C-:B------:R-:W-:Y:S01]  /*cbe0*/  SHF.R.S32.HI R12, RZ, 0x1f, R6.reuse ;  /* 0x0000001fff0c7819 */ /* 0x100fe20000011406 */
[----:B------:R-:W-:Y:S02]  /*cbf0*/  IMAD.MOV.U32 R4, RZ, RZ, R6 ;  /* 0x000000ffff047224 */ /* 0x000fe400078e0006 */
[----:B--2---:R-:W-:Y:S01]  /*cc00*/  VIADD R8, R8, 0xffffffff ;  /* 0xffffffff08087836 */ /* 0x004fe20000000000 */
[----:B------:R-:W-:Y:S06]  /*cc10*/  BRA.DIV UR4, `(.L_x_164) ;  /* 0x0000002a04dc7947 */ /* 0x000fec000b800000 */
[----:B------:R-:W-:-:S13]  /*cc20*/  ELECT P6, URZ, PT ;  /* 0x00000000003f782f */ /* 0x000fda00038c0000 */
.L_x_227:
[----:B------:R-:W-:Y:S05]  /*cc30*/  @!P6 BRA `(.L_x_165) ;  /* 0x000000040028e947 */ /* 0x000fea0003800000 */
        /* <DEDUP_REMOVED lines=9> */
[----:B------:R-:W-:-:S04]  /*ccd0*/  @P1 SHF.R.U32.HI R5, RZ, R11, R10 ;  /* 0x0000000bff051219 */ /* 0x000fc8000001160a */
[--C-:B------:R-:W-:Y:S01]  /*cce0*/  SHF.R.S32.HI R11, RZ, 0x1f, R5.reuse ;  /* 0x0000001fff0b7819 */ /* 0x100fe20000011405 */
[--C-:B------:R-:W-:Y:S02]  /*ccf0*/  IMAD.MOV R18, RZ, RZ, -R5.reuse ;  /* 0x000000ffff127224 */ /* 0x100fe400078e0a05 */
[----:B------:R-:W-:Y:S02]  /*cd00*/  IMAD.MOV.U32 R10, RZ, RZ, R5 ;  /* 0x000000ffff0a7224 */ /* 0x000fe400078e0005 */
[----:B------:R-:W-:Y:S02]  /*cd10*/  IMAD R18, R9, R18, R8 ;  /* 0x0000001209127224 */ /* 0x000fe400078e0208 */
[----:B------:R-:W-:Y:S02]  /*cd20*/  IMAD R9, R12, UR4, RZ ;  /* 0x000000040c097c24 */ /* 0x000fe4000f8e02ff */
[----:B------:R-:W-:-:S04]  /*cd30*/  IMAD.WIDE.U32 R10, R6, UR4, R10 ;  /* 0x00000004060a7c25 */ /* 0x000fc8000f8e000a */
[----:B------:R-:W-:Y:S01]  /*cd40*/  IMAD R5, R6, UR5, R9 ;  /* 0x0000000506057c24 */ /* 0x000fe2000f8e0209 */
[----:B------:R-:W-:-:S03]  /*cd50*/  LEA R14, P1, R10, R2, 0x2 ;  /* 0x000000020a0e7211 */ /* 0x000fc600078210ff */
[----:B------:R-:W-:-:S05]  /*cd60*/  IMAD.IADD R5, R11, 0x1, R5 ;  /* 0x000000010b057824 */ /* 0x000fca00078e0205 */
[----:B------:R-:W-:-:S05]  /*cd70*/  LEA.HI.X R15, R10, R3, R5, 0x2, P1 ;  /* 0x000000030a0f7211 */ /* 0x000fca00008f1405 */
[----:B------:R1:W5:Y:S02]  /*cd80*/  LDG.E R6, desc[UR6][R14.64] ;  /* 0x000000060e067981 */ /* 0x000364000c1e1900 */
.L_x_166:
[----:B------:R-:W2:Y:S01]  /*cd90*/  S2R R9, SR_CgaCtaId ;  /* 0x0000000000097919 */ /* 0x000ea20000008800 */
[----:B------:R-:W-:-:S04]  /*cda0*/  MOV R5, 0x400 ;  /* 0x0000040000057802 */ /* 0x000fc80000000f00 */
[----:B--2---:R-:W-:Y:S02]  /*cdb0*/  LEA R5, R9, R5, 0x18 ;  /* 0x0000000509057211 */ /* 0x004fe400078ec0ff */
[----:B------:R-:W-:Y:S02]  /*cdc0*/  SHF.L.U32 R9, R17, 0x1f, RZ ;  /* 0x0000001f11097819 */ /* 0x000fe400000006ff */
[----:B------:R-:W-:-:S04]  /*cdd0*/  LEA R5, R16, R5, 0x3 ;  /* 0x0000000510057211 */ /* 0x000fc800078e18ff */
[----:B------:R-:W2:Y:S02]  /*cde0*/  SYNCS.PHASECHK.TRANS64.TRYWAIT P1, [R5+URZ+0x36840], R9 ;  /* 0x03684009050075a7 */ /* 0x000ea4000802017f */
[----:B--2---:R-:W-:Y:S05]  /*cdf0*/  @!P1 BRA `(.L_x_167) ;  /* 0x0000002800849947 */ /* 0x004fea0003800000 */
.L_x_228:
[----:B------:R-:W3:Y:S01]  /*ce00*/  LDL R10, [R1+0xc] ;  /* 0x00000c00010a7983 */ /* 0x000ee20000100800 */
[----:B------:R-:W4:Y:S02]  /*ce10*/  S2R R11, SR_TID.X ;  /* 0x00000000000b7919 */ /* 0x000f240000002100 */
[----:B----4-:R-:W-:-:S13]  /*ce20*/  LOP3.LUT P1, RZ, R11, 0x7f, RZ, 0xc0, !PT ;  /* 0x0000007f0bff7812 */ /* 0x010fda000782c0ff */
[----:B--2---:R-:W-:-:S04]  /*ce30*/  @!P1 IMAD.MOV.U32 R9, RZ, RZ, 0xa800 ;  /* 0x0000a800ff099424 */ /* 0x004fc800078e00ff */
[----:B------:R3:W-:Y:S02]  /*ce40*/  @!P1 SYNCS.ARRIVE.TRANS64 RZ, [R5+URZ+0x36830], R9 ;  /* 0x0368300905ff99a7 */ /* 0x0007e4000800003f */
[----:B---3--:R-:W-:-:S04]  /*ce50*/  PRMT R9, R10, 0x9910, RZ ;  /* 0x000099100a097816 */ /* 0x008fc800000000ff */
[----:B------:R-:W-:-:S13]  /*ce60*/  ISETP.NE.AND P1, PT, R9, 0x2, PT ;  /* 0x000000020900780c */ /* 0x000fda0003f25270 */
[----:B------:R-:W-:Y:S05]  /*ce70*/  @P1 BRA `(.L_x_168) ;  /* 0x0000000000041947 */ /* 0x000fea0003800000 */
[----:B------:R-:W-:Y:S01]  /*ce80*/  BPT.TRAP 0x1 ;  /* 0x000000040000795c */ /* 0x000fe20000300000 */
.L_x_168:
[----:B------:R-:W-:-:S13]  /*ce90*/  ISETP.NE.AND P1, PT, R19, RZ, PT ;  /* 0x000000ff1300720c */ /* 0x000fda0003f25270 */
[----:B------:R-:W-:Y:S05]  /*cea0*/  @P1 BRA `(.L_x_169) ;  /* 0x0000000000041947 */ /* 0x000fea0003800000 */
[----:B------:R-:W-:Y:S01]  /*ceb0*/  BPT.TRAP 0x1 ;  /* 0x000000040000795c */ /* 0x000fe20000300000 */
.L_x_169:
[----:B------:R-:W2:Y:S01]  /*cec0*/  S2R R10, SR_CgaCtaId ;  /* 0x00000000000a7919 */ /* 0x000ea20000008800 */
[----:B------:R-:W-:Y:S01]  /*ced0*/  MOV R9, 0x400 ;  /* 0x0000040000097802 */ /* 0x000fe20000000f00 */
[----:B------:R-:W-:Y:S01]  /*cee0*/  UIADD3 UR4, UP0, UR36, 0x370, URZ ;  /* 0x0000037024047890 */ /* 0x000fe2000ff1e03f */
[----:B------:R-:W-:Y:S01]  /*cef0*/  R2UR UR9, R5 ;  /* 0x00000000050972ca */ /* 0x000fe200000e0000 */
[----:B------:R-:W-:Y:S01]  /*cf00*/  IMAD R5, R16, 0x5400, R21 ;  /* 0x0000540010057824 */ /* 0x000fe200078e0215 */
[----:B------:R-:W-:Y:S01]  /*cf10*/  R2UR UR11, R18 ;  /* 0x00000000120b72ca */ /* 0x000fe200000e0000 */
[----:B------:R-:W-:Y:S01]  /*cf20*/  UMOV UR10, URZ ;  /* 0x0000003f000a7c82 */ /* 0x000fe20008000000 */
[----:B------:R-:W-:Y:S01]  /*cf30*/  R2UR UR5, R20 ;  /* 0x00000000140572ca */ /* 0x000fe200000e0000 */
[----:B------:R-:W-:Y:S01]  /*cf40*/  UMOV UR18, 0x30000 ;  /* 0x0003000000127882 */ /* 0x000fe20000000000 */
[----:B------:R-:W-:Y:S01]  /*cf50*/  R2UR UR12, R0 ;  /* 0x00000000000c72ca */ /* 0x000fe200000e0000 */
[----:B------:R-:W-:Y:S01]  /*cf60*/  UMOV UR6, 0x0 ;  /* 0x0000000000067882 */ /* 0x000fe20000000000 */
[----:B-----5:R-:W-:Y:S01]  /*cf70*/  R2UR UR13, R6 ;  /* 0x00000000060d72ca */ /* 0x020fe200000e0000 */
[----:B------:R-:W-:Y:S01]  /*cf80*/  UMOV UR7, 0x14f00000 ;  /* 0x14f0000000077882 */ /* 0x000fe20000000000 */
[----:B------:R-:W-:-:S03]  /*cf90*/  UMOV UR16, 0x40 ;  /* 0x0000004000107882 */ /* 0x000fc60000000000 */
[----:B------:R-:W-:-:S04]  /*cfa0*/  UIADD3 UR9, UR9, 0x36830, URZ ;  /* 0x0003683009097890 */ /* 0x000fc8000fffe03f */
[----:B------:R-:W-:Y:S02]  /*cfb0*/  UIMAD UR11, UR11, 0x70, UR5 ;  /* 0x000000700b0b78a4 */ /* 0x000fe4000f8e0205 */
[----:B------:R-:W-:Y:S01]  /*cfc0*/  UIADD3.X UR5, URZ, UR37, URZ, UP0, !UPT ;  /* 0x000000253f057290 */ /* 0x000fe200087fe43f */
[----:B--2---:R-:W-:-:S05]  /*cfd0*/  LEA R9, R10, R9, 0x18 ;  /* 0x000000090a097211 */ /* 0x004fca00078ec0ff */
[----:B------:R-:W-:-:S05]  /*cfe0*/  IMAD R5, R5, 0x2, R9 ;  /* 0x0000000205057824 */ /* 0x000fca00078e0209 */
[----:B------:R-:W-:Y:S01]  /*cff0*/  R2UR UR8, R5 ;  /* 0x00000000050872ca */ /* 0x000fe200000e0000 */
[----:B------:R-:W-:-:S12]  /*d000*/  IMAD.MOV.U32 R5, RZ, RZ, R6 ;  /* 0x000000ffff057224 */ /* 0x000fd800078e0006 */
[----:B------:R-:W-:Y:S02]  /*d010*/  UIADD3 UR14, UR8, 0x21400, URZ ;  /* 0x00021400080e7890 */ /* 0x000fe4000fffe03f */
[----:B------:R-:W-:Y:S02]  /*d020*/  UIADD3 UR15, UR8, 0x24c00, URZ ;  /* 0x00024c00080f7890 */ /* 0x000fe4000fffe03f */
[----:B------:R-:W-:-:S03]  /*d030*/  UIADD3 UR17, UR8, 0x28400, URZ ;  /* 0x0002840008117890 */ /* 0x000fc6000fffe03f */
[----:B------:R-:W-:Y:S01]  /*d040*/  UMOV UR8, UR14 ;  /* 0x0000000e00087c82 */ /* 0x000fe20008000000 */
[----:B------:R-:W-:Y:S01]  /*d050*/  UMOV UR14, 0x80 ;  /* 0x00000080000e7882 */ /* 0x000fe20000000000 */
[----:B------:R2:W-:Y:S02]  /*d060*/  UTMALDG.4D.MULTICAST [UR8], [UR4], UR18, desc[UR6] ;  /* 0x00000608040073b4 */ /* 0x0005e40008019812 */
[----:B--2---:R-:W-:Y:S01]  /*d070*/  UMOV UR8, UR15 ;  /* 0x0000000f00087c82 */ /* 0x004fe20008000000 */
[----:B------:R-:W-:Y:S02]  /*d080*/  UMOV UR10, UR16 ;  /* 0x00000010000a7c82 */ /* 0x000fe40008000000 */
[----:B------:R2:W-:Y:S02]  /*d090*/  UTMALDG.4D.MULTICAST [UR8], [UR4], UR18, desc[UR6] ;  /* 0x00000608040073b4 */ /* 0x0005e40008019812 */
[----:B--2---:R-:W-:Y:S01]  /*d0a0*/  UMOV UR8, UR17 ;  /* 0x0000001100087c82 */ /* 0x004fe20008000000 */
[----:B------:R-:W-:-:S02]  /*d0b0*/  UMOV UR10, UR14 ;  /* 0x0000000e000a7c82 */ /* 0x000fc40008000000 */
[----:B------:R2:W-:Y:S02]  /*d0c0*/  UTMALDG.4D.MULTICAST [UR8], [UR4], UR18, desc[UR6] ;  /* 0x00000608040073b4 */ /* 0x0005e40008019812 */
[----:B--2---:R-:W-:Y:S01]  /*d0d0*/  NOP ;  /* 0x0000000000007918 */ /* 0x004fe20000000000 */
.L_x_165:
[----:B-1----:R-:W2:Y:S04]  /*d0e0*/  LDL.LU R15, [R1] ;  /* 0x00000000010f7983 */ /* 0x002ea80000300800 */
[----:B------:R-:W3:Y:S04]  /*d0f0*/  LDL.LU R14, [R1+0x4] ;  /* 0x00000400010e7983 */ /* 0x000ee80000300800 */
[----:B------:R-:W4:Y:S01]  /*d100*/  LDL R13, [R1+0x24] ;  /* 0x00002400010d7983 */ /* 0x000f220000100800 */
[----:B------:R-:W-:-:S03]  /*d110*/  MOV R10, 0x400 ;  /* 0x00000400000a7802 */ /* 0x000fc60000000f00 */
[----:B------:R-:W5:Y:S01]  /*d120*/  LDL.LU R9, [R1+0x20] ;  /* 0x0000200001097983 */ /* 0x000f620000300800 */
[----:B------:R-:W1:Y:S01]  /*d130*/  S2R R11, SR_CgaCtaId ;  /* 0x00000000000b7919 */ /* 0x000e620000008800 */
[----:B------:R-:W-:Y:S05]  /*d140*/  WARPSYNC.ALL ;  /* 0x0000000000007948 */ /* 0x000fea0003800000 */
[----:B------:R-:W-:-:S13]  /*d150*/  ELECT P1, URZ, PT ;  /* 0x00000000003f782f */ /* 0x000fda0003820000 */
[----:B------:R-:W-:Y:S01]  /*d160*/  @P1 R2UR UR11, R7 ;  /* 0x00000000070b12ca */ /* 0x000fe200000e0000 */
[----:B------:R-:W-:-:S04]  /*d170*/  UIADD3 UR4, UP0, UR36, 0x270, URZ ;  /* 0x0000027024047890 */ /* 0x000fc8000ff1e03f */
        /* <DEDUP_REMOVED lines=21> */
[C---:B---3--:R-:W-:Y:S02]  /*d2d0*/  @P1 R2UR UR12, R14.reuse ;  /* 0x000000000e0c12ca */ /* 0x048fe400000e0000 */
[----:B------:R-:W-:Y:S02]  /*d2e0*/  @P1 R2UR UR21, R15 ;  /* 0x000000000f1512ca */ /* 0x000fe400000e0000 */
[----:B------:R-:W-:Y:S02]  /*d2f0*/  @P1 R2UR UR20, R14 ;  /* 0x000000000e1412ca */ /* 0x000fe400000e0000 */
[----:B----4-:R-:W-:-:S07]  /*d300*/  LOP3.LUT R6, R13, 0x1, RZ, 0xc, !PT ;  /* 0x000000010d067812 */ /* 0x010fce00078e0cff */
[----:B------:R1:W-:Y:S01]  /*d310*/  UTMALDG.4D [UR8], [UR4], desc[UR6] ;  /* 0x00000608040075b4 */ /* 0x0003e20008019000 */
[----:B------:R-:W-:-:S03]  /*d320*/  SHF.L.U32 R6, R6, 0x1f, RZ ;  /* 0x0000001f06067819 */ /* 0x000fc600000006ff */
        /* <DEDUP_REMOVED lines=8> */
[----:B-----5:R-:W-:Y:S01]  /*d3b0*/  ISETP.GE.AND P2, PT, R9, 0x71, PT ;  /* 0x000000710900780c */ /* 0x020fe20003f46270 */
[----:B-12---:R-:W-:-:S12]  /*d3c0*/  @!P1 BRA `(.L_x_171) ;  /* 0x0000002400249947 */ /* 0x006fd80003800000 */
.L_x_229:
[----:B------:R-:W-:Y:S05]  /*d3d0*/  BSYNC B0 ;  /* 0x0000000000007941 */ /* 0x000fea0003800000 */
.L_x_170:
[----:B------:R-:W-:Y:S05]  /*d3e0*/  @!P2 BRA `(.L_x_172) ;  /* 0x000000180050a947 */ /* 0x000fea0003800000 */
[----:B-1----:R-:W2:Y:S01]  /*d3f0*/  LDL R7, [R1+0x14] ;  /* 0x0000140001077983 */ /* 0x002ea20000100800 */
[----:B------:R-:W-:Y:S02]  /*d400*/  IMAD.MOV.U32 R6, RZ, RZ, 0x1 ;  /* 0x00000001ff067424 */ /* 0x000fe400078e00ff */
        /* <DEDUP_REMOVED lines=17> */
[----:B------:R-:W-:Y:S01]  /*d520*/  IMAD.MOV.U32 R7, RZ, RZ, R6 ;  /* 0x000000ffff077224 */ /* 0x000fe200078e0006 */
[----:B------:R-:W-:Y:S01]  /*d530*/  ULDC.64 UR4, c[0x0][0x408] ;  /* 0x0001020000047ab9 */ /* 0x000fe20000000a00 */
[----:B------:R-:W-:Y:S01]  /*d540*/  ULDC.64 UR6, c[0x0][0x208] ;  /* 0x0000820000067ab9 */ /* 0x000fe20000000a00 */
[----:B-1----:R-:W-:-:S13]  /*d550*/  ISETP.NE.AND P1, PT, R15, 0x1, PT ;  /* 0x000000010f00780c */ /* 0x002fda0003f25270 */
[----:B------:R-:W1:Y:S02]  /*d560*/  @P1 LDC.64 R10, c[0x0][0x420] ;  /* 0x00010800ff0a1b82 */ /* 0x000e640000000a00 */
[----:B-1----:R-:W-:-:S05]  /*d570*/  @P1 IMAD.HI.U32 R10, R6, R10, RZ ;  /* 0x0000000a060a1227 */ /* 0x002fca00078e00ff */
[----:B------:R-:W-:-:S04]  /*d580*/  @P1 SHF.R.U32.HI R7, RZ, R11, R10 ;  /* 0x0000000bff071219 */ /* 0x000fc8000001160a */
[----:B------:R-:W-:Y:S02]  /*d590*/  IADD3 R10, -R7, RZ, RZ ;  /* 0x000000ff070a7210 */ /* 0x000fe40007ffe1ff */
[----:B------:R-:W-:-:S03]  /*d5a0*/  SHF.R.S32.HI R11, RZ, 0x1f, R7 ;  /* 0x0000001fff0b7819 */ /* 0x000fc60000011407 */
[----:B------:R-:W-:Y:S02]  /*d5b0*/  IMAD R6, R15, R10, R6 ;  /* 0x0000000a0f067224 */ /* 0x000fe400078e0206 */
[----:B------:R-:W-:Y:S02]  /*d5c0*/  IMAD R15, R12, UR4, RZ ;  /* 0x000000040c0f7c24 */ /* 0x000fe4000f8e02ff */
[----:B------:R-:W-:Y:S02]  /*d5d0*/  IMAD.MOV.U32 R10, RZ, RZ, R7 ;  /* 0x000000ffff0a7224 */ /* 0x000fe400078e0007 */
[C---:B------:R-:W-:Y:S02]  /*d5e0*/  IMAD R7, R4.reuse, UR5, R15 ;  /* 0x0000000504077c24 */ /* 0x040fe4000f8e020f */
[----:B------:R-:W-:-:S04]  /*d5f0*/  IMAD.WIDE.U32 R10, R4, UR4, R10 ;  /* 0x00000004040a7c25 */ /* 0x000fc8000f8e000a */
[----:B------:R-:W-:Y:S01]  /*d600*/  IMAD.IADD R7, R7, 0x1, R11 ;  /* 0x0000000107077824 */ /* 0x000fe200078e020b */
[----:B------:R-:W-:-:S04]  /*d610*/  LEA R2, P1, R10, R2, 0x2 ;  /* 0x000000020a027211 */ /* 0x000fc800078210ff */
[----:B------:R-:W-:-:S05]  /*d620*/  LEA.HI.X R3, R10, R3, R7, 0x2, P1 ;  /* 0x000000030a037211 */ /* 0x000fca00008f1407 */
[----:B------:R1:W5:Y:S04]  /*d630*/  LDG.E R7, desc[UR6][R2.64] ;  /* 0x0000000602077981 */ /* 0x000368000c1e1900 */
.L_x_176:
[----:B-1----:R-:W1:Y:S01]  /*d640*/  S2R R3, SR_CgaCtaId ;  /* 0x0000000000037919 */ /* 0x002e620000008800 */
[----:B------:R-:W-:-:S04]  /*d650*/  MOV R2, 0x400 ;  /* 0x0000040000027802 */ /* 0x000fc80000000f00 */
[----:B-1----:R-:W-:Y:S02]  /*d660*/  LEA R2, R3, R2, 0x18 ;  /* 0x0000000203027211 */ /* 0x002fe400078ec0ff */
[----:B------:R-:W-:-:S03]  /*d670*/  SHF.L.U32 R3, R14, 0x1f, RZ ;  /* 0x0000001f0e037819 */ /* 0x000fc600000006ff */
[----:B------:R-:W-:-:S04]  /*d680*/  IMAD R2, R9, 0x8, R2 ;  /* 0x0000000809027824 */ /* 0x000fc800078e0202 */
[----:B------:R-:W1:Y:S02]  /*d690*/  SYNCS.PHASECHK.TRANS64.TRYWAIT P1, [R2+URZ+0x36840], R3 ;  /* 0x03684003020075a7 */ /* 0x000e64000802017f */
[----:B-1----:R-:W-:Y:S05]  /*d6a0*/  @!P1 BRA `(.L_x_177) ;  /* 0x00000020008c9947 */ /* 0x002fea0003800000 */
.L_x_230:
[----:B------:R-:W2:Y:S01]  /*d6b0*/  LDL R10, [R1+0xc] ;  /* 0x00000c00010a7983 */ /* 0x000ea20000100800 */
[----:B------:R-:W3:Y:S02]  /*d6c0*/  S2R R11, SR_TID.X ;  /* 0x00000000000b7919 */ /* 0x000ee40000002100 */
[----:B---3--:R-:W-:-:S13]  /*d6d0*/  LOP3.LUT P1, RZ, R11, 0x7f, RZ, 0xc0, !PT ;  /* 0x0000007f0bff7812 */ /* 0x008fda000782c0ff */
[----:B-1----:R-:W-:-:S04]  /*d6e0*/  @!P1 MOV R3, 0xa800 ;  /* 0x0000a80000039802 */ /* 0x002fc80000000f00 */
[----:B------:R2:W-:Y:S02]  /*d6f0*/  @!P1 SYNCS.ARRIVE.TRANS64 RZ, [R2+URZ+0x36830], R3 ;  /* 0x0368300302ff99a7 */ /* 0x0005e4000800003f */
[----:B--2---:R-:W-:-:S04]  /*d700*/  PRMT R3, R10, 0x9910, RZ ;  /* 0x000099100a037816 */ /* 0x004fc800000000ff */
[----:B------:R-:W-:-:S13]  /*d710*/  ISETP.NE.AND P2, PT, R3, 0x2, PT ;  /* 0x000000020300780c */ /* 0x000fda0003f45270 */
[----:B------:R-:W-:Y:S05]  /*d720*/  @P2 BRA `(.L_x_178) ;  /* 0x0000000000042947 */ /* 0x000fea0003800000 */
[----:B------:R-:W-:Y:S01]  /*d730*/  BPT.TRAP 0x1 ;  /* 0x000000040000795c */ /* 0x000fe20000300000 */
.L_x_178:
[----:B------:R-:W-:-:S13]  /*d740*/  ISETP.NE.AND P1, PT, R19, RZ, PT ;  /* 0x000000ff1300720c */ /* 0x000fda0003f25270 */
[----:B------:R-:W-:Y:S05]  /*d750*/  @P1 BRA `(.L_x_179) ;  /* 0x0000000000041947 */ /* 0x000fea0003800000 */
[----:B------:R-:W-:Y:S01]  /*d760*/  BPT.TRAP 0x1 ;  /* 0x000000040000795c */ /* 0x000fe20000300000 */
.L_x_179:
[----:B------:R-:W1:Y:S01]  /*d770*/  S2R R11, SR_CgaCtaId ;  /* 0x00000000000b7919 */ /* 0x000e620000008800 */
        /* <DEDUP_REMOVED lines=12> */
[----:B------:R-:W-:Y:S01]  /*d840*/  UMOV UR17, 0x40 ;  /* 0x0000004000117882 */ /* 0x000fe20000000000 */
[----:B------:R-:W-:Y:S01]  /*d850*/  UMOV UR18, 0x80 ;  /* 0x0000008000127882 */ /* 0x000fe20000000000 */
[----:B------:R-:W-:Y:S01]  /*d860*/  SHF.L.U32 R3, R17, 0x1f, RZ ;  /* 0x0000001f11037819 */ /* 0x000fe200000006ff */
[----:B------:R-:W-:-:S04]  /*d870*/  UIADD3 UR9, UR9, 0x36830, URZ ;  /* 0x0003683009097890 */ /* 0x000fc8000fffe03f */
[----:B------:R-:W-:Y:S02]  /*d880*/  UIMAD UR11, UR11, 0x70, UR5 ;  /* 0x000000700b0b78a4 */ /* 0x000fe4000f8e0205 */
[----:B------:R-:W-:Y:S01]  /*d890*/  UIADD3.X UR5, URZ, UR37, URZ, UP0, !UPT ;  /* 0x000000253f057290 */ /* 0x000fe200087fe43f */
[----:B-1----:R-:W-:-:S05]  /*d8a0*/  LEA R10, R11, R10, 0x18 ;  /* 0x0000000a0b0a7211 */ /* 0x002fca00078ec0ff */
[----:B------:R-:W-:-:S05]  /*d8b0*/  IMAD R2, R2, 0x2, R10 ;  /* 0x0000000202027824 */ /* 0x000fca00078e020a */
[----:B------:R-:W-:Y:S01]  /*d8c0*/  R2UR UR8, R2 ;  /* 0x00000000020872ca */ /* 0x000fe200000e0000 */
[----:B------:R-:W-:-:S12]  /*d8d0*/  IMAD R2, R16, 0x8, R10 ;  /* 0x0000000810027824 */ /* 0x000fd800078e020a */
[----:B------:R-:W-:Y:S02]  /*d8e0*/  UIADD3 UR14, UR8, 0x21400, URZ ;  /* 0x00021400080e7890 */ /* 0x000fe4000fffe03f */
[----:B------:R-:W-:Y:S02]  /*d8f0*/  UIADD3 UR15, UR8, 0x24c00, URZ ;  /* 0x00024c00080f7890 */ /* 0x000fe4000fffe03f */
[----:B------:R-:W-:-:S03]  /*d900*/  UIADD3 UR16, UR8, 0x28400, URZ ;  /* 0x0002840008107890 */ /* 0x000fc6000fffe03f */
[----:B------:R-:W-:Y:S02]  /*d910*/  UMOV UR8, UR14 ;  /* 0x0000000e00087c82 */ /* 0x000fe40008000000 */
[----:B------:R1:W-:Y:S02]  /*d920*/  UTMALDG.4D.MULTICAST [UR8], [UR4], UR19, desc[UR6] ;  /* 0x00000608040073b4 */ /* 0x0003e40008019813 */
[----:B-1----:R-:W-:Y:S01]  /*d930*/  UMOV UR8, UR15 ;  /* 0x0000000f00087c82 */ /* 0x002fe20008000000 */
[----:B------:R-:W-:Y:S02]  /*d940*/  UMOV UR10, UR17 ;  /* 0x00000011000a7c82 */ /* 0x000fe40008000000 */
[----:B------:R1:W-:Y:S02]  /*d950*/  UTMALDG.4D.MULTICAST [UR8], [UR4], UR19, desc[UR6] ;  /* 0x00000608040073b4 */ /* 0x0003e40008019813 */
[----:B-1----:R-:W-:Y:S01]  /*d960*/  UMOV UR8, UR16 ;  /* 0x0000001000087c82 */ /* 0x002fe20008000000 */
[----:B------:R-:W-:-:S02]  /*d970*/  UMOV UR10, UR18 ;  /* 0x00000012000a7c82 */ /* 0x000fc40008000000 */
[----:B------:R1:W-:Y:S01]  /*d980*/  UTMALDG.4D.MULTICAST [UR8], [UR4], UR19, desc[UR6] ;  /* 0x00000608040073b4 */ /* 0x0003e20008019813 */
[----:B------:R-:W2:Y:S02]  /*d990*/  SYNCS.PHASECHK.TRANS64.TRYWAIT P1, [R2+URZ+0x36860], R3 ;  /* 0x03686003020075a7 */ /* 0x000ea4000802017f */
[----:B-12---:R-:W-:Y:S05]  /*d9a0*/  @!P1 BRA `(.L_x_180) ;  /* 0x0000001c00e09947 */ /* 0x006fea0003800000 */
.L_x_231:
[----:B------:R-:W2:Y:S02]  /*d9b0*/  S2R R10, SR_TID.X ;  /* 0x00000000000a7919 */ /* 0x000ea40000002100 */
[----:B--2---:R-:W-:-:S13]  /*d9c0*/  LOP3.LUT P1, RZ, R10, 0x7f, RZ, 0xc0, !PT ;  /* 0x0000007f0aff7812 */ /* 0x004fda000782c0ff */
[----:B-1----:R-:W-:-:S04]  /*d9d0*/  @!P1 IMAD.MOV.U32 R3, RZ, RZ, 0xa800 ;  /* 0x0000a800ff039424 */ /* 0x002fc800078e00ff */
[----:B------:R1:W-:Y:S01]  /*d9e0*/  @!P1 SYNCS.ARRIVE.TRANS64 RZ, [R2+URZ+0x36850], R3 ;  /* 0x0368500302ff99a7 */ /* 0x0003e2000800003f */
[----:B------:R-:W-:Y:S05]  /*d9f0*/  @P2 BRA `(.L_x_181) ;  /* 0x0000000000042947 */ /* 0x000fea0003800000 */
[----:B------:R-:W-:Y:S01]  /*da00*/  BPT.TRAP 0x1 ;  /* 0x000000040000795c */ /* 0x000fe20000300000 */
.L_x_181:
[----:B------:R-:W-:-:S13]  /*da10*/  ISETP.NE.AND P1, PT, R19, RZ, PT ;  /* 0x000000ff1300720c */ /* 0x000fda0003f25270 */
[----:B------:R-:W-:Y:S05]  /*da20*/  @P1 BRA `(.L_x_182) ;  /* 0x0000000000041947 */ /* 0x000fea0003800000 */
[----:B------:R-:W-:Y:S01]  /*da30*/  BPT.TRAP 0x1 ;  /* 0x000000040000795c */ /* 0x000fe20000300000 */
.L_x_182:
[----:B------:R-:W2:Y:S01]  /*da40*/  S2R R11, SR_CgaCtaId ;  /* 0x00000000000b7919 */ /* 0x000ea20000008800 */
[----:B------:R-:W-:Y:S01]  /*da50*/  MOV R10, 0x400 ;  /* 0x00000400000a7802 */ /* 0x000fe20000000f00 */
[----:B-1----:R-:W-:Y:S01]  /*da60*/  IMAD R3, R16, 0x5400, R21 ;  /* 0x0000540010037824 */ /* 0x002fe200078e0215 */
[----:B------:R-:W-:Y:S01]  /*da70*/  R2UR UR11, R18 ;  /* 0x00000000120b72ca */ /* 0x000fe200000e0000 */
[----:B------:R-:W-:Y:S01]  /*da80*/  UIADD3 UR4, UP0, UR36, 0x470, URZ ;  /* 0x0000047024047890 */ /* 0x000fe2000ff1e03f */
[----:B------:R-:W-:Y:S01]  /*da90*/  R2UR UR5, R20 ;  /* 0x00000000140572ca */ /* 0x000fe200000e0000 */
[----:B------:R-:W-:Y:S01]  /*daa0*/  UMOV UR10, URZ ;  /* 0x0000003f000a7c82 */ /* 0x000fe20008000000 */
[----:B------:R-:W-:Y:S01]  /*dab0*/  R2UR UR9, R2 ;  /* 0x00000000020972ca */ /* 0x000fe200000e0000 */
[----:B------:R-:W-:Y:S01]  /*dac0*/  UMOV UR17, 0x30000 ;  /* 0x0003000000117882 */ /* 0x000fe20000000000 */
[----:B------:R-:W-:Y:S01]  /*dad0*/  R2UR UR13, R5 ;  /* 0x00000000050d72ca */ /* 0x000fe200000e0000 */
[----:B------:R-:W-:Y:S01]  /*dae0*/  UMOV UR6, 0x0 ;  /* 0x0000000000067882 */ /* 0x000fe20000000000 */
[----:B------:R-:W-:Y:S01]  /*daf0*/  R2UR UR12, R0 ;  /* 0x00000000000c72ca */ /* 0x000fe200000e0000 */
[----:B------:R-:W-:Y:S01]  /*db00*/  UMOV UR7, 0x14f00000 ;  /* 0x14f0000000077882 */ /* 0x000fe20000000000 */
[----:B------:R-:W-:Y:S01]  /*db10*/  UMOV UR16, 0x40 ;  /* 0x0000004000107882 */ /* 0x000fe20000000000 */
[----:B------:R-:W-:-:S02]  /*db20*/  IMAD.MOV.U32 R5, RZ, RZ, R7 ;  /* 0x000000ffff057224 */ /* 0x000fc400078e0007 */
[----:B------:R-:W-:Y:S02]  /*db30*/  IMAD.MOV.U32 R18, RZ, RZ, R6 ;  /* 0x000000ffff127224 */ /* 0x000fe400078e0006 */
[----:B------:R-:W-:Y:S02]  /*db40*/  UIMAD UR11, UR11, 0x70, UR5 ;  /* 0x000000700b0b78a4 */ /* 0x000fe4000f8e0205 */
[----:B------:R-:W-:Y:S02]  /*db50*/  UIADD3 UR9, UR9, 0x36850, URZ ;  /* 0x0003685009097890 */ /* 0x000fe4000fffe03f */
[----:B------:R-:W-:Y:S01]  /*db60*/  UIADD3.X UR5, URZ, UR37, URZ, UP0, !UPT ;  /* 0x000000253f057290 */ /* 0x000fe200087fe43f */
[----:B--2---:R-:W-:-:S04]  /*db70*/  LEA R10, R11, R10, 0x18 ;  /* 0x0000000a0b0a7211 */ /* 0x004fc800078ec0ff */
[----:B------:R-:W-:-:S04]  /*db80*/  LEA R3, R3, R10, 0x1 ;  /* 0x0000000a03037211 */ /* 0x000fc800078e08ff */
[----:B------:R-:W-:-:S13]  /*db90*/  R2UR UR15, R3 ;  /* 0x00000000030f72ca */ /* 0x000fda00000e0000 */
[----:B------:R-:W-:Y:S02]  /*dba0*/  UIADD3 UR8, UR15, 0x400, URZ ;  /* 0x000004000f087890 */ /* 0x000fe4000fffe03f */
[----:B------:R-:W-:Y:S02]  /*dbb0*/  UIADD3 UR14, UR15, 0x3c00, URZ ;  /* 0x00003c000f0e7890 */ /* 0x000fe4000fffe03f */
[----:B------:R-:W-:-:S05]  /*dbc0*/  UIADD3 UR15, UR15, 0x7400, URZ ;  /* 0x000074000f0f7890 */ /* 0x000fca000fffe03f */
[----:B------:R1:W-:Y:S02]  /*dbd0*/  UTMALDG.4D.MULTICAST [UR8], [UR4], UR17, desc[UR6] ;  /* 0x00000608040073b4 */ /* 0x0003e40008019811 */
[----:B-1----:R-:W-:Y:S01]  /*dbe0*/  UMOV UR8, UR14 ;  /* 0x0000000e00087c82 */ /* 0x002fe20008000000 */
[----:B------:R-:W-:Y:S01]  /*dbf0*/  UMOV UR10, UR16 ;  /* 0x00000010000a7c82 */ /* 0x000fe20008000000 */
[----:B------:R-:W-:Y:S01]  /*dc00*/  UMOV UR14, 0x80 ;  /* 0x00000080000e7882 */ /* 0x000fe20000000000 */
[----:B------:R1:W-:Y:S02]  /*dc10*/  UTMALDG.4D.MULTICAST [UR8], [UR4], UR17, desc[UR6] ;  /* 0x00000608040073b4 */ /* 0x0003e40008019811 */
[----:B-1----:R-:W-:Y:S01]  /*dc20*/  UMOV UR8, UR15 ;  /* 0x0000000f00087c82 */ /* 0x002fe20008000000 */
[----:B------:R-:W-:Y:S02]  /*dc30*/  UMOV UR10, UR14 ;  /* 0x0000000e000a7c82 */ /* 0x000fe40008000000 */
[----:B------:R1:W-:Y:S02]  /*dc40*/  UTMALDG.4D.MULTICAST [UR8], [UR4], UR17, desc[UR6] ;  /* 0x00000608040073b4 */ /* 0x0003e40008019811 */
[----:B-1----:R-:W-:Y:S01]  /*dc50*/  NOP ;  /* 0x0000000000007918 */ /* 0x002fe20000000000 */
.L_x_175:
[----:B------:R-:W-:Y:S05]  /*dc60*/  BSYNC B0 ;  /* 0x0000000000007941 */ /* 0x000fea0003800000 */
.L_x_174:
[----:B------:R-:W2:Y:S01]  /*dc70*/  LDL.LU R2, [R1+0x14] ;  /* 0x0000140001027983 */ /* 0x000ea20000300800 */
[----:B------:R-:W-:Y:S01]  /*dc80*/  MOV R16, R9 ;  /* 0x0000000900107202 */ /* 0x000fe20000000f00 */
[----:B------:R-:W-:Y:S02]  /*dc90*/  IMAD.MOV.U32 R17, RZ, RZ, R14 ;  /* 0x000000ffff117224 */ /* 0x000fe400078e000e */
[----:B--2---:R-:W-:-:S07]  /*dca0*/  VIADD R6, R2, 0xfffffffd ;  /* 0xfffffffd02067836 */ /* 0x004fce0000000000 */
.L_x_173:
[----:B------:R-:W-:Y:S01]  /*dcb0*/  IMAD.MOV R13, RZ, RZ, -R13 ;  /* 0x000000ffff0d7224 */ /* 0x000fe200078e0a0d */
[----:B------:R-:W-:Y:S04]  /*dcc0*/  BSSY B0, `(.L_x_172) ;  /* 0x0000106000007945 */ /* 0x000fe80003800000 */
[----:B------:R-:W-:-:S13]  /*dcd0*/  ISETP.NE.AND P1, PT, R8, R13, PT ;  /* 0x0000000d0800720c */ /* 0x000fda0003f25270 */
[----:B------:R-:W-:Y:S05]  /*dce0*/  @!P1 BRA `(.L_x_183) ;  /* 0x00000010000c9947 */ /* 0x000fea0003800000 */
[----:B------:R-:W-:-:S07]  /*dcf0*/  IMAD.MOV.U32 R8, RZ, RZ, R5 ;  /* 0x000000ffff087224 */ /* 0x000fce00078e0005 */
.L_x_202:
[----:B------:R-:W-:Y:S01]  /*dd00*/  IADD3 R7, R16, 0x1, RZ ;  /* 0x0000000110077810 */ /* 0x000fe20007ffe0ff */
[----:B------:R-:W-:Y:S03]  /*dd10*/  BSSY B1, `(.L_x_184) ;  /* 0x000007e000017945 */ /* 0x000fe60003800000 */
[----:B------:R-:W-:-:S04]  /*dd20*/  ISETP.NE.AND P1, PT, R7, 0x2, PT ;  /* 0x000000020700780c */ /* 0x000fc80003f25270 */
[----:B-1----:R-:W-:Y:S02]  /*dd30*/  SEL R10, RZ, 0x1, P1 ;  /* 0x00000001ff0a7807 */ /* 0x002fe40000800000 */
        /* <DEDUP_REMOVED lines=12> */
[----:B-1----:R-:W-:-:S04]  /*de00*/  @P1 IMAD.HI.U32 R8, R6, R2, RZ ;  /* 0x0000000206081227 */ /* 0x002fc800078e00ff */
[----:B------:R-:W-:Y:S01]  /*de10*/  IMAD.MOV.U32 R2, RZ, RZ, R6 ;  /* 0x000000ffff027224 */ /* 0x000fe200078e0006 */
        /* <DEDUP_REMOVED lines=10> */
.L_x_186:
[----:B------:R-:W2:Y:S01]  /*dec0*/  S2R R3, SR_CgaCtaId ;  /* 0x0000000000037919 */ /* 0x000ea20000008800 */
[----:B------:R-:W-:-:S04]  /*ded0*/  MOV R2, 0x400 ;  /* 0x0000040000027802 */ /* 0x000fc80000000f00 */
[----:B--2---:R-:W-:Y:S02]  /*dee0*/  LEA R2, R3, R2, 0x18 ;  /* 0x0000000203027211 */ /* 0x004fe400078ec0ff */
[----:B------:R-:W-:-:S03]  /*def0*/  SHF.L.U32 R3, R10, 0x1f, RZ ;  /* 0x0000001f0a037819 */ /* 0x000fc600000006ff */
[----:B------:R-:W-:-:S04]  /*df00*/  IMAD R2, R7, 0x8, R2 ;  /* 0x0000000807027824 */ /* 0x000fc800078e0202 */
[----:B------:R-:W2:Y:S02]  /*df10*/  SYNCS.PHASECHK.TRANS64.TRYWAIT P1, [R2+URZ+0x36840], R3 ;  /* 0x03684003020075a7 */ /* 0x000ea4000802017f */
[----:B--2---:R-:W-:Y:S05]  /*df20*/  @!P1 BRA `(.L_x_187) ;  /* 0x0000001800949947 */ /* 0x004fea0003800000 */
.L_x_232:
[----:B-1----:R-:W3:Y:S01]  /*df30*/  LDL R9, [R1+0xc] ;  /* 0x00000c0001097983 */ /* 0x002ee20000100800 */
[----:B------:R-:W1:Y:S02]  /*df40*/  S2R R13, SR_TID.X ;  /* 0x00000000000d7919 */ /* 0x000e640000002100 */
[----:B-1----:R-:W-:-:S13]  /*df50*/  LOP3.LUT P1, RZ, R13, 0x7f, RZ, 0xc0, !PT ;  /* 0x0000007f0dff7812 */ /* 0x002fda000782c0ff */
[----:B--2---:R-:W-:-:S04]  /*df60*/  @!P1 IMAD.MOV.U32 R3, RZ, RZ, 0xa800 ;  /* 0x0000a800ff039424 */ /* 0x004fc800078e00ff */
[----:B------:R3:W-:Y:S02]  /*df70*/  @!P1 SYNCS.ARRIVE.TRANS64 RZ, [R2+URZ+0x36830], R3 ;  /* 0x0368300302ff99a7 */ /* 0x0007e4000800003f */
[----:B---3--:R-:W-:-:S04]  /*df80*/  PRMT R3, R9, 0x9910, RZ ;  /* 0x0000991009037816 */ /* 0x008fc800000000ff */
[----:B------:R-:W-:-:S13]  /*df90*/  ISETP.NE.AND P2, PT, R3, 0x2, PT ;  /* 0x000000020300780c */ /* 0x000fda0003f45270 */
[----:B------:R-:W-:Y:S05]  /*dfa0*/  @P2 BRA `(.L_x_188) ;  /* 0x0000000000042947 */ /* 0x000fea0003800000 */
[----:B------:R-:W-:Y:S01]  /*dfb0*/  BPT.TRAP 0x1 ;  /* 0x000000040000795c */ /* 0x000fe20000300000 */
.L_x_188:
[----:B------:R-:W-:-:S13]  /*dfc0*/  ISETP.NE.AND P1, PT, R19, RZ, PT ;  /* 0x000000ff1300720c */ /* 0x000fda0003f25270 */
[----:B------:R-:W-:Y:S05]  /*dfd0*/  @P1 BRA `(.L_x_189) ;  /* 0x0000000000041947 */ /* 0x000fea0003800000 */
[----:B------:R-:W-:Y:S01]  /*dfe0*/  BPT.TRAP 0x1 ;  /* 0x000000040000795c */ /* 0x000fe20000300000 */
.L_x_189:
        /* <DEDUP_REMOVED lines=21> */
[----:B------:R-:W-:Y:S02]  /*e140*/  R2UR UR8, R2 ;  /* 0x00000000020872ca */ /* 0x000fe400000e0000 */
[----:B------:R-:W-:-:S11]  /*e150*/  LEA R2, R16, R3, 0x3 ;  /* 0x0000000310027211 */ /* 0x000fd600078e18ff */
        /* <DEDUP_REMOVED lines=13> */
.L_x_233:
[----:B------:R-:W2:Y:S02]  /*e230*/  S2R R3, SR_TID.X ;  /* 0x0000000000037919 */ /* 0x000ea40000002100 */
[----:B--2---:R-:W-:-:S13]  /*e240*/  LOP3.LUT P1, RZ, R3, 0x7f, RZ, 0xc0, !PT ;  /* 0x0000007f03ff7812 */ /* 0x004fda000782c0ff */
[----:B------:R-:W-:-:S04]  /*e250*/  @!P1 IMAD.MOV.U32 R3, RZ, RZ, 0xa800 ;  /* 0x0000a800ff039424 */ /* 0x000fc800078e00ff */
[----:B------:R2:W-:Y:S01]  /*e260*/  @!P1 SYNCS.ARRIVE.TRANS64 RZ, [R2+URZ+0x36850], R3 ;  /* 0x0368500302ff99a7 */ /* 0x0005e2000800003f */
[----:B------:R-:W-:Y:S05]  /*e270*/  @P2 BRA `(.L_x_191) ;  /* 0x0000000000042947 */ /* 0x000fea0003800000 */
[----:B------:R-:W-:Y:S01]  /*e280*/  BPT.TRAP 0x1 ;  /* 0x000000040000795c */ /* 0x000fe20000300000 */
.L_x_191:
[----:B------:R-:W-:-:S13]  /*e290*/  ISETP.NE.AND P1, PT, R19, RZ, PT ;  /* 0x000000ff1300720c */ /* 0x000fda0003f25270 */
[----:B------:R-:W-:Y:S05]  /*e2a0*/  @P1 BRA `(.L_x_192) ;  /* 0x0000000000041947 */ /* 0x000fea0003800000 */
[----:B------:R-:W-:Y:S01]  /*e2b0*/  BPT.TRAP 0x1 ;  /* 0x000000040000795c */ /* 0x000fe20000300000 */
.L_x_192:
[----:B------:R-:W3:Y:S01]  /*e2c0*/  S2R R9, SR_CgaCtaId ;  /* 0x0000000000097919 */ /* 0x000ee20000008800 */
[----:B--2---:R-:W-:Y:S01]  /*e2d0*/  MOV R3, 0x400 ;  /* 0x0000040000037802 */ /* 0x004fe20000000f00 */
[----:B------:R-:W-:Y:S01]  /*e2e0*/  IMAD R16, R16, 0x5400, R21 ;  /* 0x0000540010107824 */ /* 0x000fe200078e0215 */
        /* <DEDUP_REMOVED lines=11> */
[----:B------:R-:W-:Y:S01]  /*e3a0*/  IMAD.MOV.U32 R18, RZ, RZ, R11 ;  /* 0x000000ffff127224 */ /* 0x000fe200078e000b */
[----:B------:R-:W-:-:S03]  /*e3b0*/  MOV R5, R8 ;  /* 0x0000000800057202 */ /* 0x000fc60000000f00 */
[----:B------:R-:W-:Y:S02]  /*e3c0*/  UIMAD UR11, UR11, 0x70, UR5 ;  /* 0x000000700b0b78a4 */ /* 0x000fe4000f8e0205 */
[----:B------:R-:W-:Y:S02]  /*e3d0*/  UIADD3 UR9, UR9, 0x36850, URZ ;  /* 0x0003685009097890 */ /* 0x000fe4000fffe03f */
[----:B------:R-:W-:Y:S01]  /*e3e0*/  UIADD3.X UR5, URZ, UR37, URZ, UP0, !UPT ;  /* 0x000000253f057290 */ /* 0x000fe200087fe43f */
        /* <DEDUP_REMOVED lines=16> */
.L_x_185:
[----:B------:R-:W-:Y:S05]  /*e4f0*/  BSYNC B1 ;  /* 0x0000000000017941 */ /* 0x000fea0003800000 */
.L_x_184:
[----:B------:R-:W-:Y:S01]  /*e500*/  VIADD R16, R7, 0x1 ;  /* 0x0000000107107836 */ /* 0x000fe20000000000 */
[----:B------:R-:W-:Y:S04]  /*e510*/  BSSY B1, `(.L_x_193) ;  /* 0x000007d000017945 */ /* 0x000fe80003800000 */
        /* <DEDUP_REMOVED lines=17> */
[----:B------:R-:W-:-:S05]  /*e630*/  IADD3 R3, -R2, RZ, RZ ;  /* 0x000000ff02037210 */ /* 0x000fca0007ffe1ff */
[----:B------:R-:W-:Y:S01]  /*e640*/  IMAD R11, R9, R3, R11 ;  /* 0x00000003090b7224 */ /* 0x000fe200078e020b */
[--C-:B------:R-:W-:Y:S01]  /*e650*/  SHF.R.S32.HI R3, RZ, 0x1f, R2.reuse ;  /* 0x0000001fff037819 */ /* 0x100fe20000011402 */
[----:B------:R-:W1:Y:S02]  /*e660*/  LDC.64 R8, c[0x0][0x3f8] ;  /* 0x0000fe00ff087b82 */ /* 0x000e640000000a00 */
[----:B------:R-:W-:-:S04]  /*e670*/  IMAD.WIDE.U32 R2, R4, UR4, R2 ;  /* 0x0000000404027c25 */ /* 0x000fc8000f8e0002 */
[----:B------:R-:W-:Y:S01]  /*e680*/  IMAD.IADD R13, R13, 0x1, R3 ;  /* 0x000000010d0d7824 */ /* 0x000fe200078e0203 */
[----:B-1----:R-:W-:-:S04]  /*e690*/  LEA R8, P1, R2, R8, 0x2 ;  /* 0x0000000802087211 */ /* 0x002fc800078210ff */
[----:B------:R-:W-:-:S05]  /*e6a0*/  LEA.HI.X R9, R2, R9, R13, 0x2, P1 ;  /* 0x0000000902097211 */ /* 0x000fca00008f140d */
[----:B------:R1:W5:Y:S04]  /*e6b0*/  LDG.E R8, desc[UR6][R8.64] ;  /* 0x0000000608087981 */ /* 0x000368000c1e1900 */
.L_x_195:
[----:B------:R-:W2:Y:S01]  /*e6c0*/  S2R R3, SR_CgaCtaId ;  /* 0x0000000000037919 */ /* 0x000ea20000008800 */
[----:B------:R-:W-:-:S04]  /*e6d0*/  MOV R2, 0x400 ;  /* 0x0000040000027802 */ /* 0x000fc80000000f00 */
[----:B--2---:R-:W-:Y:S02]  /*e6e0*/  LEA R2, R3, R2, 0x18 ;  /* 0x0000000203027211 */ /* 0x004fe400078ec0ff */
[----:B------:R-:W-:-:S03]  /*e6f0*/  SHF.L.U32 R3, R17, 0x1f, RZ ;  /* 0x0000001f11037819 */ /* 0x000fc600000006ff */
[----:B------:R-:W-:-:S04]  /*e700*/  IMAD R2, R16, 0x8, R2 ;  /* 0x0000000810027824 */ /* 0x000fc800078e0202 */
[----:B------:R-:W2:Y:S02]  /*e710*/  SYNCS.PHASECHK.TRANS64.TRYWAIT P1, [R2+URZ+0x36840], R3 ;  /* 0x03684003020075a7 */ /* 0x000ea4000802017f */
[----:B--2---:R-:W-:Y:S05]  /*e720*/  @!P1 BRA `(.L_x_196) ;  /* 0x0000001000bc9947 */ /* 0x004fea0003800000 */
.L_x_234:
        /* <DEDUP_REMOVED lines=9> */
.L_x_197:
[----:B------:R-:W-:-:S13]  /*e7c0*/  ISETP.NE.AND P1, PT, R19, RZ, PT ;  /* 0x000000ff1300720c */ /* 0x000fda0003f25270 */
[----:B------:R-:W-:Y:S05]  /*e7d0*/  @P1 BRA `(.L_x_198) ;  /* 0x0000000000041947 */ /* 0x000fea0003800000 */
[----:B------:R-:W-:Y:S01]  /*e7e0*/  BPT.TRAP 0x1 ;  /* 0x000000040000795c */ /* 0x000fe20000300000 */
.L_x_198:
        /* <DEDUP_REMOVED lines=19> */
[----:B-1----:R-:W-:-:S04]  /*e920*/  LEA R3, R9, R3, 0x18 ;  /* 0x0000000309037211 */ /* 0x002fc800078ec0ff */
[----:B------:R-:W-:-:S04]  /*e930*/  LEA R2, R2, R3, 0x1 ;  /* 0x0000000302027211 */ /* 0x000fc800078e08ff */
        /* <DEDUP_REMOVED lines=15> */
.L_x_235:
[----:B------:R-:W2:Y:S02]  /*ea30*/  S2R R3, SR_TID.X ;  /* 0x0000000000037919 */ /* 0x000ea40000002100 */
[----:B--2---:R-:W-:-:S13]  /*ea40*/  LOP3.LUT P1, RZ, R3, 0x7f, RZ, 0xc0, !PT ;  /* 0x0000007f03ff7812 */ /* 0x004fda000782c0ff */
[----:B------:R-:W-:-:S04]  /*ea50*/  @!P1 IMAD.MOV.U32 R3, RZ, RZ, 0xa800 ;  /* 0x0000a800ff039424 */ /* 0x000fc800078e00ff */
[----:B------:R2:W-:Y:S01]  /*ea60*/  @!P1 SYNCS.ARRIVE.TRANS64 RZ, [R2+URZ+0x36850], R3 ;  /* 0x0368500302ff99a7 */ /* 0x0005e2000800003f */
[----:B------:R-:W-:Y:S05]  /*ea70*/  @P2 BRA `(.L_x_200) ;  /* 0x0000000000042947 */ /* 0x000fea0003800000 */
[----:B------:R-:W-:Y:S01]  /*ea80*/  BPT.TRAP 0x1 ;  /* 0x000000040000795c */ /* 0x000fe20000300000 */
.L_x_200:
[----:B------:R-:W-:-:S13]  /*ea90*/  ISETP.NE.AND P1, PT, R19, RZ, PT ;  /* 0x000000ff1300720c */ /* 0x000fda0003f25270 */
[----:B------:R-:W-:Y:S05]  /*eaa0*/  @P1 BRA `(.L_x_201) ;  /* 0x0000000000041947 */ /* 0x000fea0003800000 */
[----:B------:R-:W-:Y:S01]  /*eab0*/  BPT.TRAP 0x1 ;  /* 0x000000040000795c */ /* 0x000fe20000300000 */
.L_x_201:
        /* <DEDUP_REMOVED lines=14> */
[----:B------:R-:W-:Y:S01]  /*eba0*/  MOV R18, R11 ;  /* 0x0000000b00127202 */ /* 0x000fe20000000f00 */
[----:B------:R-:W-:-:S03]  /*ebb0*/  IMAD.MOV.U32 R5, RZ, RZ, R8 ;  /* 0x000000ffff057224 */ /* 0x000fc600078e0008 */
        /* <DEDUP_REMOVED lines=8> */
[----:B------:R-:W-:-:S05]  /*ec40*/  UIADD3 UR15, UR15, 0x7400, URZ ;  /* 0x000074000f0f7890 */ /* 0x000fca000fffe03f */
[----:B------:R2:W-:Y:S02]  /*ec50*/  UTMALDG.4D.MULTICAST [UR8], [UR4], UR17, desc[UR6] ;  /* 0x00000608040073b4 */ /* 0x0005e40008019811 */
[----:B--2---:R-:W-:Y:S01]  /*ec60*/  UMOV UR8, UR14 ;  /* 0x0000000e00087c82 */ /* 0x004fe20008000000 */
[----:B------:R-:W-:Y:S01]  /*ec70*/  UMOV UR10, UR16 ;  /* 0x00000010000a7c82 */ /* 0x000fe20008000000 */
[----:B------:R-:W-:Y:S01]  /*ec80*/  UMOV UR14, 0x80 ;  /* 0x00000080000e7882 */ /* 0x000fe20000000000 */
[----:B------:R2:W-:Y:S02]  /*ec90*/  UTMALDG.4D.MULTICAST [UR8], [UR4], UR17, desc[UR6] ;  /* 0x00000608040073b4 */ /* 0x0005e40008019811 */
[----:B--2---:R-:W-:Y:S01]  /*eca0*/  UMOV UR8, UR15 ;  /* 0x0000000f00087c82 */ /* 0x004fe20008000000 */
[----:B------:R-:W-:Y:S02]  /*ecb0*/  UMOV UR10, UR14 ;  /* 0x0000000e000a7c82 */ /* 0x000fe40008000000 */
[----:B------:R2:W-:Y:S02]  /*ecc0*/  UTMALDG.4D.MULTICAST [UR8], [UR4], UR17, desc[UR6] ;  /* 0x00000608040073b4 */ /* 0x0005e40008019811 */
[----:B--2---:R-:W-:Y:S01]  /*ecd0*/  NOP ;  /* 0x0000000000007918 */ /* 0x004fe20000000000 */
.L_x_194:
[----:B------:R-:W-:Y:S05]  /*ece0*/  BSYNC B1 ;  /* 0x0000000000017941 */ /* 0x000fea0003800000 */
.L_x_193:
[C---:B------:R-:W-:Y:S01]  /*ecf0*/  ISETP.GT.AND P1, PT, R6.reuse, 0x1, PT ;  /* 0x000000010600780c */ /* 0x040fe20003f24270 */
[----:B------:R-:W-:-:S12]  /*ed00*/  VIADD R6, R6, 0xfffffffe ;  /* 0xfffffffe06067836 */ /* 0x000fd80000000000 */
[----:B------:R-:W-:Y:S05]  /*ed10*/  @P1 BRA `(.L_x_202) ;  /* 0xffffffec00f81947 */ /* 0x000fea000383ffff */
.L_x_183:
[----:B------:R-:W-:Y:S05]  /*ed20*/  BSYNC B0 ;  /* 0x0000000000007941 */ /* 0x000fea0003800000 */
.L_x_172:
[----:B------:R-:W-:Y:S04]  /*ed30*/  BSSY B0, `(.L_x_203) ;  /* 0x0000036000007945 */ /* 0x000fe80003800000 */
[----:B------:R-:W-:Y:S05]  /*ed40*/  @!P6 BRA `(.L_x_204) ;  /* 0x0000000000d0e947 */ /* 0x000fea0003800000 */
[----:B------:R-:W2:Y:S01]  /*ed50*/  S2R R3, SR_CgaCtaId ;  /* 0x0000000000037919 */ /* 0x000ea20000008800 */
[----:B-1----:R-:W-:-:S04]  /*ed60*/  MOV R2, 0x400 ;  /* 0x0000040000027802 */ /* 0x002fc80000000f00 */
[----:B--2---:R-:W-:Y:S02]  /*ed70*/  LEA R2, R3, R2, 0x18 ;  /* 0x0000000203027211 */ /* 0x004fe400078ec0ff */
[----:B------:R-:W-:-:S03]  /*ed80*/  SHF.L.U32 R3, R17, 0x1f, RZ ;  /* 0x0000001f11037819 */ /* 0x000fc600000006ff */
[----:B------:R-:W-:-:S04]  /*ed90*/  IMAD R2, R16, 0x8, R2 ;  /* 0x0000000810027824 */ /* 0x000fc800078e0202 */
[----:B------:R-:W1:Y:S02]  /*eda0*/  SYNCS.PHASECHK.TRANS64.TRYWAIT P0, [R2+URZ+0x36860], R3 ;  /* 0x03686003020075a7 */ /* 0x000e64000800017f */
[----:B-1----:R-:W-:Y:S05]  /*edb0*/  @!P0 BRA `(.L_x_205) ;  /* 0x0000000c00408947 */ /* 0x002fea0003800000 */
.L_x_236:
        /* <DEDUP_REMOVED lines=9> */
.L_x_206:
[----:B------:R-:W-:-:S13]  /*ee50*/  ISETP.NE.AND P0, PT, R19, RZ, PT ;  /* 0x000000ff1300720c */ /* 0x000fda0003f05270 */
[----:B------:R-:W-:Y:S05]  /*ee60*/  @P0 BRA `(.L_x_207) ;  /* 0x0000000000040947 */ /* 0x000fea0003800000 */
[----:B------:R-:W-:Y:S01]  /*ee70*/  BPT.TRAP 0x1 ;  /* 0x000000040000795c */ /* 0x000fe20000300000 */
.L_x_207:
[----:B------:R-:W1:Y:S01]  /*ee80*/  S2R R4, SR_CgaCtaId ;  /* 0x0000000000047919 */ /* 0x000e620000008800 */
[----:B------:R-:W-:Y:S01]  /*ee90*/  MOV R3, 0x400 ;  /* 0x0000040000037802 */ /* 0x000fe20000000f00 */
        /* <DEDUP_REMOVED lines=11> */
[----:B------:R-:W-:-:S05]  /*ef50*/  UMOV UR17, 0x40 ;  /* 0x0000004000117882 */ /* 0x000fca0000000000 */
[----:B------:R-:W-:Y:S02]  /*ef60*/  UIMAD UR11, UR11, 0x70, UR5 ;  /* 0x000000700b0b78a4 */ /* 0x000fe4000f8e0205 */
[----:B------:R-:W-:Y:S02]  /*ef70*/  UIADD3 UR9, UR9, 0x36850, URZ ;  /* 0x0003685009097890 */ /* 0x000fe4000fffe03f */
[----:B------:R-:W-:Y:S01]  /*ef80*/  UIADD3.X UR5, URZ, UR37, URZ, UP0, !UPT ;  /* 0x000000253f057290 */ /* 0x000fe200087fe43f */
[----:B-1----:R-:W-:-:S05]  /*ef90*/  LEA R3, R4, R3, 0x18 ;  /* 0x0000000304037211 */ /* 0x002fca00078ec0ff */
        /* <DEDUP_REMOVED lines=8> */
[----:B-1----:R-:W-:Y:S01]  /*f020*/  UMOV UR8, UR15 ;  /* 0x0000000f00087c82 */ /* 0x002fe20008000000 */
[----:B------:R-:W-:Y:S02]  /*f030*/  UMOV UR10, UR17 ;  /* 0x00000011000a7c82 */ /* 0x000fe40008000000 */
[----:B------:R1:W-:Y:S02]  /*f040*/  UTMALDG.4D.MULTICAST [UR8], [UR4], UR18, desc[UR6] ;  /* 0x00000608040073b4 */ /* 0x0003e40008019812 */
[----:B-1----:R-:W-:Y:S01]  /*f050*/  UMOV UR8, UR16 ;  /* 0x0000001000087c82 */ /* 0x002fe20008000000 */
[----:B------:R-:W-:-:S02]  /*f060*/  UMOV UR10, UR14 ;  /* 0x0000000e000a7c82 */ /* 0x000fc40008000000 */
[----:B------:R2:W-:Y:S02]  /*f070*/  UTMALDG.4D.MULTICAST [UR8], [UR4], UR18, desc[UR6] ;  /* 0x00000608040073b4 */ /* 0x0005e40008019812 */
[----:B--2---:R-:W-:Y:S01]  /*f080*/  NOP ;  /* 0x0000000000007918 */ /* 0x004fe20000000000 */
.L_x_204:
[----:B------:R-:W-:Y:S05]  /*f090*/  BSYNC B0 ;  /* 0x0000000000007941 */ /* 0x000fea0003800000 */
.L_x_203:
[----:B------:R-:W2:Y:S01]  /*f0a0*/  LDL.LU R0, [R1+0x18] ;  /* 0x0000180001007983 */ /* 0x000ea20000300800 */
[----:B------:R-:W-:-:S03]  /*f0b0*/  ULDC UR4, c[0x0][0xda4] ;  /* 0x0003690000047ab9 */ /* 0x000fc60000000800 */
[----:B-1----:R-:W3:Y:S01]  /*f0c0*/  LDL.LU R2, [R1+0x24] ;  /* 0x0000240001027983 */ /* 0x002ee20000300800 */
[----:B------:R-:W-:-:S05]  /*f0d0*/  VIADD R16, R16, 0x1 ;  /* 0x0000000110107836 */ /* 0x000fca0000000000 */
[----:B------:R-:W-:-:S04]  /*f0e0*/  ISETP.NE.AND P0, PT, R16, 0x2, PT ;  /* 0x000000021000780c */ /* 0x000fc80003f05270 */
[----:B------:R-:W-:Y:S01]  /*f0f0*/  SEL R16, R16, RZ, P0 ;  /* 0x000000ff10107207 */ /* 0x000fe20000000000 */
[----:B--2---:R-:W-:Y:S01]  /*f100*/  VIADD R0, R0, UR38 ;  /* 0x0000002600007c36 */ /* 0x004fe20008000000 */
[----:B---3--:R-:W-:-:S04]  /*f110*/  IADD3 R2, R2, 0x1, RZ ;  /* 0x0000000102027810 */ /* 0x008fc80007ffe0ff */
[----:B------:R1:W-:Y:S01]  /*f120*/  STL [R1+0x18], R0 ;  /* 0x0000180001007387 */ /* 0x0003e20000100800 */
[----:B------:R-:W-:-:S03]  /*f130*/  ISETP.GE.AND P1, PT, R0, UR4, PT ;  /* 0x0000000400007c0c */ /* 0x000fc6000bf26270 */
[----:B------:R2:W-:Y:S01]  /*f140*/  STL [R1+0x24], R2 ;  /* 0x0000240201007387 */ /* 0x0005e20000100800 */
[----:B-1----:R-:W-:-:S04]  /*f150*/  SEL R0, RZ, 0x1, P0 ;  /* 0x00000001ff007807 */ /* 0x002fc80000000000 */
[----:B------:R-:W-:-:S05]  /*f160*/  LOP3.LUT R17, R17, R0, RZ, 0x3c, !PT ;  /* 0x0000000011117212 */ /* 0x000fca00078e3cff */
[----:B--2---:R-:W-:Y:S05]  /*f170*/  @!P1 BRA `(.L_x_208) ;  /* 0xffffffcc00e09947 */ /* 0x004fea000383ffff */
[----:B------:R-:W-:-:S07]  /*f180*/  LOP3.LUT R2, R2, 0x1, RZ, 0xc, !PT ;  /* 0x0000000102027812 */ /* 0x000fce00078e0cff */
.L_x_156:
[----:B------:R-:W1:Y:S01]  /*f190*/  S2R R3, SR_CgaCtaId ;  /* 0x0000000000037919 */ /* 0x000e620000008800 */
[----:B------:R-:W-:Y:S01]  /*f1a0*/  MOV R0, 0x400 ;  /* 0x0000040000007802 */ /* 0x000fe20000000f00 */
[----:B------:R-:W-:Y:S03]  /*f1b0*/  BSSY B0, `(.L_x_209) ;  /* 0x0000005000007945 */ /* 0x000fe60003800000 */
[----:B-1----:R-:W-:Y:S02]  /*f1c0*/  LEA R0, R3, R0, 0x18 ;  /* 0x0000000003007211 */ /* 0x002fe400078ec0ff */
[----:B------:R-:W-:-:S04]  /*f1d0*/  SHF.L.U32 R3, R2, 0x1f, RZ ;  /* 0x0000001f02037819 */ /* 0x000fc800000006ff */
[----:B------:R-:W1:Y:S02]  /*f1e0*/  SYNCS.PHASECHK.TRANS64.TRYWAIT P0, [R0+URZ+0x36820], R3 ;  /* 0x03682003000075a7 */ /* 0x000e64000800017f */
[----:B-1----:R-:W-:Y:S05]  /*f1f0*/  @!P0 BRA `(.L_x_210) ;  /* 0x0000000800448947 */ /* 0x002fea0003800000 */
.L_x_237:
[----:B------:R-:W-:Y:S05]  /*f200*/  BSYNC B0 ;  /* 0x0000000000007941 */ /* 0x000fea0003800000 */
.L_x_209:
[----:B------:R-:W-:-:S03]  /*f210*/  UMOV UR4, 0xffffffff ;  /* 0xffffffff00047882 */ /* 0x000fc60000000000 */
[----:B------:R-:W-:Y:S05]  /*f220*/  BRA.DIV UR4, `(.L_x_211) ;  /* 0x0000000a044c7947 */ /* 0x000fea000b800000 */
[----:B------:R-:W2:Y:S02]  /*f230*/  S2R R2, SR_TID.X ;  /* 0x0000000000027919 */ /* 0x000ea40000002100 */
[----:B--2---:R-:W-:-:S04]  /*f240*/  SHF.R.U32.HI R2, RZ, 0x5, R2 ;  /* 0x00000005ff027819 */ /* 0x004fc80000011602 */
[----:B------:R-:W-:-:S05]  /*f250*/  LOP3.LUT R2, R2, 0x3, RZ, 0xc0, !PT ;  /* 0x0000000302027812 */ /* 0x000fca00078ec0ff */
[----:B------:R2:W3:Y:S02]  /*f260*/  SHFL.IDX PT, R14, R2, RZ, 0x1f ;  /* 0x00001fff020e7589 */ /* 0x0004e400000e0000 */
.L_x_240:
[----:B---3--:R-:W-:Y:S01]  /*f270*/  ISETP.NE.AND P0, PT, R14, RZ, PT ;  /* 0x000000ff0e00720c */ /* 0x008fe20003f05270 */
[----:B------:R-:W-:-:S12]  /*f280*/  BSSY B0, `(.L_x_212) ;  /* 0x0000024000007945 */ /* 0x000fd80003800000 */
[----:B------:R-:W-:Y:S05]  /*f290*/  @P0 BRA `(.L_x_213) ;  /* 0x0000000000880947 */ /* 0x000fea0003800000 */
[----:B------:R-:W-:-:S03]  /*f2a0*/  UMOV UR4, 0xffffffff ;  /* 0xffffffff00047882 */ /* 0x000fc60000000000 */
[----:B------:R-:W-:Y:S05]  /*f2b0*/  BRA.DIV UR4, `(.L_x_214) ;  /* 0x0000000a045c7947 */ /* 0x000fea000b800000 */
[----:B------:R-:W-:-:S13]  /*f2c0*/  ELECT P6, URZ, PT ;  /* 0x00000000003f782f */ /* 0x000fda00038c0000 */
.L_x_243:
[----:B------:R-:W-:Y:S05]  /*f2d0*/  @!P6 BRA `(.L_x_213) ;  /* 0x000000000078e947 */ /* 0x000fea0003800000 */
[----:B--2---:R-:W2:Y:S02]  /*f2e0*/  LDL.LU R2, [R1+0x1c] ;  /* 0x00001c0001027983 */ /* 0x004ea40000300800 */
[----:B--2---:R-:W-:-:S04]  /*f2f0*/  LOP3.LUT R2, R2, 0x2, RZ, 0xfc, !PT ;  /* 0x0000000202027812 */ /* 0x004fc800078efcff */
[----:B------:R-:W-:-:S13]  /*f300*/  ISETP.NE.AND P2, PT, R2, 0x3, PT ;  /* 0x000000030200780c */ /* 0x000fda0003f45270 */
[----:B------:R-:W-:Y:S05]  /*f310*/  @!P2 BRA `(.L_x_215) ;  /* 0x000000000004a947 */ /* 0x000fea0003800000 */
[----:B------:R-:W-:Y:S01]  /*f320*/  BPT.TRAP 0x1 ;  /* 0x000000040000795c */ /* 0x000fe20000300000 */
.L_x_215:
[----:B-1----:R-:W-:Y:S01]  /*f330*/  VIADD R3, R0, 0x36840 ;  /* 0x0003684000037836 */ /* 0x002fe20000000000 */
[----:B------:R-:W-:Y:S01]  /*f340*/  SHF.L.U32 R5, R17, 0x1f, RZ ;  /* 0x0000001f11057819 */ /* 0x000fe200000006ff */
[C---:B------:R-:W-:Y:S02]  /*f350*/  VIADD R2, R16.reuse, 0x1 ;  /* 0x0000000110027836 */ /* 0x040fe40000000000 */
[----:B------:R-:W-:-:S03]  /*f360*/  IMAD R6, R16, 0x8, R3 ;  /* 0x0000000810067824 */ /* 0x000fc600078e0203 */
[----:B------:R-:W-:Y:S01]  /*f370*/  ISETP.NE.AND P1, PT, R2, 0x2, PT ;  /* 0x000000020200780c */ /* 0x000fe20003f25270 */
[----:B------:R-:W1:Y:S03]  /*f380*/  SYNCS.PHASECHK.TRANS64.TRYWAIT P0, [R6+URZ], R5 ;  /* 0x00000005060075a7 */ /* 0x000e66000800017f */
[----:B------:R-:W-:-:S04]  /*f390*/  SEL R4, RZ, 0x1, P1 ;  /* 0x00000001ff047807 */ /* 0x000fc80000800000 */
[----:B------:R-:W-:Y:S02]  /*f3a0*/  LOP3.LUT R17, R17, R4, RZ, 0x3c, !PT ;  /* 0x0000000411117212 */ /* 0x000fe400078e3cff */
[----:B------:R-:W-:Y:S02]  /*f3b0*/  SEL R4, R2, RZ, P1 ;  /* 0x000000ff02047207 */ /* 0x000fe40000800000 */
[----:B------:R-:W-:Y:S02]  /*f3c0*/  SHF.L.U32 R2, R17, 0x1f, RZ ;  /* 0x0000001f11027819 */ /* 0x000fe400000006ff */
[----:B------:R-:W-:Y:S01]  /*f3d0*/  LEA R3, R4, R3, 0x3 ;  /* 0x0000000304037211 */ /* 0x000fe200078e18ff */
[----:B-1----:R-:W-:Y:S06]  /*f3e0*/  @!P0 BRA `(.L_x_216) ;  /* 0x0000000800308947 */ /* 0x002fec0003800000 */
.L_x_244:
[----:B------:R-:W2:Y:S02]  /*f3f0*/  SYNCS.PHASECHK.TRANS64.TRYWAIT P0, [R3+URZ], R2 ;  /* 0x00000002030075a7 */ /* 0x000ea4000800017f */
[----:B--2---:R-:W-:Y:S05]  /*f400*/  @!P0 BRA `(.L_x_217) ;  /* 0x00000008003c8947 */ /* 0x004fea0003800000 */
.L_x_245:
[----:B------:R-:W-:Y:S05]  /*f410*/  @!P2 BRA `(.L_x_218) ;  /* 0x000000000004a947 */ /* 0x000fea0003800000 */
[----:B------:R-:W-:Y:S01]  /*f420*/  BPT.TRAP 0x1 ;  /* 0x000000040000795c */ /* 0x000fe20000300000 */
.L_x_218:
[----:B--2---:R-:W-:-:S04]  /*f430*/  VIADD R3, R0, 0x36860 ;  /* 0x0003686000037836 */ /* 0x004fc80000000000 */
[----:B------:R-:W-:-:S04]  /*f440*/  IMAD R16, R16, 0x8, R3 ;  /* 0x0000000810107824 */ /* 0x000fc800078e0203 */
[----:B------:R-:W2:Y:S02]  /*f450*/  SYNCS.PHASECHK.TRANS64.TRYWAIT P0, [R16+URZ], R5 ;  /* 0x00000005100075a7 */ /* 0x000ea4000800017f */
[----:B--2---:R-:W-:Y:S05]  /*f460*/  @!P0 BRA `(.L_x_219) ;  /* 0x0000000800388947 */ /* 0x004fea0003800000 */
.L_x_246:
[----:B------:R-:W-:-:S07]  /*f470*/  IMAD R3, R4, 0x8, R3 ;  /* 0x0000000804037824 */ /* 0x000fce00078e0203 */
.L_x_220:
[----:B---3--:R3:W4:Y:S02]  /*f480*/  SYNCS.PHASECHK.TRANS64.TRYWAIT P0, [R3+URZ], R2 ;  /* 0x00000002030075a7 */ /* 0x008724000800017f */
[----:B----4-:R-:W-:Y:S05]  /*f490*/  @!P0 NANOSLEEP.SYNCS 0x989680 ;  /* 0x009896800000895d */ /* 0x010fea0003900000 */
[----:B------:R-:W4:Y:S02]  /*f4a0*/  @!P0 SYNCS.PHASECHK.TRANS64 P0, [R3+URZ], R2 ;  /* 0x00000002030085a7 */ /* 0x000f24000800007f */
[----:B----4-:R-:W-:Y:S05]  /*f4b0*/  @!P0 BRA `(.L_x_220) ;  /* 0xfffffffc00f08947 */ /* 0x010fea000383ffff */
.L_x_213:
[----:B------:R-:W-:Y:S05]  /*f4c0*/  BSYNC B0 ;  /* 0x0000000000007941 */ /* 0x000fea0003800000 */
.L_x_212:
[----:B------:R-:W-:Y:S05]  /*f4d0*/  EXIT ;  /* 0x000000000000794d */ /* 0x000fea0003800000 */
.L_x_130:
[----:B------:R-:W-:-:S13]  /*f4e0*/  R2UR UR4, R2 ;  /* 0x00000000020472ca */ /* 0x000fda00000e0000 */
[----:B-1----:R-:W-:-:S04]  /*f4f0*/  MOV R3, UR4 ;  /* 0x0000000400037c02 */ /* 0x002fc80008000f00 */
[----:B------:R1:W2:Y:S03]  /*f500*/  SYNCS.PHASECHK.TRANS64.TRYWAIT P1, [R3+URZ+0x36800], R0 ;  /* 0x03680000030075a7 */ /* 0x0002a6000802017f */
[----:B--2---:R-:W-:Y:S05]  /*f510*/  @!P1 NANOSLEEP.SYNCS 0x989680 ;  /* 0x009896800000995d */ /* 0x004fea0003900000 */
[----:B------:R-:W2:Y:S02]  /*f520*/  @!P1 SYNCS.PHASECHK.TRANS64 P1, [R3+URZ+0x36800], R0 ;  /* 0x03680000030095a7 */ /* 0x000ea4000802007f */
[----:B--2---:R-:W-:Y:S05]  /*f530*/  @!P1 BRA `(.L_x_130) ;  /* 0xfffffffc00e89947 */ /* 0x004fea000383ffff */
[----:B------:R-:W-:Y:S05]  /*f540*/  BRA `(.L_x_221) ;  /* 0xffffff2000607947 */ /* 0x000fea000383ffff */
.L_x_134:
[----:B--2---:R2:W3:Y:S02]  /*f550*/  SYNCS.PHASECHK.TRANS64.TRYWAIT P1, [R0+URZ+0x36830], R3 ;  /* 0x03683003000075a7 */ /* 0x0044e4000802017f */
[----:B---3--:R-:W-:Y:S05]  /*f560*/  @!P1 NANOSLEEP.SYNCS 0x989680 ;  /* 0x009896800000995d */ /* 0x008fea0003900000 */
[----:B------:R-:W3:Y:S02]  /*f570*/  @!P1 SYNCS.PHASECHK.TRANS64 P1, [R0+URZ+0x36830], R3 ;  /* 0x03683003000095a7 */ /* 0x000ee4000802007f */
[----:B---3--:R-:W-:Y:S05]  /*f580*/  @!P1 BRA `(.L_x_134) ;  /* 0xfffffffc00f09947 */ /* 0x008fea000383ffff */
[----:B------:R-:W-:Y:S05]  /*f590*/  BRA `(.L_x_133) ;  /* 0xffffff2000847947 */ /* 0x000fea000383ffff */
.L_x_140:
[----:B--2---:R-:W-:-:S04]  /*f5a0*/  IMAD.U32 R8, RZ, RZ, UR60 ;  /* 0x0000003cff087e24 */ /* 0x004fc8000f8e00ff */
[----:B------:R2:W3:Y:S03]  /*f5b0*/  SYNCS.PHASECHK.TRANS64.TRYWAIT P1, [R8+URZ+0x36830], R7 ;  /* 0x03683007080075a7 */ /* 0x0004e6000802017f */
[----:B---3--:R-:W-:Y:S05]  /*f5c0*/  @!P1 NANOSLEEP.SYNCS 0x989680 ;  /* 0x009896800000995d */ /* 0x008fea0003900000 */
[----:B------:R-:W3:Y:S02]  /*f5d0*/  @!P1 SYNCS.PHASECHK.TRANS64 P1, [R8+URZ+0x36830], R7 ;  /* 0x03683007080095a7 */ /* 0x000ee4000802007f */
[----:B---3--:R-:W-:Y:S05]  /*f5e0*/  @!P1 BRA `(.L_x_140) ;  /* 0xfffffffc00ec9947 */ /* 0x008fea000383ffff */
[----:B------:R-:W-:Y:S05]  /*f5f0*/  BRA `(.L_x_139) ;  /* 0xffffff6400e87947 */ /* 0x000fea000383ffff */
.L_x_144:
[----:B-12---:R-:W-:-:S04]  /*f600*/  IMAD.U32 R7, RZ, RZ, UR5 ;  /* 0x00000005ff077e24 */ /* 0x006fc8000f8e00ff */
[----:B------:R1:W2:Y:S03]  /*f610*/  SYNCS.PHASECHK.TRANS64.TRYWAIT P1, [R7+URZ+0x36850], R0 ;  /* 0x03685000070075a7 */ /* 0x0002a6000802017f */
[----:B--2---:R-:W-:Y:S05]  /*f620*/  @!P1 NANOSLEEP.SYNCS 0x989680 ;  /* 0x009896800000995d */ /* 0x004fea0003900000 */
[----:B------:R-:W2:Y:S02]  /*f630*/  @!P1 SYNCS.PHASECHK.TRANS64 P1, [R7+URZ+0x36850], R0 ;  /* 0x03685000070095a7 */ /* 0x000ea4000802007f */
[----:B--2---:R-:W-:Y:S05]  /*f640*/  @!P1 BRA `(.L_x_144) ;  /* 0xfffffffc00ec9947 */ /* 0x004fea000383ffff */
[----:B------:R-:W-:Y:S05]  /*f650*/  BRA `(.L_x_143) ;  /* 0xffffff8c00487947 */ /* 0x000fea000383ffff */
.L_x_151:
[----:B--2---:R-:W-:-:S04]  /*f660*/  IMAD.U32 R5, RZ, RZ, UR5 ;  /* 0x00000005ff057e24 */ /* 0x004fc8000f8e00ff */
[----:B------:R2:W3:Y:S03]  /*f670*/  SYNCS.PHASECHK.TRANS64.TRYWAIT P1, [R5+URZ+0x36850], R0 ;  /* 0x03685000050075a7 */ /* 0x0004e6000802017f */
[----:B---3--:R-:W-:Y:S05]  /*f680*/  @!P1 NANOSLEEP.SYNCS 0x989680 ;  /* 0x009896800000995d */ /* 0x008fea0003900000 */
[----:B------:R-:W3:Y:S02]  /*f690*/  @!P1 SYNCS.PHASECHK.TRANS64 P1, [R5+URZ+0x36850], R0 ;  /* 0x03685000050095a7 */ /* 0x000ee4000802007f */
[----:B---3--:R-:W-:Y:S05]  /*f6a0*/  @!P1 BRA `(.L_x_151) ;  /* 0xfffffffc00ec9947 */ /* 0x008fea000383ffff */
[----:B------:R-:W-:Y:S05]  /*f6b0*/  BRA `(.L_x_150) ;  /* 0xffffffac00e07947 */ /* 0x000fea000383ffff */
.L_x_163:
[----:B------:R-:W1:Y:S01]  /*f6c0*/  S2R R4, SR_TID.X ;  /* 0x0000000000047919 */ /* 0x000e620000002100 */
[----:B------:R-:W-:Y:S01]  /*f6d0*/  BSSY B0, `(.L_x_222) ;  /* 0x000000a000007945 */ /* 0x000fe20003800000 */
[----:B------:R-:W-:Y:S02]  /*f6e0*/  IMAD.MOV.U32 R12, RZ, RZ, RZ ;  /* 0x000000ffff0c7224 */ /* 0x000fe400078e00ff */
[----:B------:R-:W-:Y:S02]  /*f6f0*/  IMAD.MOV.U32 R11, RZ, RZ, 0x1f ;  /* 0x0000001fff0b7424 */ /* 0x000fe400078e00ff */
[----:B------:R-:W-:Y:S01]  /*f700*/  IMAD.MOV.U32 R15, RZ, RZ, -0x1 ;  /* 0xffffffffff0f7424 */ /* 0x000fe200078e00ff */
[----:B-1----:R-:W-:-:S04]  /*f710*/  SHF.R.U32.HI R4, RZ, 0x5, R4 ;  /* 0x00000005ff047819 */ /* 0x002fc80000011604 */
[----:B------:R-:W-:-:S04]  /*f720*/  LOP3.LUT R4, R4, 0x3, RZ, 0xc0, !PT ;  /* 0x0000000304047812 */ /* 0x000fc800078ec0ff */
[----:B------:R-:W-:-:S07]  /*f730*/  MOV R13, R4 ;  /* 0x00000004000d7202 */ /* 0x000fce0000000f00 */
[----:B------:R-:W-:Y:S05]  /*f740*/  WARPSYNC.COLLECTIVE R15, `(.L_x_223) ;  /* 0x000000000f087348 */ /* 0x000fea0003c00000 */
[----:B------:R1:W2:Y:S02]  /*f750*/  SHFL.IDX P6, R14, R13, R12, R11 ;  /* 0x0000000c0d0e7389 */ /* 0x0002a400000c000b */
[----:B-12---:R-:W-:Y:S01]  /*f760*/  ENDCOLLECTIVE ;  /* 0x000000000000791b */ /* 0x006fe20003800000 */
.L_x_223:
[----:B------:R-:W-:Y:S05]  /*f770*/  BSYNC B0 ;  /* 0x0000000000007941 */ /* 0x000fea0003800000 */
.L_x_222:
[----:B------:R-:W-:Y:S05]  /*f780*/  BRA `(.L_x_224) ;  /* 0xffffffd4000c7947 */ /* 0x000fea000383ffff */
.L_x_164:
[----:B------:R-:W-:Y:S01]  /*f790*/  BSSY B0, `(.L_x_225) ;  /* 0x0000006000007945 */ /* 0x000fe20003800000 */
[----:B------:R-:W-:-:S07]  /*f7a0*/  MOV R15, 0xffffffff ;  /* 0xffffffff000f7802 */ /* 0x000fce0000000f00 */
[----:B------:R-:W-:Y:S05]  /*f7b0*/  WARPSYNC.COLLECTIVE R15, `(.L_x_226) ;  /* 0x000000000f0c7348 */ /* 0x000fea0003c00000 */
[----:B------:R-:W-:Y:S02]  /*f7c0*/  ELECT P6, UR62, PT ;  /* 0x00000000003e782f */ /* 0x000fe400038c0000 */
[----:B------:R-:W-:Y:S01]  /*f7d0*/  MOV R14, UR62 ;  /* 0x0000003e000e7c02 */ /* 0x000fe20008000f00 */
[----:B------:R-:W-:Y:S10]  /*f7e0*/  ENDCOLLECTIVE ;  /* 0x000000000000791b */ /* 0x000ff40003800000 */
.L_x_226:
[----:B------:R-:W-:Y:S05]  /*f7f0*/  BSYNC B0 ;  /* 0x0000000000007941 */ /* 0x000fea0003800000 */
.L_x_225:
[----:B------:R-:W-:Y:S05]  /*f800*/  BRA `(.L_x_227) ;  /* 0xffffffd400087947 */ /* 0x000fea000383ffff */
.L_x_167:
[----:B--2---:R2:W3:Y:S02]  /*f810*/  SYNCS.PHASECHK.TRANS64.TRYWAIT P1, [R5+URZ+0x36840], R9 ;  /* 0x03684009050075a7 */ /* 0x0044e4000802017f */
[----:B---3--:R-:W-:Y:S05]  /*f820*/  @!P1 NANOSLEEP.SYNCS 0x989680 ;  /* 0x009896800000995d */ /* 0x008fea0003900000 */
[----:B------:R-:W3:Y:S02]  /*f830*/  @!P1 SYNCS.PHASECHK.TRANS64 P1, [R5+URZ+0x36840], R9 ;  /* 0x03684009050095a7 */ /* 0x000ee4000802007f */
[----:B---3--:R-:W-:Y:S05]  /*f840*/  @!P1 BRA `(.L_x_167) ;  /* 0xfffffffc00f09947 */ /* 0x008fea000383ffff */
[----:B------:R-:W-:Y:S05]  /*f850*/  BRA `(.L_x_228) ;  /* 0xffffffd400687947 */ /* 0x000fea000383ffff */
.L_x_171:
        /* <DEDUP_REMOVED lines=8> */
.L_x_177:
[----:B-1----:R1:W2:Y:S02]  /*f8e0*/  SYNCS.PHASECHK.TRANS64.TRYWAIT P1, [R2+URZ+0x36840], R3 ;  /* 0x03684003020075a7 */ /* 0x0022a4000802017f */
[----:B--2---:R-:W-:Y:S05]  /*f8f0*/  @!P1 NANOSLEEP.SYNCS 0x989680 ;  /* 0x009896800000995d */ /* 0x004fea0003900000 */
[----:B------:R-:W2:Y:S02]  /*f900*/  @!P1 SYNCS.PHASECHK.TRANS64 P1, [R2+URZ+0x36840], R3 ;  /* 0x03684003020095a7 */ /* 0x000ea4000802007f */
[----:B--2---:R-:W-:Y:S05]  /*f910*/  @!P1 BRA `(.L_x_177) ;  /* 0xfffffffc00f09947 */ /* 0x004fea000383ffff */
[----:B------:R-:W-:Y:S05]  /*f920*/  BRA `(.L_x_230) ;  /* 0xffffffdc00607947 */ /* 0x000fea000383ffff */
.L_x_180:
[----:B-1----:R1:W2:Y:S02]  /*f930*/  SYNCS.PHASECHK.TRANS64.TRYWAIT P1, [R2+URZ+0x36860], R3 ;  /* 0x03686003020075a7 */ /* 0x0022a4000802017f */
[----:B--2---:R-:W-:Y:S05]  /*f940*/  @!P1 NANOSLEEP.SYNCS 0x989680 ;  /* 0x009896800000995d */ /* 0x004fea0003900000 */
[----:B------:R-:W2:Y:S02]  /*f950*/  @!P1 SYNCS.PHASECHK.TRANS64 P1, [R2+URZ+0x36860], R3 ;  /* 0x03686003020095a7 */ /* 0x000ea4000802007f */
[----:B--2---:R-:W-:Y:S05]  /*f960*/  @!P1 BRA `(.L_x_180) ;  /* 0xfffffffc00f09947 */ /* 0x004fea000383ffff */
[----:B------:R-:W-:Y:S05]  /*f970*/  BRA `(.L_x_231) ;  /* 0xffffffe0000c7947 */ /* 0x000fea000383ffff */
.L_x_187:
[----:B--2---:R2:W3:Y:S02]  /*f980*/  SYNCS.PHASECHK.TRANS64.TRYWAIT P1, [R2+URZ+0x36840], R3 ;  /* 0x03684003020075a7 */ /* 0x0044e4000802017f */
[----:B---3--:R-:W-:Y:S05]  /*f990*/  @!P1 NANOSLEEP.SYNCS 0x989680 ;  /* 0x009896800000995d */ /* 0x008fea0003900000 */
[----:B------:R-:W3:Y:S02]  /*f9a0*/  @!P1 SYNCS.PHASECHK.TRANS64 P1, [R2+URZ+0x36840], R3 ;  /* 0x03684003020095a7 */ /* 0x000ee4000802007f */
[----:B---3--:R-:W-:Y:S05]  /*f9b0*/  @!P1 BRA `(.L_x_187) ;  /* 0xfffffffc00f09947 */ /* 0x008fea000383ffff */
[----:B------:R-:W-:Y:S05]  /*f9c0*/  BRA `(.L_x_232) ;  /* 0xffffffe400587947 */ /* 0x000fea000383ffff */
.L_x_190:
[----:B-1----:R1:W2:Y:S02]  /*f9d0*/  SYNCS.PHASECHK.TRANS64.TRYWAIT P1, [R2+URZ+0x36860], R17 ;  /* 0x03686011020075a7 */ /* 0x0022a4000802017f */
[----:B--2---:R-:W-:Y:S05]  /*f9e0*/  @!P1 NANOSLEEP.SYNCS 0x989680 ;  /* 0x009896800000995d */ /* 0x004fea0003900000 */
[----:B------:R-:W2:Y:S02]  /*f9f0*/  @!P1 SYNCS.PHASECHK.TRANS64 P1, [R2+URZ+0x36860], R17 ;  /* 0x03686011020095a7 */ /* 0x000ea4000802007f */
[----:B--2---:R-:W-:Y:S05]  /*fa00*/  @!P1 BRA `(.L_x_190) ;  /* 0xfffffffc00f09947 */ /* 0x004fea000383ffff */
[----:B------:R-:W-:Y:S05]  /*fa10*/  BRA `(.L_x_233) ;  /* 0xffffffe800047947 */ /* 0x000fea000383ffff */
.L_x_196:
[----:B--2---:R2:W3:Y:S02]  /*fa20*/  SYNCS.PHASECHK.TRANS64.TRYWAIT P1, [R2+URZ+0x36840], R3 ;  /* 0x03684003020075a7 */ /* 0x0044e4000802017f */
[----:B---3--:R-:W-:Y:S05]  /*fa30*/  @!P1 NANOSLEEP.SYNCS 0x989680 ;  /* 0x009896800000995d */ /* 0x008fea0003900000 */
[----:B------:R-:W3:Y:S02]  /*fa40*/  @!P1 SYNCS.PHASECHK.TRANS64 P1, [R2+URZ+0x36840], R3 ;  /* 0x03684003020095a7 */ /* 0x000ee4000802007f */
[----:B---3--:R-:W-:Y:S05]  /*fa50*/  @!P1 BRA `(.L_x_196) ;  /* 0xfffffffc00f09947 */ /* 0x008fea000383ffff */
[----:B------:R-:W-:Y:S05]  /*fa60*/  BRA `(.L_x_234) ;  /* 0xffffffec00307947 */ /* 0x000fea000383ffff */
.L_x_199:
[----:B-1----:R1:W2:Y:S02]  /*fa70*/  SYNCS.PHASECHK.TRANS64.TRYWAIT P1, [R2+URZ+0x36860], R10 ;  /* 0x0368600a020075a7 */ /* 0x0022a4000802017f */
[----:B--2---:R-:W-:Y:S05]  /*fa80*/  @!P1 NANOSLEEP.SYNCS 0x989680 ;  /* 0x009896800000995d */ /* 0x004fea0003900000 */
[----:B------:R-:W2:Y:S02]  /*fa90*/  @!P1 SYNCS.PHASECHK.TRANS64 P1, [R2+URZ+0x36860], R10 ;  /* 0x0368600a020095a7 */ /* 0x000ea4000802007f */
[----:B--2---:R-:W-:Y:S05]  /*faa0*/  @!P1 BRA `(.L_x_199) ;  /* 0xfffffffc00f09947 */ /* 0x004fea000383ffff */
[----:B------:R-:W-:Y:S05]  /*fab0*/  BRA `(.L_x_235) ;  /* 0xffffffec00dc7947 */ /* 0x000fea000383ffff */
.L_x_205:
[----:B-1----:R1:W2:Y:S02]  /*fac0*/  SYNCS.PHASECHK.TRANS64.TRYWAIT P0, [R2+URZ+0x36860], R3 ;  /* 0x03686003020075a7 */ /* 0x0022a4000800017f */
[----:B--2---:R-:W-:Y:S05]  /*fad0*/  @!P0 NANOSLEEP.SYNCS 0x989680 ;  /* 0x009896800000895d */ /* 0x004fea0003900000 */
[----:B------:R-:W2:Y:S02]  /*fae0*/  @!P0 SYNCS.PHASECHK.TRANS64 P0, [R2+URZ+0x36860], R3 ;  /* 0x03686003020085a7 */ /* 0x000ea4000800007f */
[----:B--2---:R-:W-:Y:S05]  /*faf0*/  @!P0 BRA `(.L_x_205) ;  /* 0xfffffffc00f08947 */ /* 0x004fea000383ffff */
[----:B------:R-:W-:Y:S05]  /*fb00*/  BRA `(.L_x_236) ;  /* 0xfffffff000ac7947 */ /* 0x000fea000383ffff */
.L_x_210:
[----:B-1----:R1:W2:Y:S02]  /*fb10*/  SYNCS.PHASECHK.TRANS64.TRYWAIT P0, [R0+URZ+0x36820], R3 ;  /* 0x03682003000075a7 */ /* 0x0022a4000800017f */
[----:B--2---:R-:W-:Y:S05]  /*fb20*/  @!P0 NANOSLEEP.SYNCS 0x989680 ;  /* 0x009896800000895d */ /* 0x004fea0003900000 */
[----:B------:R-:W2:Y:S02]  /*fb30*/  @!P0 SYNCS.PHASECHK.TRANS64 P0, [R0+URZ+0x36820], R3 ;  /* 0x03682003000085a7 */ /* 0x000ea4000800007f */
[----:B--2---:R-:W-:Y:S05]  /*fb40*/  @!P0 BRA `(.L_x_210) ;  /* 0xfffffffc00f08947 */ /* 0x004fea000383ffff */
[----:B------:R-:W-:Y:S05]  /*fb50*/  BRA `(.L_x_237) ;  /* 0xfffffff400a87947 */ /* 0x000fea000383ffff */
.L_x_211:
[----:B------:R-:W2:Y:S01]  /*fb60*/  S2R R2, SR_TID.X ;  /* 0x0000000000027919 */ /* 0x000ea20000002100 */
[----:B------:R-:W-:Y:S01]  /*fb70*/  BSSY B0, `(.L_x_238) ;  /* 0x000000a000007945 */ /* 0x000fe20003800000 */
[----:B------:R-:W-:Y:S01]  /*fb80*/  IMAD.MOV.U32 R12, RZ, RZ, RZ ;  /* 0x000000ffff0c7224 */ /* 0x000fe200078e00ff */
[----:B------:R-:W-:Y:S01]  /*fb90*/  MOV R15, 0xffffffff ;  /* 0xffffffff000f7802 */ /* 0x000fe20000000f00 */
[----:B------:R-:W-:Y:S01]  /*fba0*/  IMAD.MOV.U32 R11, RZ, RZ, 0x1f ;  /* 0x0000001fff0b7424 */ /* 0x000fe200078e00ff */
[----:B--2---:R-:W-:-:S04]  /*fbb0*/  SHF.R.U32.HI R2, RZ, 0x5, R2 ;  /* 0x00000005ff027819 */ /* 0x004fc80000011602 */
[----:B------:R-:W-:-:S05]  /*fbc0*/  LOP3.LUT R2, R2, 0x3, RZ, 0xc0, !PT ;  /* 0x0000000302027812 */ /* 0x000fca00078ec0ff */
[----:B------:R-:W-:-:S07]  /*fbd0*/  IMAD.MOV.U32 R13, RZ, RZ, R2 ;  /* 0x000000ffff0d7224 */ /* 0x000fce00078e0002 */
[----:B-1----:R-:W-:Y:S05]  /*fbe0*/  WARPSYNC.COLLECTIVE R15, `(.L_x_239) ;  /* 0x000000000f087348 */ /* 0x002fea0003c00000 */
[----:B------:R2:W3:Y:S02]  /*fbf0*/  SHFL.IDX P6, R14, R13, R12, R11 ;  /* 0x0000000c0d0e7389 */ /* 0x0004e400000c000b */
[----:B-123--:R-:W-:Y:S01]  /*fc00*/  ENDCOLLECTIVE ;  /* 0x000000000000791b */ /* 0x00efe20003800000 */
.L_x_239:
[----:B------:R-:W-:Y:S05]  /*fc10*/  BSYNC B0 ;  /* 0x0000000000007941 */ /* 0x000fea0003800000 */
.L_x_238:
[----:B------:R-:W-:Y:S05]  /*fc20*/  BRA `(.L_x_240) ;  /* 0xfffffff400907947 */ /* 0x000fea000383ffff */
.L_x_214:
[----:B------:R-:W-:Y:S01]  /*fc30*/  BSSY B1, `(.L_x_241) ;  /* 0x0000006000017945 */ /* 0x000fe20003800000 */
[----:B------:R-:W-:-:S07]  /*fc40*/  IMAD.MOV.U32 R15, RZ, RZ, -0x1 ;  /* 0xffffffffff0f7424 */ /* 0x000fce00078e00ff */
[----:B-12---:R-:W-:Y:S05]  /*fc50*/  WARPSYNC.COLLECTIVE R15, `(.L_x_242) ;  /* 0x000000000f0c7348 */ /* 0x006fea0003c00000 */
[----:B------:R-:W-:Y:S02]  /*fc60*/  ELECT P6, UR62, PT ;  /* 0x00000000003e782f */ /* 0x000fe400038c0000 */
[----:B------:R-:W-:Y:S01]  /*fc70*/  MOV R14, UR62 ;  /* 0x0000003e000e7c02 */ /* 0x000fe20008000f00 */
[----:B-12---:R-:W-:Y:S10]  /*fc80*/  ENDCOLLECTIVE ;  /* 0x000000000000791b */ /* 0x006ff40003800000 */
.L_x_242:
[----:B------:R-:W-:Y:S05]  /*fc90*/  BSYNC B1 ;  /* 0x0000000000017941 */ /* 0x000fea0003800000 */
.L_x_241:
[----:B------:R-:W-:Y:S05]  /*fca0*/  BRA `(.L_x_243) ;  /* 0xfffffff400887947 */ /* 0x000fea000383ffff */
.L_x_216:
[----:B-1----:R1:W2:Y:S02]  /*fcb0*/  SYNCS.PHASECHK.TRANS64.TRYWAIT P0, [R6+URZ], R5 ;  /* 0x00000005060075a7 */ /* 0x0022a4000800017f */
[----:B--2---:R-:W-:Y:S05]  /*fcc0*/  @!P0 NANOSLEEP.SYNCS 0x989680 ;  /* 0x009896800000895d */ /* 0x004fea0003900000 */
[----:B------:R-:W2:Y:S02]  /*fcd0*/  @!P0 SYNCS.PHASECHK.TRANS64 P0, [R6+URZ], R5 ;  /* 0x00000005060085a7 */ /* 0x000ea4000800007f */
[----:B--2---:R-:W-:Y:S05]  /*fce0*/  @!P0 BRA `(.L_x_216) ;  /* 0xfffffffc00f08947 */ /* 0x004fea000383ffff */
[----:B------:R-:W-:Y:S05]  /*fcf0*/  BRA `(.L_x_244) ;  /* 0xfffffff400bc7947 */ /* 0x000fea000383ffff */
.L_x_217:
[----:B--2---:R2:W3:Y:S02]  /*fd00*/  SYNCS.PHASECHK.TRANS64.TRYWAIT P0, [R3+URZ], R2 ;  /* 0x00000002030075a7 */ /* 0x0044e4000800017f */
[----:B---3--:R-:W-:Y:S05]  /*fd10*/  @!P0 NANOSLEEP.SYNCS 0x989680 ;  /* 0x009896800000895d */ /* 0x008fea0003900000 */
[----:B------:R-:W3:Y:S02]  /*fd20*/  @!P0 SYNCS.PHASECHK.TRANS64 P0, [R3+URZ], R2 ;  /* 0x00000002030085a7 */ /* 0x000ee4000800007f */
[----:B---3--:R-:W-:Y:S05]  /*fd30*/  @!P0 BRA `(.L_x_217) ;  /* 0xfffffffc00f08947 */ /* 0x008fea000383ffff */
[----:B------:R-:W-:Y:S05]  /*fd40*/  BRA `(.L_x_245) ;  /* 0xfffffff400b07947 */ /* 0x000fea000383ffff */
.L_x_219:
[----:B--2---:R2:W3:Y:S02]  /*fd50*/  SYNCS.PHASECHK.TRANS64.TRYWAIT P0, [R16+URZ], R5 ;  /* 0x00000005100075a7 */ /* 0x0044e4000800017f */
[----:B---3--:R-:W-:Y:S05]  /*fd60*/  @!P0 NANOSLEEP.SYNCS 0x989680 ;  /* 0x009896800000895d */ /* 0x008fea0003900000 */
[----:B------:R-:W3:Y:S02]  /*fd70*/  @!P0 SYNCS.PHASECHK.TRANS64 P0, [R16+URZ], R5 ;  /* 0x00000005100085a7 */ /* 0x000ee4000800007f */
[----:B---3--:R-:W-:Y:S05]  /*fd80*/  @!P0 BRA `(.L_x_219) ;  /* 0xfffffffc00f08947 */ /* 0x008fea000383ffff */
[----:B------:R-:W-:Y:S05]  /*fd90*/  BRA `(.L_x_246) ;  /* 0xfffffff400b47947 */ /* 0x000fea000383ffff */
.L_x_247:
        /* <DEDUP_REMOVED lines=14> */
.L_x_2656:


//--------------------- .text._ZN7cutlass13device_kernelIN5flash11enable_sm90INS1_16FlashAttnFwdSm90INS1_25CollectiveMainloopFwdSm90ILi2EN4cute5tupleIJNS5_1CILi1EEES8_S8_EEENS6_IJNS7_ILi128EEENS7_ILi112EEENS7_ILi192EEEEEELi192ENS_10bfloat16_tEfNS_4arch4Sm90ELb0ELb0ELb1ELb1ELb0ELb0ELb0ELb1ELb1ELb0ELb0ELb0EEENS1_21CollectiveEpilogueFwdINS6_IJSA_SC_SB_EEES9_SE_SG_Li256ELb1ELb0ELb0ELb0EEENS1_36VarlenDynamicPersistentTileSchedulerILi128ELi112ELi256ELi32ELb0ELb0ELb1ELb0ELb1ELb1EEEEEEEEEvNT_6ParamsE --------------------------
	.section	.text._ZN7cutlass13device_kernelIN5flash11enable_sm90INS1_16FlashAttnFwdSm90INS1_25CollectiveMainloopFwdSm90ILi2EN4cute5tupleIJNS5_1CILi1EEES8_S8_EEENS6_IJNS7_ILi128EEENS7_ILi112EEENS7_ILi192EEEEEELi192ENS_10bfloat16_tEfNS_4arch4Sm90ELb0ELb0ELb1ELb1ELb0ELb0ELb0ELb1ELb1ELb0ELb0ELb0EEENS1_21CollectiveEpilogueFwdINS6_IJSA_SC_SB_EEES9_SE_SG_Li256ELb1ELb0ELb0ELb0EEENS1_36VarlenDynamicPersistentTileSchedulerILi128ELi112ELi256ELi32ELb0ELb0ELb1ELb0ELb1ELb1EEEEEEEEEvNT_6ParamsE,"ax",@progbits
	.align	128
.text._ZN7cutlass13device_kernelIN5flash11enable_sm90INS1_16FlashAttnFwdSm90INS1_25CollectiveMainloopFwdSm90ILi2EN4cute5tupleIJNS5_1CILi1EEES8_S8_EEENS6_IJNS7_ILi128EEENS7_ILi112EEENS7_ILi192EEEEEELi192ENS_10bfloat16_tEfNS_4arch4Sm90ELb0ELb0ELb1ELb1ELb0ELb0ELb0ELb1ELb1ELb0ELb0ELb0EEENS1_21CollectiveEpilogueFwdINS6_IJSA_SC_SB_EEES9_SE_SG_Li256ELb1ELb0ELb0ELb0EEENS1_36VarlenDynamicPersistentTileSchedulerILi128ELi112ELi256ELi32ELb0ELb0ELb1ELb0ELb1ELb1EEEEEEEEEvNT_6ParamsE:
        .type           _ZN7cutlass13device_kernelIN5flash11enable_sm90INS1_16FlashAttnFwdSm90INS1_25CollectiveMainloopFwdSm90ILi2EN4cute5tupleIJNS5_1CILi1EEES8_S8_EEENS6_IJNS7_ILi128EEENS7_ILi112EEENS7_ILi192EEEEEELi192ENS_10bfloat16_tEfNS_4arch4Sm90ELb0ELb0ELb1ELb1ELb0ELb0ELb0ELb1ELb1ELb0ELb0ELb0EEENS1_21CollectiveEpilogueFwdINS6_IJSA_SC_SB_EEES9_SE_SG_Li256ELb1ELb0ELb0ELb0EEENS1_36VarlenDynamicPersistentTileSchedulerILi128ELi112ELi256ELi32ELb0ELb0ELb1ELb0ELb1ELb1EEEEEEEEEvNT_6ParamsE,@function
        .size           _ZN7cutlass13device_kernelIN5flash11enable_sm90INS1_16FlashAttnFwdSm90INS1_25CollectiveMainloopFwdSm90ILi2EN4cute5tupleIJNS5_1CILi1EEES8_S8_EEENS6_IJNS7_ILi128EEENS7_ILi112EEENS7_ILi192EEEEEELi192ENS_10bfloat16_tEfNS_4arch4Sm90ELb0ELb0ELb1ELb1ELb0ELb0ELb0ELb1ELb1ELb0ELb0ELb0EEENS1_21CollectiveEpilogueFwdINS6_IJSA_SC_SB_EEES9_SE_SG_Li256ELb1ELb0ELb0ELb0EEENS1_36VarlenDynamicPersistentTileSchedulerILi128ELi112ELi256ELi32ELb0ELb0ELb1ELb0ELb1ELb1EEEEEEEEEvNT_6ParamsE,(.L_x_2657 - _ZN7cutlass13device_kernelIN5flash11enable_sm90INS1_16FlashAttnFwdSm90INS1_25CollectiveMainloopFwdSm90ILi2EN4cute5tupleIJNS5_1CILi1EEES8_S8_EEENS6_IJNS7_ILi128EEENS7_ILi112EEENS7_ILi192EEEEEELi192ENS_10bfloat16_tEfNS_4arch4Sm90ELb0ELb0ELb1ELb1ELb0ELb0ELb0ELb1ELb1ELb0ELb0ELb0EEENS1_21CollectiveEpilogueFwdINS6_IJSA_SC_SB_EEES9_SE_SG_Li256ELb1ELb0ELb0ELb0EEENS1_36VarlenDynamicPersistentTileSchedulerILi128ELi112ELi256ELi32ELb0ELb0ELb1ELb0ELb1ELb1EEEEEEEEEvNT_6ParamsE)
        .other          _ZN7cutlass13device_kernelIN5flash11enable_sm90INS1_16FlashAttnFwdSm90INS1_25CollectiveMainloopFwdSm90ILi2EN4cute5tupleIJNS5_1CILi1EEES8_S8_EEENS6_IJNS7_ILi128EEENS7_ILi112EEENS7_ILi192EEEEEELi192ENS_10bfloat16_tEfNS_4arch4Sm90ELb0ELb0ELb1ELb1ELb0ELb0ELb0ELb1ELb1ELb0ELb0ELb0EEENS1_21CollectiveEpilogueFwdINS6_IJSA_SC_SB_EEES9_SE_SG_Li256ELb1ELb0ELb0ELb0EEENS1_36VarlenDynamicPersistentTileSchedulerILi128ELi112ELi256ELi32ELb0ELb0ELb1ELb0ELb1ELb1EEEEEEEEEvNT_6ParamsE,@"STO_CUDA_ENTRY STV_DEFAULT"
_ZN7cutlass13device_kernelIN5flash11enable_sm90INS1_16FlashAttnFwdSm90INS1_25CollectiveMainloopFwdSm90ILi2EN4cute5tupleIJNS5_1CILi1EEES8_S8_EEENS6_IJNS7_ILi128EEENS7_ILi112EEENS7_ILi192EEEEEELi192ENS_10bfloat16_tEfNS_4arch4Sm90ELb0ELb0ELb1ELb1ELb0ELb0ELb0ELb1ELb1ELb0ELb0ELb0EEENS1_21CollectiveEpilogueFwdINS6_IJSA_SC_SB_EEES9_SE_SG_Li256ELb1ELb0ELb0ELb0EEENS1_36VarlenDynamicPersistentTileSchedulerILi128ELi112ELi256ELi32ELb0ELb0ELb1ELb0ELb1ELb1EEEEEEEEEvNT_6ParamsE:
[----:B------:R-:W0:Y:S02]  /*0000*/  LDC R1, c[0x0][0x28] ;  /* 0x00000a00ff017b82 */ /* 0x000e240000000800 */
[----:B0-----:R-:W-:Y:S01]  /*0010*/  VIADD R1, R1, 0xffffffc8 ;  /* 0xffffffc801017836 */ /* 0x001fe20000000000 */
[----:B------:R-:W0:Y:S01]  /*0020*/  S2R R3, SR_TID.X ;  /* 0x0000000000037919 */ /* 0x000e220000002100 */
[----:B------:R-:W-:Y:S01]  /*0030*/  ELECT P0, URZ, PT ;  /* 0x00000000003f782f */ /* 0x000fe20003800000 */
[----:B------:R-:W-:Y:S01]  /*0040*/  BSSY B0, `(.L_x_248) ;  /* 0x0000010000007945 */ /* 0x000fe20003800000 */
[----:B0-----:R-:W-:-:S05]  /*0050*/  SHF.R.U32.HI R0, RZ, 0x5, R3 ;  /* 0x00000005ff007819 */ /* 0x001fca0000011603 */
[----:B------:R-:W0:Y:S02]  /*0060*/  SHFL.IDX PT, R2, R0, RZ, 0x1f ;  /* 0x00001fff00027589 */ /* 0x000e2400000e0000 */
[----:B0-----:R-:W-:-:S13]  /*0070*/  ISETP.EQ.AND P0, PT, R2, RZ, P0 ;  /* 0x000000ff0200720c */ /* 0x001fda0000702270 */
[----:B------:R-:W-:Y:S05]  /*0080*/  @!P0 BRA `(.L_x_249) ;  /* 0x00000000002c8947 */ /* 0x000fea0003800000 */
[----:B------:R-:W-:Y:S02]  /*0090*/  ULDC.64 UR4, c[0x0][0x198] ;  /* 0x0000660000047ab9 */ /* 0x000fe40000000a00 */
[----:B------:R-:W-:Y:S02]  /*00a0*/  UIADD3 UR6, UP0, UR4, 0x270, URZ ;  /* 0x0000027004067890 */ /* 0x000fe4000ff1e03f */
[----:B------:R-:W-:Y:S02]  /*00b0*/  UIADD3 UR8, UP1, UR4, 0x370, URZ ;  /* 0x0000037004087890 */ /* 0x000fe4000ff3e03f */
[----:B------:R-:W-:Y:S02]  /*00c0*/  UIADD3 UR4, UP2, UR4, 0x470, URZ ;  /* 0x0000047004047890 */ /* 0x000fe4000ff5e03f */
[----:B------:R-:W-:Y:S02]  /*00d0*/  UIADD3.X UR7, URZ, UR5, URZ, UP0, !UPT ;  /* 0x000000053f077290 */ /* 0x000fe400087fe43f */
[----:B------:R-:W-:-:S02]  /*00e0*/  UIADD3.X UR9, URZ, UR5, URZ, UP1, !UPT ;  /* 0x000000053f097290 */ /* 0x000fc40008ffe43f */
[----:B------:R-:W-:-:S05]  /*00f0*/  UIADD3.X UR5, URZ, UR5, URZ, UP2, !UPT ;  /* 0x000000053f057290 */ /* 0x000fca00097fe43f */
[----:B------:R0:W-:Y:S02]  /*0100*/  UTMACCTL.PF [UR6] ;  /* 0x00000000060079b9 */ /* 0x0001e40008040000 */
[----:B------:R0:W-:Y:S02]  /*0110*/  UTMACCTL.PF [UR8] ;  /* 0x00000000080079b9 */ /* 0x0001e40008040000 */
[----:B------:R0:W-:Y:S02]  /*0120*/  UTMACCTL.PF [UR4] ;  /* 0x00000000040079b9 */ /* 0x0001e40008040000 */
[----:B0-----:R-:W-:Y:S01]  /*0130*/  NOP ;  /* 0x0000000000007918 */ /* 0x001fe20000000000 */
.L_x_249:
[----:B------:R-:W-:Y:S05]  /*0140*/  BSYNC B0 ;  /* 0x0000000000007941 */ /* 0x000fea0003800000 */
.L_x_248:
[----:B------:R-:W-:Y:S01]  /*0150*/  VOTEU.ANY UP0, P0 ;  /* 0x00000000003f7886 */ /* 0x000fe20000000100 */
[----:B------:R-:W0:Y:S01]  /*0160*/  SHFL.IDX PT, R2, R0, RZ, 0x1f ;  /* 0x00001fff00027589 */ /* 0x000e2200000e0000 */
[----:B------:R-:W-:Y:S01]  /*0170*/  UMOV UR4, 0x1 ;  /* 0x0000000100047882 */ /* 0x000fe20000000000 */
[----:B------:R-:W-:Y:S01]  /*0180*/  UMOV UR7, 0x100 ;  /* 0x0000010000077882 */ /* 0x000fe20000000000 */
[----:B------:R-:W-:Y:S01]  /*0190*/  VOTEU.ANY UP1, P0 ;  /* 0x00000000003f7886 */ /* 0x000fe20000020100 */
[----:B------:R-:W1:Y:S01]  /*01a0*/  @UP0 S2UR UR8, SR_CgaCtaId ;  /* 0x00000000000809c3 */ /* 0x000e620000008800 */
[----:B------:R-:W-:Y:S01]  /*01b0*/  @UP0 UMOV UR6, 0x400 ;  /* 0x0000040000060882 */ /* 0x000fe20000000000 */
[----:B------:R-:W-:-:S04]  /*01c0*/  @UP0 UIADD3 UR4, -UR4, 0x100000, URZ ;  /* 0x0010000004040890 */ /* 0x000fc8000fffe13f */
[----:B------:R-:W-:Y:S02]  /*01d0*/  @UP0 USHF.L.U32 UR5, UR4, 0xb, URZ ;  /* 0x0000000b04050899 */ /* 0x000fe4000800063f */
[----:B------:R-:W-:Y:S01]  /*01e0*/  @UP0 USHF.L.U32 UR4, UR4, 0x1, URZ ;  /* 0x0000000104040899 */ /* 0x000fe2000800063f */
[----:B0-----:R-:W-:Y:S02]  /*01f0*/  ISETP.NE.AND P1, PT, R2, RZ, PT ;  /* 0x000000ff0200720c */ /* 0x001fe40003f25270 */
[----:B------:R-:W-:Y:S01]  /*0200*/  SHF.R.U32.HI R2, RZ, 0x7, R3 ;  /* 0x00000007ff027819 */ /* 0x000fe20000011603 */
[----:B-1----:R-:W-:Y:S02]  /*0210*/  @UP0 ULEA UR8, UR8, UR6, 0x18 ;  /* 0x0000000608080291 */ /* 0x002fe4000f8ec03f */
[----:B------:R-:W-:-:S04]  /*0220*/  @UP0 UIADD3 UR6, -UR7, 0x100000, URZ ;  /* 0x0010000007060890 */ /* 0x000fc8000fffe13f */
[----:B------:R-:W-:Y:S02]  /*0230*/  @UP0 USHF.L.U32 UR7, UR6, 0xb, URZ ;  /* 0x0000000b06070899 */ /* 0x000fe4000800063f */
[----:B------:R-:W-:Y:S01]  /*0240*/  @UP0 USHF.L.U32 UR6, UR6, 0x1, URZ ;  /* 0x0000000106060899 */ /* 0x000fe2000800063f */
[----:B------:R-:W-:Y:S01]  /*0250*/  VOTEU.ANY UP0, P0 ;  /* 0x00000000003f7886 */ /* 0x000fe20000000100 */
[----:B------:R-:W0:Y:S04]  /*0260*/  SHFL.IDX PT, R2, R2, RZ, 0x1f ;  /* 0x00001fff02027589 */ /* 0x000e2800000e0000 */
[----:B------:R-:W1:Y:S02]  /*0270*/  FENCE.VIEW.ASYNC.S ;  /* 0x00000000000073c6 */ /* 0x000e640000000000 */
[----:B-1----:R1:W2:Y:S04]  /*0280*/  @UP0 SYNCS.EXCH.64 URZ, [UR8+0x36800], UR4 ;  /* 0x03680004083f05b2 */ /* 0x0022a80008000100 */
[----:B------:R1:W3:Y:S01]  /*0290*/  @UP1 SYNCS.EXCH.64 URZ, [UR8+0x36820], UR6 ;  /* 0x03682006083f15b2 */ /* 0x0002e20008000100 */
[----:B------:R-:W-:Y:S05]  /*02a0*/  @P1 BRA `(.L_x_250) ;  /* 0x0000000000481947 */ /* 0x000fea0003800000 */
        /* <DEDUP_REMOVED lines=14> */
[----:B------:R4:W0:Y:S01]  /*0390*/  SYNCS.EXCH.64 URZ, [UR8+0x36840], UR4 ;  /* 0x03684004083f75b2 */ /* 0x0008220008000100 */
[----:B------:R4:W0:Y:S01]  /*03a0*/  SYNCS.EXCH.64 URZ, [UR8+0x36838], UR6 ;  /* 0x03683806083f75b2 */ /* 0x0008220008000100 */
[----:B------:R4:W0:Y:S02]  /*03b0*/  SYNCS.EXCH.64 URZ, [UR8+0x36848], UR4 ;  /* 0x03684804083f75b2 */ /* 0x0008240008000100 */
[----:B----4-:R-:W-:Y:S01]  /*03c0*/  NOP ;  /* 0x0000000000007918 */ /* 0x010fe20000000000 */
.L_x_250:
        /* <DEDUP_REMOVED lines=22> */
.L_x_251:
        /* <DEDUP_REMOVED lines=14> */
[----:B------:R4:W0:Y:S01]  /*0610*/  SYNCS.EXCH.64 URZ, [UR6+0x36880], UR4 ;  /* 0x03688004063f75b2 */ /* 0x0008220008000100 */
[----:B------:R4:W0:Y:S01]  /*0620*/  SYNCS.EXCH.64 URZ, [UR6+0x36878], UR4 ;  /* 0x03687804063f75b2 */ /* 0x0008220008000100 */
[----:B------:R4:W0:Y:S02]  /*0630*/  SYNCS.EXCH.64 URZ, [UR6+0x36888], UR4 ;  /* 0x03688804063f75b2 */ /* 0x0008240008000100 */
[----:B----4-:R-:W-:Y:S01]  /*0640*/  NOP ;  /* 0x0000000000007918 */ /* 0x010fe20000000000 */
.L_x_252:
        /* <DEDUP_REMOVED lines=22> */
.L_x_253:
        /* <DEDUP_REMOVED lines=22> */
.L_x_254:
[----:B0-----:R-:W-:Y:S01]  /*0910*/  ISETP.NE.AND P0, PT, R2, RZ, PT ;  /* 0x000000ff0200720c */ /* 0x001fe20003f05270 */
[----:B------:R-:W-:Y:S01]  /*0920*/  IMAD.MOV.U32 R2, RZ, RZ, 0x1 ;  /* 0x00000001ff027424 */ /* 0x000fe200078e00ff */
[----:B------:R-:W-:Y:S01]  /*0930*/  NOP ;  /* 0x0000000000007918 */ /* 0x000fe20000000000 */
[----:B------:R-:W-:-:S03]  /*0940*/  ULDC.64 UR60, c[0x0][0x208] ;  /* 0x00008200003c7ab9 */ /* 0x000fc60000000a00 */
[----:B------:R-:W-:-:S05]  /*0950*/  SEL R2, R2, 0x2, !P0 ;  /* 0x0000000202027807 */ /* 0x000fca0004000000 */
[----:B------:R0:W-:Y:S01]  /*0960*/  STL [R1+0x30], R2 ;  /* 0x0000300201007387 */ /* 0x0001e20000100800 */
[----:B-123--:R-:W-:Y:S06]  /*0970*/  BAR.SYNC.DEFER_BLOCKING 0x0 ;  /* 0x0000000000007b1d */ /* 0x00efec0000010000 */
[----:B------:R-:W-:Y:S05]  /*0980*/  @!P0 BRA `(.L_x_255) ;  /* 0x000000cc00f48947 */ /* 0x000fea0003800000 */
.L_x_256:
[----:B------:R-:W-:-:S08]  /*0990*/  NOP ;  /* 0x0000000000007918 */ /* 0x000fd00000000000 */
[----:B------:R-:W1:Y:S02]  /*09a0*/  USETMAXREG.TRY_ALLOC.CTAPOOL UP0, 0xf0 ;  /* 0x000000f0000079c8 */ /* 0x000e640008000600 */
[----:B-1----:R-:W-:-:S13]  /*09b0*/  PLOP3.LUT P0, PT, PT, PT, UP0, 0x80, 0x0 ;  /* 0x000000000000781c */ /* 0x002fda0003f0f008 */
[----:B------:R-:W-:Y:S05]  /*09c0*/  @!P0 BRA `(.L_x_256) ;  /* 0xfffffffc00f08947 */ /* 0x000fea000383ffff */
[----:B------:R-:W1:Y:S08]  /*09d0*/  S2UR UR5, SR_CgaCtaId ;  /* 0x00000000000579c3 */ /* 0x000e700000008800 */
[----:B------:R-:W-:Y:S06]  /*09e0*/  BAR.ARV 0x8, 0x120 ;  /* 0x0204800000007b1d */ /* 0x000fec0000002000 */
[----:B------:R-:W-:-:S02]  /*09f0*/  UMOV UR4, 0x400 ;  /* 0x0000040000047882 */ /* 0x000fc40000000000 */
[----:B------:R-:W-:Y:S01]  /*0a00*/  BAR.SYNC.DEFER_BLOCKING 0x5, 0x120 ;  /* 0x0144800000007b1d */ /* 0x000fe20000010000 */
[----:B-1----:R-:W-:-:S09]  /*0a10*/  ULEA UR4, UR5, UR4, 0x18 ;  /* 0x0000000405047291 */ /* 0x002fd2000f8ec03f */
[----:B------:R-:W1:Y:S01]  /*0a20*/  LDS.128 R100, [UR4+0x368d0] ;  /* 0x0368d004ff647984 */ /* 0x000e620008000c00 */
[----:B------:R-:W-:Y:S01]  /*0a30*/  ULDC UR4, c[0x0][0xc14] ;  /* 0x0003050000047ab9 */ /* 0x000fe20000000800 */
[----:B------:R-:W-:Y:S06]  /*0a40*/  BAR.ARV 0x4, 0x120 ;  /* 0x0104800000007b1d */ /* 0x000fec0000002000 */
[----:B-1----:R-:W-:-:S13]  /*0a50*/  ISETP.GE.AND P0, PT, R103, UR4, PT ;  /* 0x0000000467007c0c */ /* 0x002fda000bf06270 */
[----:B------:R-:W-:Y:S05]  /*0a60*/  @P0 EXIT ;  /* 0x000000000000094d */ /* 0x000fea0003800000 */
[----:B------:R-:W2:Y:S01]  /*0a70*/  LDL.LU R10, [R1+0x30] ;  /* 0x00003000010a7983 */ /* 0x000ea20000300800 */
[----:B------:R-:W1:Y:S02]  /*0a80*/  S2R R0, SR_TID.X ;  /* 0x0000000000007919 */ /* 0x000e640000002100 */
[----:B-1----:R-:W-:-:S05]  /*0a90*/  VIADD R214, R0, 0xffffff80 ;  /* 0xffffff8000d67836 */ /* 0x002fca0000000000 */
[----:B------:R-:W-:-:S04]  /*0aa0*/  SHF.R.S32.HI R3, RZ, 0x1f, R214 ;  /* 0x0000001fff037819 */ /* 0x000fc800000114d6 */
[----:B------:R-:W-:-:S04]  /*0ab0*/  LEA.HI R5, R3, R214, RZ, 0x7 ;  /* 0x000000d603057211 */ /* 0x000fc800078f38ff */
[----:B------:R-:W-:-:S05]  /*0ac0*/  LOP3.LUT R209, R5, 0xffffff80, RZ, 0xc0, !PT ;  /* 0xffffff8005d17812 */ /* 0x000fca00078ec0ff */
[----:B------:R-:W-:-:S05]  /*0ad0*/  IMAD.IADD R209, R214, 0x1, -R209 ;  /* 0x00000001d6d17824 */ /* 0x000fca00078e0ad1 */
[----:B------:R-:W-:-:S04]  /*0ae0*/  SHF.R.S32.HI R4, RZ, 0x1f, R209 ;  /* 0x0000001fff047819 */ /* 0x000fc800000114d1 */
[----:B------:R-:W-:-:S04]  /*0af0*/  LEA.HI R6, R4, R209, RZ, 0x2 ;  /* 0x000000d104067211 */ /* 0x000fc800078f10ff */
[--C-:B------:R-:W-:Y:S02]  /*0b00*/  SHF.R.S32.HI R8, RZ, 0x2, R6.reuse ;  /* 0x00000002ff087819 */ /* 0x100fe40000011406 */
[----:B------:R-:W-:Y:S02]  /*0b10*/  SHF.R.S32.HI R11, RZ, 0x1f, R6 ;  /* 0x0000001fff0b7819 */ /* 0x000fe40000011406 */
[----:B------:R-:W-:Y:S02]  /*0b20*/  SHF.R.S32.HI R210, RZ, 0x7, R5 ;  /* 0x00000007ffd27819 */ /* 0x000fe40000011405 */
[----:B------:R-:W-:Y:S02]  /*0b30*/  LEA.HI R11, R11, R8, RZ, 0x3 ;  /* 0x000000080b0b7211 */ /* 0x000fe400078f18ff */
[----:B------:R-:W-:Y:S02]  /*0b40*/  LEA.HI R4, R4, R209, RZ, 0x5 ;  /* 0x000000d104047211 */ /* 0x000fe400078f28ff */
[----:B------:R-:W-:-:S02]  /*0b50*/  LOP3.LUT R11, R11, 0xfffffff8, RZ, 0xc0, !PT ;  /* 0xfffffff80b0b7812 */ /* 0x000fc400078ec0ff */
[----:B------:R-:W-:Y:S02]  /*0b60*/  LEA.HI R5, R5, R210, RZ, 0x1 ;  /* 0x000000d205057211 */ /* 0x000fe400078f08ff */
[-C--:B------:R-:W-:Y:S01]  /*0b70*/  LEA.HI R0, R3, R214.reuse, RZ, 0x4 ;  /* 0x000000d603007211 */ /* 0x080fe200078f20ff */
[----:B------:R-:W-:Y:S01]  /*0b80*/  IMAD.IADD R11, R8, 0x1, -R11 ;  /* 0x00000001080b7824 */ /* 0x000fe200078e0a0b */
[----:B------:R-:W-:Y:S02]  /*0b90*/  SHF.R.S32.HI R4, RZ, 0x5, R4 ;  /* 0x00000005ff047819 */ /* 0x000fe40000011404 */
[----:B------:R-:W-:Y:S02]  /*0ba0*/  LOP3.LUT R5, R5, 0x3fffffe, RZ, 0xc0, !PT ;  /* 0x03fffffe05057812 */ /* 0x000fe400078ec0ff */
[CC--:B0-----:R-:W-:Y:S02]  /*0bb0*/  LEA.HI R2, R3.reuse, R214.reuse, RZ, 0x5 ;  /* 0x000000d603027211 */ /* 0x0c1fe400078f28ff */
[----:B------:R-:W-:Y:S01]  /*0bc0*/  SHF.R.S32.HI R9, RZ, 0x4, R0 ;  /* 0x00000004ff097819 */ /* 0x000fe20000011400 */
[----:B------:R-:W-:Y:S01]  /*0bd0*/  IMAD R4, R4, 0x10, R11 ;  /* 0x0000001004047824 */ /* 0x000fe200078e020b */
[----:B------:R-:W-:Y:S01]  /*0be0*/  LOP3.LUT R7, R0, 0x3fffff0, RZ, 0xc0, !PT ;  /* 0x03fffff000077812 */ /* 0x000fe200078ec0ff */
[----:B------:R-:W-:Y:S01]  /*0bf0*/  IMAD.IADD R5, R210, 0x1, -R5 ;  /* 0x00000001d2057824 */ /* 0x000fe200078e0a05 */
[----:B------:R-:W-:Y:S01]  /*0c00*/  LEA.HI R0, R0, R9, RZ, 0x1 ;  /* 0x0000000900007211 */ /* 0x000fe200078f08ff */
[----:B------:R-:W-:Y:S01]  /*0c10*/  IMAD.SHL.U32 R2, R2, 0x20, RZ ;  /* 0x0000002002027824 */ /* 0x000fe200078e00ff */
[----:B------:R-:W-:Y:S01]  /*0c20*/  LEA.HI R3, R3, R214, RZ, 0x3 ;  /* 0x000000d603037211 */ /* 0x000fe200078f18ff */
[----:B------:R-:W-:Y:S01]  /*0c30*/  IMAD R212, R5, 0x40, R4 ;  /* 0x0000004005d47824 */ /* 0x000fe200078e0204 */
[----:B------:R-:W-:Y:S01]  /*0c40*/  LOP3.LUT R0, R0, 0x1ffffffe, RZ, 0xc0, !PT ;  /* 0x1ffffffe00007812 */ /* 0x000fe200078ec0ff */
[----:B------:R-:W-:Y:S01]  /*0c50*/  IMAD.IADD R7, R214, 0x1, -R7 ;  /* 0x00000001d6077824 */ /* 0x000fe200078e0a07 */
[----:B------:R-:W-:-:S02]  /*0c60*/  LOP3.LUT R6, R6, 0x7ffffffc, RZ, 0xc0, !PT ;  /* 0x7ffffffc06067812 */ /* 0x000fc400078ec0ff */
[----:B------:R-:W-:Y:S02]  /*0c70*/  LOP3.LUT R5, R3, 0x1ffffff8, RZ, 0xc0, !PT ;  /* 0x1ffffff803057812 */ /* 0x000fe400078ec0ff */
[----:B------:R-:W-:Y:S01]  /*0c80*/  LOP3.LUT R2, R2, 0xfffffc00, RZ, 0xc0, !PT ;  /* 0xfffffc0002027812 */ /* 0x000fe200078ec0ff */
[----:B------:R-:W-:Y:S02]  /*0c90*/  IMAD.IADD R0, R9, 0x1, -R0 ;  /* 0x0000000109007824 */ /* 0x000fe400078e0a00 */
[----:B------:R-:W-:Y:S01]  /*0ca0*/  IMAD.MOV.U32 R211, RZ, RZ, -0x2 ;  /* 0xfffffffeffd37424 */ /* 0x000fe200078e00ff */
[----:B------:R-:W-:Y:S01]  /*0cb0*/  LEA R7, R7, R2, 0x6 ;  /* 0x0000000207077211 */ /* 0x000fe200078e30ff */
[----:B------:R-:W-:Y:S02]  /*0cc0*/  IMAD.IADD R6, R209, 0x1, -R6 ;  /* 0x00000001d1067824 */ /* 0x000fe400078e0a06 */
[----:B------:R-:W-:Y:S01]  /*0cd0*/  IMAD.IADD R5, R214, 0x1, -R5 ;  /* 0x00000001d6057824 */ /* 0x000fe200078e0a05 */
[----:B------:R-:W-:Y:S01]  /*0ce0*/  LEA R213, R0, R7, 0x3 ;  /* 0x0000000700d57211 */ /* 0x000fe200078e18ff */
[----:B------:R-:W-:Y:S01]  /*0cf0*/  IMAD R211, R6, R211, 0x70 ;  /* 0x0000007006d37424 */ /* 0x000fe200078e02d3 */
[----:B------:R-:W-:Y:S01]  /*0d00*/  CS2R R16, SRZ ;  /* 0x0000000000107805 */ /* 0x000fe2000001ff00 */
[----:B------:R-:W-:Y:S01]  /*0d10*/  IMAD.MOV.U32 R208, RZ, RZ, RZ ;  /* 0x000000ffffd07224 */ /* 0x000fe200078e00ff */
[----:B------:R-:W-:Y:S01]  /*0d20*/  SHF.R.S32.HI R22, RZ, 0x3, R3 ;  /* 0x00000003ff167819 */ /* 0x000fe20000011403 */
[----:B------:R-:W-:Y:S01]  /*0d30*/  IMAD.SHL.U32 R18, R5, 0x8, RZ ;  /* 0x0000000805127824 */ /* 0x000fe200078e00ff */
[----:B--2---:R-:W-:-:S07]  /*0d40*/  LOP3.LUT R19, R10, 0x1, RZ, 0xfc, !PT ;  /* 0x000000010a137812 */ /* 0x004fce00078efcff */
.L_x_299:
[----:B0-----:R-:W0:Y:S01]  /*0d50*/  LDC.64 R204, c[0x0][0xc60] ;  /* 0x00031800ffcc7b82 */ /* 0x001e220000000a00 */
[----:B------:R-:W-:Y:S01]  /*0d60*/  ULDC.64 UR4, c[0x0][0xa28] ;  /* 0x00028a0000047ab9 */ /* 0x000fe20000000a00 */
[----:B---3-5:R-:W-:Y:S01]  /*0d70*/  IMAD.MOV.U32 R5, RZ, RZ, RZ ;  /* 0x000000ffff057224 */ /* 0x028fe200078e00ff */
[----:B------:R-:W-:Y:S01]  /*0d80*/  ULDC.64 UR6, c[0x0][0xa20] ;  /* 0x0002880000067ab9 */ /* 0x000fe20000000a00 */
[----:B0-----:R-:W-:-:S06]  /*0d90*/  IMAD.WIDE R204, R103, 0x4, R204 ;  /* 0x0000000467cc7825 */ /* 0x001fcc00078e02cc */
[----:B--2---:R-:W2:Y:S01]  /*0da0*/  LDG.E R204, desc[UR60][R204.64] ;  /* 0x0000003ccccc7981 */ /* 0x004ea2000c1e1900 */
[----:B------:R-:W-:-:S04]  /*0db0*/  ISETP.NE.U32.AND P0, PT, RZ, UR4, PT ;  /* 0x00000004ff007c0c */ /* 0x000fc8000bf05070 */
[----:B------:R-:W-:Y:S02]  /*0dc0*/  ISETP.NE.AND.EX P0, PT, RZ, UR5, PT, P0 ;  /* 0x00000005ff007c0c */ /* 0x000fe4000bf05300 */
[----:B--2---:R-:W-:-:S11]  /*0dd0*/  SHF.R.S32.HI R207, RZ, 0x1f, R204 ;  /* 0x0000001fffcf7819 */ /* 0x004fd600000114cc */
[----:B------:R-:W-:-:S04]  /*0de0*/  @P0 LEA R2, P1, R204, UR4, 0x2 ;  /* 0x00000004cc020c11 */ /* 0x000fc8000f8210ff */
[----:B------:R-:W-:Y:S01]  /*0df0*/  @P0 LEA.HI.X R3, R204, UR5, R207, 0x2, P1 ;  /* 0x00000005cc030c11 */ /* 0x000fe200088f14cf */
[----:B------:R-:W-:-:S04]  /*0e00*/  ULDC.64 UR4, c[0x0][0x3f8] ;  /* 0x0000fe0000047ab9 */ /* 0x000fc80000000a00 */
[----:B------:R0:W5:Y:S01]  /*0e10*/  @P0 LDG.E R5, desc[UR60][R2.64] ;  /* 0x0000003c02050981 */ /* 0x000162000c1e1900 */
[----:B------:R-:W-:Y:S01]  /*0e20*/  ISETP.NE.U32.AND P0, PT, RZ, UR6, PT ;  /* 0x00000006ff007c0c */ /* 0x000fe2000bf05070 */
[----:B------:R-:W-:-:S03]  /*0e30*/  UISETP.NE.U32.AND UP0, UPT, UR4, URZ, UPT ;  /* 0x0000003f0400728c */ /* 0x000fc6000bf05070 */
[----:B------:R-:W-:Y:S01]  /*0e40*/  ISETP.NE.AND.EX P0, PT, RZ, UR7, PT, P0 ;  /* 0x00000007ff007c0c */ /* 0x000fe2000bf05300 */
[----:B------:R-:W-:Y:S01]  /*0e50*/  UISETP.NE.AND.EX UP0, UPT, UR5, URZ, UPT, UP0 ;  /* 0x0000003f0500728c */ /* 0x000fe2000bf05300 */
[----:B------:R-:W-:Y:S02]  /*0e60*/  ULDC UR4, c[0x0][0x404] ;  /* 0x0001010000047ab9 */ /* 0x000fe40000000800 */
[----:B------:R-:W-:Y:S01]  /*0e70*/  ULDC UR5, c[0x0][0x2e0] ;  /* 0x0000b80000057ab9 */ /* 0x000fe20000000800 */
[----:B------:R-:W-:-:S04]  /*0e80*/  USEL UR4, UR4, 0x1, UP0 ;  /* 0x0000000104047887 */ /* 0x000fc80008000000 */
[----:B------:R-:W-:-:S04]  /*0e90*/  UIMAD UR4, UR4, UR5, URZ ;  /* 0x00000005040472a4 */ /* 0x000fc8000f8e023f */
[C---:B0-----:R-:W-:Y:S02]  /*0ea0*/  @P0 LEA R2, P1, R204.reuse, UR6, 0x2 ;  /* 0x00000006cc020c11 */ /* 0x041fe4000f8210ff */
[----:B------:R-:W-:Y:S02]  /*0eb0*/  IMAD.U32 R82, RZ, RZ, UR4 ;  /* 0x00000004ff527e24 */ /* 0x000fe4000f8e00ff */
[----:B------:R-:W-:-:S05]  /*0ec0*/  @P0 LEA.HI.X R3, R204, UR7, R207, 0x2, P1 ;  /* 0x00000007cc030c11 */ /* 0x000fca00088f14cf */
[----:B------:R0:W5:Y:S01]  /*0ed0*/  @P0 LDG.E R82, desc[UR60][R2.64] ;  /* 0x0000003c02520981 */ /* 0x000162000c1e1900 */
[----:B----4-:R-:W-:Y:S05]  /*0ee0*/  @P0 BRA `(.L_x_257) ;  /* 0x0000000000240947 */ /* 0x010fea0003800000 */
[----:B------:R-:W-:Y:S02]  /*0ef0*/  ULDC.64 UR4, c[0x0][0xa08] ;  /* 0x0002820000047ab9 */ /* 0x000fe40000000a00 */
[----:B------:R-:W-:-:S04]  /*0f00*/  ISETP.NE.U32.AND P0, PT, RZ, UR4, PT ;  /* 0x00000004ff007c0c */ /* 0x000fc8000bf05070 */
[----:B------:R-:W-:-:S13]  /*0f10*/  ISETP.NE.AND.EX P0, PT, RZ, UR5, PT, P0 ;  /* 0x00000005ff007c0c */ /* 0x000fda000bf05300 */
[----:B------:R-:W-:Y:S05]  /*0f20*/  @!P0 BRA `(.L_x_257) ;  /* 0x0000000000148947 */ /* 0x000fea0003800000 */
[----:B0-----:R-:W0:Y:S02]  /*0f30*/  LDC.64 R2, c[0x0][0xa08] ;  /* 0x00028200ff027b82 */ /* 0x001e240000000a00 */
[----:B0-----:R-:W-:-:S05]  /*0f40*/  IMAD.WIDE R2, R204, 0x4, R2 ;  /* 0x00000004cc027825 */ /* 0x001fca00078e0202 */
[----:B-----5:R-:W2:Y:S04]  /*0f50*/  LDG.E R82, desc[UR60][R2.64] ;  /* 0x0000003c02527981 */ /* 0x020ea8000c1e1900 */
[----:B------:R-:W2:Y:S02]  /*0f60*/  LDG.E R7, desc[UR60][R2.64+0x4] ;  /* 0x0000043c02077981 */ /* 0x000ea4000c1e1900 */
[----:B--2---:R-:W-:-:S07]  /*0f70*/  IADD3 R82, -R82, R7, RZ ;  /* 0x0000000752527210 */ /* 0x004fce0007ffe1ff */
.L_x_257:
[----:B-----5:R-:W-:Y:S01]  /*0f80*/  IMAD.IADD R82, R82, 0x1, -R5 ;  /* 0x0000000152527824 */ /* 0x020fe200078e0a05 */
[----:B------:R-:W-:Y:S01]  /*0f90*/  PLOP3.LUT P0, PT, PT, PT, PT, 0x80, 0x0 ;  /* 0x000000000000781c */ /* 0x000fe20003f0f070 */
[----:B0-----:R-:W-:Y:S01]  /*0fa0*/  IMAD.MOV.U32 R2, RZ, RZ, RZ ;  /* 0x000000ffff027224 */ /* 0x001fe200078e00ff */
[----:B------:R-:W-:Y:S01]  /*0fb0*/  CS2R R118, SRZ ;  /* 0x0000000000767805 */ /* 0x000fe2000001ff00 */
[C---:B------:R-:W-:Y:S01]  /*0fc0*/  VIADD R3, R82.reuse, 0x6f ;  /* 0x0000006f52037836 */ /* 0x040fe20000000000 */
[----:B------:R-:W-:Y:S01]  /*0fd0*/  ISETP.GE.AND P1, PT, R82, 0x1, PT ;  /* 0x000000015200780c */ /* 0x000fe20003f26270 */
[----:B------:R-:W-:Y:S01]  /*0fe0*/  IMAD.MOV.U32 R206, RZ, RZ, R101 ;  /* 0x000000ffffce7224 */ /* 0x000fe200078e0065 */
[----:B------:R-:W-:Y:S01]  /*0ff0*/  CS2R R116, SRZ ;  /* 0x0000000000747805 */ /* 0x000fe2000001ff00 */
[----:B------:R-:W-:Y:S01]  /*1000*/  IMAD.HI R2, R3, -0x6db6db6d, R2 ;  /* 0x9249249303027827 */ /* 0x000fe200078e0202 */
[----:B------:R-:W-:Y:S02]  /*1010*/  CS2R R114, SRZ ;  /* 0x0000000000727805 */ /* 0x000fe4000001ff00 */
[----:B------:R-:W-:-:S02]  /*1020*/  CS2R R112, SRZ ;  /* 0x0000000000707805 */ /* 0x000fc4000001ff00 */
[----:B------:R-:W-:Y:S01]  /*1030*/  CS2R R110, SRZ ;  /* 0x00000000006e7805 */ /* 0x000fe2000001ff00 */
[----:B------:R-:W-:Y:S01]  /*1040*/  IMAD.MOV.U32 R205, RZ, RZ, R102 ;  /* 0x000000ffffcd7224 */ /* 0x000fe200078e0066 */
[----:B------:R-:W-:Y:S01]  /*1050*/  SHF.R.U32.HI R3, RZ, 0x1f, R2 ;  /* 0x0000001fff037819 */ /* 0x000fe20000011602 */
[----:B------:R-:W-:Y:S01]  /*1060*/  IMAD.MOV.U32 R0, RZ, RZ, RZ ;  /* 0x000000ffff007224 */ /* 0x000fe200078e00ff */
[----:B------:R-:W-:Y:S02]  /*1070*/  CS2R R108, SRZ ;  /* 0x00000000006c7805 */ /* 0x000fe4000001ff00 */
[----:B------:R-:W-:Y:S02]  /*1080*/  CS2R R106, SRZ ;  /* 0x00000000006a7805 */ /* 0x000fe4000001ff00 */
[----:B------:R-:W-:Y:S02]  /*1090*/  LEA.HI.SX32 R120, R2, R3, 0x1a ;  /* 0x0000000302787211 */ /* 0x000fe400078fd2ff */
[----:B------:R-:W-:-:S02]  /*10a0*/  CS2R R2, SRZ ;  /* 0x0000000000027805 */ /* 0x000fc4000001ff00 */
[----:B------:R-:W-:Y:S02]  /*10b0*/  CS2R R104, SRZ ;  /* 0x0000000000687805 */ /* 0x000fe4000001ff00 */
[----:B------:R-:W-:Y:S02]  /*10c0*/  CS2R R46, SRZ ;  /* 0x00000000002e7805 */ /* 0x000fe4000001ff00 */
[----:B------:R-:W-:Y:S02]  /*10d0*/  MOV R39, RZ ;  /* 0x000000ff00277202 */ /* 0x000fe40000000f00 */
[----:B------:R-:W-:Y:S02]  /*10e0*/  CS2R R126, SRZ ;  /* 0x00000000007e7805 */ /* 0x000fe4000001ff00 */
[----:B------:R-:W-:Y:S02]  /*10f0*/  CS2R R124, SRZ ;  /* 0x00000000007c7805 */ /* 0x000fe4000001ff00 */
[----:B------:R-:W-:-:S02]  /*1100*/  CS2R R98, SRZ ;  /* 0x0000000000627805 */ /* 0x000fc4000001ff00 */
[----:B------:R-:W-:Y:S01]  /*1110*/  CS2R R96, SRZ ;  /* 0x0000000000607805 */ /* 0x000fe2000001ff00 */
[----:B------:R-:W-:Y:S01]  /*1120*/  IMAD.MOV.U32 R50, RZ, RZ, RZ ;  /* 0x000000ffff327224 */ /* 0x000fe200078e00ff */
[----:B------:R-:W-:Y:S02]  /*1130*/  CS2R R90, SRZ ;  /* 0x00000000005a7805 */ /* 0x000fe4000001ff00 */
[----:B------:R-:W-:Y:S02]  /*1140*/  CS2R R92, SRZ ;  /* 0x00000000005c7805 */ /* 0x000fe4000001ff00 */
        /* <DEDUP_REMOVED lines=28> */
[----:B------:R-:W-:Y:S01]  /*1310*/  CS2R R122, SRZ ;  /* 0x00000000007a7805 */ /* 0x000fe2000001ff00 */
[----:B------:R-:W-:Y:S01]  /*1320*/  IMAD.MOV.U32 R121, RZ, RZ, RZ ;  /* 0x000000ffff797224 */ /* 0x000fe200078e00ff */
[----:B------:R-:W-:Y:S01]  /*1330*/  CS2R R6, SRZ ;  /* 0x0000000000067805 */ /* 0x000fe2000001ff00 */
[----:B------:R-:W-:Y:S02]  /*1340*/  IMAD.MOV.U32 R36, RZ, RZ, RZ ;  /* 0x000000ffff247224 */ /* 0x000fe400078e00ff */
[----:B------:R-:W-:Y:S02]  /*1350*/  IMAD.MOV.U32 R138, RZ, RZ, RZ ;  /* 0x000000ffff8a7224 */ /* 0x000fe400078e00ff */
[----:B------:R-:W-:Y:S01]  /*1360*/  IMAD.MOV.U32 R24, RZ, RZ, RZ ;  /* 0x000000ffff187224 */ /* 0x000fe200078e00ff */
[----:B------:R-:W-:Y:S06]  /*1370*/  @!P1 BRA `(.L_x_258) ;  /* 0x000000a000909947 */ /* 0x000fec0003800000 */
[----:B------:R-:W0:Y:S01]  /*1380*/  SHFL.IDX PT, R0, R210, RZ, 0x1f ;  /* 0x00001fffd2007589 */ /* 0x000e2200000e0000 */
[----:B------:R-:W1:Y:S01]  /*1390*/  S2UR UR7, SR_CgaCtaId ;  /* 0x00000000000779c3 */ /* 0x000e620000008800 */
[----:B------:R-:W-:Y:S01]  /*13a0*/  UMOV UR6, 0x400 ;  /* 0x0000040000067882 */ /* 0x000fe20000000000 */
[----:B0-----:R-:W-:Y:S01]  /*13b0*/  R2UR UR4, R0 ;  /* 0x00000000000472ca */ /* 0x001fe200000e0000 */
[----:B-1----:R-:W-:-:S04]  /*13c0*/  ULEA UR6, UR7, UR6, 0x18 ;  /* 0x0000000607067291 */ /* 0x002fc8000f8ec03f */
[----:B------:R-:W-:-:S04]  /*13d0*/  UIADD3 UR6, UR6, 0x15400, URZ ;  /* 0x0001540006067890 */ /* 0x000fc8000fffe03f */
[----:B------:R-:W-:-:S04]  /*13e0*/  ULOP3.LUT UP0, URZ, UR6, 0x9f, URZ, 0xc0, !UPT ;  /* 0x0000009f063f7892 */ /* 0x000fc8000f80c03f */
[----:B------:R-:W-:Y:S02]  /*13f0*/  ULEA.HI UR5, UR4, UR4, URZ, 0x1 ;  /* 0x0000000404057291 */ /* 0x000fe4000f8f083f */
[----:B------:R-:W-:Y:S02]  /*1400*/  PLOP3.LUT P0, PT, PT, PT, UP0, 0x80, 0x0 ;  /* 0x000000000000781c */ /* 0x000fe40003f0f008 */
[----:B------:R-:W-:-:S04]  /*1410*/  ULOP3.LUT UR5, UR5, 0x1e, URZ, 0xc0, !UPT ;  /* 0x0000001e05057892 */ /* 0x000fc8000f8ec03f */
[----:B------:R-:W-:-:S04]  /*1420*/  UIADD3 UR5, UR4, -UR5, URZ ;  /* 0x8000000504057290 */ /* 0x000fc8000fffe03f */
[----:B------:R-:W-:-:S04]  /*1430*/  ULEA UR5, UR5, UR6, 0xd ;  /* 0x0000000605057291 */ /* 0x000fc8000f8e683f */
[----:B------:R-:W-:-:S04]  /*1440*/  USHF.R.U32.HI UR5, URZ, 0x4, UR5 ;  /* 0x000000043f057899 */ /* 0x000fc80008011605 */
[----:B------:R-:W-:Y:S01]  /*1450*/  ULOP3.LUT UR36, UR5, 0x3fff, URZ, 0xc0, !UPT ;  /* 0x00003fff05247892 */ /* 0x000fe2000f8ec03f */
[----:B------:R-:W-:Y:S11]  /*1460*/  @!P0 BRA `(.L_x_259) ;  /* 0x0000000000408947 */ /* 0x000ff60003800000 */
[----:B------:R-:W-:Y:S01]  /*1470*/  MOV R0, 0x0 ;  /* 0x0000000000007802 */ /* 0x000fe20000000f00 */
[----:B------:R-:W-:Y:S01]  /*1480*/  ULDC.64 UR4, c[0x4][0xa8] ;  /* 0x01002a0000047ab9 */ /* 0x000fe20000000a00 */
[----:B------:R-:W-:Y:S01]  /*1490*/  ULDC.64 UR6, c[0x4][0x20] ;  /* 0x0100080000067ab9 */ /* 0x000fe20000000a00 */
[----:B------:R-:W-:Y:S01]  /*14a0*/  MOV R4, UR4 ;  /* 0x0000000400047c02 */ /* 0x000fe20008000f00 */
[----:B------:R0:W1:Y:S01]  /*14b0*/  LDC.64 R2, c[0x4][R0] ;  /* 0x0100000000027b82 */ /* 0x0000620000000a00 */
[----:B------:R-:W-:Y:S01]  /*14c0*/  IMAD.U32 R5, RZ, RZ, UR5 ;  /* 0x00000005ff057e24 */ /* 0x000fe2000f8e00ff */
[----:B------:R-:W-:Y:S01]  /*14d0*/  ULDC.64 UR4, c[0x4][0xb0] ;  /* 0x01002c0000047ab9 */ /* 0x000fe20000000a00 */
[----:B------:R-:W-:Y:S01]  /*14e0*/  IMAD.U32 R10, RZ, RZ, UR6 ;  /* 0x00000006ff0a7e24 */ /* 0x000fe2000f8e00ff */
[----:B------:R-:W-:Y:S01]  /*14f0*/  MOV R12, 0x1 ;  /* 0x00000001000c7802 */ /* 0x000fe20000000f00 */
[----:B------:R-:W-:Y:S02]  /*1500*/  IMAD.U32 R6, RZ, RZ, UR4 ;  /* 0x00000004ff067e24 */ /* 0x000fe4000f8e00ff */
[----:B------:R-:W-:-:S02]  /*1510*/  IMAD.U32 R7, RZ, RZ, UR5 ;  /* 0x00000005ff077e24 */ /* 0x000fc4000f8e00ff */
[----:B------:R-:W-:Y:S02]  /*1520*/  IMAD.U32 R11, RZ, RZ, UR7 ;  /* 0x00000007ff0b7e24 */ /* 0x000fe4000f8e00ff */
[----:B------:R-:W-:Y:S02]  /*1530*/  IMAD.MOV.U32 R8, RZ, RZ, 0x70 ;  /* 0x00000070ff087424 */ /* 0x000fe400078e00ff */
[----:B0-----:R-:W-:-:S07]  /*1540*/  IMAD.MOV.U32 R13, RZ, RZ, RZ ;  /* 0x000000ffff0d7224 */ /* 0x001fce00078e00ff */
[----:B------:R-:W-:-:S07]  /*1550*/  LEPC R20, `(.L_x_259) ;  /* 0x000000001014794e */ /* 0x000fce0000000000 */
[----:B-1----:R-:W-:Y:S05]  /*1560*/  CALL.ABS.NOINC R2 ;  /* 0x0000000002007343 */ /* 0x002fea0003c00000 */
.L_x_259:
[----:B------:R-:W0:Y:S01]  /*1570*/  S2UR UR5, SR_CgaCtaId ;  /* 0x00000000000579c3 */ /* 0x000e220000008800 */
[----:B------:R-:W-:Y:S01]  /*1580*/  LEA.HI R0, R208, R208, RZ, 0x1 ;  /* 0x000000d0d0007211 */ /* 0x000fe200078f08ff */
[----:B------:R-:W-:Y:S01]  /*1590*/  UMOV UR4, 0x400 ;  /* 0x0000040000047882 */ /* 0x000fe20000000000 */
[----:B------:R-:W-:Y:S01]  /*15a0*/  BSSY B0, `(.L_x_260) ;  /* 0x0000009000007945 */ /* 0x000fe20003800000 */
[----:B------:R-:W-:Y:S02]  /*15b0*/  ISETP.NE.AND P0, PT, R19, 0x3, PT ;  /* 0x000000031300780c */ /* 0x000fe40003f05270 */
[----:B------:R-:W-:-:S05]  /*15c0*/  LOP3.LUT R3, R0, 0xfffffffe, RZ, 0xc0, !PT ;  /* 0xfffffffe00037812 */ /* 0x000fca00078ec0ff */
[----:B------:R-:W-:-:S05]  /*15d0*/  IMAD.IADD R3, R208, 0x1, -R3 ;  /* 0x00000001d0037824 */ /* 0x000fca00078e0a03 */
[----:B------:R-:W-:Y:S01]  /*15e0*/  SHF.L.U32 R3, R3, 0x1f, RZ ;  /* 0x0000001f03037819 */ /* 0x000fe200000006ff */
[----:B0-----:R-:W-:-:S06]  /*15f0*/  ULEA UR4, UR5, UR4, 0x18 ;  /* 0x0000000405047291 */ /* 0x001fcc000f8ec03f */
[----:B------:R-:W-:-:S04]  /*1600*/  IMAD.U32 R2, RZ, RZ, UR4 ;  /* 0x00000004ff027e24 */ /* 0x000fc8000f8e00ff */
[----:B------:R-:W0:Y:S02]  /*1610*/  SYNCS.PHASECHK.TRANS64.TRYWAIT P1, [R2+URZ+0x36800], R3 ;  /* 0x03680003020075a7 */ /* 0x000e24000802017f */
[----:B0-----:R-:W-:Y:S05]  /*1620*/  @!P1 BRA `(.L_x_261) ;  /* 0x0000011000409947 */ /* 0x001fea0003800000 */
.L_x_385:
[----:B------:R-:W-:Y:S05]  /*1630*/  BSYNC B0 ;  /* 0x0000000000007941 */ /* 0x000fea0003800000 */
.L_x_260:
[----:B------:R-:W-:Y:S05]  /*1640*/  @!P0 BRA `(.L_x_262) ;  /* 0x0000000000048947 */ /* 0x000fea0003800000 */
[----:B------:R-:W-:Y:S01]  /*1650*/  BPT.TRAP 0x1 ;  /* 0x000000040000795c */ /* 0x000fe20000300000 */
.L_x_262:
[----:B------:R-:W-:Y:S01]  /*1660*/  IMAD R0, R16, 0x8, R2 ;  /* 0x0000000810007824 */ /* 0x000fe200078e0202 */
[----:B0-----:R-:W-:-:S04]  /*1670*/  SHF.L.U32 R3, R17, 0x1f, RZ ;  /* 0x0000001f11037819 */ /* 0x001fc800000006ff */
[----:B------:R0:W1:Y:S01]  /*1680*/  SYNCS.PHASECHK.TRANS64.TRYWAIT P2, [R0+URZ+0x36830], R3 ;  /* 0x03683003000075a7 */ /* 0x000062000804017f */
[----:B------:R-:W-:Y:S05]  /*1690*/  @!P0 BRA `(.L_x_263) ;  /* 0x0000000000048947 */ /* 0x000fea0003800000 */
[----:B------:R-:W-:Y:S01]  /*16a0*/  BPT.TRAP 0x1 ;  /* 0x000000040000795c */ /* 0x000fe20000300000 */
.L_x_263:
[----:B------:R-:W2:Y:S01]  /*16b0*/  S2R R4, SR_TID.X ;  /* 0x0000000000047919 */ /* 0x000ea20000002100 */
[----:B------:R-:W-:Y:S01]  /*16c0*/  IMAD.MOV.U32 R119, RZ, RZ, RZ ;  /* 0x000000ffff777224 */ /* 0x000fe200078e00ff */
[----:B--2---:R-:W-:Y:S01]  /*16d0*/  LOP3.LUT P1, RZ, R4, 0x7f, RZ, 0xc0, !PT ;  /* 0x0000007f04ff7812 */ /* 0x004fe2000782c0ff */
[----:B-1----:R-:W-:-:S12]  /*16e0*/  @P2 BRA `(.L_x_264) ;  /* 0x0000000000082947 */ /* 0x002fd80003800000 */
[----:B------:R-:W1:Y:S02]  /*16f0*/  SYNCS.PHASECHK.TRANS64.TRYWAIT P2, [R0+URZ+0x36830], R3 ;  /* 0x03683003000075a7 */ /* 0x000e64000804017f */
[----:B-1----:R-:W-:Y:S05]  /*1700*/  @!P2 BRA `(.L_x_265) ;  /* 0x00000110001ca947 */ /* 0x002fea0003800000 */
.L_x_264:
[----:B------:R-:W-:Y:S05]  /*1710*/  WARPSYNC.ALL ;  /* 0x0000000000007948 */ /* 0x000fea0003800000 */
[----:B01----:R-:W-:Y:S01]  /*1720*/  VIADD R3, R2, 0x21400 ;  /* 0x0002140002037836 */ /* 0x003fe20000000000 */
[----:B------:R-:W-:Y:S01]  /*1730*/  ULOP3.LUT UR5, UR36, 0x10000, URZ, 0xfc, !UPT ;  /* 0x0001000024057892 */ /* 0x000fe2000f8efc3f */
[----:B------:R-:W-:Y:S01]  /*1740*/  WARPGROUP.ARRIVE ;  /* 0x00000000000079c5 */ /* 0x000fe20000000000 */
[----:B------:R-:W-:Y:S01]  /*1750*/  UMOV UR53, 0x40000040 ;  /* 0x4000004000357882 */ /* 0x000fe20000000000 */
[----:B------:R-:W-:Y:S01]  /*1760*/  UMOV UR55, 0x40000040 ;  /* 0x4000004000377882 */ /* 0x000fe20000000000 */
[----:B------:R-:W-:Y:S01]  /*1770*/  SHF.R.U32.HI R3, RZ, 0x4, R3 ;  /* 0x00000004ff037819 */ /* 0x000fe20000011603 */
[----:B------:R-:W-:Y:S01]  /*1780*/  UMOV UR13, UR53 ;  /* 0x00000035000d7c82 */ /* 0x000fe20008000000 */
[----:B------:R-:W-:Y:S01]  /*1790*/  UMOV UR15, 0x40000040 ;  /* 0x40000040000f7882 */ /* 0x000fe20000000000 */
[----:B------:R-:W-:Y:S01]  /*17a0*/  UMOV UR52, UR5 ;  /* 0x0000000500347c82 */ /* 0x000fe20008000000 */
[----:B------:R-:W-:Y:S01]  /*17b0*/  LOP3.LUT R3, R3, 0x3fff, RZ, 0xc0, !PT ;  /* 0x00003fff03037812 */ /* 0x000fe200078ec0ff */
[----:B------:R-:W-:Y:S01]  /*17c0*/  UMOV UR12, UR52 ;  /* 0x00000034000c7c82 */ /* 0x000fe20008000000 */
[----:B------:R-:W-:Y:S01]  /*17d0*/  UMOV UR16, UR52 ;  /* 0x0000003400107c82 */ /* 0x000fe20008000000 */
[----:B------:R-:W-:Y:S01]  /*17e0*/  UMOV UR17, UR53 ;  /* 0x0000003500117c82 */ /* 0x000fe20008000000 */
[----:B------:R-:W-:Y:S01]  /*17f0*/  LOP3.LUT R8, R3, 0x10000, RZ, 0xfc, !PT ;  /* 0x0001000003087812 */ /* 0x000fe200078efcff */
[----:B------:R-:W-:Y:S01]  /*1800*/  UMOV UR19, 0x40000040 ;  /* 0x4000004000137882 */ /* 0x000fe20000000000 */
[----:B------:R-:W-:Y:S01]  /*1810*/  UMOV UR20, UR52 ;  /* 0x0000003400147c82 */ /* 0x000fe20008000000 */
[----:B------:R-:W-:Y:S01]  /*1820*/  UMOV UR21, UR53 ;  /* 0x0000003500157c82 */ /* 0x000fe20008000000 */
[----:B------:R-:W-:Y:S01]  /*1830*/  UMOV UR23, 0x40000040 ;  /* 0x4000004000177882 */ /* 0x000fe20000000000 */
[----:B------:R-:W-:Y:S01]  /*1840*/  IMAD R3, R16, 0xa80, R8 ;  /* 0x00000a8010037824 */ /* 0x000fe200078e0208 */
[----:B------:R-:W-:Y:S01]  /*1850*/  UMOV UR8, UR52 ;  /* 0x0000003400087c82 */ /* 0x000fe20008000000 */
[----:B------:R-:W-:Y:S01]  /*1860*/  UMOV UR9, UR53 ;  /* 0x0000003500097c82 */ /* 0x000fe20008000000 */
[----:B------:R-:W-:Y:S01]  /*1870*/  UMOV UR11, 0x40000040 ;  /* 0x40000040000b7882 */ /* 0x000fe20000000000 */
[----:B------:R-:W-:Y:S01]  /*1880*/  UIADD3 UR7, UR5, 0x2, URZ ;  /* 0x0000000205077890 */ /* 0x000fe2000fffe03f */
[----:B------:R-:W-:Y:S01]  /*1890*/  R2UR UR4, R3 ;  /* 0x00000000030472ca */ /* 0x000fe200000e0000 */
        /* <DEDUP_REMOVED lines=8> */
[----:B------:R-:W-:Y:S01]  /*1920*/  MOV R5, UR53 ;  /* 0x0000003500057c02 */ /* 0x000fe20008000f00 */
[----:B------:R-:W-:Y:S01]  /*1930*/  @!P1 VIADD R0, R0, 0x36840 ;  /* 0x0003684000009836 */ /* 0x000fe20000000000 */
[----:B------:R-:W-:Y:S01]  /*1940*/  MOV R6, UR52 ;  /* 0x0000003400067c02 */ /* 0x000fe20008000f00 */
[--C-:B------:R-:W-:Y:S01]  /*1950*/  IMAD.MOV.U32 R118, RZ, RZ, R119.reuse ;  /* 0x000000ffff767224 */ /* 0x100fe200078e0077 */
[----:B------:R-:W-:Y:S01]  /*1960*/  UMOV UR54, UR4 ;  /* 0x0000000400367c82 */ /* 0x000fe20008000000 */
[----:B------:R-:W-:Y:S01]  /*1970*/  UIADD3 UR14, UR4, 0x80, URZ ;  /* 0x00000080040e7890 */ /* 0x000fe2000fffe03f */
[----:B------:R-:W-:Y:S01]  /*1980*/  HGMMA.64x16x16.F32.BF16 R72, gdesc[UR52], RZ, !UPT, gsb0 ;  /* 0x00200000344879f0 */ /* 0x000fe2000c0018ff */
[----:B------:R-:W-:Y:S01]  /*1990*/  UIADD3 UR18, UR4, 0x100, URZ ;  /* 0x0000010004127890 */ /* 0x000fe2000fffe03f */
[----:B------:R-:W-:Y:S01]  /*19a0*/  IADD3 R9, R211, R82, RZ ;  /* 0x00000052d3097210 */ /* 0x000fe20007ffe0ff */
[----:B------:R-:W-:Y:S01]  /*19b0*/  UIADD3 UR22, UR4, 0x180, URZ ;  /* 0x0000018004167890 */ /* 0x000fe2000fffe03f */
[----:B------:R-:W-:Y:S01]  /*19c0*/  P2R R81, PR, RZ, 0x1 ;  /* 0x00000001ff517803 */ /* 0x000fe20000000000 */
[----:B------:R-:W-:Y:S01]  /*19d0*/  UIADD3 UR54, UR4, 0x200, URZ ;  /* 0x0000020004367890 */ /* 0x000fe2000fffe03f */
[----:B------:R-:W-:Y:S01]  /*19e0*/  @!P1 PRMT R0, RZ, 0x654, R0 ;  /* 0x00000654ff009816 */ /* 0x000fe20000000000 */
[----:B------:R-:W-:Y:S01]  /*19f0*/  UMOV UR55, 0x40000040 ;  /* 0x4000004000377882 */ /* 0x000fe20000000000 */
[----:B------:R-:W-:Y:S01]  /*1a00*/  UIADD3 UR10, UR4, 0x280, URZ ;  /* 0x00000280040a7890 */ /* 0x000fe2000fffe03f */
[--C-:B------:R-:W-:Y:S01]  /*1a10*/  IMAD.MOV.U32 R117, RZ, RZ, R119.reuse ;  /* 0x000000ffff757224 */ /* 0x100fe200078e0077 */
[----:B------:R-:W-:Y:S01]  /*1a20*/  UIADD3 UR6, UR4, 0x300, URZ ;  /* 0x0000030004067890 */ /* 0x000fe2000fffe03f */
[--C-:B------:R-:W-:Y:S01]  /*1a30*/  IMAD.MOV.U32 R115, RZ, RZ, R119.reuse ;  /* 0x000000ffff737224 */ /* 0x100fe200078e0077 */
[----:B------:R-:W-:Y:S01]  /*1a40*/  UIADD3 UR26, UR4, 0x102, URZ ;  /* 0x00000102041a7890 */ /* 0x000fe2000fffe03f */
[--C-:B------:R-:W-:Y:S01]  /*1a50*/  IMAD.MOV.U32 R113, RZ, RZ, R119.reuse ;  /* 0x000000ffff717224 */ /* 0x100fe200078e0077 */
[----:B------:R-:W-:Y:S01]  /*1a60*/  UIADD3 UR30, UR4, 0x84, URZ ;  /* 0x00000084041e7890 */ /* 0x000fe2000fffe03f */
[--C-:B------:R-:W-:Y:S01]  /*1a70*/  IMAD.MOV.U32 R111, RZ, RZ, R119.reuse ;  /* 0x000000ffff6f7224 */ /* 0x100fe200078e0077 */
[----:B------:R-:W-:Y:S01]  /*1a80*/  UIADD3 UR34, UR4, 0x86, URZ ;  /* 0x0000008604227890 */ /* 0x000fe2000fffe03f */
[-C--:B------:R-:W-:Y:S01]  /*1a90*/  MOV R109, R119.reuse ;  /* 0x00000077006d7202 */ /* 0x080fe20000000f00 */
        /* <DEDUP_REMOVED lines=10> */
[----:B------:R-:W-:Y:S01]  /*1b40*/  MOV R95, R119 ;  /* 0x00000077005f7202 */ /* 0x000fe20000000f00 */
[----:B------:R-:W-:-:S02]  /*1b50*/  IMAD.MOV.U32 R97, RZ, RZ, R119 ;  /* 0x000000ffff617224 */ /* 0x000fc400078e0077 */
[--C-:B------:R-:W-:Y:S02]  /*1b60*/  IMAD.MOV.U32 R93, RZ, RZ, R119.reuse ;  /* 0x000000ffff5d7224 */ /* 0x100fe400078e0077 */
[--C-:B------:R-:W-:Y:S02]  /*1b70*/  IMAD.MOV.U32 R91, RZ, RZ, R119.reuse ;  /* 0x000000ffff5b7224 */ /* 0x100fe400078e0077 */
[--C-:B------:R-:W-:Y:S02]  /*1b80*/  IMAD.MOV.U32 R89, RZ, RZ, R119.reuse ;  /* 0x000000ffff597224 */ /* 0x100fe400078e0077 */
[--C-:B------:R-:W-:Y:S02]  /*1b90*/  IMAD.MOV.U32 R87, RZ, RZ, R119.reuse ;  /* 0x000000ffff577224 */ /* 0x100fe400078e0077 */
[--C-:B------:R-:W-:Y:S02]  /*1ba0*/  IMAD.MOV.U32 R85, RZ, RZ, R119.reuse ;  /* 0x000000ffff557224 */ /* 0x100fe400078e0077 */
[----:B------:R-:W-:Y:S01]  /*1bb0*/  IMAD.MOV.U32 R83, RZ, RZ, R119 ;  /* 0x000000ffff537224 */ /* 0x000fe200078e0077 */
[----:B------:R-:W-:-:S02]  /*1bc0*/  WARPGROUP.DEPBAR.LE gsb0, 0x0 ;  /* 0x00008000000079c5 */ /* 0x000fc40000010000 */
[----:B------:R-:W-:-:S06]  /*1bd0*/  WARPGROUP.ARRIVE ;  /* 0x00000000000079c5 */ /* 0x000fcc0000000000 */
[----:B------:R-:W-:Y:S01]  /*1be0*/  HGMMA.64x16x16.F32.BF16 R64, gdesc[UR12], RZ, !UPT, gsb0 ;  /* 0x002000000c4079f0 */ /* 0x000fe2000c0018ff */
[----:B------:R-:W-:Y:S02]  /*1bf0*/  UIADD3 UR12, UR4, 0x2, URZ ;  /* 0x00000002040c7890 */ /* 0x000fe4000fffe03f */
[----:B------:R-:W-:Y:S01]  /*1c00*/  UIADD3 UR14, UR4, 0x282, URZ ;  /* 0x00000282040e7890 */ /* 0x000fe2000fffe03f */
[----:B------:R-:W-:Y:S01]  /*1c10*/  UMOV UR15, 0x40000040 ;  /* 0x40000040000f7882 */ /* 0x000fe20000000000 */
[----:B------:R-:W-:Y:S02]  /*1c20*/  WARPGROUP.DEPBAR.LE gsb0, 0x0 ;  /* 0x00008000000079c5 */ /* 0x000fe40000010000 */
[----:B------:R-:W-:-:S06]  /*1c30*/  WARPGROUP.ARRIVE ;  /* 0x00000000000079c5 */ /* 0x000fcc0000000000 */
[----:B------:R-:W-:Y:S01]  /*1c40*/  HGMMA.64x16x16.F32.BF16 R56, gdesc[UR16], RZ, !UPT, gsb0 ;  /* 0x00200000103879f0 */ /* 0x000fe2000c0018ff */
        /* <DEDUP_REMOVED lines=26> */
[----:B------:R-:W-:Y:S01]  /*1df0*/  UMOV UR12, UR8 ;  /* 0x00000008000c7c82 */ /* 0x000fe20008000000 */
[----:B------:R-:W-:Y:S01]  /*1e00*/  UMOV UR13, UR9 ;  /* 0x00000009000d7c82 */ /* 0x000fe20008000000 */
[----:B------:R-:W-:Y:S01]  /*1e10*/  UIADD3 UR7, UR5, 0x4, URZ ;  /* 0x0000000405077890 */ /* 0x000fe2000fffe03f */
[----:B------:R-:W-:-:S02]  /*1e20*/  MOV R3, UR9 ;  /* 0x0000000900037c02 */ /* 0x000fc40008000f00 */
[----:B------:R-:W-:Y:S01]  /*1e30*/  MOV R4, UR8 ;  /* 0x0000000800047c02 */ /* 0x000fe20008000f00 */
[----:B------:R-:W-:Y:S02]  /*1e40*/  WARPGROUP.DEPBAR.LE gsb0, 0x0 ;  /* 0x00008000000079c5 */ /* 0x000fe40000010000 */
[----:B------:R-:W-:-:S06]  /*1e50*/  WARPGROUP.ARRIVE ;  /* 0x00000000000079c5 */ /* 0x000fcc0000000000 */
[----:B------:R-:W-:Y:S01]  /*1e60*/  HGMMA.64x16x16.F32.BF16 R24, gdesc[UR52], RZ, !UPT, gsb0 ;  /* 0x00200000341879f0 */ /* 0x000fe2000c0018ff */
        /* <DEDUP_REMOVED lines=333> */
[----:B------:R-:W-:Y:S01]  /*3340*/  UIADD3 UR6, UR4, 0x782, URZ ;  /* 0x0000078204067890 */ /* 0x000fe2000fffe03f */
[----:B------:R-:W-:Y:S01]  /*3350*/  UMOV UR52, UR40 ;  /* 0x0000002800347c82 */ /* 0x000fe20008000000 */
[----:B------:R-:W-:-:S05]  /*3360*/  UMOV UR53, UR41 ;  /* 0x0000002900357c82 */ /* 0x000fca0008000000 */
        /* <DEDUP_REMOVED lines=48> */
[----:B------:R-:W-:Y:S02]  /*3670*/  UIADD3 UR7, UR5, 0x806, URZ ;  /* 0x0000080605077890 */ /* 0x000fe4000fffe03f */
[----:B------:R-:W-:Y:S01]  /*3680*/  UIADD3 UR5, UR4, 0x784, URZ ;  /* 0x0000078404057890 */ /* 0x000fe2000fffe03f */
[----:B------:R-:W-:Y:S01]  /*3690*/  UMOV UR8, UR44 ;  /* 0x0000002c00087c82 */ /* 0x000fe20008000000 */
[----:B------:R-:W-:Y:S01]  /*36a0*/  UMOV UR9, UR45 ;  /* 0x0000002d00097c82 */ /* 0x000fe20008000000 */
[----:B------:R-:W-:Y:S01]  /*36b0*/  UMOV UR52, UR44 ;  /* 0x0000002c00347c82 */ /* 0x000fe20008000000 */
[----:B------:R-:W-:-:S03]  /*36c0*/  UMOV UR53, UR45 ;  /* 0x0000002d00357c82 */ /* 0x000fc60008000000 */
[----:B------:R-:W-:Y:S01]  /*36d0*/  UMOV UR10, UR5 ;  /* 0x00000005000a7c82 */ /* 0x000fe20008000000 */
[----:B------:R-:W-:Y:S01]  /*36e0*/  ULDC UR5, c[0x0][0x9d8] ;  /* 0x0002760000057ab9 */ /* 0x000fe20000000800 */
        /* <DEDUP_REMOVED lines=44> */
[----:B------:R-:W-:Y:S02]  /*39b0*/  WARPGROUP.DEPBAR.LE gsb0, 0x0 ;  /* 0x00008000000079c5 */ /* 0x000fe40000010000 */
[----:B------:R-:W-:-:S06]  /*39c0*/  WARPGROUP.ARRIVE ;  /* 0x00000000000079c5 */ /* 0x000fcc0000000000 */
[----:B------:R-:W-:Y:S03]  /*39d0*/  HGMMA.64x16x16.F32.BF16 R32, gdesc[UR56], R32, gsb0 ;  /* 0x00200000382079f0 */ /* 0x000fe60008001820 */
        /* <DEDUP_REMOVED lines=17> */
[----:B------:R-:W0:Y:S01]  /*3af0*/  MUFU.TANH R72, R72 ;  /* 0x0000004800487308 */ /* 0x000e220000002400 */
[----:B------:R-:W-:Y:S01]  /*3b00*/  UMOV UR51, 0x40000040 ;  /* 0x4000004000337882 */ /* 0x000fe20000000000 */
[----:B------:R-:W-:Y:S01]  /*3b10*/  FMUL.FTZ R75, R75, UR5 ;  /* 0x000000054b4b7c20 */ /* 0x000fe20008410000 */
[----:B------:R-:W-:Y:S01]  /*3b20*/  FMUL.FTZ R78, R78, UR5 ;  /* 0x000000054e4e7c20 */ /* 0x000fe20008410000 */
[----:B------:R-:W-:-:S04]  /*3b30*/  FMUL.FTZ R79, R79, UR5 ;  /* 0x000000054f4f7c20 */ /* 0x000fc80008410000 */
[----:B------:R-:W1:Y:S08]  /*3b40*/  MUFU.TANH R73, R73 ;  /* 0x0000004900497308 */ /* 0x000e700000002400 */
[----:B------:R-:W2:Y:S08]  /*3b50*/  MUFU.TANH R76, R76 ;  /* 0x0000004c004c7308 */ /* 0x000eb00000002400 */
[----:B------:R-:W-:Y:S08]  /*3b60*/  MUFU.TANH R77, R77 ;  /* 0x0000004d004d7308 */ /* 0x000ff00000002400 */
[----:B------:R-:W3:Y:S08]  /*3b70*/  MUFU.TANH R4, R74 ;  /* 0x0000004a00047308 */ /* 0x000ef00000002400 */
[----:B------:R4:W-:Y:S08]  /*3b80*/  MUFU.TANH R3, R75 ;  /* 0x0000004b00037308 */ /* 0x0009f00000002400 */
[----:B------:R-:W-:Y:S01]  /*3b90*/  MUFU.TANH R6, R78 ;  /* 0x0000004e00067308 */ /* 0x000fe20000002400 */
[----:B----4-:R-:W-:Y:S01]  /*3ba0*/  IMAD.MOV.U32 R75, RZ, RZ, R119 ;  /* 0x000000ffff4b7224 */ /* 0x010fe200078e0077 */
[----:B------:R-:W-:-:S02]  /*3bb0*/  WARPGROUP.DEPBAR.LE gsb0, 0x0 ;  /* 0x00008000000079c5 */ /* 0x000fc40000010000 */
        /* <DEDUP_REMOVED lines=9> */
[----:B------:R-:W-:Y:S01]  /*3c50*/  UMOV UR51, 0x40000040 ;  /* 0x4000004000337882 */ /* 0x000fe20000000000 */
[----:B------:R-:W-:Y:S01]  /*3c60*/  FMUL.FTZ R70, R70, UR5 ;  /* 0x0000000546467c20 */ /* 0x000fe20008410000 */
[----:B------:R-:W-:Y:S01]  /*3c70*/  FMUL.FTZ R67, R67, UR5 ;  /* 0x0000000543437c20 */ /* 0x000fe20008410000 */
[----:B------:R-:W-:Y:S01]  /*3c80*/  FMUL.FTZ R71, R71, UR5 ;  /* 0x0000000547477c20 */ /* 0x000fe20008410000 */
[----:B------:R-:W5:Y:S01]  /*3c90*/  MUFU.TANH R64, R64 ;  /* 0x0000004000407308 */ /* 0x000f620000002400 */
[----:B----4-:R-:W-:-:S05]  /*3ca0*/  IMAD R66, R120, -0x70, R9 ;  /* 0xffffff9078427824 */ /* 0x010fca00078e0209 */
[C---:B------:R-:W-:Y:S02]  /*3cb0*/  ISETP.GT.AND P4, PT, R66.reuse, RZ, PT ;  /* 0x000000ff4200720c */ /* 0x040fe40003f84270 */
[C---:B------:R-:W-:Y:S01]  /*3cc0*/  ISETP.GT.AND P2, PT, R66.reuse, 0x1, PT ;  /* 0x000000014200780c */ /* 0x040fe20003f44270 */
[----:B------:R-:W4:Y:S01]  /*3cd0*/  MUFU.TANH R65, R65 ;  /* 0x0000004100417308 */ /* 0x000f220000002400 */
[----:B------:R-:W-:Y:S02]  /*3ce0*/  ISETP.GT.AND P3, PT, R66, 0x8, PT ;  /* 0x000000084200780c */ /* 0x000fe40003f64270 */
[----:B0-----:R-:W-:Y:S02]  /*3cf0*/  FSEL R72, R72, -INF , P4 ;  /* 0xff80000048487808 */ /* 0x001fe40002000000 */
[----:B-1----:R-:W-:Y:S02]  /*3d00*/  FSEL R73, R73, -INF , P2 ;  /* 0xff80000049497808 */ /* 0x002fe40001000000 */
[----:B------:R-:W-:Y:S01]  /*3d10*/  ISETP.GT.AND P6, PT, R66, 0x9, PT ;  /* 0x000000094200780c */ /* 0x000fe20003fc4270 */
[----:B------:R-:W0:Y:S01]  /*3d20*/  MUFU.TANH R68, R68 ;  /* 0x0000004400447308 */ /* 0x000e220000002400 */
[----:B--2---:R-:W-:-:S02]  /*3d30*/  FSEL R76, R76, -INF , P3 ;  /* 0xff8000004c4c7808 */ /* 0x004fc40001800000 */
[----:B------:R-:W-:Y:S02]  /*3d40*/  FMNMX.FTZ R15, R72, R73, !PT ;  /* 0x00000049480f7209 */ /* 0x000fe40007810000 */
[----:B------:R-:W-:Y:S02]  /*3d50*/  ISETP.GT.AND P5, PT, R66, 0x10, PT ;  /* 0x000000104200780c */ /* 0x000fe40003fa4270 */
[----:B------:R-:W-:Y:S01]  /*3d60*/  FMNMX.FTZ R15, R76, R15, !PT ;  /* 0x0000000f4c0f7209 */ /* 0x000fe20007810000 */
[----:B------:R1:W2:Y:S01]  /*3d70*/  MUFU.TANH R10, R79 ;  /* 0x0000004f000a7308 */ /* 0x0002a20000002400 */
[----:B---3--:R-:W-:Y:S02]  /*3d80*/  FSEL R4, R4, -INF , P4 ;  /* 0xff80000004047808 */ /* 0x008fe40002000000 */
[----:B------:R-:W-:Y:S02]  /*3d90*/  ISETP.GT.AND P4, PT, R66, 0x11, PT ;  /* 0x000000114200780c */ /* 0x000fe40003f84270 */
[----:B-----5:R-:W-:-:S02]  /*3da0*/  FSEL R64, R64, -INF , P5 ;  /* 0xff80000040407808 */ /* 0x020fc40002800000 */
[----:B------:R-:W-:Y:S01]  /*3db0*/  FSEL R3, R3, -INF , P2 ;  /* 0xff80000003037808 */ /* 0x000fe20001000000 */
[----:B------:R-:W3:Y:S01]  /*3dc0*/  MUFU.TANH R69, R69 ;  /* 0x0000004500457308 */ /* 0x000ee20000002400 */
[----:B------:R-:W-:Y:S01]  /*3dd0*/  ISETP.GT.AND P2, PT, R66, 0x18, PT ;  /* 0x000000184200780c */ /* 0x000fe20003f44270 */
[--C-:B-1----:R-:W-:Y:S01]  /*3de0*/  IMAD.MOV.U32 R79, RZ, RZ, R119.reuse ;  /* 0x000000ffff4f7224 */ /* 0x102fe200078e0077 */
[----:B----4-:R-:W-:Y:S01]  /*3df0*/  FSEL R74, R65, -INF , P4 ;  /* 0xff800000414a7808 */ /* 0x010fe20002000000 */
[----:B------:R-:W-:Y:S01]  /*3e00*/  IMAD.MOV.U32 R65, RZ, RZ, R119 ;  /* 0x000000ffff417224 */ /* 0x000fe200078e0077 */
[----:B------:R-:W-:Y:S02]  /*3e10*/  FSEL R6, R6, -INF , P3 ;  /* 0xff80000006067808 */ /* 0x000fe40001800000 */
[----:B------:R-:W-:Y:S01]  /*3e20*/  ISETP.GT.AND P3, PT, R66, 0x19, PT ;  /* 0x000000194200780c */ /* 0x000fe20003f64270 */
[----:B------:R1:W-:Y:S01]  /*3e30*/  MUFU.TANH R20, R70 ;  /* 0x0000004600147308 */ /* 0x0003e20000002400 */
[----:B0-----:R-:W-:-:S02]  /*3e40*/  FSEL R68, R68, -INF , P2 ;  /* 0xff80000044447808 */ /* 0x001fc40001000000 */
[----:B--2---:R-:W-:Y:S01]  /*3e50*/  FSEL R10, R10, -INF , P6 ;  /* 0xff8000000a0a7808 */ /* 0x004fe20003000000 */
[----:B------:R-:W-:Y:S02]  /*3e60*/  WARPGROUP.DEPBAR.LE gsb0, 0x0 ;  /* 0x00008000000079c5 */ /* 0x000fe40000010000 */
[----:B------:R-:W-:Y:S01]  /*3e70*/  WARPGROUP.ARRIVE ;  /* 0x00000000000079c5 */ /* 0x000fe20000000000 */
[----:B------:R-:W-:Y:S01]  /*3e80*/  FMUL.FTZ R56, R56, UR5 ;  /* 0x0000000538387c20 */ /* 0x000fe20008410000 */
[----:B------:R-:W-:Y:S01]  /*3e90*/  FMUL.FTZ R57, R57, UR5 ;  /* 0x0000000539397c20 */ /* 0x000fe20008410000 */
[----:B-1----:R-:W-:Y:S01]  /*3ea0*/  FSEL R70, R77, -INF , P6 ;  /* 0xff8000004d467808 */ /* 0x002fe20003000000 */
[----:B------:R-:W-:Y:S01]  /*3eb0*/  FMUL.FTZ R60, R60, UR5 ;  /* 0x000000053c3c7c20 */ /* 0x000fe20008410000 */
[----:B------:R-:W-:Y:S01]  /*3ec0*/  MUFU.TANH R14, R67 ;  /* 0x00000043000e7308 */ /* 0x000fe20000002400 */
[----:B------:R-:W-:Y:S01]  /*3ed0*/  HGMMA.64x16x16.F32.BF16 R48, gdesc[UR48], R48, gsb0 ;  /* 0x00200000303079f0 */ /* 0x000fe20008001830 */
[----:B------:R-:W-:Y:S01]  /*3ee0*/  UIADD3 UR50, UR4, 0x906, URZ ;  /* 0x0000090604327890 */ /* 0x000fe2000fffe03f */
[----:B------:R-:W-:Y:S01]  /*3ef0*/  FMNMX.FTZ R15, R70, R15, !PT ;  /* 0x0000000f460f7209 */ /* 0x000fe20007810000 */
[----:B------:R-:W-:Y:S01]  /*3f00*/  UMOV UR51, 0x40000040 ;  /* 0x4000004000337882 */ /* 0x000fe20000000000 */
[----:B------:R-:W-:Y:S01]  /*3f10*/  FMUL.FTZ R62, R62, UR5 ;  /* 0x000000053e3e7c20 */ /* 0x000fe20008410000 */
[----:B------:R-:W-:Y:S01]  /*3f20*/  FMUL.FTZ R61, R61, UR5 ;  /* 0x000000053d3d7c20 */ /* 0x000fe20008410000 */
[----:B------:R-:W-:Y:S01]  /*3f30*/  FMNMX.FTZ R21, R64, R15, !PT ;  /* 0x0000000f40157209 */ /* 0x000fe20007810000 */
[----:B------:R-:W0:Y:S01]  /*3f40*/  MUFU.TANH R56, R56 ;  /* 0x0000003800387308 */ /* 0x000e220000002400 */
[----:B------:R-:W-:Y:S01]  /*3f50*/  FMUL.FTZ R58, R58, UR5 ;  /* 0x000000053a3a7c20 */ /* 0x000fe20008410000 */
[----:B------:R-:W-:Y:S01]  /*3f60*/  FMUL.FTZ R59, R59, UR5 ;  /* 0x000000053b3b7c20 */ /* 0x000fe20008410000 */
[----:B------:R-:W-:Y:S01]  /*3f70*/  FMNMX.FTZ R21, R74, R21, !PT ;  /* 0x000000154a157209 */ /* 0x000fe20007810000 */
[----:B------:R-:W-:Y:S01]  /*3f80*/  FMUL.FTZ R63, R63, UR5 ;  /* 0x000000053f3f7c20 */ /* 0x000fe20008410000 */
[----:B------:R-:W-:Y:S01]  /*3f90*/  ISETP.GT.AND P6, PT, R66, 0x20, PT ;  /* 0x000000204200780c */ /* 0x000fe20003fc4270 */
[--C-:B------:R-:W-:Y:S01]  /*3fa0*/  IMAD.MOV.U32 R77, RZ, RZ, R119.reuse ;  /* 0x000000ffff4d7224 */ /* 0x100fe200078e0077 */
[----:B---3--:R-:W-:Y:S01]  /*3fb0*/  FSEL R78, R69, -INF , P3 ;  /* 0xff800000454e7808 */ /* 0x008fe20001800000 */
[----:B------:R-:W1:Y:S01]  /*3fc0*/  MUFU.TANH R57, R57 ;  /* 0x0000003900397308 */ /* 0x000e620000002400 */
[----:B------:R-:W-:Y:S01]  /*3fd0*/  FMNMX.FTZ R21, R68, R21, !PT ;  /* 0x0000001544157209 */ /* 0x000fe20007810000 */
[----:B------:R-:W-:Y:S01]  /*3fe0*/  IMAD.MOV.U32 R69, RZ, RZ, R119 ;  /* 0x000000ffff457224 */ /* 0x000fe200078e0077 */
[----:B------:R-:W-:-:S02]  /*3ff0*/  FSEL R12, R12, -INF , P5 ;  /* 0xff8000000c0c7808 */ /* 0x000fc40002800000 */
[----:B------:R-:W-:Y:S02]  /*4000*/  ISETP.GT.AND P5, PT, R66, 0x21, PT ;  /* 0x000000214200780c */ /* 0x000fe40003fa4270 */
[----:B------:R-:W-:Y:S01]  /*4010*/  FMNMX.FTZ R21, R78, R21, !PT ;  /* 0x000000154e157209 */ /* 0x000fe20007810000 */
[----:B------:R-:W2:Y:S01]  /*4020*/  MUFU.TANH R60, R60 ;  /* 0x0000003c003c7308 */ /* 0x000ea20000002400 */
[----:B0-----:R-:W-:Y:S02]  /*4030*/  FSEL R80, R56, -INF , P6 ;  /* 0xff80000038507808 */ /* 0x001fe40003000000 */
[----:B------:R-:W-:Y:S02]  /*4040*/  FSEL R14, R14, -INF , P4 ;  /* 0xff8000000e0e7808 */ /* 0x000fe40002000000 */
[----:B------:R-:W-:Y:S02]  /*4050*/  ISETP.GT.AND P4, PT, R66, 0x28, PT ;  /* 0x000000284200780c */ /* 0x000fe40003f84270 */
[----:B------:R-:W-:Y:S01]  /*4060*/  FSEL R20, R20, -INF , P2 ;  /* 0xff80000014147808 */ /* 0x000fe20001000000 */
[----:B------:R-:W0:Y:S01]  /*4070*/  MUFU.TANH R71, R71 ;  /* 0x0000004700477308 */ /* 0x000e220000002400 */
[----:B-1----:R-:W-:-:S02]  /*4080*/  FSEL R84, R57, -INF , P5 ;  /* 0xff80000039547808 */ /* 0x002fc40002800000 */
[----:B------:R-:W-:Y:S02]  /*4090*/  FMNMX.FTZ R57, R80, R21, !PT ;  /* 0x0000001550397209 */ /* 0x000fe40007810000 */
[----:B------:R-:W-:Y:S02]  /*40a0*/  ISETP.GT.AND P2, PT, R66, 0x29, PT ;  /* 0x000000294200780c */ /* 0x000fe40003f44270 */
[----:B------:R-:W-:Y:S01]  /*40b0*/  FMNMX.FTZ R57, R84, R57, !PT ;  /* 0x0000003954397209 */ /* 0x000fe20007810000 */
[----:B------:R-:W-:Y:S01]  /*40c0*/  MUFU.TANH R62, R62 ;  /* 0x0000003e003e7308 */ /* 0x000fe20000002400 */
[----:B--2---:R-:W-:Y:S02]  /*40d0*/  FSEL R60, R60, -INF , P4 ;  /* 0xff8000003c3c7808 */ /* 0x004fe40002000000 */
[----:B------:R-:W-:Y:S02]  /*40e0*/  MOV R67, R119 ;  /* 0x0000007700437202 */ /* 0x000fe40000000f00 */
[----:B------:R-:W-:-:S03]  /*40f0*/  FMNMX.FTZ R57, R60, R57, !PT ;  /* 0x000000393c397209 */ /* 0x000fc60007810000 */
[----:B------:R-:W-:Y:S01]  /*4100*/  MUFU.TANH R61, R61 ;  /* 0x0000003d003d7308 */ /* 0x000fe20000002400 */
[----:B------:R-:W-:Y:S02]  /*4110*/  WARPGROUP.DEPBAR.LE gsb0, 0x0 ;  /* 0x00008000000079c5 */ /* 0x000fe40000010000 */
[----:B------:R-:W-:Y:S01]  /*4120*/  WARPGROUP.ARRIVE ;  /* 0x00000000000079c5 */ /* 0x000fe20000000000 */
[----:B------:R-:W-:Y:S01]  /*4130*/  FMUL.FTZ R48, R48, UR5 ;  /* 0x0000000530307c20 */ /* 0x000fe20008410000 */
[----:B------:R-:W-:-:S03]  /*4140*/  FMUL.FTZ R49, R49, UR5 ;  /* 0x0000000531317c20 */ /* 0x000fc60008410000 */
[----:B------:R-:W-:Y:S01]  /*4150*/  MUFU.TANH R58, R58 ;  /* 0x0000003a003a7308 */ /* 0x000fe20000002400 */
[----:B------:R-:W-:Y:S01]  /*4160*/  FMUL.FTZ R52, R52, UR5 ;  /* 0x0000000534347c20 */ /* 0x000fe20008410000 */
[----:B------:R-:W-:Y:S01]  /*4170*/  FMUL.FTZ R53, R53, UR5 ;  /* 0x0000000535357c20 */ /* 0x000fe20008410000 */
[----:B------:R-:W-:Y:S01]  /*4180*/  HGMMA.64x16x16.F32.BF16 R40, gdesc[UR48], R40, gsb0 ;  /* 0x00200000302879f0 */ /* 0x000fe20008001828 */
[----:B------:R-:W-:Y:S01]  /*4190*/  UIADD3 UR50, UR4, 0x986, URZ ;  /* 0x0000098604327890 */ /* 0x000fe2000fffe03f */
[----:B------:R-:W-:Y:S01]  /*41a0*/  FMUL.FTZ R50, R50, UR5 ;  /* 0x0000000532327c20 */ /* 0x000fe20008410000 */
[----:B------:R-:W-:Y:S01]  /*41b0*/  UMOV UR51, 0x40000040 ;  /* 0x4000004000337882 */ /* 0x000fe20000000000 */
[----:B------:R-:W-:Y:S01]  /*41c0*/  FMUL.FTZ R51, R51, UR5 ;  /* 0x0000000533337c20 */ /* 0x000fe20008410000 */
[----:B------:R-:W1:Y:S01]  /*41d0*/  MUFU.TANH R48, R48 ;  /* 0x0000003000307308 */ /* 0x000e620000002400 */
[----:B------:R-:W-:Y:S01]  /*41e0*/  FMUL.FTZ R54, R54, UR5 ;  /* 0x0000000536367c20 */ /* 0x000fe20008410000 */
[----:B------:R-:W-:-:S06]  /*41f0*/  FMUL.FTZ R55, R55, UR5 ;  /* 0x0000000537377c20 */ /* 0x000fcc0008410000 */
[----:B------:R-:W2:Y:S08]  /*4200*/  MUFU.TANH R59, R59 ;  /* 0x0000003b003b7308 */ /* 0x000eb00000002400 */
[----:B------:R-:W-:Y:S08]  /*4210*/  MUFU.TANH R49, R49 ;  /* 0x0000003100317308 */ /* 0x000ff00000002400 */
[----:B------:R-:W3:Y:S08]  /*4220*/  MUFU.TANH R52, R52 ;  /* 0x0000003400347308 */ /* 0x000ef00000002400 */
[----:B------:R-:W4:Y:S08]  /*4230*/  MUFU.TANH R63, R63 ;  /* 0x0000003f003f7308 */ /* 0x000f300000002400 */
[----:B------:R-:W5:Y:S01]  /*4240*/  MUFU.TANH R53, R53 ;  /* 0x0000003500357308 */ /* 0x000f620000002400 */
[----:B------:R-:W-:-:S02]  /*4250*/  WARPGROUP.DEPBAR.LE gsb0, 0x0 ;  /* 0x00008000000079c5 */ /* 0x000fc40000010000 */
[----:B------:R-:W-:Y:S01]  /*4260*/  WARPGROUP.ARRIVE ;  /* 0x00000000000079c5 */ /* 0x000fe20000000000 */
[----:B------:R-:W-:Y:S01]  /*4270*/  FMUL.FTZ R40, R40, UR5 ;  /* 0x0000000528287c20 */ /* 0x000fe20008410000 */
[----:B------:R-:W-:-:S03]  /*4280*/  FMUL.FTZ R41, R41, UR5 ;  /* 0x0000000529297c20 */ /* 0x000fc60008410000 */
[----:B------:R-:W5:Y:S01]  /*4290*/  MUFU.TANH R50, R50 ;  /* 0x0000003200327308 */ /* 0x000f620000002400 */
[----:B------:R-:W-:Y:S01]  /*42a0*/  FMUL.FTZ R42, R42, UR5 ;  /* 0x000000052a2a7c20 */ /* 0x000fe20008410000 */
[----:B------:R-:W-:Y:S01]  /*42b0*/  FMUL.FTZ R44, R44, UR5 ;  /* 0x000000052c2c7c20 */ /* 0x000fe20008410000 */
[----:B------:R-:W-:Y:S01]  /*42c0*/  HGMMA.64x16x16.F32.BF16 R32, gdesc[UR48], R32, gsb0 ;  /* 0x00200000302079f0 */ /* 0x000fe20008001820 */
[----:B------:R-:W-:Y:S01]  /*42d0*/  UIADD3 UR50, UR4, 0xa06, URZ ;  /* 0x00000a0604327890 */ /* 0x000fe2000fffe03f */
[----:B------:R-:W-:Y:S01]  /*42e0*/  FMUL.FTZ R45, R45, UR5 ;  /* 0x000000052d2d7c20 */ /* 0x000fe20008410000 */
[----:B------:R-:W-:Y:S01]  /*42f0*/  UMOV UR51, 0x40000040 ;  /* 0x4000004000337882 */ /* 0x000fe20000000000 */
[----:B------:R-:W-:Y:S01]  /*4300*/  FMUL.FTZ R43, R43, UR5 ;  /* 0x000000052b2b7c20 */ /* 0x000fe20008410000 */
[----:B------:R0:W5:Y:S01]  /*4310*/  MUFU.TANH R5, R40 ;  /* 0x0000002800057308 */ /* 0x0001620000002400 */
[----:B------:R-:W-:Y:S01]  /*4320*/  FMUL.FTZ R46, R46, UR5 ;  /* 0x000000052e2e7c20 */ /* 0x000fe20008410000 */
[----:B------:R-:W-:Y:S01]  /*4330*/  FMUL.FTZ R47, R47, UR5 ;  /* 0x000000052f2f7c20 */ /* 0x000fe20008410000 */
[----:B------:R-:W-:-:S05]  /*4340*/  ULDC UR4, c[0x0][0x988] ;  /* 0x0002620000047ab9 */ /* 0x000fca0000000800 */
[----:B------:R-:W-:Y:S01]  /*4350*/  MUFU.TANH R51, R51 ;  /* 0x0000003300337308 */ /* 0x000fe20000002400 */
[----:B0-----:R-:W-:Y:S01]  /*4360*/  FSEL R40, R71, -INF , P3 ;  /* 0xff80000047287808 */ /* 0x001fe20001800000 */
[----:B------:R-:W-:Y:S01]  /*4370*/  IMAD.MOV.U32 R71, RZ, RZ, R119 ;  /* 0x000000ffff477224 */ /* 0x000fe200078e0077 */
[----:B------:R-:W-:-:S04]  /*4380*/  ISETP.GT.AND P3, PT, R66, 0x30, PT ;  /* 0x000000304200780c */ /* 0x000fc80003f64270 */
[----:B-1----:R-:W-:Y:S01]  /*4390*/  FSEL R86, R48, -INF , P3 ;  /* 0xff80000030567808 */ /* 0x002fe20001800000 */
[----:B------:R2:W-:Y:S08]  /*43a0*/  MUFU.TANH R7, R42 ;  /* 0x0000002a00077308 */ /* 0x0005f00000002400 */
[----:B------:R-:W0:Y:S01]  /*43b0*/  MUFU.TANH R41, R41 ;  /* 0x0000002900297308 */ /* 0x000e220000002400 */
[----:B--2---:R-:W-:Y:S01]  /*43c0*/  FSEL R42, R59, -INF , P5 ;  /* 0xff8000003b2a7808 */ /* 0x004fe20002800000 */
[----:B------:R-:W-:Y:S01]  /*43d0*/  IMAD.MOV.U32 R59, RZ, RZ, R119 ;  /* 0x000000ffff3b7224 */ /* 0x000fe200078e0077 */
[----:B------:R-:W-:-:S04]  /*43e0*/  ISETP.GT.AND P5, PT, R66, 0x38, PT ;  /* 0x000000384200780c */ /* 0x000fc80003fa4270 */
[----:B---3--:R-:W-:Y:S01]  /*43f0*/  FSEL R90, R52, -INF , P5 ;  /* 0xff800000345a7808 */ /* 0x008fe20002800000 */
[----:B------:R-:W1:Y:S08]  /*4400*/  MUFU.TANH R54, R54 ;  /* 0x0000003600367308 */ /* 0x000e700000002400 */
[----:B------:R4:W-:Y:S01]  /*4410*/  MUFU.TANH R9, R44 ;  /* 0x0000002c00097308 */ /* 0x0009e20000002400 */
[----:B------:R-:W-:-:S02]  /*4420*/  WARPGROUP.DEPBAR.LE gsb0, 0x0 ;  /* 0x00008000000079c5 */ /* 0x000fc40000010000 */
        /* <DEDUP_REMOVED lines=9> */
[----:B------:R-:W-:Y:S01]  /*44c0*/  ISETP.GT.AND P6, PT, R66, 0x31, PT ;  /* 0x000000314200780c */ /* 0x000fe20003fc4270 */
[----:B------:R-:W-:Y:S01]  /*44d0*/  FMUL.FTZ R21, R36, UR5 ;  /* 0x0000000524157c20 */ /* 0x000fe20008410000 */
[----:B------:R-:W-:Y:S01]  /*44e0*/  FMNMX.FTZ R57, R62, R57, !PT ;  /* 0x000000393e397209 */ /* 0x000fe20007810000 */
[----:B------:R-:W-:Y:S01]  /*44f0*/  FMUL.FTZ R37, R37, UR5 ;  /* 0x0000000525257c20 */ /* 0x000fe20008410000 */
[----:B------:R-:W-:Y:S01]  /*4500*/  FSEL R88, R49, -INF , P6 ;  /* 0xff80000031587808 */ /* 0x000fe20003000000 */
[----:B------:R-:W3:Y:S01]  /*4510*/  MUFU.TANH R45, R45 ;  /* 0x0000002d002d7308 */ /* 0x000ee20000002400 */
[----:B------:R-:W-:Y:S01]  /*4520*/  FMNMX.FTZ R57, R86, R57, !PT ;  /* 0x0000003956397209 */ /* 0x000fe20007810000 */
[----:B------:R-:W-:Y:S01]  /*4530*/  FMUL.FTZ R49, R38, UR5 ;  /* 0x0000000526317c20 */ /* 0x000fe20008410000 */
[----:B------:R-:W-:Y:S01]  /*4540*/  ISETP.GT.AND P4, PT, R66, 0x39, PT ;  /* 0x000000394200780c */ /* 0x000fe20003f84270 */
[----:B------:R-:W-:Y:S01]  /*4550*/  FMUL.FTZ R35, R35, UR5 ;  /* 0x0000000523237c20 */ /* 0x000fe20008410000 */
[----:B------:R-:W-:Y:S01]  /*4560*/  FMNMX.FTZ R57, R88, R57, !PT ;  /* 0x0000003958397209 */ /* 0x000fe20007810000 */
[----:B------:R-:W-:Y:S01]  /*4570*/  FMUL.FTZ R39, R39, UR5 ;  /* 0x0000000527277c20 */ /* 0x000fe20008410000 */
[----:B----4-:R-:W-:Y:S01]  /*4580*/  FSEL R44, R63, -INF , P2 ;  /* 0xff8000003f2c7808 */ /* 0x010fe20001000000 */
[----:B------:R-:W4:Y:S01]  /*4590*/  MUFU.TANH R43, R43 ;  /* 0x0000002b002b7308 */ /* 0x000f220000002400 */
[----:B------:R-:W-:Y:S01]  /*45a0*/  ISETP.GT.AND P2, PT, R66, 0x40, PT ;  /* 0x000000404200780c */ /* 0x000fe20003f44270 */
[--C-:B------:R-:W-:Y:S01]  /*45b0*/  IMAD.MOV.U32 R63, RZ, RZ, R119.reuse ;  /* 0x000000ffff3f7224 */ /* 0x100fe200078e0077 */
[----:B-----5:R-:W-:Y:S01]  /*45c0*/  FSEL R92, R53, -INF , P4 ;  /* 0xff800000355c7808 */ /* 0x020fe20002000000 */
[----:B------:R-:W-:Y:S01]  /*45d0*/  IMAD.MOV.U32 R61, RZ, RZ, R119 ;  /* 0x000000ffff3d7224 */ /* 0x000fe200078e0077 */
[----:B------:R-:W-:-:S02]  /*45e0*/  FMNMX.FTZ R57, R90, R57, !PT ;  /* 0x000000395a397209 */ /* 0x000fc40007810000 */
[----:B------:R-:W-:Y:S01]  /*45f0*/  FSEL R36, R50, -INF , P3 ;  /* 0xff80000032247808 */ /* 0x000fe20001800000 */
[----:B------:R-:W5:Y:S01]  /*4600*/  MUFU.TANH R13, R13 ;  /* 0x0000000d000d7308 */ /* 0x000f620000002400 */
[----:B------:R-:W-:Y:S02]  /*4610*/  ISETP.GT.AND P3, PT, R66, 0x41, PT ;  /* 0x000000414200780c */ /* 0x000fe40003f64270 */
[----:B------:R-:W-:Y:S02]  /*4620*/  FSEL R94, R5, -INF , P2 ;  /* 0xff800000055e7808 */ /* 0x000fe40001000000 */
[----:B------:R-:W-:Y:S02]  /*4630*/  FMNMX.FTZ R57, R92, R57, !PT ;  /* 0x000000395c397209 */ /* 0x000fe40007810000 */
[----:B0-----:R-:W-:Y:S01]  /*4640*/  FSEL R96, R41, -INF , P3 ;  /* 0xff80000029607808 */ /* 0x001fe20001800000 */
[----:B------:R0:W-:Y:S01]  /*4650*/  MUFU.TANH R11, R46 ;  /* 0x0000002e000b7308 */ /* 0x0001e20000002400 */
[----:B------:R-:W-:-:S02]  /*4660*/  FMNMX.FTZ R57, R94, R57, !PT ;  /* 0x000000395e397209 */ /* 0x000fc40007810000 */
[----:B-1----:R-:W-:Y:S02]  /*4670*/  FSEL R48, R54, -INF , P5 ;  /* 0xff80000036307808 */ /* 0x002fe40002800000 */
[----:B------:R-:W-:Y:S02]  /*4680*/  ISETP.GT.AND P5, PT, R66, 0x49, PT ;  /* 0x000000494200780c */ /* 0x000fe40003fa4270 */
[----:B------:R-:W-:Y:S01]  /*4690*/  FMNMX.FTZ R57, R96, R57, !PT ;  /* 0x0000003960397209 */ /* 0x000fe20007810000 */
[----:B------:R-:W1:Y:S01]  /*46a0*/  MUFU.TANH R33, R33 ;  /* 0x0000002100217308 */ /* 0x000e620000002400 */
[----:B0-----:R-:W-:Y:S02]  /*46b0*/  FSEL R46, R51, -INF , P6 ;  /* 0xff800000332e7808 */ /* 0x001fe40003000000 */
[C---:B------:R-:W-:Y:S02]  /*46c0*/  ISETP.GT.AND P6, PT, R66.reuse, 0x48, PT ;  /* 0x000000484200780c */ /* 0x040fe40003fc4270 */
[----:B--2---:R-:W-:Y:S01]  /*46d0*/  FSEL R38, R55, -INF , P4 ;  /* 0xff80000037267808 */ /* 0x004fe20002000000 */
[----:B------:R-:W-:Y:S01]  /*46e0*/  IMAD.MOV.U32 R55, RZ, RZ, R119 ;  /* 0x000000ffff377224 */ /* 0x000fe200078e0077 */
[----:B------:R-:W-:Y:S01]  /*46f0*/  FSEL R98, R9, -INF , P6 ;  /* 0xff80000009627808 */ /* 0x000fe20003000000 */
[----:B------:R-:W0:Y:S01]  /*4700*/  MUFU.TANH R21, R21 ;  /* 0x0000001500157308 */ /* 0x000e220000002400 */
[----:B------:R-:W-:-:S02]  /*4710*/  ISETP.GT.AND P4, PT, R66, 0x50, PT ;  /* 0x000000504200780c */ /* 0x000fc40003f84270 */
[----:B---3--:R-:W-:Y:S01]  /*4720*/  FSEL R100, R45, -INF , P5 ;  /* 0xff8000002d647808 */ /* 0x008fe20002800000 */
[----:B------:R-:W-:Y:S02]  /*4730*/  WARPGROUP.DEPBAR.LE gsb0, 0x0 ;  /* 0x00008000000079c5 */ /* 0x000fe40000010000 */
[----:B------:R-:W-:Y:S01]  /*4740*/  FMUL.FTZ R51, R24, UR5 ;  /* 0x0000000518337c20 */ /* 0x000fe20008410000 */
[----:B------:R-:W-:Y:S01]  /*4750*/  FMNMX.FTZ R57, R98, R57, !PT ;  /* 0x0000003962397209 */ /* 0x000fe20007810000 */
[----:B------:R-:W2:Y:S01]  /*4760*/  MUFU.TANH R47, R47 ;  /* 0x0000002f002f7308 */ /* 0x000ea20000002400 */
[----:B------:R-:W-:Y:S01]  /*4770*/  FMUL.FTZ R25, R25, UR5 ;  /* 0x0000000519197c20 */ /* 0x000fe20008410000 */
[----:B----4-:R-:W-:Y:S01]  /*4780*/  FSEL R50, R43, -INF , P3 ;  /* 0xff8000002b327808 */ /* 0x010fe20001800000 */
[----:B------:R-:W-:Y:S01]  /*4790*/  FMUL.FTZ R5, R28, UR5 ;  /* 0x000000051c057c20 */ /* 0x000fe20008410000 */
[----:B------:R-:W-:Y:S01]  /*47a0*/  ISETP.GT.AND P3, PT, R66, 0x51, PT ;  /* 0x000000514200780c */ /* 0x000fe20003f64270 */
[----:B------:R-:W-:Y:S01]  /*47b0*/  FMUL.FTZ R29, R29, UR5 ;  /* 0x000000051d1d7c20 */ /* 0x000fe20008410000 */
[----:B-----5:R-:W-:Y:S01]  /*47c0*/  FSEL R102, R13, -INF , P4 ;  /* 0xff8000000d667808 */ /* 0x020fe20002000000 */
[----:B------:R-:W-:Y:S01]  /*47d0*/  FMUL.FTZ R26, R26, UR5 ;  /* 0x000000051a1a7c20 */ /* 0x000fe20008410000 */
[----:B------:R-:W3:Y:S01]  /*47e0*/  MUFU.TANH R37, R37 ;  /* 0x0000002500257308 */ /* 0x000ee20000002400 */
[----:B------:R-:W-:Y:S01]  /*47f0*/  FMNMX.FTZ R57, R100, R57, !PT ;  /* 0x0000003964397209 */ /* 0x000fe20007810000 */
[----:B------:R-:W-:Y:S01]  /*4800*/  FMUL.FTZ R27, R27, UR5 ;  /* 0x000000051b1b7c20 */ /* 0x000fe20008410000 */
[----:B------:R-:W-:Y:S01]  /*4810*/  FSEL R24, R7, -INF , P2 ;  /* 0xff80000007187808 */ /* 0x000fe20001000000 */
[----:B------:R-:W-:Y:S01]  /*4820*/  FMUL.FTZ R30, R30, UR5 ;  /* 0x000000051e1e7c20 */ /* 0x000fe20008410000 */
[----:B------:R-:W-:Y:S01]  /*4830*/  ISETP.GT.AND P2, PT, R66, 0x58, PT ;  /* 0x000000584200780c */ /* 0x000fe20003f44270 */
[----:B------:R-:W-:Y:S01]  /*4840*/  FMUL.FTZ R31, R31, UR5 ;  /* 0x000000051f1f7c20 */ /* 0x000fe20008410000 */
[----:B-1----:R-:W-:Y:S01]  /*4850*/  FSEL R104, R33, -INF , P3 ;  /* 0xff80000021687808 */ /* 0x002fe20001800000 */
[----:B------:R-:W1:Y:S01]  /*4860*/  MUFU.TANH R15, R15 ;  /* 0x0000000f000f7308 */ /* 0x000e620000002400 */
[----:B------:R-:W-:Y:S01]  /*4870*/  FMNMX.FTZ R57, R102, R57, !PT ;  /* 0x0000003966397209 */ /* 0x000fe20007810000 */
[----:B------:R4:W-:Y:S01]  /*4880*/  @!P1 SYNCS.ARRIVE.TRANS64.RED.A1T0 RZ, [R0+URZ], RZ ;  /* 0x000000ff00ff99a7 */ /* 0x0009e2000810043f */
[----:B------:R-:W-:-:S02]  /*4890*/  FSEL R28, R11, -INF , P6 ;  /* 0xff8000000b1c7808 */ /* 0x000fc40003000000 */
[----:B------:R-:W-:Y:S02]  /*48a0*/  ISETP.GT.AND P6, PT, R66, 0x59, PT ;  /* 0x000000594200780c */ /* 0x000fe40003fc4270 */
[----:B0-----:R-:W-:Y:S01]  /*48b0*/  FSEL R106, R21, -INF , P2 ;  /* 0xff800000156a7808 */ /* 0x001fe20001000000 */
[----:B------:R-:W0:Y:S01]  /*48c0*/  MUFU.TANH R51, R51 ;  /* 0x0000003300337308 */ /* 0x000e220000002400 */
[----:B------:R-:W-:Y:S02]  /*48d0*/  FMNMX.FTZ R57, R104, R57, !PT ;  /* 0x0000003968397209 */ /* 0x000fe40007810000 */
[----:B--2---:R-:W-:Y:S02]  /*48e0*/  FSEL R52, R47, -INF , P5 ;  /* 0xff8000002f347808 */ /* 0x004fe40002800000 */
[----:B------:R-:W-:Y:S02]  /*48f0*/  ISETP.GT.AND P5, PT, R66, 0x60, PT ;  /* 0x000000604200780c */ /* 0x000fe40003fa4270 */
[----:B---3--:R-:W-:Y:S01]  /*4900*/  FSEL R108, R37, -INF , P6 ;  /* 0xff800000256c7808 */ /* 0x008fe20003000000 */
[----:B------:R-:W2:Y:S01]  /*4910*/  MUFU.TANH R35, R35 ;  /* 0x0000002300237308 */ /* 0x000ea20000002400 */
[----:B------:R-:W-:-:S02]  /*4920*/  FMNMX.FTZ R57, R106, R57, !PT ;  /* 0x000000396a397209 */ /* 0x000fc40007810000 */
[----:B-1----:R-:W-:Y:S02]  /*4930*/  FSEL R54, R15, -INF , P4 ;  /* 0xff8000000f367808 */ /* 0x002fe40002000000 */
[----:B------:R-:W-:Y:S02]  /*4940*/  ISETP.GT.AND P4, PT, R66, 0x61, PT ;  /* 0x000000614200780c */ /* 0x000fe40003f84270 */
[----:B------:R-:W-:Y:S01]  /*4950*/  FMNMX.FTZ R57, R108, R57, !PT ;  /* 0x000000396c397209 */ /* 0x000fe20007810000 */
[----:B------:R-:W1:Y:S01]  /*4960*/  MUFU.TANH R25, R25 ;  /* 0x0000001900197308 */ /* 0x000e620000002400 */
[----:B0-----:R-:W-:Y:S01]  /*4970*/  FSEL R110, R51, -INF , P5 ;  /* 0xff800000336e7808 */ /* 0x001fe20002800000 */
[----:B------:R-:W-:Y:S01]  /*4980*/  IMAD.MOV.U32 R51, RZ, RZ, R119 ;  /* 0x000000ffff337224 */ /* 0x000fe200078e0077 */
[----:B------:R-:W-:Y:S02]  /*4990*/  MOV R53, R119 ;  /* 0x0000007700357202 */ /* 0x000fe40000000f00 */
[----:B------:R-:W-:-:S03]  /*49a0*/  FMNMX.FTZ R57, R110, R57, !PT ;  /* 0x000000396e397209 */ /* 0x000fc60007810000 */
[----:B------:R-:W0:Y:S01]  /*49b0*/  MUFU.TANH R49, R49 ;  /* 0x0000003100317308 */ /* 0x000e220000002400 */
[----:B--2---:R-:W-:Y:S02]  /*49c0*/  FSEL R56, R35, -INF , P3 ;  /* 0xff80000023387808 */ /* 0x004fe40001800000 */
[----:B------:R-:W-:-:S05]  /*49d0*/  ISETP.GT.AND P3, PT, R66, 0x68, PT ;  /* 0x000000684200780c */ /* 0x000fca0003f64270 */
[----:B------:R-:W2:Y:S01]  /*49e0*/  MUFU.TANH R5, R5 ;  /* 0x0000000500057308 */ /* 0x000ea20000002400 */
[----:B-1----:R-:W-:-:S04]  /*49f0*/  FSEL R112, R25, -INF , P4 ;  /* 0xff80000019707808 */ /* 0x002fc80002000000 */
[----:B------:R-:W-:-:S03]  /*4a00*/  FMNMX.FTZ R57, R112, R57, !PT ;  /* 0x0000003970397209 */ /* 0x000fc60007810000 */
[----:B------:R-:W1:Y:S01]  /*4a10*/  MUFU.TANH R29, R29 ;  /* 0x0000001d001d7308 */ /* 0x000e620000002400 */
[----:B0-----:R-:W-:Y:S01]  /*4a20*/  FSEL R58, R49, -INF , P2 ;  /* 0xff800000313a7808 */ /* 0x001fe20001000000 */
[----:B------:R-:W-:Y:S01]  /*4a30*/  IMAD.MOV.U32 R49, RZ, RZ, R119 ;  /* 0x000000ffff317224 */ /* 0x000fe200078e0077 */
[----:B------:R-:W-:-:S05]  /*4a40*/  ISETP.GT.AND P2, PT, R66, 0x69, PT ;  /* 0x000000694200780c */ /* 0x000fca0003f44270 */
[----:B------:R-:W-:Y:S01]  /*4a50*/  MUFU.TANH R39, R39 ;  /* 0x0000002700277308 */ /* 0x000fe20000002400 */
[----:B--2---:R-:W-:Y:S01]  /*4a60*/  FSEL R66, R5, -INF , P3 ;  /* 0xff80000005427808 */ /* 0x004fe20001800000 */
[----:B------:R-:W-:-:S03]  /*4a70*/  IMAD.U32 R5, RZ, RZ, UR4 ;  /* 0x00000004ff057e24 */ /* 0x000fc6000f8e00ff */
[----:B------:R-:W-:-:S03]  /*4a80*/  FMNMX.FTZ R57, R66, R57, !PT ;  /* 0x0000003942397209 */ /* 0x000fc60007810000 */
[----:B------:R-:W0:Y:S01]  /*4a90*/  MUFU.TANH R26, R26 ;  /* 0x0000001a001a7308 */ /* 0x000e220000002400 */
[----:B-1----:R-:W-:-:S04]  /*4aa0*/  FSEL R114, R29, -INF , P2 ;  /* 0xff8000001d727808 */ /* 0x002fc80001000000 */
[----:B------:R-:W-:-:S03]  /*4ab0*/  FMNMX.FTZ R57, R114, R57, !PT ;  /* 0x0000003972397209 */ /* 0x000fc60007810000 */
[----:B------:R-:W-:Y:S02]  /*4ac0*/  MUFU.TANH R27, R27 ;  /* 0x0000001b001b7308 */ /* 0x000fe40000002400 */
[----:B------:R-:W1:Y:S06]  /*4ad0*/  SHFL.BFLY PT, R116, R57, 0x2, 0x1f ;  /* 0x0c401f0039747f89 */ /* 0x000e6c00000e0000 */
[----:B------:R-:W2:Y:S01]  /*4ae0*/  MUFU.TANH R30, R30 ;  /* 0x0000001e001e7308 */ /* 0x000ea20000002400 */
[----:B0-----:R-:W-:-:S07]  /*4af0*/  FSEL R26, R26, -INF , P5 ;  /* 0xff8000001a1a7808 */ /* 0x001fce0002800000 */
[----:B------:R-:W0:Y:S01]  /*4b00*/  MUFU.TANH R31, R31 ;  /* 0x0000001f001f7308 */ /* 0x000e220000002400 */
[----:B--2---:R-:W-:Y:S02]  /*4b10*/  FSEL R30, R30, -INF , P3 ;  /* 0xff8000001e1e7808 */ /* 0x004fe40001800000 */
[----:B-1----:R-:W-:Y:S01]  /*4b20*/  FMNMX.FTZ R116, R57, R116, !PT ;  /* 0x0000007439747209 */ /* 0x002fe20007810000 */
[----:B------:R-:W-:-:S04]  /*4b30*/  IMAD.MOV.U32 R57, RZ, RZ, R119 ;  /* 0x000000ffff397224 */ /* 0x000fc800078e0077 */
[----:B------:R-:W1:Y:S02]  /*4b40*/  SHFL.BFLY PT, R7, R116, 0x1, 0x1f ;  /* 0x0c201f0074077f89 */ /* 0x000e6400000e0000 */
[----:B-1----:R-:W-:Y:S02]  /*4b50*/  FMNMX.FTZ R7, R116, R7, !PT ;  /* 0x0000000774077209 */ /* 0x002fe40007810000 */
[----:B------:R-:W-:Y:S02]  /*4b60*/  MOV R116, R119 ;  /* 0x0000007700747202 */ /* 0x000fe40000000f00 */
[C---:B------:R-:W-:Y:S01]  /*4b70*/  FSETP.NEU.FTZ.AND P0, PT, R7.reuse, -INF , PT ;  /* 0xff8000000700780b */ /* 0x040fe20003f1d000 */
[----:B------:R-:W-:-:S05]  /*4b80*/  FMUL.FTZ R9, R7, R5 ;  /* 0x0000000507097220 */ /* 0x000fca0000410000 */
[----:B------:R-:W-:Y:S02]  /*4b90*/  FSEL R25, R9, RZ, P0 ;  /* 0x000000ff09197208 */ /* 0x000fe40000000000 */
[----:B------:R-:W-:Y:S02]  /*4ba0*/  FMNMX.FTZ R9, R4, R3, !PT ;  /* 0x0000000304097209 */ /* 0x000fe40007810000 */
[----:B------:R-:W-:Y:S01]  /*4bb0*/  ISETP.NE.AND P0, PT, R81, RZ, PT ;  /* 0x000000ff5100720c */ /* 0x000fe20003f05270 */
[--C-:B------:R-:W-:Y:S01]  /*4bc0*/  FFMA.FTZ R33, R60, R5, -R25.reuse ;  /* 0x000000053c217223 */ /* 0x100fe20000010819 */
[----:B------:R-:W-:Y:S01]  /*4bd0*/  FMNMX.FTZ R9, R6, R9, !PT ;  /* 0x0000000906097209 */ /* 0x000fe20007810000 */
[-CC-:B------:R-:W-:Y:S01]  /*4be0*/  FFMA.FTZ R35, R62, R5.reuse, -R25.reuse ;  /* 0x000000053e237223 */ /* 0x180fe20000010819 */
[----:B------:R-:W-:Y:S01]  /*4bf0*/  FSEL R60, R39, -INF , P6 ;  /* 0xff800000273c7808 */ /* 0x000fe20003000000 */
[--C-:B------:R-:W-:Y:S01]  /*4c00*/  FFMA.FTZ R196, R64, R5, -R25.reuse ;  /* 0x0000000540c47223 */ /* 0x100fe20000010819 */
[----:B------:R-:W-:Y:S01]  /*4c10*/  FMNMX.FTZ R9, R10, R9, !PT ;  /* 0x000000090a097209 */ /* 0x000fe20007810000 */
[-CC-:B------:R-:W-:Y:S01]  /*4c20*/  FFMA.FTZ R198, R68, R5.reuse, -R25.reuse ;  /* 0x0000000544c67223 */ /* 0x180fe20000010819 */
[----:B------:R-:W-:Y:S01]  /*4c30*/  FSEL R62, R27, -INF , P4 ;  /* 0xff8000001b3e7808 */ /* 0x000fe20002000000 */
[--C-:B------:R-:W-:Y:S01]  /*4c40*/  FFMA.FTZ R200, R72, R5, -R25.reuse ;  /* 0x0000000548c87223 */ /* 0x100fe20000010819 */
[----:B------:R-:W-:Y:S01]  /*4c50*/  FMNMX.FTZ R9, R12, R9, !PT ;  /* 0x000000090c097209 */ /* 0x000fe20007810000 */
[-CC-:B------:R-:W-:Y:S01]  /*4c60*/  FFMA.FTZ R11, R73, R5.reuse, -R25.reuse ;  /* 0x00000005490b7223 */ /* 0x180fe20000010819 */
[----:B0-----:R-:W-:Y:S01]  /*4c70*/  FSEL R64, R31, -INF , P2 ;  /* 0xff8000001f407808 */ /* 0x001fe20001000000 */
[--C-:B------:R-:W-:Y:S01]  /*4c80*/  FFMA.FTZ R202, R76, R5, -R25.reuse ;  /* 0x000000054cca7223 */ /* 0x100fe20000010819 */
[----:B------:R-:W-:Y:S01]  /*4c90*/  FMNMX.FTZ R9, R14, R9, !PT ;  /* 0x000000090e097209 */ /* 0x000fe20007810000 */
[----:B------:R-:W-:Y:S01]  /*4ca0*/  MUFU.EX2 R200, R200 ;  /* 0x000000c800c87308 */ /* 0x000fe20000000800 */
[-CC-:B------:R-:W-:Y:S01]  /*4cb0*/  FFMA.FTZ R13, R70, R5.reuse, -R25.reuse ;  /* 0x00000005460d7223 */ /* 0x180fe20000010819 */
[--C-:B------:R-:W-:Y:S01]  /*4cc0*/  FFMA.FTZ R15, R74, R5, -R25.reuse ;  /* 0x000000054a0f7223 */ /* 0x100fe20000010819 */
[----:B------:R-:W-:Y:S01]  /*4cd0*/  FMNMX.FTZ R9, R20, R9, !PT ;  /* 0x0000000914097209 */ /* 0x000fe20007810000 */
[-CC-:B------:R-:W-:Y:S01]  /*4ce0*/  FFMA.FTZ R21, R78, R5.reuse, -R25.reuse ;  /* 0x000000054e157223 */ /* 0x180fe20000010819 */
[-CC-:B------:R-:W-:Y:S01]  /*4cf0*/  FFMA.FTZ R192, R80, R5.reuse, -R25.reuse ;  /* 0x0000000550c07223 */ /* 0x180fe20000010819 */
        /* <DEDUP_REMOVED lines=27> */
[----:B------:R-:W-:Y:S01]  /*4eb0*/  FFMA.FTZ R25, R114, R5, -R25 ;  /* 0x0000000572197223 */ /* 0x000fe20000010819 */
[--C-:B------:R-:W-:Y:S01]  /*4ec0*/  IMAD.MOV.U32 R114, RZ, RZ, R119.reuse ;  /* 0x000000ffff727224 */ /* 0x100fe200078e0077 */
[----:B------:R-:W-:Y:S01]  /*4ed0*/  FMNMX.FTZ R9, R48, R9, !PT ;  /* 0x0000000930097209 */ /* 0x000fe20007810000 */
[--C-:B------:R-:W-:Y:S01]  /*4ee0*/  IMAD.MOV.U32 R80, RZ, RZ, R119.reuse ;  /* 0x000000ffff507224 */ /* 0x100fe200078e0077 */
[----:B------:R-:W-:Y:S01]  /*4ef0*/  MOV R81, R119 ;  /* 0x0000007700517202 */ /* 0x000fe20000000f00 */
[--C-:B------:R-:W-:Y:S01]  /*4f00*/  IMAD.MOV.U32 R78, RZ, RZ, R119.reuse ;  /* 0x000000ffff4e7224 */ /* 0x100fe200078e0077 */
[----:B------:R-:W-:Y:S01]  /*4f10*/  FMNMX.FTZ R9, R38, R9, !PT ;  /* 0x0000000926097209 */ /* 0x000fe20007810000 */
[----:B------:R-:W-:Y:S01]  /*4f20*/  MUFU.EX2 R15, R15 ;  /* 0x0000000f000f7308 */ /* 0x000fe20000000800 */
[--C-:B------:R-:W-:Y:S01]  /*4f30*/  IMAD.MOV.U32 R76, RZ, RZ, R119.reuse ;  /* 0x000000ffff4c7224 */ /* 0x100fe200078e0077 */
[----:B------:R-:W-:Y:S01]  /*4f40*/  MOV R74, R119 ;  /* 0x00000077004a7202 */ /* 0x000fe20000000f00 */
[--C-:B------:R-:W-:Y:S01]  /*4f50*/  IMAD.MOV.U32 R73, RZ, RZ, R119.reuse ;  /* 0x000000ffff497224 */ /* 0x100fe200078e0077 */
[----:B------:R-:W-:Y:S01]  /*4f60*/  FMNMX.FTZ R9, R24, R9, !PT ;  /* 0x0000000918097209 */ /* 0x000fe20007810000 */
[----:B------:R-:W-:-:S02]  /*4f70*/  IMAD.MOV.U32 R72, RZ, RZ, R119 ;  /* 0x000000ffff487224 */ /* 0x000fc400078e0077 */
[----:B------:R-:W-:Y:S01]  /*4f80*/  IMAD.MOV.U32 R70, RZ, RZ, R119 ;  /* 0x000000ffff467224 */ /* 0x000fe200078e0077 */
[----:B------:R-:W-:Y:S01]  /*4f90*/  FMNMX.FTZ R9, R50, R9, !PT ;  /* 0x0000000932097209 */ /* 0x000fe20007810000 */
[----:B------:R-:W-:Y:S03]  /*4fa0*/  MUFU.EX2 R198, R198 ;  /* 0x000000c600c67308 */ /* 0x000fe60000000800 */
[----:B------:R-:W-:-:S04]  /*4fb0*/  FMNMX.FTZ R9, R28, R9, !PT ;  /* 0x000000091c097209 */ /* 0x000fc80007810000 */
[----:B------:R-:W-:Y:S01]  /*4fc0*/  FMNMX.FTZ R9, R52, R9, !PT ;  /* 0x0000000934097209 */ /* 0x000fe20007810000 */
[----:B------:R-:W-:Y:S03]  /*4fd0*/  MUFU.EX2 R21, R21 ;  /* 0x0000001500157308 */ /* 0x000fe60000000800 */
[----:B------:R-:W-:-:S04]  /*4fe0*/  FMNMX.FTZ R9, R54, R9, !PT ;  /* 0x0000000936097209 */ /* 0x000fc80007810000 */
[----:B------:R-:W-:Y:S01]  /*4ff0*/  FMNMX.FTZ R9, R56, R9, !PT ;  /* 0x0000000938097209 */ /* 0x000fe20007810000 */
[----:B------:R-:W-:Y:S03]  /*5000*/  MUFU.EX2 R192, R192 ;  /* 0x000000c000c07308 */ /* 0x000fe60000000800 */
[----:B------:R-:W-:-:S04]  /*5010*/  FMNMX.FTZ R9, R58, R9, !PT ;  /* 0x000000093a097209 */ /* 0x000fc80007810000 */
[----:B------:R-:W-:Y:S01]  /*5020*/  FMNMX.FTZ R9, R60, R9, !PT ;  /* 0x000000093c097209 */ /* 0x000fe20007810000 */
[----:B------:R0:W-:Y:S03]  /*5030*/  MUFU.EX2 R29, R84 ;  /* 0x00000054001d7308 */ /* 0x0001e60000000800 */
[----:B------:R-:W-:-:S04]  /*5040*/  FMNMX.FTZ R9, R26, R9, !PT ;  /* 0x000000091a097209 */ /* 0x000fc80007810000 */
[----:B------:R-:W-:Y:S01]  /*5050*/  FMNMX.FTZ R9, R62, R9, !PT ;  /* 0x000000093e097209 */ /* 0x000fe20007810000 */
[----:B------:R-:W-:Y:S01]  /*5060*/  MUFU.EX2 R33, R33 ;  /* 0x0000002100217308 */ /* 0x000fe20000000800 */
[----:B0-----:R-:W-:Y:S02]  /*5070*/  IMAD.MOV.U32 R84, RZ, RZ, R119 ;  /* 0x000000ffff547224 */ /* 0x001fe400078e0077 */
[----:B------:R-:W-:-:S04]  /*5080*/  FMNMX.FTZ R9, R30, R9, !PT ;  /* 0x000000091e097209 */ /* 0x000fc80007810000 */
[----:B------:R-:W-:Y:S01]  /*5090*/  FMNMX.FTZ R9, R64, R9, !PT ;  /* 0x0000000940097209 */ /* 0x000fe20007810000 */
[----:B------:R-:W-:Y:S04]  /*50a0*/  MUFU.EX2 R194, R35 ;  /* 0x0000002300c27308 */ /* 0x000fe80000000800 */
[----:B------:R-:W0:Y:S04]  /*50b0*/  SHFL.BFLY PT, R68, R9, 0x2, 0x1f ;  /* 0x0c401f0009447f89 */ /* 0x000e2800000e0000 */
[----:B------:R-:W-:Y:S08]  /*50c0*/  MUFU.EX2 R86, R86 ;  /* 0x0000005600567308 */ /* 0x000ff00000000800 */
[----:B------:R1:W2:Y:S08]  /*50d0*/  MUFU.EX2 R27, R88 ;  /* 0x00000058001b7308 */ /* 0x0002b00000000800 */
[----:B------:R-:W-:Y:S01]  /*50e0*/  MUFU.EX2 R90, R90 ;  /* 0x0000005a005a7308 */ /* 0x000fe20000000800 */
[----:B-1----:R-:W-:-:S02]  /*50f0*/  MOV R88, R119 ;  /* 0x0000007700587202 */ /* 0x002fc40000000f00 */
[----:B0-----:R-:W-:-:S05]  /*5100*/  FMNMX.FTZ R68, R9, R68, !PT ;  /* 0x0000004409447209 */ /* 0x001fca0007810000 */
[----:B------:R0:W1:Y:S01]  /*5110*/  MUFU.EX2 R31, R92 ;  /* 0x0000005c001f7308 */ /* 0x0000620000000800 */
[----:B------:R-:W3:Y:S01]  /*5120*/  SHFL.BFLY PT, R9, R68, 0x1, 0x1f ;  /* 0x0c201f0044097f89 */ /* 0x000ee200000e0000 */
[----:B--2---:R-:W-:-:S06]  /*5130*/  F2FP.BF16.F32.PACK_AB R188, R27, R86 ;  /* 0x000000561bbc723e */ /* 0x004fcc00000010ff */
[----:B------:R-:W-:Y:S01]  /*5140*/  MUFU.EX2 R94, R94 ;  /* 0x0000005e005e7308 */ /* 0x000fe20000000800 */
[----:B0-----:R-:W-:-:S07]  /*5150*/  IMAD.MOV.U32 R92, RZ, RZ, R119 ;  /* 0x000000ffff5c7224 */ /* 0x001fce00078e0077 */
[----:B------:R0:W2:Y:S01]  /*5160*/  MUFU.EX2 R35, R96 ;  /* 0x0000006000237308 */ /* 0x0000a20000000800 */
[----:B-1----:R-:W-:-:S07]  /*5170*/  F2FP.BF16.F32.PACK_AB R190, R31, R90 ;  /* 0x0000005a1fbe723e */ /* 0x002fce00000010ff */
[----:B------:R-:W-:Y:S01]  /*5180*/  MUFU.EX2 R98, R98 ;  /* 0x0000006200627308 */ /* 0x000fe20000000800 */
[----:B---3--:R-:W-:Y:S01]  /*5190*/  FMNMX.FTZ R9, R68, R9, !PT ;  /* 0x0000000944097209 */ /* 0x008fe20007810000 */
[----:B0-----:R-:W-:-:S03]  /*51a0*/  IMAD.MOV.U32 R96, RZ, RZ, R119 ;  /* 0x000000ffff607224 */ /* 0x001fc600078e0077 */
[C---:B------:R-:W-:Y:S01]  /*51b0*/  FSETP.NEU.FTZ.AND P2, PT, R9.reuse, -INF , PT ;  /* 0xff8000000900780b */ /* 0x040fe20003f5d000 */
[-C--:B------:R-:W-:Y:S02]  /*51c0*/  FMUL.FTZ R45, R9, R5.reuse ;  /* 0x00000005092d7220 */ /* 0x080fe40000410000 */
[----:B------:R-:W-:Y:S01]  /*51d0*/  MUFU.EX2 R37, R100 ;  /* 0x0000006400257308 */ /* 0x000fe20000000800 */
[----:B--2---:R-:W-:Y:S02]  /*51e0*/  F2FP.BF16.F32.PACK_AB R184, R35, R94 ;  /* 0x0000005e23b8723e */ /* 0x004fe400000010ff */
[----:B------:R-:W-:Y:S02]  /*51f0*/  FSEL R45, R45, RZ, P2 ;  /* 0x000000ff2d2d7208 */ /* 0x000fe40001000000 */
[----:B------:R-:W-:Y:S01]  /*5200*/  ISETP.GE.AND P2, PT, R82, 0x71, PT ;  /* 0x000000715200780c */ /* 0x000fe20003f46270 */
[----:B------:R-:W-:Y:S02]  /*5210*/  IMAD.MOV.U32 R82, RZ, RZ, R119 ;  /* 0x000000ffff527224 */ /* 0x000fe400078e0077 */
        /* <DEDUP_REMOVED lines=19> */
[-C--:B------:R-:W-:Y:S01]  /*5350*/  FFMA.FTZ R50, R50, R5.reuse, -R45 ;  /* 0x0000000532327223 */ /* 0x080fe2000001082d */
[----:B------:R-:W2:Y:S01]  /*5360*/  MUFU.EX2 R6, R6 ;  /* 0x0000000600067308 */ /* 0x000ea20000000800 */
[----:B0-----:R-:W-:Y:S01]  /*5370*/  FADD.FTZ R3, R200, R11 ;  /* 0x0000000bc8037221 */ /* 0x001fe20000010000 */
[-CC-:B------:R-:W-:Y:S01]  /*5380*/  FFMA.FTZ R28, R28, R5.reuse, -R45.reuse ;  /* 0x000000051c1c7223 */ /* 0x180fe2000001082d */
[-CC-:B------:R-:W-:Y:S01]  /*5390*/  FFMA.FTZ R52, R52, R5.reuse, -R45.reuse ;  /* 0x0000000534347223 */ /* 0x180fe2000001082d */
[-C--:B------:R-:W-:Y:S01]  /*53a0*/  FFMA.FTZ R54, R54, R5.reuse, -R45 ;  /* 0x0000000536367223 */ /* 0x080fe2000001082d */
[----:B------:R-:W-:Y:S01]  /*53b0*/  FADD.FTZ R4, R202, R3 ;  /* 0x00000003ca047221 */ /* 0x000fe20000010000 */
[-CC-:B------:R-:W-:Y:S01]  /*53c0*/  FFMA.FTZ R56, R56, R5.reuse, -R45.reuse ;  /* 0x0000000538387223 */ /* 0x180fe2000001082d */
[-CC-:B------:R-:W-:Y:S01]  /*53d0*/  FFMA.FTZ R58, R58, R5.reuse, -R45.reuse ;  /* 0x000000053a3a7223 */ /* 0x180fe2000001082d */
[----:B------:R0:W3:Y:S01]  /*53e0*/  MUFU.EX2 R203, R10 ;  /* 0x0000000a00cb7308 */ /* 0x0000e20000000800 */
[----:B------:R-:W-:Y:S01]  /*53f0*/  FADD.FTZ R3, R13, R4 ;  /* 0x000000040d037221 */ /* 0x000fe20000010000 */
[-CC-:B------:R-:W-:Y:S01]  /*5400*/  FFMA.FTZ R60, R60, R5.reuse, -R45.reuse ;  /* 0x000000053c3c7223 */ /* 0x180fe2000001082d */
[-C--:B------:R-:W-:Y:S01]  /*5410*/  FFMA.FTZ R26, R26, R5.reuse, -R45 ;  /* 0x000000051a1a7223 */ /* 0x080fe2000001082d */
[----:B------:R-:W-:Y:S01]  /*5420*/  F2FP.BF16.F32.PACK_AB R200, R11, R200 ;  /* 0x000000c80bc8723e */ /* 0x000fe200000010ff */
[----:B------:R-:W-:Y:S01]  /*5430*/  FADD.FTZ R4, R196, R3 ;  /* 0x00000003c4047221 */ /* 0x000fe20000010000 */
[----:B-1----:R-:W-:Y:S01]  /*5440*/  FADD.FTZ R3, R201, R68 ;  /* 0x00000044c9037221 */ /* 0x002fe20000010000 */
[-C--:B------:R-:W-:Y:S01]  /*5450*/  FFMA.FTZ R62, R62, R5.reuse, -R45 ;  /* 0x000000053e3e7223 */ /* 0x080fe2000001082d */
[----:B------:R-:W1:Y:S01]  /*5460*/  MUFU.EX2 R12, R12 ;  /* 0x0000000c000c7308 */ /* 0x000e620000000800 */
[----:B------:R-:W-:Y:S01]  /*5470*/  FADD.FTZ R47, R15, R4 ;  /* 0x000000040f2f7221 */ /* 0x000fe20000010000 */
[----:B--2---:R-:W-:Y:S01]  /*5480*/  FADD.FTZ R4, R6, R3 ;  /* 0x0000000306047221 */ /* 0x004fe20000010000 */
[-CC-:B------:R-:W-:Y:S01]  /*5490*/  FFMA.FTZ R30, R30, R5.reuse, -R45.reuse ;  /* 0x000000051e1e7223 */ /* 0x180fe2000001082d */
[----:B------:R-:W-:Y:S01]  /*54a0*/  FFMA.FTZ R45, R64, R5, -R45 ;  /* 0x00000005402d7223 */ /* 0x000fe2000001082d */
[----:B0-----:R-:W-:Y:S01]  /*54b0*/  FADD.FTZ R10, R198, R47 ;  /* 0x0000002fc60a7221 */ /* 0x001fe20000010000 */
[----:B------:R-:W-:Y:S01]  /*54c0*/  F2FP.BF16.F32.PACK_AB R186, R37, R98 ;  /* 0x0000006225ba723e */ /* 0x000fe200000010ff */
[--C-:B------:R-:W-:Y:S01]  /*54d0*/  IMAD.MOV.U32 R100, RZ, RZ, R119.reuse ;  /* 0x000000ffff647224 */ /* 0x100fe200078e0077 */
[----:B------:R-:W0:Y:S01]  /*54e0*/  MUFU.EX2 R197, R14 ;  /* 0x0000000e00c57308 */ /* 0x000e220000000800 */
[----:B---3--:R-:W-:Y:S01]  /*54f0*/  FADD.FTZ R3, R203, R4 ;  /* 0x00000004cb037221 */ /* 0x008fe20000010000 */
[----:B------:R-:W-:Y:S01]  /*5500*/  FADD.FTZ R47, R21, R10 ;  /* 0x0000000a152f7221 */ /* 0x000fe20000010000 */
[----:B------:R-:W-:Y:S01]  /*5510*/  F2FP.BF16.F32.PACK_AB R201, R68, R201 ;  /* 0x000000c944c9723e */ /* 0x000fe200000010ff */
[----:B------:R-:W-:Y:S01]  /*5520*/  IMAD.MOV.U32 R68, RZ, RZ, R119 ;  /* 0x000000ffff447224 */ /* 0x000fe200078e0077 */
[----:B------:R-:W-:Y:S01]  /*5530*/  F2FP.BF16.F32.PACK_AB R203, R203, R6 ;  /* 0x00000006cbcb723e */ /* 0x000fe200000010ff */
[----:B------:R-:W-:Y:S01]  /*5540*/  FADD.FTZ R10, R192, R47 ;  /* 0x0000002fc00a7221 */ /* 0x000fe20000010000 */
[C---:B------:R-:W-:Y:S01]  /*5550*/  F2FP.BF16.F32.PACK_AB R192, R29.reuse, R192 ;  /* 0x000000c01dc0723e */ /* 0x040fe200000010ff */
[----:B------:R-:W2:Y:S01]  /*5560*/  MUFU.EX2 R20, R20 ;  /* 0x0000001400147308 */ /* 0x000ea20000000800 */
[----:B-1----:R-:W-:Y:S01]  /*5570*/  FADD.FTZ R4, R12, R3 ;  /* 0x000000030c047221 */ /* 0x002fe20000010000 */
[----:B------:R-:W-:Y:S01]  /*5580*/  FADD.FTZ R10, R29, R10 ;  /* 0x0000000a1d0a7221 */ /* 0x000fe20000010000 */
[----:B------:R-:W-:Y:S01]  /*5590*/  F2FP.BF16.F32.PACK_AB R202, R13, R202 ;  /* 0x000000ca0dca723e */ /* 0x000fe200000010ff */
[----:B------:R-:W-:Y:S01]  /*55a0*/  IMAD.MOV.U32 R6, RZ, RZ, 0x3f800000 ;  /* 0x3f800000ff067424 */ /* 0x000fe200078e00ff */
[----:B------:R-:W-:Y:S01]  /*55b0*/  F2FP.BF16.F32.PACK_AB R196, R15, R196 ;  /* 0x000000c40fc4723e */ /* 0x000fe200000010ff */
[----:B------:R-:W-:Y:S01]  /*55c0*/  FADD.FTZ R47, R33, R10 ;  /* 0x0000000a212f7221 */ /* 0x000fe20000010000 */
[----:B------:R-:W-:Y:S01]  /*55d0*/  F2FP.BF16.F32.PACK_AB R198, R21, R198 ;  /* 0x000000c615c6723e */ /* 0x000fe200000010ff */
[----:B------:R1:W3:Y:S01]  /*55e0*/  MUFU.EX2 R199, R40 ;  /* 0x0000002800c77308 */ /* 0x0002e20000000800 */
[C---:B0-----:R-:W-:Y:S01]  /*55f0*/  FADD.FTZ R3, R197.reuse, R4 ;  /* 0x00000004c5037221 */ /* 0x041fe20000010000 */
[C---:B------:R-:W-:Y:S01]  /*5600*/  FADD.FTZ R47, R194.reuse, R47 ;  /* 0x0000002fc22f7221 */ /* 0x040fe20000010000 */
[----:B------:R-:W-:Y:S01]  /*5610*/  F2FP.BF16.F32.PACK_AB R194, R194, R33 ;  /* 0x00000021c2c2723e */ /* 0x000fe200000010ff */
[----:B------:R-:W-:Y:S01]  /*5620*/  IMAD.MOV.U32 R64, RZ, RZ, R119 ;  /* 0x000000ffff407224 */ /* 0x000fe200078e0077 */
[----:B------:R-:W-:Y:S01]  /*5630*/  F2FP.BF16.F32.PACK_AB R197, R197, R12 ;  /* 0x0000000cc5c5723e */ /* 0x000fe200000010ff */
[----:B------:R-:W-:Y:S01]  /*5640*/  FADD.FTZ R10, R86, R47 ;  /* 0x0000002f560a7221 */ /* 0x000fe20000010000 */
[----:B------:R-:W-:Y:S01]  /*5650*/  IMAD.MOV.U32 R86, RZ, RZ, R119 ;  /* 0x000000ffff567224 */ /* 0x000fe200078e0077 */
[----:B------:R-:W0:Y:S01]  /*5660*/  MUFU.EX2 R32, R32 ;  /* 0x0000002000207308 */ /* 0x000e220000000800 */
[----:B--2---:R-:W-:Y:S01]  /*5670*/  FADD.FTZ R4, R20, R3 ;  /* 0x0000000314047221 */ /* 0x004fe20000010000 */
[----:B------:R-:W-:Y:S01]  /*5680*/  FADD.FTZ R47, R27, R10 ;  /* 0x0000000a1b2f7221 */ /* 0x000fe20000010000 */
[----:B-1----:R-:W-:-:S02]  /*5690*/  IMAD.MOV.U32 R40, RZ, RZ, R119 ;  /* 0x000000ffff287224 */ /* 0x002fc400078e0077 */
[--C-:B------:R-:W-:Y:S02]  /*56a0*/  IMAD.MOV.U32 R33, RZ, RZ, R119.reuse ;  /* 0x000000ffff217224 */ /* 0x100fe400078e0077 */
[--C-:B------:R-:W-:Y:S01]  /*56b0*/  IMAD.MOV.U32 R29, RZ, RZ, R119.reuse ;  /* 0x000000ffff1d7224 */ /* 0x100fe200078e0077 */
[----:B------:R1:W2:Y:S01]  /*56c0*/  MUFU.EX2 R193, R42 ;  /* 0x0000002a00c17308 */ /* 0x0002a20000000800 */
[C---:B---3--:R-:W-:Y:S01]  /*56d0*/  FADD.FTZ R3, R199.reuse, R4 ;  /* 0x00000004c7037221 */ /* 0x048fe20000010000 */
[----:B------:R-:W-:Y:S01]  /*56e0*/  F2FP.BF16.F32.PACK_AB R199, R199, R20 ;  /* 0x00000014c7c7723e */ /* 0x000fe200000010ff */
[----:B------:R-:W-:-:S05]  /*56f0*/  IMAD.MOV.U32 R27, RZ, RZ, R119 ;  /* 0x000000ffff1b7224 */ /* 0x000fca00078e0077 */
[----:B------:R-:W4:Y:S01]  /*5700*/  MUFU.EX2 R34, R34 ;  /* 0x0000002200227308 */ /* 0x000f220000000800 */
[----:B0-----:R-:W-:Y:S01]  /*5710*/  FADD.FTZ R4, R32, R3 ;  /* 0x0000000320047221 */ /* 0x001fe20000010000 */
[----:B-1----:R-:W-:-:S06]  /*5720*/  IMAD.MOV.U32 R42, RZ, RZ, R119 ;  /* 0x000000ffff2a7224 */ /* 0x002fcc00078e0077 */
[----:B------:R0:W1:Y:S01]  /*5730*/  MUFU.EX2 R195, R44 ;  /* 0x0000002c00c37308 */ /* 0x0000620000000800 */
[C---:B--2---:R-:W-:Y:S01]  /*5740*/  FADD.FTZ R3, R193.reuse, R4 ;  /* 0x00000004c1037221 */ /* 0x044fe20000010000 */
[----:B------:R-:W-:Y:S01]  /*5750*/  FADD.FTZ R4, R90, R47 ;  /* 0x0000002f5a047221 */ /* 0x000fe20000010000 */
[----:B------:R-:W-:Y:S01]  /*5760*/  F2FP.BF16.F32.PACK_AB R193, R193, R32 ;  /* 0x00000020c1c1723e */ /* 0x000fe200000010ff */
[--C-:B------:R-:W-:Y:S01]  /*5770*/  IMAD.MOV.U32 R90, RZ, RZ, R119.reuse ;  /* 0x000000ffff5a7224 */ /* 0x100fe200078e0077 */
[----:B------:R-:W-:Y:S01]  /*5780*/  MOV R32, R119 ;  /* 0x0000007700207202 */ /* 0x000fe20000000f00 */
[----:B------:R-:W-:Y:S01]  /*5790*/  FADD.FTZ R47, R31, R4 ;  /* 0x000000041f2f7221 */ /* 0x000fe20000010000 */
[----:B------:R-:W-:Y:S01]  /*57a0*/  IMAD.MOV.U32 R31, RZ, RZ, R119 ;  /* 0x000000ffff1f7224 */ /* 0x000fe200078e0077 */
[----:B------:R-:W2:Y:S01]  /*57b0*/  MUFU.EX2 R36, R36 ;  /* 0x0000002400247308 */ /* 0x000ea20000000800 */
[----:B----4-:R-:W-:Y:S01]  /*57c0*/  FADD.FTZ R0, R34, R3 ;  /* 0x0000000322007221 */ /* 0x010fe20000010000 */
[----:B------:R-:W-:Y:S01]  /*57d0*/  FADD.FTZ R4, R94, R47 ;  /* 0x0000002f5e047221 */ /* 0x000fe20000010000 */
[----:B------:R-:W-:-:S02]  /*57e0*/  IMAD.MOV.U32 R94, RZ, RZ, R119 ;  /* 0x000000ffff5e7224 */ /* 0x000fc400078e0077 */
[--C-:B0-----:R-:W-:Y:S02]  /*57f0*/  IMAD.MOV.U32 R44, RZ, RZ, R119.reuse ;  /* 0x000000ffff2c7224 */ /* 0x101fe400078e0077 */
[----:B------:R-:W-:Y:S01]  /*5800*/  FADD.FTZ R47, R35, R4 ;  /* 0x00000004232f7221 */ /* 0x000fe20000010000 */
[----:B------:R-:W-:Y:S01]  /*5810*/  IMAD.MOV.U32 R35, RZ, RZ, R119 ;  /* 0x000000ffff237224 */ /* 0x000fe200078e0077 */
[----:B------:R0:W3:Y:S01]  /*5820*/  MUFU.EX2 R189, R46 ;  /* 0x0000002e00bd7308 */ /* 0x0000e20000000800 */
[C---:B-1----:R-:W-:Y:S01]  /*5830*/  FADD.FTZ R3, R195.reuse, R0 ;  /* 0x00000000c3037221 */ /* 0x042fe20000010000 */
[----:B------:R-:W-:Y:S01]  /*5840*/  FADD.FTZ R4, R98, R47 ;  /* 0x0000002f62047221 */ /* 0x000fe20000010000 */
[----:B------:R-:W-:Y:S01]  /*5850*/  F2FP.BF16.F32.PACK_AB R195, R195, R34 ;  /* 0x00000022c3c3723e */ /* 0x000fe200000010ff */
[--C-:B------:R-:W-:Y:S02]  /*5860*/  IMAD.MOV.U32 R98, RZ, RZ, R119.reuse ;  /* 0x000000ffff627224 */ /* 0x100fe400078e0077 */
[----:B------:R-:W-:Y:S01]  /*5870*/  FADD.FTZ R11, R37, R4 ;  /* 0x00000004250b7221 */ /* 0x000fe20000010000 */
[----:B------:R-:W-:Y:S01]  /*5880*/  IMAD.MOV.U32 R47, RZ, RZ, R119 ;  /* 0x000000ffff2f7224 */ /* 0x000fe200078e0077 */
[----:B------:R-:W1:Y:S01]  /*5890*/  MUFU.EX2 R48, R48 ;  /* 0x0000003000307308 */ /* 0x000e620000000800 */
[----:B--2---:R-:W-:Y:S01]  /*58a0*/  FADD.FTZ R0, R36, R3 ;  /* 0x0000000324007221 */ /* 0x004fe20000010000 */
[----:B0-----:R-:W-:Y:S01]  /*58b0*/  MOV R46, R119 ;  /* 0x00000077002e7202 */ /* 0x001fe20000000f00 */
[----:B------:R-:W-:-:S02]  /*58c0*/  IMAD.MOV.U32 R37, RZ, RZ, R119 ;  /* 0x000000ffff257224 */ /* 0x000fc400078e0077 */
[----:B------:R-:W-:-:S03]  /*58d0*/  IMAD.MOV.U32 R34, RZ, RZ, R119 ;  /* 0x000000ffff227224 */ /* 0x000fc600078e0077 */
[----:B------:R0:W2:Y:S01]  /*58e0*/  MUFU.EX2 R191, R38 ;  /* 0x0000002600bf7308 */ /* 0x0000a20000000800 */
[C---:B---3--:R-:W-:Y:S01]  /*58f0*/  FADD.FTZ R3, R189.reuse, R0 ;  /* 0x00000000bd037221 */ /* 0x048fe20000010000 */
[----:B------:R-:W-:Y:S01]  /*5900*/  F2FP.BF16.F32.PACK_AB R189, R189, R36 ;  /* 0x00000024bdbd723e */ /* 0x000fe200000010ff */
[----:B------:R-:W-:-:S05]  /*5910*/  IMAD.MOV.U32 R36, RZ, RZ, R119 ;  /* 0x000000ffff247224 */ /* 0x000fca00078e0077 */
[----:B------:R-:W3:Y:S01]  /*5920*/  MUFU.EX2 R24, R24 ;  /* 0x0000001800187308 */ /* 0x000ee20000000800 */
[----:B-1----:R-:W-:Y:S01]  /*5930*/  FADD.FTZ R0, R48, R3 ;  /* 0x0000000330007221 */ /* 0x002fe20000010000 */
[----:B0-----:R-:W-:-:S06]  /*5940*/  IMAD.MOV.U32 R38, RZ, RZ, R119 ;  /* 0x000000ffff267224 */ /* 0x001fcc00078e0077 */
[----:B------:R0:W1:Y:S01]  /*5950*/  MUFU.EX2 R185, R50 ;  /* 0x0000003200b97308 */ /* 0x0000620000000800 */
[C---:B--2---:R-:W-:Y:S01]  /*5960*/  FADD.FTZ R3, R191.reuse, R0 ;  /* 0x00000000bf037221 */ /* 0x044fe20000010000 */
[----:B------:R-:W-:Y:S01]  /*5970*/  F2FP.BF16.F32.PACK_AB R191, R191, R48 ;  /* 0x00000030bfbf723e */ /* 0x000fe200000010ff */
[----:B------:R-:W-:-:S05]  /*5980*/  IMAD.MOV.U32 R48, RZ, RZ, R119 ;  /* 0x000000ffff307224 */ /* 0x000fca00078e0077 */
[----:B------:R-:W2:Y:S01]  /*5990*/  MUFU.EX2 R28, R28 ;  /* 0x0000001c001c7308 */ /* 0x000ea20000000800 */
[----:B---3--:R-:W-:Y:S01]  /*59a0*/  FADD.FTZ R0, R24, R3 ;  /* 0x0000000318007221 */ /* 0x008fe20000010000 */
[----:B0-----:R-:W-:-:S06]  /*59b0*/  IMAD.MOV.U32 R50, RZ, RZ, R119 ;  /* 0x000000ffff327224 */ /* 0x001fcc00078e0077 */
[----:B------:R0:W3:Y:S01]  /*59c0*/  MUFU.EX2 R187, R52 ;  /* 0x0000003400bb7308 */ /* 0x0000e20000000800 */
[C---:B-1----:R-:W-:Y:S01]  /*59d0*/  FADD.FTZ R3, R185.reuse, R0 ;  /* 0x00000000b9037221 */ /* 0x042fe20000010000 */
[----:B------:R-:W-:Y:S01]  /*59e0*/  F2FP.BF16.F32.PACK_AB R185, R185, R24 ;  /* 0x00000018b9b9723e */ /* 0x000fe200000010ff */
[----:B------:R-:W-:-:S05]  /*59f0*/  IMAD.MOV.U32 R24, RZ, RZ, R119 ;  /* 0x000000ffff187224 */ /* 0x000fca00078e0077 */
[----:B------:R-:W1:Y:S01]  /*5a00*/  MUFU.EX2 R102, R102 ;  /* 0x0000006600667308 */ /* 0x000e620000000800 */
[----:B--2---:R-:W-:Y:S01]  /*5a10*/  FADD.FTZ R0, R28, R3 ;  /* 0x000000031c007221 */ /* 0x004fe20000010000 */
[----:B0-----:R-:W-:-:S06]  /*5a20*/  IMAD.MOV.U32 R52, RZ, RZ, R119 ;  /* 0x000000ffff347224 */ /* 0x001fcc00078e0077 */
[----:B------:R-:W0:Y:S01]  /*5a30*/  MUFU.EX2 R54, R54 ;  /* 0x0000003600367308 */ /* 0x000e220000000800 */
[C---:B---3--:R-:W-:Y:S01]  /*5a40*/  FADD.FTZ R3, R187.reuse, R0 ;  /* 0x00000000bb037221 */ /* 0x048fe20000010000 */
[----:B------:R-:W-:Y:S01]  /*5a50*/  F2FP.BF16.F32.PACK_AB R187, R187, R28 ;  /* 0x0000001cbbbb723e */ /* 0x000fe200000010ff */
[----:B------:R-:W-:-:S05]  /*5a60*/  IMAD.MOV.U32 R28, RZ, RZ, R119 ;  /* 0x000000ffff1c7224 */ /* 0x000fca00078e0077 */
[----:B------:R2:W3:Y:S01]  /*5a70*/  MUFU.EX2 R39, R104 ;  /* 0x0000006800277308 */ /* 0x0004e20000000800 */
[----:B-1----:R-:W-:-:S07]  /*5a80*/  FADD.FTZ R4, R102, R11 ;  /* 0x0000000b66047221 */ /* 0x002fce0000010000 */
[----:B------:R1:W4:Y:S01]  /*5a90*/  MUFU.EX2 R181, R56 ;  /* 0x0000003800b57308 */ /* 0x0003220000000800 */
[----:B0-----:R-:W-:Y:S01]  /*5aa0*/  FADD.FTZ R0, R54, R3 ;  /* 0x0000000336007221 */ /* 0x001fe20000010000 */
[----:B--2---:R-:W-:-:S06]  /*5ab0*/  IMAD.MOV.U32 R104, RZ, RZ, R119 ;  /* 0x000000ffff687224 */ /* 0x004fcc00078e0077 */
[----:B------:R-:W0:Y:S01]  /*5ac0*/  MUFU.EX2 R106, R106 ;  /* 0x0000006a006a7308 */ /* 0x000e220000000800 */
[C---:B---3--:R-:W-:Y:S01]  /*5ad0*/  FADD.FTZ R11, R39.reuse, R4 ;  /* 0x00000004270b7221 */ /* 0x048fe20000010000 */
[----:B------:R-:W-:Y:S01]  /*5ae0*/  F2FP.BF16.F32.PACK_AB R180, R39, R102 ;  /* 0x0000006627b4723e */ /* 0x000fe200000010ff */
[--C-:B-1----:R-:W-:Y:S01]  /*5af0*/  IMAD.MOV.U32 R56, RZ, RZ, R119.reuse ;  /* 0x000000ffff387224 */ /* 0x102fe200078e0077 */
[-C--:B------:R-:W-:Y:S02]  /*5b00*/  MOV R102, R119.reuse ;  /* 0x0000007700667202 */ /* 0x080fe40000000f00 */
[----:B------:R-:W-:Y:S02]  /*5b10*/  MOV R39, R119 ;  /* 0x0000007700277202 */ /* 0x000fe40000000f00 */
[----:B------:R-:W1:Y:S01]  /*5b20*/  MUFU.EX2 R58, R58 ;  /* 0x0000003a003a7308 */ /* 0x000e620000000800 */
[C---:B----4-:R-:W-:Y:S01]  /*5b30*/  FADD.FTZ R3, R181.reuse, R0 ;  /* 0x00000000b5037221 */ /* 0x050fe20000010000 */
[----:B------:R-:W-:Y:S01]  /*5b40*/  F2FP.BF16.F32.PACK_AB R181, R181, R54 ;  /* 0x00000036b5b5723e */ /* 0x000fe200000010ff */
[----:B------:R-:W-:-:S05]  /*5b50*/  IMAD.MOV.U32 R54, RZ, RZ, R119 ;  /* 0x000000ffff367224 */ /* 0x000fca00078e0077 */
[----:B------:R2:W3:Y:S01]  /*5b60*/  MUFU.EX2 R41, R108 ;  /* 0x0000006c00297308 */ /* 0x0004e20000000800 */
[----:B0-----:R-:W-:-:S07]  /*5b70*/  FADD.FTZ R4, R106, R11 ;  /* 0x0000000b6a047221 */ /* 0x001fce0000010000 */
[----:B------:R0:W4:Y:S01]  /*5b80*/  MUFU.EX2 R183, R60 ;  /* 0x0000003c00b77308 */ /* 0x0001220000000800 */
[----:B-1----:R-:W-:Y:S01]  /*5b90*/  FADD.FTZ R0, R58, R3 ;  /* 0x000000033a007221 */ /* 0x002fe20000010000 */
[----:B--2---:R-:W-:-:S06]  /*5ba0*/  IMAD.MOV.U32 R108, RZ, RZ, R119 ;  /* 0x000000ffff6c7224 */ /* 0x004fcc00078e0077 */
[----:B------:R-:W1:Y:S01]  /*5bb0*/  MUFU.EX2 R110, R110 ;  /* 0x0000006e006e7308 */ /* 0x000e620000000800 */
[C---:B---3--:R-:W-:Y:S01]  /*5bc0*/  FADD.FTZ R11, R41.reuse, R4 ;  /* 0x00000004290b7221 */ /* 0x048fe20000010000 */
[----:B------:R-:W-:Y:S01]  /*5bd0*/  F2FP.BF16.F32.PACK_AB R182, R41, R106 ;  /* 0x0000006a29b6723e */ /* 0x000fe200000010ff */
[--C-:B------:R-:W-:Y:S01]  /*5be0*/  IMAD.MOV.U32 R106, RZ, RZ, R119.reuse ;  /* 0x000000ffff6a7224 */ /* 0x100fe200078e0077 */
[----:B0-----:R-:W-:Y:S01]  /*5bf0*/  MOV R60, R119 ;  /* 0x00000077003c7202 */ /* 0x001fe20000000f00 */
[----:B------:R-:W-:-:S03]  /*5c00*/  IMAD.MOV.U32 R41, RZ, RZ, R119 ;  /* 0x000000ffff297224 */ /* 0x000fc600078e0077 */
[----:B------:R-:W0:Y:S01]  /*5c10*/  MUFU.EX2 R26, R26 ;  /* 0x0000001a001a7308 */ /* 0x000e220000000800 */
[C---:B----4-:R-:W-:Y:S01]  /*5c20*/  FADD.FTZ R3, R183.reuse, R0 ;  /* 0x00000000b7037221 */ /* 0x050fe20000010000 */
        /* <DEDUP_REMOVED lines=10> */
[--C-:B------:R-:W-:Y:S02]  /*5cd0*/  IMAD.MOV.U32 R110, RZ, RZ, R119.reuse ;  /* 0x000000ffff6e7224 */ /* 0x100fe400078e0077 */
[--C-:B-1----:R-:W-:Y:S02]  /*5ce0*/  IMAD.MOV.U32 R62, RZ, RZ, R119.reuse ;  /* 0x000000ffff3e7224 */ /* 0x102fe400078e0077 */
[--C-:B------:R-:W-:Y:S01]  /*5cf0*/  IMAD.MOV.U32 R43, RZ, RZ, R119.reuse ;  /* 0x000000ffff2b7224 */ /* 0x100fe200078e0077 */
[----:B------:R-:W1:Y:S01]  /*5d00*/  MUFU.EX2 R30, R30 ;  /* 0x0000001e001e7308 */ /* 0x000e620000000800 */
[C---:B----4-:R-:W-:Y:S01]  /*5d10*/  FADD.FTZ R3, R177.reuse, R0 ;  /* 0x00000000b1037221 */ /* 0x050fe20000010000 */
[----:B------:R-:W-:Y:S01]  /*5d20*/  F2FP.BF16.F32.PACK_AB R177, R177, R26 ;  /* 0x0000001ab1b1723e */ /* 0x000fe200000010ff */
[----:B------:R-:W-:-:S05]  /*5d30*/  IMAD.MOV.U32 R26, RZ, RZ, R119 ;  /* 0x000000ffff1a7224 */ /* 0x000fca00078e0077 */
[----:B------:R-:W2:Y:S01]  /*5d40*/  MUFU.EX2 R25, R25 ;  /* 0x0000001900197308 */ /* 0x000ea20000000800 */
[----:B0-----:R-:W-:-:S07]  /*5d50*/  FADD.FTZ R4, R66, R11 ;  /* 0x0000000b42047221 */ /* 0x001fce0000010000 */
[----:B------:R-:W0:Y:S01]  /*5d60*/  MUFU.EX2 R45, R45 ;  /* 0x0000002d002d7308 */ /* 0x000e220000000800 */
[----:B-1----:R-:W-:Y:S01]  /*5d70*/  FADD.FTZ R0, R30, R3 ;  /* 0x000000031e007221 */ /* 0x002fe20000010000 */
[C---:B--2---:R-:W-:Y:S01]  /*5d80*/  FADD.FTZ R4, R25.reuse, R4 ;  /* 0x0000000419047221 */ /* 0x044fe20000010000 */
[----:B------:R-:W-:Y:S01]  /*5d90*/  F2FP.BF16.F32.PACK_AB R178, R25, R66 ;  /* 0x0000004219b2723e */ /* 0x000fe200000010ff */
[--C-:B------:R-:W-:Y:S01]  /*5da0*/  IMAD.MOV.U32 R66, RZ, RZ, R119.reuse ;  /* 0x000000ffff427224 */ /* 0x100fe200078e0077 */
[----:B------:R-:W-:Y:S01]  /*5db0*/  MOV R25, R119 ;  /* 0x0000007700197202 */ /* 0x000fe20000000f00 */
[C---:B0-----:R-:W-:Y:S01]  /*5dc0*/  FADD.FTZ R3, R45.reuse, R0 ;  /* 0x000000002d037221 */ /* 0x041fe20000010000 */
[----:B------:R-:W-:Y:S01]  /*5dd0*/  F2FP.BF16.F32.PACK_AB R179, R45, R30 ;  /* 0x0000001e2db3723e */ /* 0x000fe200000010ff */
[----:B------:R-:W-:Y:S02]  /*5de0*/  IMAD.MOV.U32 R0, RZ, RZ, 0x3f800000 ;  /* 0x3f800000ff007424 */ /* 0x000fe400078e00ff */
[----:B------:R-:W-:-:S02]  /*5df0*/  IMAD.MOV.U32 R45, RZ, RZ, R119 ;  /* 0x000000ffff2d7224 */ /* 0x000fc400078e0077 */
[----:B------:R-:W-:Y:S01]  /*5e00*/  IMAD.MOV.U32 R30, RZ, RZ, R119 ;  /* 0x000000ffff1e7224 */ /* 0x000fe200078e0077 */
[----:B------:R-:W-:Y:S06]  /*5e10*/  @!P2 BRA `(.L_x_266) ;  /* 0x00000044005ca947 */ /* 0x000fec0003800000 */
[----:B------:R-:W-:Y:S01]  /*5e20*/  R2UR UR6, R16 ;  /* 0x00000000100672ca */ /* 0x000fe200000e0000 */
[----:B------:R-:W-:Y:S01]  /*5e30*/  VIADD R11, R120, 0xfffffffe ;  /* 0xfffffffe780b7836 */ /* 0x000fe20000000000 */
[----:B------:R-:W-:Y:S01]  /*5e40*/  CS2R R118, SRZ ;  /* 0x0000000000767805 */ /* 0x000fe2000001ff00 */
[----:B------:R-:W-:Y:S01]  /*5e50*/  IMAD.MOV.U32 R10, RZ, RZ, R9 ;  /* 0x000000ffff0a7224 */ /* 0x000fe200078e0009 */
[----:B------:R-:W-:Y:S01]  /*5e60*/  CS2R R114, SRZ ;  /* 0x0000000000727805 */ /* 0x000fe2000001ff00 */
[----:B------:R-:W-:Y:S01]  /*5e70*/  IMAD.MOV.U32 R14, RZ, RZ, R7 ;  /* 0x000000ffff0e7224 */ /* 0x000fe200078e0007 */
[----:B------:R-:W-:Y:S01]  /*5e80*/  CS2R R110, SRZ ;  /* 0x00000000006e7805 */ /* 0x000fe2000001ff00 */
[----:B------:R-:W-:Y:S01]  /*5e90*/  IMAD.MOV.U32 R13, RZ, RZ, R17 ;  /* 0x000000ffff0d7224 */ /* 0x000fe200078e0011 */
[----:B------:R-:W-:Y:S01]  /*5ea0*/  CS2R R106, SRZ ;  /* 0x00000000006a7805 */ /* 0x000fe2000001ff00 */
[----:B------:R-:W-:Y:S01]  /*5eb0*/  IMAD.MOV.U32 R0, RZ, RZ, 0x3f800000 ;  /* 0x3f800000ff007424 */ /* 0x000fe200078e00ff */
        /* <DEDUP_REMOVED lines=44> */
[----:B------:R-:W-:-:S06]  /*6180*/  ULDC UR4, c[0x0][0x9d8] ;  /* 0x0002760000047ab9 */ /* 0x000fcc0000000800 */
.L_x_275:
[----:B------:R-:W-:-:S04]  /*6190*/  UIADD3 UR5, UR6, 0x1, URZ ;  /* 0x0000000106057890 */ /* 0x000fc8000fffe03f */
[----:B------:R-:W-:-:S04]  /*61a0*/  UISETP.NE.AND UP0, UPT, UR5, 0x2, UPT ;  /* 0x000000020500788c */ /* 0x000fc8000bf05270 */
[----:B------:R-:W-:Y:S02]  /*61b0*/  USEL UR7, URZ, 0x1, UP0 ;  /* 0x000000013f077887 */ /* 0x000fe40008000000 */
[----:B------:R-:W-:-:S04]  /*61c0*/  USEL UR5, UR5, URZ, UP0 ;  /* 0x0000003f05057287 */ /* 0x000fc80008000000 */
[----:B------:R-:W-:Y:S02]  /*61d0*/  LOP3.LUT R17, R13, UR7, RZ, 0x3c, !PT ;  /* 0x000000070d117c12 */ /* 0x000fe4000f8e3cff */
[----:B------:R-:W-:Y:S01]  /*61e0*/  MOV R16, UR5 ;  /* 0x0000000500107c02 */ /* 0x000fe20008000f00 */
[----:B------:R-:W-:Y:S06]  /*61f0*/  @!P0 BRA `(.L_x_267) ;  /* 0x0000000000048947 */ /* 0x000fec0003800000 */
[----:B------:R-:W-:Y:S01]  /*6200*/  BPT.TRAP 0x1 ;  /* 0x000000040000795c */ /* 0x000fe20000300000 */
.L_x_267:
[----:B------:R-:W0:Y:S01]  /*6210*/  S2UR UR10, SR_CgaCtaId ;  /* 0x00000000000a79c3 */ /* 0x000e220000008800 */
[----:B------:R-:W-:Y:S01]  /*6220*/  UMOV UR7, 0x400 ;  /* 0x0000040000077882 */ /* 0x000fe20000000000 */
[----:B------:R-:W-:Y:S01]  /*6230*/  IMAD.U32 R7, RZ, RZ, UR5 ;  /* 0x00000005ff077e24 */ /* 0x000fe2000f8e00ff */
[----:B------:R-:W-:Y:S01]  /*6240*/  SHF.L.U32 R5, R17, 0x1f, RZ ;  /* 0x0000001f11057819 */ /* 0x000fe200000006ff */
[----:B0-----:R-:W-:-:S06]  /*6250*/  ULEA UR7, UR10, UR7, 0x18 ;  /* 0x000000070a077291 */ /* 0x001fcc000f8ec03f */
[----:B------:R-:W-:-:S04]  /*6260*/  IMAD.U32 R2, RZ, RZ, UR7 ;  /* 0x00000007ff027e24 */ /* 0x000fc8000f8e00ff */
[----:B------:R-:W-:-:S04]  /*6270*/  IMAD R12, R7, 0x8, R2 ;  /* 0x00000008070c7824 */ /* 0x000fc800078e0202 */
[----:B------:R0:W1:Y:S01]  /*6280*/  SYNCS.PHASECHK.TRANS64.TRYWAIT P2, [R12+URZ+0x36830], R5 ;  /* 0x036830050c0075a7 */ /* 0x000062000804017f */
[----:B------:R-:W-:Y:S05]  /*6290*/  @!P0 BRA `(.L_x_268) ;  /* 0x0000000000048947 */ /* 0x000fea0003800000 */
[----:B------:R-:W-:Y:S01]  /*62a0*/  BPT.TRAP 0x1 ;  /* 0x000000040000795c */ /* 0x000fe20000300000 */
.L_x_268:
[----:B------:R-:W-:Y:S01]  /*62b0*/  IMAD R7, R16, 0xa80, R8 ;  /* 0x00000a8010077824 */ /* 0x000fe200078e0208 */
[----:B-1----:R-:W-:Y:S06]  /*62c0*/  @P2 BRA `(.L_x_269) ;  /* 0x0000000000082947 */ /* 0x002fec0003800000 */
[----:B------:R-:W1:Y:S02]  /*62d0*/  SYNCS.PHASECHK.TRANS64.TRYWAIT P2, [R12+URZ+0x36830], R5 ;  /* 0x036830050c0075a7 */ /* 0x000e64000804017f */
[----:B-1----:R-:W-:Y:S05]  /*62e0*/  @!P2 BRA `(.L_x_270) ;  /* 0x000000c40038a947 */ /* 0x002fea0003800000 */
.L_x_269:
        /* <DEDUP_REMOVED lines=13> */
[----:B------:R-:W-:Y:S01]  /*63c0*/  UMOV UR54, UR5 ;  /* 0x0000000500367c82 */ /* 0x000fe20008000000 */
[----:B------:R-:W-:Y:S01]  /*63d0*/  UIADD3 UR7, UR5, 0x80, URZ ;  /* 0x0000008005077890 */ /* 0x000fe2000fffe03f */
[----:B------:R-:W-:Y:S01]  /*63e0*/  HGMMA.64x16x16.F32.BF16 R168, gdesc[UR52], RZ, !UPT, gsb0 ;  /* 0x0020000034a879f0 */ /* 0x000fe2000c0018ff */
[----:B------:R-:W-:Y:S01]  /*63f0*/  UMOV UR55, 0x40000040 ;  /* 0x4000004000377882 */ /* 0x000fe20000000000 */
[----:B------:R-:W-:Y:S01]  /*6400*/  UIADD3 UR10, UR5, 0x100, URZ ;  /* 0x00000100050a7890 */ /* 0x000fe2000fffe03f */
[-C--:B------:R-:W-:Y:S01]  /*6410*/  FMUL.FTZ R24, R24, R6.reuse ;  /* 0x0000000618187220 */ /* 0x080fe20000410000 */
[----:B------:R-:W-:Y:S01]  /*6420*/  UIADD3 UR14, UR5, 0x102, URZ ;  /* 0x00000102050e7890 */ /* 0x000fe2000fffe03f */
[-C--:B------:R-:W-:Y:S01]  /*6430*/  FMUL.FTZ R25, R25, R6.reuse ;  /* 0x0000000619197220 */ /* 0x080fe20000410000 */
[----:B------:R-:W-:Y:S01]  /*6440*/  UMOV UR54, UR7 ;  /* 0x0000000700367c82 */ /* 0x000fe20008000000 */
        /* <DEDUP_REMOVED lines=20> */
[----:B------:R-:W-:Y:S01]  /*6590*/  UMOV UR51, 0x40000040 ;  /* 0x4000004000337882 */ /* 0x000fe20000000000 */
        /* <DEDUP_REMOVED lines=96> */
[----:B------:R-:W-:-:S02]  /*6ba0*/  WARPGROUP.DEPBAR.LE gsb0, 0x0 ;  /* 0x00008000000079c5 */ /* 0x000fc40000010000 */
        /* <DEDUP_REMOVED lines=428> */
[----:B------:R-:W-:Y:S02]  /*8670*/  UIADD3 UR7, UR5, 0x986, URZ ;  /* 0x0000098605077890 */ /* 0x000fe4000fffe03f */
[----:B------:R-:W-:Y:S01]  /*8680*/  UIADD3 UR5, UR5, 0xa06, URZ ;  /* 0x00000a0605057890 */ /* 0x000fe2000fffe03f */
        /* <DEDUP_REMOVED lines=21> */
.L_x_271:
[----:B01----:R-:W-:Y:S01]  /*87e0*/  IMAD.U32 R5, RZ, RZ, UR6 ;  /* 0x00000006ff057e24 */ /* 0x003fe2000f8e00ff */
[----:B------:R-:W-:-:S03]  /*87f0*/  SHF.L.U32 R0, R13, 0x1f, RZ ;  /* 0x0000001f0d007819 */ /* 0x000fc600000006ff */
[----:B------:R-:W-:-:S04]  /*8800*/  IMAD R13, R5, 0x8, R2 ;  /* 0x00000008050d7824 */ /* 0x000fc800078e0202 */
[----:B------:R0:W1:Y:S01]  /*8810*/  SYNCS.PHASECHK.TRANS64.TRYWAIT P2, [R13+URZ+0x36850], R0 ;  /* 0x036850000d0075a7 */ /* 0x000062000804017f */
[----:B------:R-:W-:Y:S05]  /*8820*/  @!P0 BRA `(.L_x_272) ;  /* 0x0000000000048947 */ /* 0x000fea0003800000 */
[----:B------:R-:W-:Y:S01]  /*8830*/  BPT.TRAP 0x1 ;  /* 0x000000040000795c */ /* 0x000fe20000300000 */
.L_x_272:
[----:B-1----:R-:W-:Y:S05]  /*8840*/  @P2 BRA `(.L_x_273) ;  /* 0x0000000000082947 */ /* 0x002fea0003800000 */
[----:B------:R-:W1:Y:S02]  /*8850*/  SYNCS.PHASECHK.TRANS64.TRYWAIT P2, [R13+URZ+0x36850], R0 ;  /* 0x036850000d0075a7 */ /* 0x000e64000804017f */
[----:B-1----:R-:W-:Y:S05]  /*8860*/  @!P2 BRA `(.L_x_274) ;  /* 0x0000009c00eca947 */ /* 0x002fea0003800000 */
.L_x_273:
[----:B------:R-:W-:Y:S01]  /*8870*/  R2UR UR5, R2 ;  /* 0x00000000020572ca */ /* 0x000fe200000e0000 */
[----:B------:R-:W-:Y:S01]  /*8880*/  WARPGROUP.ARRIVE ;  /* 0x00000000000079c5 */ /* 0x000fe20000000000 */
[----:B------:R-:W-:Y:S01]  /*8890*/  UMOV UR7, 0x40000040 ;  /* 0x4000004000077882 */ /* 0x000fe20000000000 */
[----:B------:R-:W-:Y:S01]  /*88a0*/  UMOV UR11, 0x40000040 ;  /* 0x40000040000b7882 */ /* 0x000fe20000000000 */
[----:B01----:R-:W-:Y:S01]  /*88b0*/  FMUL.FTZ R0, R168, UR4 ;  /* 0x00000004a8007c20 */ /* 0x003fe20008410000 */
[----:B------:R-:W-:Y:S01]  /*88c0*/  FMUL.FTZ R168, R169, UR4 ;  /* 0x00000004a9a87c20 */ /* 0x000fe20008410000 */
[----:B------:R-:W-:Y:S01]  /*88d0*/  FMUL.FTZ R15, R170, UR4 ;  /* 0x00000004aa0f7c20 */ /* 0x000fe20008410000 */
[----:B------:R-:W-:Y:S01]  /*88e0*/  FMUL.FTZ R170, R172, UR4 ;  /* 0x00000004acaa7c20 */ /* 0x000fe20008410000 */
[----:B------:R-:W-:Y:S01]  /*88f0*/  FMUL.FTZ R216, R165, UR4 ;  /* 0x00000004a5d87c20 */ /* 0x000fe20008410000 */
[----:B------:R-:W-:Y:S01]  /*8900*/  FMUL.FTZ R218, R152, UR4 ;  /* 0x0000000498da7c20 */ /* 0x000fe20008410000 */
[----:B------:R-:W0:Y:S01]  /*8910*/  MUFU.TANH R0, R0 ;  /* 0x0000000000007308 */ /* 0x000e220000002400 */
[----:B------:R-:W-:Y:S01]  /*8920*/  FMUL.FTZ R220, R153, UR4 ;  /* 0x0000000499dc7c20 */ /* 0x000fe20008410000 */
[----:B------:R-:W-:Y:S01]  /*8930*/  FMUL.FTZ R224, R144, UR4 ;  /* 0x0000000490e07c20 */ /* 0x000fe20008410000 */
[----:B------:R-:W-:Y:S01]  /*8940*/  UIADD3 UR5, UR5, 0x400, URZ ;  /* 0x0000040005057890 */ /* 0x000fe2000fffe03f */
[----:B------:R-:W-:Y:S01]  /*8950*/  FMUL.FTZ R222, R145, UR4 ;  /* 0x0000000491de7c20 */ /* 0x000fe20008410000 */
[----:B------:R-:W-:Y:S01]  /*8960*/  FMUL.FTZ R228, R148, UR4 ;  /* 0x0000000494e47c20 */ /* 0x000fe20008410000 */
[----:B------:R-:W-:Y:S01]  /*8970*/  FMUL.FTZ R226, R149, UR4 ;  /* 0x0000000495e27c20 */ /* 0x000fe20008410000 */
[----:B------:R-:W-:Y:S01]  /*8980*/  USHF.R.U32.HI UR5, URZ, 0x4, UR5 ;  /* 0x000000043f057899 */ /* 0x000fe20008011605 */
[----:B------:R-:W1:Y:S01]  /*8990*/  MUFU.TANH R168, R168 ;  /* 0x000000a800a87308 */ /* 0x000e620000002400 */
[----:B------:R-:W-:Y:S01]  /*89a0*/  FMUL.FTZ R230, R136, UR4 ;  /* 0x0000000488e67c20 */ /* 0x000fe20008410000 */
[----:B------:R-:W-:Y:S01]  /*89b0*/  FMUL.FTZ R148, R150, UR4 ;  /* 0x0000000496947c20 */ /* 0x000fe20008410000 */
[----:B------:R-:W-:Y:S01]  /*89c0*/  ULOP3.LUT UR5, UR5, 0x3fff, URZ, 0xc0, !UPT ;  /* 0x00003fff05057892 */ /* 0x000fe2000f8ec03f */
[----:B------:R-:W-:Y:S01]  /*89d0*/  FMUL.FTZ R150, R137, UR4 ;  /* 0x0000000489967c20 */ /* 0x000fe20008410000 */
[----:B------:R-:W-:Y:S01]  /*89e0*/  FMUL.FTZ R136, R140, UR4 ;  /* 0x000000048c887c20 */ /* 0x000fe20008410000 */
[----:B------:R-:W-:Y:S01]  /*89f0*/  FMUL.FTZ R140, R141, UR4 ;  /* 0x000000048d8c7c20 */ /* 0x000fe20008410000 */
[----:B------:R-:W-:Y:S01]  /*8a00*/  ULOP3.LUT UR5, UR5, 0x3800000, URZ, 0xfc, !UPT ;  /* 0x0380000005057892 */ /* 0x000fe2000f8efc3f */
[----:B------:R-:W2:Y:S01]  /*8a10*/  MUFU.TANH R170, R170 ;  /* 0x000000aa00aa7308 */ /* 0x000ea20000002400 */
[----:B0-----:R-:W-:Y:S01]  /*8a20*/  FMNMX.FTZ R5, R0, R14, !PT ;  /* 0x0000000e00057209 */ /* 0x001fe20007810000 */
[----:B------:R-:W-:Y:S01]  /*8a30*/  FMUL.FTZ R232, R128, UR4 ;  /* 0x0000000480e87c20 */ /* 0x000fe20008410000 */
[----:B------:R-:W-:Y:S01]  /*8a40*/  UIMAD UR6, UR6, 0xa80, UR5 ;  /* 0x00000a80060678a4 */ /* 0x000fe2000f8e0205 */
[----:B------:R-:W-:Y:S01]  /*8a50*/  FMUL.FTZ R128, R129, UR4 ;  /* 0x0000000481807c20 */ /* 0x000fe20008410000 */
[----:B------:R-:W-:Y:S01]  /*8a60*/  FMUL.FTZ R132, R132, UR4 ;  /* 0x0000000484847c20 */ /* 0x000fe20008410000 */
[----:B------:R-:W-:Y:S01]  /*8a70*/  FMUL.FTZ R20, R171, UR4 ;  /* 0x00000004ab147c20 */ /* 0x000fe20008410000 */
[----:B------:R-:W-:Y:S01]  /*8a80*/  UIADD3 UR10, UR6, 0x80, URZ ;  /* 0x00000080060a7890 */ /* 0x000fe2000fffe03f */
[----:B------:R-:W-:Y:S01]  /*8a90*/  MUFU.TANH R216, R216 ;  /* 0x000000d800d87308 */ /* 0x000fe20000002400 */
[----:B-1----:R-:W-:Y:S01]  /*8aa0*/  FMNMX.FTZ R5, R168, R5, !PT ;  /* 0x00000005a8057209 */ /* 0x002fe20007810000 */
[----:B------:R-:W-:Y:S01]  /*8ab0*/  FMUL.FTZ R234, R133, UR4 ;  /* 0x0000000485ea7c20 */ /* 0x000fe20008410000 */
[----:B------:R-:W-:Y:S01]  /*8ac0*/  FMUL.FTZ R172, R174, UR4 ;  /* 0x00000004aeac7c20 */ /* 0x000fe20008410000 */
[----:B------:R-:W-:Y:S01]  /*8ad0*/  HGMMA.64x192x16.F32.BF16 R24, R200, gdesc[UR4].tnspB, R24, gsb0 ;  /* 0x42e00004c8187df0 */ /* 0x000fe20008001818 */
        /* <DEDUP_REMOVED lines=17> */
[----:B------:R-:W-:Y:S01]  /*8bf0*/  UMOV UR7, 0x40000040 ;  /* 0x4000004000077882 */ /* 0x000fe20000000000 */
[----:B------:R-:W-:Y:S01]  /*8c00*/  FMUL.FTZ R134, R134, UR4 ;  /* 0x0000000486867c20 */ /* 0x000fe20008410000 */
[----:B------:R-:W-:Y:S01]  /*8c10*/  MUFU.TANH R224, R224 ;  /* 0x000000e000e07308 */ /* 0x000fe20000002400 */
[----:B------:R-:W-:Y:S01]  /*8c20*/  FMUL.FTZ R21, R135, UR4 ;  /* 0x0000000487157c20 */ /* 0x000fe20008410000 */
[----:B------:R-:W-:Y:S01]  /*8c30*/  FMUL.FTZ R122, R122, UR4 ;  /* 0x000000047a7a7c20 */ /* 0x000fe20008410000 */
[----:B------:R-:W-:Y:S01]  /*8c40*/  FMUL.FTZ R121, R123, UR4 ;  /* 0x000000047b797c20 */ /* 0x000fe20008410000 */
[----:B------:R-:W-:Y:S01]  /*8c50*/  FMUL.FTZ R126, R126, UR4 ;  /* 0x000000047e7e7c20 */ /* 0x000fe20008410000 */
[----:B------:R-:W-:Y:S01]  /*8c60*/  FMUL.FTZ R123, R127, UR4 ;  /* 0x000000047f7b7c20 */ /* 0x000fe20008410000 */
[----:B------:R-:W-:Y:S01]  /*8c70*/  @!P1 VIADD R12, R12, 0x36840 ;  /* 0x000368400c0c9836 */ /* 0x000fe20000000000 */
[----:B------:R-:W-:Y:S01]  /*8c80*/  @!P1 IADD3 R13, R13, 0x36860, RZ ;  /* 0x000368600d0d9810 */ /* 0x000fe20007ffe0ff */
[----:B------:R-:W-:Y:S01]  /*8c90*/  MUFU.TANH R222, R222 ;  /* 0x000000de00de7308 */ /* 0x000fe20000002400 */
[C---:B------:R-:W-:Y:S01]  /*8ca0*/  ISETP.GT.AND P2, PT, R11.reuse, RZ, PT ;  /* 0x000000ff0b00720c */ /* 0x040fe20003f44270 */
[----:B------:R-:W-:Y:S01]  /*8cb0*/  VIADD R11, R11, 0xffffffff ;  /* 0xffffffff0b0b7836 */ /* 0x000fe20000000000 */
[----:B------:R-:W-:-:S05]  /*8cc0*/  @!P1 PRMT R12, RZ, 0x654, R12 ;  /* 0x00000654ff0c9816 */ /* 0x000fca000000000c */
        /* <DEDUP_REMOVED lines=8> */
[----:B------:R-:W0:Y:S08]  /*8d50*/  MUFU.TANH R15, R15 ;  /* 0x0000000f000f7308 */ /* 0x000e300000002400 */
[----:B------:R-:W-:Y:S08]  /*8d60*/  MUFU.TANH R132, R132 ;  /* 0x0000008400847308 */ /* 0x000ff00000002400 */
[----:B------:R-:W1:Y:S01]  /*8d70*/  MUFU.TANH R20, R20 ;  /* 0x0000001400147308 */ /* 0x000e620000002400 */
[----:B0-----:R-:W-:-:S07]  /*8d80*/  FMNMX.FTZ R129, R15, R10, !PT ;  /* 0x0000000a0f817209 */ /* 0x001fce0007810000 */
[----:B------:R-:W-:Y:S08]  /*8d90*/  MUFU.TANH R234, R234 ;  /* 0x000000ea00ea7308 */ /* 0x000ff00000002400 */
[----:B------:R-:W0:Y:S01]  /*8da0*/  MUFU.TANH R172, R172 ;  /* 0x000000ac00ac7308 */ /* 0x000e220000002400 */
[----:B-1----:R-:W-:-:S07]  /*8db0*/  FMNMX.FTZ R129, R20, R129, !PT ;  /* 0x0000008114817209 */ /* 0x002fce0007810000 */
[----:B------:R-:W-:Y:S08]  /*8dc0*/  MUFU.TANH R120, R120 ;  /* 0x0000007800787308 */ /* 0x000ff00000002400 */
[----:B------:R-:W1:Y:S01]  /*8dd0*/  MUFU.TANH R174, R174 ;  /* 0x000000ae00ae7308 */ /* 0x000e620000002400 */
[----:B0-----:R-:W-:-:S07]  /*8de0*/  FMNMX.FTZ R129, R172, R129, !PT ;  /* 0x00000081ac817209 */ /* 0x001fce0007810000 */
[----:B------:R-:W-:Y:S08]  /*8df0*/  MUFU.TANH R149, R149 ;  /* 0x0000009500957308 */ /* 0x000ff00000002400 */
[----:B------:R-:W-:Y:S01]  /*8e00*/  MUFU.TANH R9, R9 ;  /* 0x0000000900097308 */ /* 0x000fe20000002400 */
[----:B-1----:R-:W-:-:S07]  /*8e10*/  FMNMX.FTZ R129, R174, R129, !PT ;  /* 0x00000081ae817209 */ /* 0x002fce0007810000 */
        /* <DEDUP_REMOVED lines=9> */
[----:B------:R-:W-:Y:S01]  /*8eb0*/  FMUL.FTZ R164, R166, UR4 ;  /* 0x00000004a6a47c20 */ /* 0x000fe20008410000 */
[----:B------:R-:W-:Y:S01]  /*8ec0*/  FMUL.FTZ R166, R167, UR4 ;  /* 0x00000004a7a67c20 */ /* 0x000fe20008410000 */
        /* <DEDUP_REMOVED lines=24> */
[----:B------:R-:W-:Y:S02]  /*9050*/  FMUL.FTZ R162, R163, UR4 ;  /* 0x00000004a3a27c20 */ /* 0x000fe40008410000 */
[----:B------:R-:W-:Y:S01]  /*9060*/  HGMMA.64x192x16.F32.BF16 R24, R192, gdesc[UR8].tnspB, R24, gsb0 ;  /* 0x42e00008c0187df0 */ /* 0x000fe20008001818 */
[----:B------:R-:W-:Y:S01]  /*9070*/  UIADD3 UR10, UR6, 0x180, URZ ;  /* 0x00000180060a7890 */ /* 0x000fe2000fffe03f */
[----:B------:R-:W0:Y:S01]  /*9080*/  MUFU.TANH R196, R196 ;  /* 0x000000c400c47308 */ /* 0x000e220000002400 */
[----:B------:R-:W-:-:S07]  /*9090*/  UMOV UR11, 0x40000040 ;  /* 0x40000040000b7882 */ /* 0x000fce0000000000 */
[----:B------:R-:W1:Y:S08]  /*90a0*/  MUFU.TANH R198, R198 ;  /* 0x000000c600c67308 */ /* 0x000e700000002400 */
[----:B------:R-:W2:Y:S01]  /*90b0*/  MUFU.TANH R160, R160 ;  /* 0x000000a000a07308 */ /* 0x000ea20000002400 */
[----:B0-----:R-:W-:-:S07]  /*90c0*/  FMNMX.FTZ R5, R196, R5, !PT ;  /* 0x00000005c4057209 */ /* 0x001fce0007810000 */
[----:B------:R-:W0:Y:S01]  /*90d0*/  MUFU.TANH R162, R162 ;  /* 0x000000a200a27308 */ /* 0x000e220000002400 */
[----:B-1----:R-:W-:-:S04]  /*90e0*/  FMNMX.FTZ R5, R198, R5, !PT ;  /* 0x00000005c6057209 */ /* 0x002fc80007810000 */
[----:B------:R-:W-:-:S04]  /*90f0*/  FMNMX.FTZ R5, R200, R5, !PT ;  /* 0x00000005c8057209 */ /* 0x000fc80007810000 */
[----:B------:R-:W-:Y:S02]  /*9100*/  FMNMX.FTZ R5, R202, R5, !PT ;  /* 0x00000005ca057209 */ /* 0x000fe40007810000 */
[----:B--2---:R-:W-:Y:S02]  /*9110*/  FMNMX.FTZ R129, R160, R129, !PT ;  /* 0x00000081a0817209 */ /* 0x004fe40007810000 */
[----:B------:R-:W-:-:S04]  /*9120*/  FMNMX.FTZ R5, R216, R5, !PT ;  /* 0x00000005d8057209 */ /* 0x000fc80007810000 */
[----:B------:R-:W-:Y:S02]  /*9130*/  FMNMX.FTZ R5, R218, R5, !PT ;  /* 0x00000005da057209 */ /* 0x000fe40007810000 */
[----:B0-----:R-:W-:Y:S02]  /*9140*/  FMNMX.FTZ R129, R162, R129, !PT ;  /* 0x00000081a2817209 */ /* 0x001fe40007810000 */
[----:B------:R-:W-:Y:S02]  /*9150*/  FMNMX.FTZ R5, R220, R5, !PT ;  /* 0x00000005dc057209 */ /* 0x000fe40007810000 */
        /* <DEDUP_REMOVED lines=26> */
[----:B------:R-:W-:Y:S02]  /*9300*/  FMNMX.FTZ R129, R144, R129, !PT ;  /* 0x0000008190817209 */ /* 0x000fe40007810000 */
[----:B------:R-:W-:Y:S02]  /*9310*/  FMNMX.FTZ R5, R150, R5, !PT ;  /* 0x0000000596057209 */ /* 0x000fe40007810000 */
[----:B------:R-:W-:-:S02]  /*9320*/  FMNMX.FTZ R129, R146, R129, !PT ;  /* 0x0000008192817209 */ /* 0x000fc40007810000 */
[----:B------:R-:W-:Y:S02]  /*9330*/  FMNMX.FTZ R5, R136, R5, !PT ;  /* 0x0000000588057209 */ /* 0x000fe40007810000 */
[----:B------:R-:W-:Y:S02]  /*9340*/  FMNMX.FTZ R129, R148, R129, !PT ;  /* 0x0000008194817209 */ /* 0x000fe40007810000 */
[----:B------:R-:W-:Y:S02]  /*9350*/  FMNMX.FTZ R5, R140, R5, !PT ;  /* 0x000000058c057209 */ /* 0x000fe40007810000 */
[----:B------:R-:W-:Y:S02]  /*9360*/  FMNMX.FTZ R129, R124, R129, !PT ;  /* 0x000000817c817209 */ /* 0x000fe40007810000 */
[----:B------:R-:W-:Y:S02]  /*9370*/  FMNMX.FTZ R5, R232, R5, !PT ;  /* 0x00000005e8057209 */ /* 0x000fe40007810000 */
[----:B------:R-:W-:-:S02]  /*9380*/  FMNMX.FTZ R129, R138, R129, !PT ;  /* 0x000000818a817209 */ /* 0x000fc40007810000 */
[----:B------:R-:W-:-:S04]  /*9390*/  FMNMX.FTZ R5, R128, R5, !PT ;  /* 0x0000000580057209 */ /* 0x000fc80007810000 */
[----:B------:R-:W-:-:S04]  /*93a0*/  FMNMX.FTZ R5, R132, R5, !PT ;  /* 0x0000000584057209 */ /* 0x000fc80007810000 */
[----:B------:R-:W-:-:S04]  /*93b0*/  FMNMX.FTZ R5, R234, R5, !PT ;  /* 0x00000005ea057209 */ /* 0x000fc80007810000 */
[----:B------:R-:W-:-:S04]  /*93c0*/  FMNMX.FTZ R6, R120, R5, !PT ;  /* 0x0000000578067209 */ /* 0x000fc80007810000 */
[----:B------:R-:W-:-:S04]  /*93d0*/  FMNMX.FTZ R6, R149, R6, !PT ;  /* 0x0000000695067209 */ /* 0x000fc80007810000 */
[----:B------:R-:W-:-:S04]  /*93e0*/  FMNMX.FTZ R6, R9, R6, !PT ;  /* 0x0000000609067209 */ /* 0x000fc80007810000 */
[----:B------:R-:W-:-:S05]  /*93f0*/  FMNMX.FTZ R6, R147, R6, !PT ;  /* 0x0000000693067209 */ /* 0x000fca0007810000 */
[----:B------:R-:W0:Y:S02]  /*9400*/  SHFL.BFLY PT, R5, R6, 0x2, 0x1f ;  /* 0x0c401f0006057f89 */ /* 0x000e2400000e0000 */
[----:B0-----:R-:W-:Y:S02]  /*9410*/  FMNMX.FTZ R7, R6, R5, !PT ;  /* 0x0000000506077209 */ /* 0x001fe40007810000 */
[----:B------:R-:W0:Y:S03]  /*9420*/  LDC R5, c[0x0][0x988] ;  /* 0x00026200ff057b82 */ /* 0x000e260000000800 */
[----:B------:R-:W1:Y:S02]  /*9430*/  SHFL.BFLY PT, R6, R7, 0x1, 0x1f ;  /* 0x0c201f0007067f89 */ /* 0x000e6400000e0000 */
[----:B-1----:R-:W-:-:S05]  /*9440*/  FMNMX.FTZ R7, R7, R6, !PT ;  /* 0x0000000607077209 */ /* 0x002fca0007810000 */
[C---:B0-----:R-:W-:Y:S01]  /*9450*/  FMUL.FTZ R151, R7.reuse, R5 ;  /* 0x0000000507977220 */ /* 0x041fe20000410000 */
[----:B------:R-:W-:-:S03]  /*9460*/  FADD.FTZ R6, -R7, R14 ;  /* 0x0000000e07067221 */ /* 0x000fc60000010100 */
[-CC-:B------:R-:W-:Y:S01]  /*9470*/  FFMA.FTZ R125, R0, R5.reuse, -R151.reuse ;  /* 0x00000005007d7223 */ /* 0x180fe20000010897 */
[-CC-:B------:R-:W-:Y:S01]  /*9480*/  FFMA.FTZ R14, R168, R5.reuse, -R151.reuse ;  /* 0x00000005a80e7223 */ /* 0x180fe20000010897 */
[-CC-:B------:R-:W-:Y:S01]  /*9490*/  FFMA.FTZ R127, R170, R5.reuse, -R151.reuse ;  /* 0x00000005aa7f7223 */ /* 0x180fe20000010897 */
[-CC-:B------:R-:W-:Y:S01]  /*94a0*/  FFMA.FTZ R135, R216, R5.reuse, -R151.reuse ;  /* 0x00000005d8877223 */ /* 0x180fe20000010897 */
        /* <DEDUP_REMOVED lines=15> */
[----:B------:R-:W-:Y:S01]  /*95a0*/  FFMA.FTZ R147, R147, R5, -R151 ;  /* 0x0000000593937223 */ /* 0x000fe20000010897 */
[----:B------:R-:W-:Y:S08]  /*95b0*/  MUFU.EX2 R6, R6 ;  /* 0x0000000600067308 */ /* 0x000ff00000000800 */
[----:B------:R-:W-:Y:S08]  /*95c0*/  MUFU.EX2 R125, R125 ;  /* 0x0000007d007d7308 */ /* 0x000ff00000000800 */
[----:B------:R-:W0:Y:S08]  /*95d0*/  MUFU.EX2 R14, R14 ;  /* 0x0000000e000e7308 */ /* 0x000e300000000800 */
[----:B------:R-:W-:Y:S01]  /*95e0*/  MUFU.EX2 R127, R127 ;  /* 0x0000007f007f7308 */ /* 0x000fe20000000800 */
[----:B------:R-:W-:-:S02]  /*95f0*/  WARPGROUP.DEPBAR.LE gsb0, 0x0 ;  /* 0x00008000000079c5 */ /* 0x000fc40000010000 */
[----:B------:R-:W-:Y:S01]  /*9600*/  WARPGROUP.ARRIVE ;  /* 0x00000000000079c5 */ /* 0x000fe20000000000 */
[----:B------:R-:W-:Y:S01]  /*9610*/  FMUL.FTZ R188, R139, UR4 ;  /* 0x000000048bbc7c20 */ /* 0x000fe20008410000 */
[----:B------:R-:W-:Y:S01]  /*9620*/  FMUL.FTZ R190, R143, UR4 ;  /* 0x000000048fbe7c20 */ /* 0x000fe20008410000 */
[-CC-:B------:R-:W-:Y:S01]  /*9630*/  FFMA.FTZ R143, R198, R5.reuse, -R151.reuse ;  /* 0x00000005c68f7223 */ /* 0x180fe20000010897 */
[----:B------:R-:W-:Y:S01]  /*9640*/  FFMA.FTZ R198, R202, R5, -R151 ;  /* 0x00000005cac67223 */ /* 0x000fe20000010897 */
[----:B------:R-:W1:Y:S01]  /*9650*/  MUFU.EX2 R196, R196 ;  /* 0x000000c400c47308 */ /* 0x000e620000000800 */
[----:B------:R-:W-:Y:S01]  /*9660*/  HGMMA.64x192x16.F32.BF16 R24, R184, gdesc[UR8].tnspB, R24, gsb0 ;  /* 0x42e00008b8187df0 */ /* 0x000fe20008001818 */
[----:B------:R-:W-:Y:S01]  /*9670*/  UIADD3 UR10, UR6, 0x280, URZ ;  /* 0x00000280060a7890 */ /* 0x000fe2000fffe03f */
[----:B0-----:R-:W-:Y:S01]  /*9680*/  F2FP.BF16.F32.PACK_AB R200, R14, R125 ;  /* 0x0000007d0ec8723e */ /* 0x001fe200000010ff */
[----:B------:R-:W-:Y:S01]  /*9690*/  UMOV UR11, 0x40000040 ;  /* 0x40000040000b7882 */ /* 0x000fe20000000000 */
[----:B------:R-:W-:-:S03]  /*96a0*/  UIADD3 UR6, UR6, 0x300, URZ ;  /* 0x0000030006067890 */ /* 0x000fc6000fffe03f */
[----:B------:R-:W0:Y:S08]  /*96b0*/  MUFU.TANH R188, R188 ;  /* 0x000000bc00bc7308 */ /* 0x000e300000002400 */
[----:B------:R-:W2:Y:S01]  /*96c0*/  MUFU.TANH R190, R190 ;  /* 0x000000be00be7308 */ /* 0x000ea20000002400 */
[----:B-1----:R-:W-:-:S07]  /*96d0*/  F2FP.BF16.F32.PACK_AB R202, R196, R127 ;  /* 0x0000007fc4ca723e */ /* 0x002fce00000010ff */
[----:B------:R-:W-:Y:S01]  /*96e0*/  MUFU.EX2 R143, R143 ;  /* 0x0000008f008f7308 */ /* 0x000fe20000000800 */
[----:B0-----:R-:W-:-:S04]  /*96f0*/  FMNMX.FTZ R129, R188, R129, !PT ;  /* 0x00000081bc817209 */ /* 0x001fc80007810000 */
[----:B------:R-:W-:-:S03]  /*9700*/  FMNMX.FTZ R129, R142, R129, !PT ;  /* 0x000000818e817209 */ /* 0x000fc60007810000 */
[----:B------:R-:W-:Y:S01]  /*9710*/  MUFU.EX2 R145, R145 ;  /* 0x0000009100917308 */ /* 0x000fe20000000800 */
[----:B--2---:R-:W-:-:S04]  /*9720*/  FMNMX.FTZ R129, R190, R129, !PT ;  /* 0x00000081be817209 */ /* 0x004fc80007810000 */
        /* <DEDUP_REMOVED lines=9> */
[----:B------:R-:W-:Y:S01]  /*97c0*/  FMNMX.FTZ R0, R126, R139, !PT ;  /* 0x0000008b7e007209 */ /* 0x000fe20007810000 */
[----:B------:R-:W-:Y:S02]  /*97d0*/  FFMA.FTZ R139, R150, R5, -R151 ;  /* 0x00000005968b7223 */ /* 0x000fe40000010897 */
[----:B------:R-:W0:Y:S01]  /*97e0*/  MUFU.EX2 R168, R168 ;  /* 0x000000a800a87308 */ /* 0x000e220000000800 */
[----:B------:R-:W-:-:S05]  /*97f0*/  FMNMX.FTZ R0, R123, R0, !PT ;  /* 0x000000007b007209 */ /* 0x000fca0007810000 */
[----:B------:R-:W1:Y:S02]  /*9800*/  SHFL.BFLY PT, R153, R0, 0x2, 0x1f ;  /* 0x0c401f0000997f89 */ /* 0x000e6400000e0000 */
[----:B------:R-:W-:Y:S08]  /*9810*/  MUFU.EX2 R194, R194 ;  /* 0x000000c200c27308 */ /* 0x000ff00000000800 */
[----:B------:R-:W-:Y:S01]  /*9820*/  MUFU.EX2 R137, R137 ;  /* 0x0000008900897308 */ /* 0x000fe20000000800 */
[----:B0-----:R-:W-:-:S07]  /*9830*/  F2FP.BF16.F32.PACK_AB R192, R168, R133 ;  /* 0x00000085a8c0723e */ /* 0x001fce00000010ff */
        /* <DEDUP_REMOVED lines=12> */
[--C-:B------:R-:W-:Y:S01]  /*9900*/  FFMA.FTZ R186, R136, R5, -R151.reuse ;  /* 0x0000000588ba7223 */ /* 0x100fe20000010897 */
[----:B-1----:R-:W-:Y:S01]  /*9910*/  FMNMX.FTZ R136, R0, R153, !PT ;  /* 0x0000009900887209 */ /* 0x002fe20007810000 */
[-CC-:B------:R-:W-:Y:S01]  /*9920*/  FFMA.FTZ R153, R128, R5.reuse, -R151.reuse ;  /* 0x0000000580997223 */ /* 0x180fe20000010897 */
[-CC-:B------:R-:W-:Y:S01]  /*9930*/  FFMA.FTZ R128, R9, R5.reuse, -R151.reuse ;  /* 0x0000000509807223 */ /* 0x180fe20000010897 */
[----:B------:R-:W-:Y:S01]  /*9940*/  FFMA.FTZ R184, R230, R5, -R151 ;  /* 0x00000005e6b87223 */ /* 0x000fe20000010897 */
[----:B------:R-:W-:Y:S01]  /*9950*/  HGMMA.64x192x16.F32.BF16 R24, R180, gdesc[UR8].tnspB, R24, gsb0 ;  /* 0x42e00008b4187df0 */ /* 0x000fe20008001818 */
[----:B------:R-:W0:Y:S01]  /*9960*/  SHFL.BFLY PT, R157, R136, 0x1, 0x1f ;  /* 0x0c201f00889d7f89 */ /* 0x000e2200000e0000 */
[----:B------:R-:W-:Y:S08]  /*9970*/  MUFU.EX2 R186, R186 ;  /* 0x000000ba00ba7308 */ /* 0x000ff00000000800 */
[----:B------:R-:W-:Y:S08]  /*9980*/  MUFU.EX2 R184, R184 ;  /* 0x000000b800b87308 */ /* 0x000ff00000000800 */
[----:B------:R-:W-:Y:S01]  /*9990*/  MUFU.EX2 R153, R153 ;  /* 0x0000009900997308 */ /* 0x000fe20000000800 */
[----:B0-----:R-:W-:-:S07]  /*99a0*/  FMNMX.FTZ R9, R136, R157, !PT ;  /* 0x0000009d88097209 */ /* 0x001fce0007810000 */
[----:B------:R-:W-:Y:S01]  /*99b0*/  MUFU.EX2 R128, R128 ;  /* 0x0000008000807308 */ /* 0x000fe20000000800 */
[----:B------:R-:W-:-:S04]  /*99c0*/  FADD.FTZ R0, -R9, R10 ;  /* 0x0000000a09007221 */ /* 0x000fc80000010100 */
[----:B------:R-:W-:-:S06]  /*99d0*/  FMUL.FTZ R0, R0, R5 ;  /* 0x0000000500007220 */ /* 0x000fcc0000410000 */
[----:B------:R-:W-:Y:S01]  /*99e0*/  MUFU.EX2 R0, R0 ;  /* 0x0000000000007308 */ /* 0x000fe20000000800 */
[----:B------:R-:W-:Y:S02]  /*99f0*/  WARPGROUP.DEPBAR.LE gsb0, 0x0 ;  /* 0x00008000000079c5 */ /* 0x000fe40000010000 */
[----:B------:R-:W-:Y:S01]  /*9a00*/  WARPGROUP.ARRIVE ;  /* 0x00000000000079c5 */ /* 0x000fe20000000000 */
[-CC-:B------:R-:W-:Y:S01]  /*9a10*/  FFMA.FTZ R180, R232, R5.reuse, -R151.reuse ;  /* 0x00000005e8b47223 */ /* 0x180fe20000010897 */
[-C--:B------:R-:W-:Y:S01]  /*9a20*/  FFMA.FTZ R182, R132, R5.reuse, -R151 ;  /* 0x0000000584b67223 */ /* 0x080fe20000010897 */
[----:B------:R-:W-:-:S03]  /*9a30*/  FMUL.FTZ R151, R9, R5 ;  /* 0x0000000509977220 */ /* 0x000fc60000410000 */
[----:B------:R-:W-:Y:S01]  /*9a40*/  HGMMA.64x192x16.F32.BF16 R24, R176, gdesc[UR4].tnspB, R24, gsb0 ;  /* 0x42e00004b0187df0 */ /* 0x000fe20008001818 */
[-CC-:B------:R-:W-:Y:S01]  /*9a50*/  FFMA.FTZ R201, R15, R5.reuse, -R151.reuse ;  /* 0x000000050fc97223 */ /* 0x180fe20000010897 */
[-CC-:B------:R-:W-:Y:S01]  /*9a60*/  FFMA.FTZ R10, R20, R5.reuse, -R151.reuse ;  /* 0x00000005140a7223 */ /* 0x180fe20000010897 */
[-CC-:B------:R-:W-:Y:S01]  /*9a70*/  FFMA.FTZ R203, R172, R5.reuse, -R151.reuse ;  /* 0x00000005accb7223 */ /* 0x180fe20000010897 */
[-CC-:B------:R-:W-:Y:S01]  /*9a80*/  FFMA.FTZ R20, R174, R5.reuse, -R151.reuse ;  /* 0x00000005ae147223 */ /* 0x180fe20000010897 */
[-C--:B------:R-:W-:Y:S01]  /*9a90*/  FFMA.FTZ R197, R160, R5.reuse, -R151 ;  /* 0x00000005a0c57223 */ /* 0x080fe20000010897 */
[----:B------:R-:W-:Y:S01]  /*9aa0*/  FFMA.FTZ R15, R6, R4, R125 ;  /* 0x00000004060f7223 */ /* 0x000fe2000001007d */
[----:B------:R-:W0:Y:S01]  /*9ab0*/  MUFU.EX2 R201, R201 ;  /* 0x000000c900c97308 */ /* 0x000e220000000800 */
        /* <DEDUP_REMOVED lines=14> */
[----:B------:R-:W-:Y:S01]  /*9ba0*/  FFMA.FTZ R190, R190, R5, -R151 ;  /* 0x00000005bebe7223 */ /* 0x000fe20000010897 */
[----:B------:R-:W2:Y:S01]  /*9bb0*/  MUFU.EX2 R203, R203 ;  /* 0x000000cb00cb7308 */ /* 0x000ea20000000800 */
[----:B0-----:R-:W-:Y:S01]  /*9bc0*/  FFMA.FTZ R3, R0, R3, R201 ;  /* 0x0000000300037223 */ /* 0x001fe200000100c9 */
[-CC-:B------:R-:W-:Y:S01]  /*9bd0*/  FFMA.FTZ R130, R130, R5.reuse, -R151.reuse ;  /* 0x0000000582827223 */ /* 0x180fe20000010897 */
[-CC-:B------:R-:W-:Y:S01]  /*9be0*/  FFMA.FTZ R236, R236, R5.reuse, -R151.reuse ;  /* 0x00000005ecec7223 */ /* 0x180fe20000010897 */
[-CC-:B------:R-:W-:Y:S01]  /*9bf0*/  FFMA.FTZ R134, R134, R5.reuse, -R151.reuse ;  /* 0x0000000586867223 */ /* 0x180fe20000010897 */
[-CC-:B------:R-:W-:Y:S01]  /*9c00*/  FFMA.FTZ R21, R21, R5.reuse, -R151.reuse ;  /* 0x0000000515157223 */ /* 0x180fe20000010897 */
[-CC-:B------:R-:W-:Y:S01]  /*9c10*/  FFMA.FTZ R121, R121, R5.reuse, -R151.reuse ;  /* 0x0000000579797223 */ /* 0x180fe20000010897 */
[----:B------:R-:W-:Y:S01]  /*9c20*/  FFMA.FTZ R126, R126, R5, -R151 ;  /* 0x000000057e7e7223 */ /* 0x000fe20000010897 */
[----:B------:R-:W0:Y:S01]  /*9c30*/  MUFU.EX2 R20, R20 ;  /* 0x0000001400147308 */ /* 0x000e220000000800 */
[C---:B-1----:R-:W-:Y:S01]  /*9c40*/  FADD.FTZ R138, R10.reuse, R3 ;  /* 0x000000030a8a7221 */ /* 0x042fe20000010000 */
[----:B------:R-:W-:Y:S01]  /*9c50*/  F2FP.BF16.F32.PACK_AB R201, R10, R201 ;  /* 0x000000c90ac9723e */ /* 0x000fe200000010ff */
[----:B------:R-:W-:Y:S01]  /*9c60*/  FFMA.FTZ R123, R123, R5, -R151 ;  /* 0x000000057b7b7223 */ /* 0x000fe20000010897 */
[----:B------:R-:W-:-:S04]  /*9c70*/  R2UR UR6, R16 ;  /* 0x00000000100672ca */ /* 0x000fc800000e0000 */
[----:B------:R-:W-:Y:S01]  /*9c80*/  MUFU.EX2 R197, R197 ;  /* 0x000000c500c57308 */ /* 0x000fe20000000800 */
[----:B--2---:R-:W-:-:S07]  /*9c90*/  FADD.FTZ R3, R203, R138 ;  /* 0x0000008acb037221 */ /* 0x004fce0000010000 */
        /* <DEDUP_REMOVED lines=19> */
[----:B------:R-:W0:Y:S08]  /*9dd0*/  MUFU.EX2 R21, R21 ;  /* 0x0000001500157308 */ /* 0x000e300000000800 */
[----:B------:R-:W-:Y:S01]  /*9de0*/  MUFU.EX2 R121, R121 ;  /* 0x0000007900797308 */ /* 0x000fe20000000800 */
[----:B------:R-:W-:-:S02]  /*9df0*/  WARPGROUP.DEPBAR.LE gsb0, 0x0 ;  /* 0x00008000000079c5 */ /* 0x000fc40000010000 */
[----:B------:R1:W-:Y:S05]  /*9e00*/  @!P1 SYNCS.ARRIVE.TRANS64.RED.A1T0 RZ, [R12+URZ], RZ ;  /* 0x000000ff0cff99a7 */ /* 0x0003ea000810043f */
[----:B------:R-:W-:Y:S01]  /*9e10*/  MUFU.EX2 R126, R126 ;  /* 0x0000007e007e7308 */ /* 0x000fe20000000800 */
[----:B0-----:R-:W-:Y:S02]  /*9e20*/  F2FP.BF16.F32.PACK_AB R183, R21, R134 ;  /* 0x0000008615b7723e */ /* 0x001fe400000010ff */
[----:B------:R-:W-:Y:S02]  /*9e30*/  F2FP.BF16.F32.PACK_AB R176, R149, R120 ;  /* 0x0000007895b0723e */ /* 0x000fe400000010ff */
[----:B------:R-:W-:Y:S01]  /*9e40*/  F2FP.BF16.F32.PACK_AB R178, R147, R128 ;  /* 0x0000008093b2723e */ /* 0x000fe200000010ff */
[----:B-1----:R-:W-:Y:S01]  /*9e50*/  FADD.FTZ R12, R14, R15 ;  /* 0x0000000f0e0c7221 */ /* 0x002fe20000010000 */
[----:B------:R-:W-:Y:S01]  /*9e60*/  @!P1 PRMT R15, RZ, 0x654, R13 ;  /* 0x00000654ff0f9816 */ /* 0x000fe2000000000d */
[----:B------:R-:W0:Y:S02]  /*9e70*/  MUFU.EX2 R123, R123 ;  /* 0x0000007b007b7308 */ /* 0x000e240000000800 */
[----:B------:R-:W-:Y:S01]  /*9e80*/  FADD.FTZ R13, R127, R12 ;  /* 0x0000000c7f0d7221 */ /* 0x000fe20000010000 */
[----:B------:R1:W-:Y:S01]  /*9e90*/  @!P1 SYNCS.ARRIVE.TRANS64.RED.A1T0 RZ, [R15+URZ], RZ ;  /* 0x000000ff0fff99a7 */ /* 0x0003e2000810043f */
[----:B------:R-:W-:Y:S01]  /*9ea0*/  FFMA.FTZ R12, R188, R5, -R151 ;  /* 0x00000005bc0c7223 */ /* 0x000fe20000010897 */
[----:B------:R-:W-:Y:S01]  /*9eb0*/  F2FP.BF16.F32.PACK_AB R188, R216, R131 ;  /* 0x00000083d8bc723e */ /* 0x000fe200000010ff */
[----:B------:R-:W-:Y:S01]  /*9ec0*/  FADD.FTZ R124, R196, R13 ;  /* 0x0000000dc47c7221 */ /* 0x000fe20000010000 */
[----:B------:R-:W-:-:S03]  /*9ed0*/  F2FP.BF16.F32.PACK_AB R196, R145, R143 ;  /* 0x0000008f91c4723e */ /* 0x000fc600000010ff */
[----:B------:R-:W-:Y:S01]  /*9ee0*/  FADD.FTZ R138, R143, R124 ;  /* 0x0000007c8f8a7221 */ /* 0x000fe20000010000 */
[----:B------:R-:W-:Y:S01]  /*9ef0*/  FADD.FTZ R124, R20, R3 ;  /* 0x00000003147c7221 */ /* 0x000fe20000010000 */
[----:B------:R-:W-:Y:S02]  /*9f00*/  MUFU.EX2 R12, R12 ;  /* 0x0000000c000c7308 */ /* 0x000fe40000000800 */
[----:B------:R-:W-:Y:S01]  /*9f10*/  FADD.FTZ R13, R145, R138 ;  /* 0x0000008a910d7221 */ /* 0x000fe20000010000 */
[----:B------:R-:W-:Y:S01]  /*9f20*/  FADD.FTZ R3, R197, R124 ;  /* 0x0000007cc5037221 */ /* 0x000fe20000010000 */
[----:B------:R-:W-:Y:S02]  /*9f30*/  F2FP.BF16.F32.PACK_AB R197, R132, R197 ;  /* 0x000000c584c5723e */ /* 0x000fe400000010ff */
[----:B------:R-:W-:Y:S01]  /*9f40*/  FADD.FTZ R138, R198, R13 ;  /* 0x0000000dc68a7221 */ /* 0x000fe20000010000 */
[----:B------:R-:W-:Y:S01]  /*9f50*/  FADD.FTZ R124, R132, R3 ;  /* 0x00000003847c7221 */ /* 0x000fe20000010000 */
[----:B------:R-:W-:Y:S01]  /*9f60*/  FFMA.FTZ R3, R122, R5, -R151 ;  /* 0x000000057a037223 */ /* 0x000fe20000010897 */
[C---:B------:R-:W-:Y:S01]  /*9f70*/  F2FP.BF16.F32.PACK_AB R198, R135.reuse, R198 ;  /* 0x000000c687c6723e */ /* 0x040fe200000010ff */
[----:B------:R-:W-:Y:S01]  /*9f80*/  FADD.FTZ R138, R135, R138 ;  /* 0x0000008a878a7221 */ /* 0x000fe20000010000 */
[----:B------:R-:W-:Y:S01]  /*9f90*/  FADD.FTZ R13, R199, R124 ;  /* 0x0000007cc70d7221 */ /* 0x000fe20000010000 */
[----:B------:R2:W-:Y:S01]  /*9fa0*/  MUFU.EX2 R122, R190 ;  /* 0x000000be007a7308 */ /* 0x0005e20000000800 */
[C---:B------:R-:W-:Y:S01]  /*9fb0*/  F2FP.BF16.F32.PACK_AB R199, R136.reuse, R199 ;  /* 0x000000c788c7723e */ /* 0x040fe200000010ff */
[----:B-1----:R-:W-:Y:S01]  /*9fc0*/  FADD.FTZ R15, R133, R138 ;  /* 0x0000008a850f7221 */ /* 0x002fe20000010000 */
[----:B------:R-:W-:Y:S01]  /*9fd0*/  FADD.FTZ R124, R136, R13 ;  /* 0x0000000d887c7221 */ /* 0x000fe20000010000 */
[----:B0-----:R-:W-:-:S02]  /*9fe0*/  F2FP.BF16.F32.PACK_AB R179, R123, R126 ;  /* 0x0000007e7bb3723e */ /* 0x001fc400000010ff */
[----:B------:R-:W-:Y:S01]  /*9ff0*/  FADD.FTZ R15, R168, R15 ;  /* 0x0000000fa80f7221 */ /* 0x000fe20000010000 */
[----:B------:R-:W-:Y:S01]  /*a000*/  FADD.FTZ R13, R193, R124 ;  /* 0x0000007cc10d7221 */ /* 0x000fe20000010000 */
[----:B------:R-:W0:Y:S01]  /*a010*/  MUFU.EX2 R20, R3 ;  /* 0x0000000300147308 */ /* 0x000e220000000800 */
[----:B------:R-:W-:Y:S01]  /*a020*/  F2FP.BF16.F32.PACK_AB R193, R140, R193 ;  /* 0x000000c18cc1723e */ /* 0x000fe200000010ff */
[----:B------:R-:W-:Y:S01]  /*a030*/  FADD.FTZ R138, R194, R15 ;  /* 0x0000000fc28a7221 */ /* 0x000fe20000010000 */
[----:B------:R-:W-:Y:S01]  /*a040*/  FADD.FTZ R124, R140, R13 ;  /* 0x0000000d8c7c7221 */ /* 0x000fe20000010000 */
[C---:B------:R-:W-:Y:S02]  /*a050*/  F2FP.BF16.F32.PACK_AB R194, R137.reuse, R194 ;  /* 0x000000c289c2723e */ /* 0x040fe400000010ff */
[----:B------:R-:W-:Y:S01]  /*a060*/  FADD.FTZ R138, R137, R138 ;  /* 0x0000008a898a7221 */ /* 0x000fe20000010000 */
[----:B------:R-:W-:Y:S01]  /*a070*/  FADD.FTZ R13, R195, R124 ;  /* 0x0000007cc30d7221 */ /* 0x000fe20000010000 */
[----:B------:R-:W-:-:S02]  /*a080*/  F2FP.BF16.F32.PACK_AB R195, R150, R195 ;  /* 0x000000c396c3723e */ /* 0x000fc400000010ff */
[----:B------:R-:W-:Y:S01]  /*a090*/  FADD.FTZ R15, R131, R138 ;  /* 0x0000008a830f7221 */ /* 0x000fe20000010000 */
[----:B------:R-:W-:Y:S01]  /*a0a0*/  FADD.FTZ R14, R150, R13 ;  /* 0x0000000d960e7221 */ /* 0x000fe20000010000 */
[----:B--2---:R-:W-:Y:S02]  /*a0b0*/  F2FP.BF16.F32.PACK_AB R190, R170, R129 ;  /* 0x00000081aabe723e */ /* 0x004fe400000010ff */
[----:B------:R-:W-:Y:S01]  /*a0c0*/  FADD.FTZ R10, R216, R15 ;  /* 0x0000000fd80a7221 */ /* 0x000fe20000010000 */
[----:B------:R-:W-:Y:S01]  /*a0d0*/  FADD.FTZ R13, R189, R14 ;  /* 0x0000000ebd0d7221 */ /* 0x000fe20000010000 */
[C---:B------:R-:W-:Y:S02]  /*a0e0*/  F2FP.BF16.F32.PACK_AB R189, R144.reuse, R189 ;  /* 0x000000bd90bd723e */ /* 0x040fe400000010ff */
[----:B------:R-:W-:Y:S01]  /*a0f0*/  FADD.FTZ R15, R129, R10 ;  /* 0x0000000a810f7221 */ /* 0x000fe20000010000 */
[----:B------:R-:W-:Y:S01]  /*a100*/  FADD.FTZ R10, R144, R13 ;  /* 0x0000000d900a7221 */ /* 0x000fe20000010000 */
[----:B0-----:R-:W-:-:S02]  /*a110*/  F2FP.BF16.F32.PACK_AB R177, R121, R20 ;  /* 0x0000001479b1723e */ /* 0x001fc400000010ff */
[----:B------:R-:W-:Y:S01]  /*a120*/  FADD.FTZ R15, R170, R15 ;  /* 0x0000000faa0f7221 */ /* 0x000fe20000010000 */
[----:B------:R-:W-:Y:S01]  /*a130*/  FADD.FTZ R13, R191, R10 ;  /* 0x0000000abf0d7221 */ /* 0x000fe20000010000 */
[----:B------:R-:W-:Y:S02]  /*a140*/  F2FP.BF16.F32.PACK_AB R191, R4, R191 ;  /* 0x000000bf04bf723e */ /* 0x000fe400000010ff */
        /* <DEDUP_REMOVED lines=11> */
[----:B------:R-:W-:Y:S01]  /*a200*/  F2FP.BF16.F32.PACK_AB R187, R122, R187 ;  /* 0x000000bb7abb723e */ /* 0x000fe200000010ff */
[----:B------:R-:W-:Y:S02]  /*a210*/  IMAD.MOV.U32 R14, RZ, RZ, R7 ;  /* 0x000000ffff0e7224 */ /* 0x000fe400078e0007 */
[----:B------:R-:W-:Y:S01]  /*a220*/  FADD.FTZ R10, R180, R15 ;  /* 0x0000000fb40a7221 */ /* 0x000fe20000010000 */
[----:B------:R-:W-:Y:S01]  /*a230*/  FADD.FTZ R13, R122, R13 ;  /* 0x0000000d7a0d7221 */ /* 0x000fe20000010000 */
[----:B------:R-:W-:-:S02]  /*a240*/  F2FP.BF16.F32.PACK_AB R180, R153, R180 ;  /* 0x000000b499b4723e */ /* 0x000fc400000010ff */
[----:B------:R-:W-:Y:S01]  /*a250*/  FADD.FTZ R3, R153, R10 ;  /* 0x0000000a99037221 */ /* 0x000fe20000010000 */
[----:B------:R-:W-:Y:S01]  /*a260*/  FADD.FTZ R13, R130, R13 ;  /* 0x0000000d820d7221 */ /* 0x000fe20000010000 */
[----:B------:R-:W-:Y:S02]  /*a270*/  IMAD.MOV.U32 R10, RZ, RZ, R9 ;  /* 0x000000ffff0a7224 */ /* 0x000fe400078e0009 */
[----:B------:R-:W-:Y:S01]  /*a280*/  FADD.FTZ R4, R182, R3 ;  /* 0x00000003b6047221 */ /* 0x000fe20000010000 */
[C---:B------:R-:W-:Y:S01]  /*a290*/  FADD.FTZ R13, R181.reuse, R13 ;  /* 0x0000000db50d7221 */ /* 0x040fe20000010000 */
[----:B------:R-:W-:Y:S02]  /*a2a0*/  F2FP.BF16.F32.PACK_AB R181, R181, R130 ;  /* 0x00000082b5b5723e */ /* 0x000fe400000010ff */
[C---:B------:R-:W-:Y:S01]  /*a2b0*/  FADD.FTZ R3, R155.reuse, R4 ;  /* 0x000000049b037221 */ /* 0x040fe20000010000 */
[----:B------:R-:W-:Y:S01]  /*a2c0*/  FADD.FTZ R13, R134, R13 ;  /* 0x0000000d860d7221 */ /* 0x000fe20000010000 */
[----:B------:R-:W-:-:S02]  /*a2d0*/  F2FP.BF16.F32.PACK_AB R182, R155, R182 ;  /* 0x000000b69bb6723e */ /* 0x000fc400000010ff */
[----:B------:R-:W-:Y:S01]  /*a2e0*/  FADD.FTZ R4, R120, R3 ;  /* 0x0000000378047221 */ /* 0x000fe20000010000 */
[----:B------:R-:W-:-:S03]  /*a2f0*/  FADD.FTZ R13, R21, R13 ;  /* 0x0000000d150d7221 */ /* 0x000fc60000010000 */
[----:B------:R-:W-:Y:S01]  /*a300*/  FADD.FTZ R3, R149, R4 ;  /* 0x0000000495037221 */ /* 0x000fe20000010000 */
[----:B------:R-:W-:-:S03]  /*a310*/  FADD.FTZ R13, R20, R13 ;  /* 0x0000000d140d7221 */ /* 0x000fc60000010000 */
[----:B------:R-:W-:Y:S01]  /*a320*/  FADD.FTZ R4, R128, R3 ;  /* 0x0000000380047221 */ /* 0x000fe20000010000 */
[----:B------:R-:W-:-:S03]  /*a330*/  FADD.FTZ R13, R121, R13 ;  /* 0x0000000d790d7221 */ /* 0x000fc60000010000 */
[----:B------:R-:W-:Y:S01]  /*a340*/  FADD.FTZ R4, R147, R4 ;  /* 0x0000000493047221 */ /* 0x000fe20000010000 */
[----:B------:R-:W-:-:S04]  /*a350*/  FADD.FTZ R13, R126, R13 ;  /* 0x0000000d7e0d7221 */ /* 0x000fc80000010000 */
[----:B------:R-:W-:Y:S01]  /*a360*/  FADD.FTZ R3, R123, R13 ;  /* 0x0000000d7b037221 */ /* 0x000fe20000010000 */
[----:B------:R-:W-:Y:S01]  /*a370*/  IMAD.MOV.U32 R13, RZ, RZ, R17 ;  /* 0x000000ffff0d7224 */ /* 0x000fe200078e0011 */
[----:B------:R-:W-:Y:S06]  /*a380*/  @P2 BRA `(.L_x_275) ;  /* 0xffffffbc00802947 */ /* 0x000fec000383ffff */
.L_x_266:
        /* <DEDUP_REMOVED lines=99> */
.L_x_276:
[----:B------:R-:W-:Y:S01]  /*a9c0*/  IMAD R15, R16, 0x8, R2 ;  /* 0x00000008100f7824 */ /* 0x000fe200078e0202 */
[----:B------:R-:W-:-:S04]  /*a9d0*/  SHF.L.U32 R0, R17, 0x1f, RZ ;  /* 0x0000001f11007819 */ /* 0x000fc800000006ff */
[----:B------:R0:W1:Y:S01]  /*a9e0*/  SYNCS.PHASECHK.TRANS64.TRYWAIT P2, [R15+URZ+0x36850], R0 ;  /* 0x036850000f0075a7 */ /* 0x000062000804017f */
[----:B------:R-:W-:Y:S05]  /*a9f0*/  @!P0 BRA `(.L_x_277) ;  /* 0x0000000000048947 */ /* 0x000fea0003800000 */
[----:B------:R-:W-:Y:S01]  /*aa00*/  BPT.TRAP 0x1 ;  /* 0x000000040000795c */ /* 0x000fe20000300000 */
.L_x_277:
[----:B-1----:R-:W-:Y:S05]  /*aa10*/  @P2 BRA `(.L_x_278) ;  /* 0x0000000000082947 */ /* 0x002fea0003800000 */
[----:B------:R-:W1:Y:S02]  /*aa20*/  SYNCS.PHASECHK.TRANS64.TRYWAIT P0, [R15+URZ+0x36850], R0 ;  /* 0x036850000f0075a7 */ /* 0x000e64000800017f */
[----:B-1----:R-:W-:Y:S05]  /*aa30*/  @!P0 BRA `(.L_x_279) ;  /* 0x0000007c008c8947 */ /* 0x002fea0003800000 */
.L_x_278:
[----:B------:R-:W-:Y:S05]  /*aa40*/  WARPSYNC.ALL ;  /* 0x0000000000007948 */ /* 0x000fea0003800000 */
[----:B------:R-:W-:Y:S01]  /*aa50*/  IADD3 R2, R2, 0x400, RZ ;  /* 0x0000040002027810 */ /* 0x000fe20007ffe0ff */
[----:B------:R-:W-:Y:S01]  /*aa60*/  WARPGROUP.ARRIVE ;  /* 0x00000000000079c5 */ /* 0x000fe20000000000 */
[----:B------:R-:W-:Y:S01]  /*aa70*/  IMAD.MOV.U32 R13, RZ, RZ, 0x40000040 ;  /* 0x40000040ff0d7424 */ /* 0x000fe200078e00ff */
[----:B01----:R-:W0:Y:S01]  /*aa80*/  SHFL.BFLY PT, R0, R3, 0x2, 0x1f ;  /* 0x0c401f0003007f89 */ /* 0x003e2200000e0000 */
[----:B------:R-:W-:Y:S01]  /*aa90*/  SHF.R.U32.HI R2, RZ, 0x4, R2 ;  /* 0x00000004ff027819 */ /* 0x000fe20000011602 */
[----:B------:R-:W-:-:S03]  /*aaa0*/  VIADD R208, R208, 0x1 ;  /* 0x00000001d0d07836 */ /* 0x000fc60000000000 */
[----:B------:R-:W-:-:S04]  /*aab0*/  LOP3.LUT R2, R2, 0x3fff, RZ, 0xc0, !PT ;  /* 0x00003fff02027812 */ /* 0x000fc800078ec0ff */
[----:B------:R-:W-:-:S05]  /*aac0*/  LOP3.LUT R11, R2, 0x3800000, RZ, 0xfc, !PT ;  /* 0x03800000020b7812 */ /* 0x000fca00078efcff */
[----:B------:R-:W-:Y:S02]  /*aad0*/  IMAD R10, R16, 0xa80, R11 ;  /* 0x00000a80100a7824 */ /* 0x000fe400078e020b */
[----:B------:R-:W-:Y:S02]  /*aae0*/  IMAD.MOV.U32 R11, RZ, RZ, 0x40000040 ;  /* 0x40000040ff0b7424 */ /* 0x000fe400078e00ff */
[C---:B------:R-:W-:Y:S01]  /*aaf0*/  VIADD R12, R10.reuse, 0x80 ;  /* 0x000000800a0c7836 */ /* 0x040fe20000000000 */
[----:B------:R-:W-:Y:S01]  /*ab00*/  R2UR UR6, R10 ;  /* 0x000000000a0672ca */ /* 0x000fe200000e0000 */
[----:B------:R-:W-:Y:S01]  /*ab10*/  VIADD R16, R16, 0x1 ;  /* 0x0000000110107836 */ /* 0x000fe20000000000 */
[----:B------:R-:W-:Y:S01]  /*ab20*/  R2UR UR7, R11 ;  /* 0x000000000b0772ca */ /* 0x000fe200000e0000 */
[----:B------:R-:W-:Y:S02]  /*ab30*/  IMAD.MOV.U32 R11, RZ, RZ, 0x40000040 ;  /* 0x40000040ff0b7424 */ /* 0x000fe400078e00ff */
[----:B0-----:R-:W-:Y:S01]  /*ab40*/  FADD.FTZ R2, R0, R3 ;  /* 0x0000000300027221 */ /* 0x001fe20000010000 */
[----:B------:R-:W-:-:S04]  /*ab50*/  ISETP.NE.AND P2, PT, R16, 0x2, PT ;  /* 0x000000021000780c */ /* 0x000fc80003f45270 */
[----:B------:R-:W-:-:S05]  /*ab60*/  SEL R16, R16, RZ, P2 ;  /* 0x000000ff10107207 */ /* 0x000fca0001000000 */
[----:B------:R-:W-:Y:S01]  /*ab70*/  HGMMA.64x192x16.F32.BF16 R24, R200, gdesc[UR4].tnspB, R24, gsb0 ;  /* 0x42e00004c8187df0 */ /* 0x000fe20008001818 */
[----:B------:R-:W-:Y:S01]  /*ab80*/  R2UR UR6, R12 ;  /* 0x000000000c0672ca */ /* 0x000fe200000e0000 */
[----:B------:R-:W-:Y:S01]  /*ab90*/  VIADD R12, R10, 0x100 ;  /* 0x000001000a0c7836 */ /* 0x000fe20000000000 */
[----:B------:R-:W-:Y:S01]  /*aba0*/  R2UR UR7, R13 ;  /* 0x000000000d0772ca */ /* 0x000fe200000e0000 */
[----:B------:R-:W-:Y:S01]  /*abb0*/  IMAD.MOV.U32 R13, RZ, RZ, 0x40000040 ;  /* 0x40000040ff0d7424 */ /* 0x000fe200078e00ff */
[----:B------:R-:W-:Y:S02]  /*abc0*/  WARPGROUP.DEPBAR.LE gsb0, 0x0 ;  /* 0x00008000000079c5 */ /* 0x000fe40000010000 */
[----:B------:R-:W-:-:S13]  /*abd0*/  WARPGROUP.ARRIVE ;  /* 0x00000000000079c5 */ /* 0x000fda0000000000 */
[----:B------:R-:W-:Y:S01]  /*abe0*/  HGMMA.64x192x16.F32.BF16 R24, R196, gdesc[UR4].tnspB, R24, gsb0 ;  /* 0x42e00004c4187df0 */ /* 0x000fe20008001818 */
[----:B------:R-:W-:Y:S02]  /*abf0*/  R2UR UR6, R12 ;  /* 0x000000000c0672ca */ /* 0x000fe400000e0000 */
[----:B------:R-:W-:Y:S01]  /*ac00*/  R2UR UR7, R13 ;  /* 0x000000000d0772ca */ /* 0x000fe200000e0000 */
[----:B------:R-:W-:Y:S01]  /*ac10*/  IMAD.MOV.U32 R13, RZ, RZ, 0x40000040 ;  /* 0x40000040ff0d7424 */ /* 0x000fe200078e00ff */
[----:B------:R-:W-:Y:S01]  /*ac20*/  IADD3 R12, R10, 0x180, RZ ;  /* 0x000001800a0c7810 */ /* 0x000fe20007ffe0ff */
[----:B------:R-:W-:Y:S02]  /*ac30*/  WARPGROUP.DEPBAR.LE gsb0, 0x0 ;  /* 0x00008000000079c5 */ /* 0x000fe40000010000 */
[----:B------:R-:W-:-:S12]  /*ac40*/  WARPGROUP.ARRIVE ;  /* 0x00000000000079c5 */ /* 0x000fd80000000000 */
        /* <DEDUP_REMOVED lines=8> */
[----:B------:R-:W-:Y:S01]  /*acd0*/  R2UR UR6, R12 ;  /* 0x000000000c0672ca */ /* 0x000fe200000e0000 */
[C---:B------:R-:W-:Y:S01]  /*ace0*/  VIADD R12, R10.reuse, 0x280 ;  /* 0x000002800a0c7836 */ /* 0x040fe20000000000 */
[----:B------:R-:W-:Y:S01]  /*acf0*/  R2UR UR7, R13 ;  /* 0x000000000d0772ca */ /* 0x000fe200000e0000 */
[----:B------:R-:W-:Y:S01]  /*ad00*/  IMAD.MOV.U32 R13, RZ, RZ, 0x40000040 ;  /* 0x40000040ff0d7424 */ /* 0x000fe200078e00ff */
[----:B------:R-:W-:Y:S01]  /*ad10*/  IADD3 R10, R10, 0x300, RZ ;  /* 0x000003000a0a7810 */ /* 0x000fe20007ffe0ff */
[----:B------:R-:W-:Y:S02]  /*ad20*/  WARPGROUP.DEPBAR.LE gsb0, 0x0 ;  /* 0x00008000000079c5 */ /* 0x000fe40000010000 */
[----:B------:R-:W-:-:S12]  /*ad30*/  WARPGROUP.ARRIVE ;  /* 0x00000000000079c5 */ /* 0x000fd80000000000 */
[----:B------:R-:W-:Y:S01]  /*ad40*/  HGMMA.64x192x16.F32.BF16 R24, R184, gdesc[UR4].tnspB, R24, gsb0 ;  /* 0x42e00004b8187df0 */ /* 0x000fe20008001818 */
[----:B------:R-:W-:Y:S02]  /*ad50*/  R2UR UR6, R12 ;  /* 0x000000000c0672ca */ /* 0x000fe400000e0000 */
[----:B------:R-:W-:Y:S02]  /*ad60*/  R2UR UR7, R13 ;  /* 0x000000000d0772ca */ /* 0x000fe400000e0000 */
[----:B------:R-:W0:Y:S02]  /*ad70*/  SHFL.BFLY PT, R13, R2, 0x1, 0x1f ;  /* 0x0c201f00020d7f89 */ /* 0x000e2400000e0000 */
[----:B0-----:R-:W-:Y:S01]  /*ad80*/  FADD.FTZ R13, R2, R13 ;  /* 0x0000000d020d7221 */ /* 0x001fe20000010000 */
[----:B------:R-:W-:-:S04]  /*ad90*/  IMAD.MOV.U32 R2, RZ, RZ, -0x800000 ;  /* 0xff800000ff027424 */ /* 0x000fc800078e00ff */
[----:B------:R-:W-:-:S13]  /*ada0*/  FSETP.NE.FTZ.AND P3, PT, R13, RZ, PT ;  /* 0x000000ff0d00720b */ /* 0x000fda0003f75000 */
[----:B------:R-:W0:Y:S02]  /*adb0*/  @P3 MUFU.LG2 R12, R13 ;  /* 0x0000000d000c3308 */ /* 0x000e240000000c00 */
[----:B0-----:R-:W-:Y:S01]  /*adc0*/  @P3 FMUL.FTZ R12, R12, 0.69314718246459960938 ;  /* 0x3f3172180c0c3820 */ /* 0x001fe20000410000 */
[----:B------:R-:W-:Y:S02]  /*add0*/  WARPGROUP.DEPBAR.LE gsb0, 0x0 ;  /* 0x00008000000079c5 */ /* 0x000fe40000010000 */
[----:B------:R-:W-:-:S06]  /*ade0*/  WARPGROUP.ARRIVE ;  /* 0x00000000000079c5 */ /* 0x000fcc0000000000 */
[----:B------:R-:W-:Y:S01]  /*adf0*/  HGMMA.64x192x16.F32.BF16 R24, R180, gdesc[UR4].tnspB, R24, gsb0 ;  /* 0x42e00004b4187df0 */ /* 0x000fe20008001818 */
[----:B------:R-:W-:Y:S02]  /*ae00*/  R2UR UR6, R10 ;  /* 0x000000000a0672ca */ /* 0x000fe400000e0000 */
[----:B------:R-:W-:Y:S02]  /*ae10*/  R2UR UR7, R11 ;  /* 0x000000000b0772ca */ /* 0x000fe400000e0000 */
[----:B------:R-:W0:Y:S01]  /*ae20*/  SHFL.BFLY PT, R11, R4, 0x2, 0x1f ;  /* 0x0c401f00040b7f89 */ /* 0x000e2200000e0000 */
[----:B------:R-:W-:-:S06]  /*ae30*/  MOV R10, RZ ;  /* 0x000000ff000a7202 */ /* 0x000fcc0000000f00 */
[----:B------:R-:W-:Y:S01]  /*ae40*/  @P3 MUFU.RCP R10, R13 ;  /* 0x0000000d000a3308 */ /* 0x000fe20000001000 */
[----:B0-----:R-:W-:Y:S01]  /*ae50*/  FADD.FTZ R11, R11, R4 ;  /* 0x000000040b0b7221 */ /* 0x001fe20000010000 */
[----:B------:R-:W-:-:S04]  /*ae60*/  IMAD.MOV.U32 R4, RZ, RZ, RZ ;  /* 0x000000ffff047224 */ /* 0x000fc800078e00ff */
[----:B------:R-:W0:Y:S02]  /*ae70*/  SHFL.BFLY PT, R0, R11, 0x1, 0x1f ;  /* 0x0c201f000b007f89 */ /* 0x000e2400000e0000 */
[----:B0-----:R-:W-:Y:S01]  /*ae80*/  FADD.FTZ R14, R11, R0 ;  /* 0x000000000b0e7221 */ /* 0x001fe20000010000 */
[----:B------:R-:W-:Y:S01]  /*ae90*/  @!P1 VIADD R11, R15, 0x36860 ;  /* 0x000368600f0b9836 */ /* 0x000fe20000000000 */
[----:B------:R-:W-:-:S03]  /*aea0*/  SEL R0, RZ, 0x1, P2 ;  /* 0x00000001ff007807 */ /* 0x000fc60001000000 */
[----:B------:R-:W-:Y:S02]  /*aeb0*/  FSETP.NE.FTZ.AND P0, PT, R14, RZ, PT ;  /* 0x000000ff0e00720b */ /* 0x000fe40003f15000 */
[----:B------:R-:W-:Y:S02]  /*aec0*/  @!P1 PRMT R11, RZ, 0x654, R11 ;  /* 0x00000654ff0b9816 */ /* 0x000fe4000000000b */
[----:B------:R-:W-:Y:S01]  /*aed0*/  LOP3.LUT R17, R17, R0, RZ, 0x3c, !PT ;  /* 0x0000000011117212 */ /* 0x000fe200078e3cff */
[----:B------:R-:W-:-:S08]  /*aee0*/  IMAD.MOV.U32 R0, RZ, RZ, -0x800000 ;  /* 0xff800000ff007424 */ /* 0x000fd000078e00ff */
[----:B------:R-:W0:Y:S01]  /*aef0*/  @P0 MUFU.LG2 R8, R14 ;  /* 0x0000000e00080308 */ /* 0x000e220000000c00 */
[C---:B------:R-:W-:Y:S01]  /*af00*/  @P0 FMUL.FTZ R6, R5.reuse, 0.69314718246459960938 ;  /* 0x3f31721805060820 */ /* 0x040fe20000410000 */
[----:B------:R-:W-:-:S04]  /*af10*/  @P3 FMUL.FTZ R5, R5, 0.69314718246459960938 ;  /* 0x3f31721805053820 */ /* 0x000fc80000410000 */
[----:B------:R-:W-:Y:S02]  /*af20*/  @P3 FFMA.FTZ R0, R5, R9, R12 ;  /* 0x0000000905003223 */ /* 0x000fe4000001000c */
[----:B------:R-:W1:Y:S01]  /*af30*/  @P0 MUFU.RCP R4, R14 ;  /* 0x0000000e00040308 */ /* 0x000e620000001000 */
[----:B0-----:R-:W-:-:S04]  /*af40*/  @P0 FMUL.FTZ R3, R8, 0.69314718246459960938 ;  /* 0x3f31721808030820 */ /* 0x001fc80000410000 */
[----:B------:R-:W-:Y:S01]  /*af50*/  @P0 FFMA.FTZ R2, R6, R7, R3 ;  /* 0x0000000706020223 */ /* 0x000fe20000010003 */
[----:B------:R-:W-:Y:S01]  /*af60*/  PLOP3.LUT P0, PT, PT, PT, PT, 0x8, 0x0 ;  /* 0x000000000000781c */ /* 0x000fe20003f0e170 */
[----:B------:R-:W-:Y:S02]  /*af70*/  WARPGROUP.DEPBAR.LE gsb0, 0x0 ;  /* 0x00008000000079c5 */ /* 0x000fe40000010000 */
[----:B------:R-:W-:-:S06]  /*af80*/  WARPGROUP.ARRIVE ;  /* 0x00000000000079c5 */ /* 0x000fcc0000000000 */
[----:B------:R-:W-:Y:S03]  /*af90*/  HGMMA.64x192x16.F32.BF16 R24, R176, gdesc[UR4].tnspB, R24, gsb0 ;  /* 0x42e00004b0187df0 */ /* 0x000fe60008001818 */
[----:B------:R-:W-:Y:S02]  /*afa0*/  WARPGROUP.DEPBAR.LE gsb0, 0x0 ;  /* 0x00008000000079c5 */ /* 0x000fe40000010000 */
[----:B------:R0:W-:Y:S01]  /*afb0*/  @!P1 SYNCS.ARRIVE.TRANS64.RED.A1T0 RZ, [R11+URZ], RZ ;  /* 0x000000ff0bff99a7 */ /* 0x0001e2000810043f */
[-C--:B------:R-:W-:Y:S01]  /*afc0*/  FMUL.FTZ R131, R43, R10.reuse ;  /* 0x0000000a2b837220 */ /* 0x080fe20000410000 */
[----:B------:R-:W-:Y:S01]  /*afd0*/  FMUL.FTZ R134, R47, R10 ;  /* 0x0000000a2f867220 */ /* 0x000fe20000410000 */
[----:B-1----:R-:W-:Y:S01]  /*afe0*/  FMUL.FTZ R3, R36, R4 ;  /* 0x0000000424037220 */ /* 0x002fe20000410000 */
        /* <DEDUP_REMOVED lines=92> */
[----:B0-----:R-:W-:-:S07]  /*b5b0*/  FMUL.FTZ R119, R119, R10 ;  /* 0x0000000a77777220 */ /* 0x001fce0000410000 */
.L_x_258:
[----:B------:R-:W0:Y:S01]  /*b5c0*/  S2R R5, SR_CgaCtaId ;  /* 0x0000000000057919 */ /* 0x000e220000008800 */
[----:B------:R-:W-:Y:S01]  /*b5d0*/  MOV R38, 0x400 ;  /* 0x0000040000267802 */ /* 0x000fe20000000f00 */
[----:B------:R-:W-:Y:S01]  /*b5e0*/  BSSY B0, `(.L_x_280) ;  /* 0x0000233000007945 */ /* 0x000fe20003800000 */
[----:B------:R-:W-:Y:S02]  /*b5f0*/  BAR.SYNC.DEFER_BLOCKING 0x5, 0x120 ;  /* 0x0144800000007b1d */ /* 0x000fe40000010000 */
[----:B0-----:R-:W-:-:S05]  /*b600*/  LEA R38, R5, R38, 0x18 ;  /* 0x0000002605267211 */ /* 0x001fca00078ec0ff */
[----:B------:R0:W1:Y:S01]  /*b610*/  LDS.128 R100, [R38+0x368d0] ;  /* 0x0368d00026647984 */ /* 0x0000620000000c00 */
[----:B------:R-:W-:Y:S06]  /*b620*/  BAR.ARV 0x4, 0x120 ;  /* 0x0104800000007b1d */ /* 0x000fec0000002000 */
[----:B------:R-:W-:Y:S05]  /*b630*/  @P0 BRA `(.L_x_281) ;  /* 0x0000001800040947 */ /* 0x000fea0003800000 */
[----:B------:R-:W2:Y:S01]  /*b640*/  S2R R5, SR_SWINHI ;  /* 0x0000000000057919 */ /* 0x000ea20000002f00 */
[----:B------:R-:W-:Y:S01]  /*b650*/  F2FP.BF16.F32.PACK_AB R6, R7, R6 ;  /* 0x000000060706723e */ /* 0x000fe200000010ff */
[----:B------:R-:W-:Y:S01]  /*b660*/  ULDC.64 UR4, c[0x0][0xbe0] ;  /* 0x0002f80000047ab9 */ /* 0x000fe20000000a00 */
        /* <DEDUP_REMOVED lines=15> */
[----:B------:R-:W-:Y:S02]  /*b760*/  MOV R20, R38 ;  /* 0x0000002600147202 */ /* 0x000fe40000000f00 */
[----:B--2---:R-:W-:-:S02]  /*b770*/  MOV R21, R5 ;  /* 0x0000000500157202 */ /* 0x004fc40000000f00 */
[----:B------:R-:W-:Y:S02]  /*b780*/  F2FP.BF16.F32.PACK_AB R114, R117, R116 ;  /* 0x000000747572723e */ /* 0x000fe400000010ff */
[----:B------:R-:W-:Y:S01]  /*b790*/  F2FP.BF16.F32.PACK_AB R115, R119, R118 ;  /* 0x000000767773723e */ /* 0x000fe200000010ff */
[----:B------:R-:W-:-:S03]  /*b7a0*/  IMAD.WIDE R4, R213, 0x2, R20 ;  /* 0x00000002d5047825 */ /* 0x000fc600078e0214 */
[C---:B------:R-:W-:Y:S02]  /*b7b0*/  IADD3 R51, P2, R4.reuse, 0x20, RZ ;  /* 0x0000002004337810 */ /* 0x040fe40007f5e0ff */
[C---:B------:R-:W-:Y:S02]  /*b7c0*/  IADD3 R139, P6, R4.reuse, 0x60, RZ ;  /* 0x00000060048b7810 */ /* 0x040fe40007fde0ff */
[C---:B------:R-:W-:Y:S01]  /*b7d0*/  LOP3.LUT R25, R4.reuse, 0x380, RZ, 0xc0, !PT ;  /* 0x0000038004197812 */ /* 0x040fe200078ec0ff */
[--C-:B------:R-:W-:Y:S01]  /*b7e0*/  IMAD.X R9, RZ, RZ, R5.reuse, P2 ;  /* 0x000000ffff097224 */ /* 0x100fe200010e0605 */
[C---:B------:R-:W-:Y:S01]  /*b7f0*/  IADD3 R95, P1, R4.reuse, 0x40, RZ ;  /* 0x00000040045f7810 */ /* 0x040fe20007f3e0ff */
[--C-:B------:R-:W-:Y:S01]  /*b800*/  IMAD.X R13, RZ, RZ, R5.reuse, P6 ;  /* 0x000000ffff0d7224 */ /* 0x100fe200030e0605 */
[----:B------:R-:W-:Y:S02]  /*b810*/  IADD3 R141, P5, R4, 0x4000, RZ ;  /* 0x00004000048d7810 */ /* 0x000fe40007fbe0ff */
[----:B------:R-:W-:Y:S01]  /*b820*/  LOP3.LUT R8, R51, 0x380, RZ, 0xc0, !PT ;  /* 0x0000038033087812 */ /* 0x000fe200078ec0ff */
[----:B------:R-:W-:Y:S01]  /*b830*/  IMAD.X R11, RZ, RZ, R5, P1 ;  /* 0x000000ffff0b7224 */ /* 0x000fe200008e0605 */
[----:B------:R-:W-:-:S02]  /*b840*/  LOP3.LUT R12, R139, 0x380, RZ, 0xc0, !PT ;  /* 0x000003808b0c7812 */ /* 0x000fc400078ec0ff */
[----:B------:R-:W-:Y:S02]  /*b850*/  SHF.R.U64 R25, R25, 0x3, RZ ;  /* 0x0000000319197819 */ /* 0x000fe400000012ff */
[----:B------:R-:W-:Y:S02]  /*b860*/  IADD3.X R15, RZ, R5, RZ, P5, !PT ;  /* 0x00000005ff0f7210 */ /* 0x000fe40002ffe4ff */
[C---:B------:R-:W-:Y:S02]  /*b870*/  IADD3 R143, P0, R4.reuse, 0x4020, RZ ;  /* 0x00004020048f7810 */ /* 0x040fe40007f1e0ff */
[C---:B------:R-:W-:Y:S02]  /*b880*/  IADD3 R145, P4, R4.reuse, 0x4040, RZ ;  /* 0x0000404004917810 */ /* 0x040fe40007f9e0ff */
[C---:B------:R-:W-:Y:S01]  /*b890*/  IADD3 R147, P3, R4.reuse, 0x4060, RZ ;  /* 0x0000406004937810 */ /* 0x040fe20007f7e0ff */
[--C-:B------:R-:W-:Y:S01]  /*b8a0*/  IMAD.X R27, RZ, RZ, R5.reuse, P0 ;  /* 0x000000ffff1b7224 */ /* 0x100fe200000e0605 */
[C---:B------:R-:W-:Y:S01]  /*b8b0*/  IADD3 R149, P2, R4.reuse, 0x8000, RZ ;  /* 0x0000800004957810 */ /* 0x040fe20007f5e0ff */
[--C-:B------:R-:W-:Y:S01]  /*b8c0*/  IMAD.X R29, RZ, RZ, R5.reuse, P4 ;  /* 0x000000ffff1d7224 */ /* 0x100fe200020e0605 */
[C---:B------:R-:W-:Y:S01]  /*b8d0*/  IADD3 R151, P1, R4.reuse, 0x8020, RZ ;  /* 0x0000802004977810 */ /* 0x040fe20007f3e0ff */
[--C-:B------:R-:W-:Y:S01]  /*b8e0*/  IMAD.X R31, RZ, RZ, R5.reuse, P3 ;  /* 0x000000ffff1f7224 */ /* 0x100fe200018e0605 */
[C---:B------:R-:W-:Y:S01]  /*b8f0*/  IADD3 R82, P6, R4.reuse, 0x8040, RZ ;  /* 0x0000804004527810 */ /* 0x040fe20007fde0ff */
[--C-:B------:R-:W-:Y:S01]  /*b900*/  IMAD.X R33, RZ, RZ, R5.reuse, P2 ;  /* 0x000000ffff217224 */ /* 0x100fe200010e0605 */
[----:B------:R-:W-:Y:S01]  /*b910*/  IADD3 R153, P5, R4, 0x8060, RZ ;  /* 0x0000806004997810 */ /* 0x000fe20007fbe0ff */
[----:B------:R-:W-:Y:S01]  /*b920*/  IMAD.X R35, RZ, RZ, R5, P1 ;  /* 0x000000ffff237224 */ /* 0x000fe200008e0605 */
[----:B------:R-:W-:-:S02]  /*b930*/  SHF.R.U64 R8, R8, 0x3, RZ ;  /* 0x0000000308087819 */ /* 0x000fc400000012ff */
[----:B------:R-:W-:Y:S02]  /*b940*/  SHF.R.U64 R12, R12, 0x3, RZ ;  /* 0x000000030c0c7819 */ /* 0x000fe400000012ff */
[----:B------:R-:W-:Y:S01]  /*b950*/  LOP3.LUT R4, R25, R4, RZ, 0x3c, !PT ;  /* 0x0000000419047212 */ /* 0x000fe200078e3cff */
[----:B------:R-:W-:Y:S01]  /*b960*/  IMAD.X R25, RZ, RZ, R5, P5 ;  /* 0x000000ffff197224 */ /* 0x000fe200028e0605 */
[----:B------:R-:W-:Y:S02]  /*b970*/  LOP3.LUT R8, R8, R51, RZ, 0x3c, !PT ;  /* 0x0000003308087212 */ /* 0x000fe400078e3cff */
[----:B------:R-:W-:Y:S02]  /*b980*/  LOP3.LUT R12, R12, R139, RZ, 0x3c, !PT ;  /* 0x0000008b0c0c7212 */ /* 0x000fe400078e3cff */
[----:B------:R-:W-:Y:S02]  /*b990*/  MOV R139, R4 ;  /* 0x00000004008b7202 */ /* 0x000fe40000000f00 */
[----:B------:R-:W-:-:S02]  /*b9a0*/  LOP3.LUT R10, R95, 0x380, RZ, 0xc0, !PT ;  /* 0x000003805f0a7812 */ /* 0x000fc400078ec0ff */
[----:B------:R-:W-:Y:S02]  /*b9b0*/  F2FP.BF16.F32.PACK_AB R4, R123, R24 ;  /* 0x000000187b04723e */ /* 0x000fe400000010ff */
[----:B------:R-:W-:Y:S02]  /*b9c0*/  LOP3.LUT R14, R141, 0x380, RZ, 0xc0, !PT ;  /* 0x000003808d0e7812 */ /* 0x000fe400078ec0ff */
[----:B------:R-:W-:Y:S02]  /*b9d0*/  LOP3.LUT R32, R149, 0x380, RZ, 0xc0, !PT ;  /* 0x0000038095207812 */ /* 0x000fe400078ec0ff */
[----:B------:R-:W-:Y:S02]  /*b9e0*/  LOP3.LUT R24, R151, 0x380, RZ, 0xc0, !PT ;  /* 0x0000038097187812 */ /* 0x000fe400078ec0ff */
[----:B------:R-:W-:Y:S02]  /*b9f0*/  LOP3.LUT R26, R143, 0x380, RZ, 0xc0, !PT ;  /* 0x000003808f1a7812 */ /* 0x000fe400078ec0ff */
[----:B------:R-:W-:-:S02]  /*ba00*/  LOP3.LUT R94, R153, 0x380, RZ, 0xc0, !PT ;  /* 0x00000380995e7812 */ /* 0x000fc400078ec0ff */
[----:B------:R-:W-:Y:S02]  /*ba10*/  MOV R123, R8 ;  /* 0x00000008007b7202 */ /* 0x000fe40000000f00 */
[----:B------:R-:W-:Y:S02]  /*ba20*/  LOP3.LUT R28, R145, 0x380, RZ, 0xc0, !PT ;  /* 0x00000380911c7812 */ /* 0x000fe400078ec0ff */
[----:B------:R-:W-:Y:S02]  /*ba30*/  LOP3.LUT R30, R147, 0x380, RZ, 0xc0, !PT ;  /* 0x00000380931e7812 */ /* 0x000fe400078ec0ff */
[----:B------:R-:W-:Y:S02]  /*ba40*/  F2FP.BF16.F32.PACK_AB R8, R41, R40 ;  /* 0x000000282908723e */ /* 0x000fe400000010ff */
[----:B------:R-:W-:Y:S01]  /*ba50*/  IADD3.X R37, RZ, R5, RZ, P6, !PT ;  /* 0x00000005ff257210 */ /* 0x000fe200037fe4ff */
[----:B------:R-:W2:Y:S01]  /*ba60*/  LDC.64 R40, c[0x0][0xbd8] ;  /* 0x0002f600ff287b82 */ /* 0x000ea20000000a00 */
[----:B------:R-:W-:-:S02]  /*ba70*/  SHF.R.U64 R10, R10, 0x3, RZ ;  /* 0x000000030a0a7819 */ /* 0x000fc400000012ff */
[----:B------:R-:W-:Y:S02]  /*ba80*/  SHF.R.U64 R14, R14, 0x3, RZ ;  /* 0x000000030e0e7819 */ /* 0x000fe400000012ff */
[----:B------:R-:W-:Y:S02]  /*ba90*/  SHF.R.U64 R32, R32, 0x3, RZ ;  /* 0x0000000320207819 */ /* 0x000fe400000012ff */
[----:B------:R-:W-:Y:S01]  /*baa0*/  F2FP.BF16.F32.PACK_AB R5, R137, R138 ;  /* 0x0000008a8905723e */ /* 0x000fe200000010ff */
[----:B------:R-:W-:Y:S01]  /*bab0*/  BAR.SYNC.DEFER_BLOCKING 0x1, 0x100 ;  /* 0x0044000000007b1d */ /* 0x000fe20000010000 */
[----:B------:R-:W-:Y:S02]  /*bac0*/  SHF.R.U64 R24, R24, 0x3, RZ ;  /* 0x0000000318187819 */ /* 0x000fe400000012ff */
[----:B------:R-:W-:Y:S02]  /*bad0*/  SHF.R.U64 R26, R26, 0x3, RZ ;  /* 0x000000031a1a7819 */ /* 0x000fe400000012ff */
[----:B------:R-:W-:-:S02]  /*bae0*/  LOP3.LUT R51, R82, 0x380, RZ, 0xc0, !PT ;  /* 0x0000038052337812 */ /* 0x000fc400078ec0ff */
[----:B------:R-:W-:Y:S02]  /*baf0*/  SHF.R.U64 R94, R94, 0x3, RZ ;  /* 0x000000035e5e7819 */ /* 0x000fe400000012ff */
[----:B------:R-:W-:Y:S02]  /*bb00*/  SHF.R.U64 R28, R28, 0x3, RZ ;  /* 0x000000031c1c7819 */ /* 0x000fe400000012ff */
[----:B------:R-:W-:Y:S02]  /*bb10*/  SHF.R.U64 R30, R30, 0x3, RZ ;  /* 0x000000031e1e7819 */ /* 0x000fe400000012ff */
[----:B------:R-:W-:Y:S02]  /*bb20*/  LOP3.LUT R10, R10, R95, RZ, 0x3c, !PT ;  /* 0x0000005f0a0a7212 */ /* 0x000fe400078e3cff */
[----:B------:R-:W-:Y:S02]  /*bb30*/  LOP3.LUT R14, R14, R141, RZ, 0x3c, !PT ;  /* 0x0000008d0e0e7212 */ /* 0x000fe400078e3cff */
[----:B------:R-:W-:-:S02]  /*bb40*/  LOP3.LUT R32, R32, R149, RZ, 0x3c, !PT ;  /* 0x0000009520207212 */ /* 0x000fc400078e3cff */
[----:B------:R-:W-:Y:S02]  /*bb50*/  LOP3.LUT R34, R24, R151, RZ, 0x3c, !PT ;  /* 0x0000009718227212 */ /* 0x000fe400078e3cff */
[----:B------:R-:W-:Y:S02]  /*bb60*/  LOP3.LUT R26, R26, R143, RZ, 0x3c, !PT ;  /* 0x0000008f1a1a7212 */ /* 0x000fe400078e3cff */
[----:B------:R-:W-:Y:S01]  /*bb70*/  SHF.R.U64 R51, R51, 0x3, RZ ;  /* 0x0000000333337819 */ /* 0x000fe200000012ff */
[----:B------:R3:W-:Y:S01]  /*bb80*/  STSM.16.M88.4 [R139], R4 ;  /* 0x000000048b007844 */ /* 0x0007e20000000200 */
[----:B------:R-:W-:Y:S02]  /*bb90*/  LOP3.LUT R24, R94, R153, RZ, 0x3c, !PT ;  /* 0x000000995e187212 */ /* 0x000fe400078e3cff */
[----:B------:R-:W-:Y:S02]  /*bba0*/  LOP3.LUT R28, R28, R145, RZ, 0x3c, !PT ;  /* 0x000000911c1c7212 */ /* 0x000fe400078e3cff */
[----:B------:R-:W-:-:S02]  /*bbb0*/  LOP3.LUT R30, R30, R147, RZ, 0x3c, !PT ;  /* 0x000000931e1e7212 */ /* 0x000fc400078e3cff */
[----:B------:R-:W-:Y:S02]  /*bbc0*/  MOV R120, R10 ;  /* 0x0000000a00787202 */ /* 0x000fe40000000f00 */
[----:B-1----:R-:W-:Y:S02]  /*bbd0*/  MOV R100, R12 ;  /* 0x0000000c00647202 */ /* 0x002fe40000000f00 */
[----:B------:R-:W-:Y:S02]  /*bbe0*/  MOV R95, R14 ;  /* 0x0000000e005f7202 */ /* 0x000fe40000000f00 */
[----:B------:R-:W-:Y:S02]  /*bbf0*/  MOV R33, R32 ;  /* 0x0000002000217202 */ /* 0x000fe40000000f00 */
[----:B------:R-:W-:Y:S02]  /*bc00*/  F2FP.BF16.F32.PACK_AB R9, R131, R128 ;  /* 0x000000808309723e */ /* 0x000fe400000010ff */
[----:B---3--:R-:W-:-:S02]  /*bc10*/  F2FP.BF16.F32.PACK_AB R4, R124, R121 ;  /* 0x000000797c04723e */ /* 0x008fc400000010ff */
[----:B------:R-:W-:Y:S02]  /*bc20*/  F2FP.BF16.F32.PACK_AB R5, R133, R130 ;  /* 0x000000828505723e */ /* 0x000fe400000010ff */
[----:B------:R-:W-:Y:S02]  /*bc30*/  F2FP.BF16.F32.PACK_AB R6, R122, R3 ;  /* 0x000000037a06723e */ /* 0x000fe400000010ff */
[----:B------:R-:W-:Y:S02]  /*bc40*/  F2FP.BF16.F32.PACK_AB R7, R136, R129 ;  /* 0x000000818807723e */ /* 0x000fe400000010ff */
[----:B------:R-:W-:Y:S02]  /*bc50*/  F2FP.BF16.F32.PACK_AB R10, R45, R44 ;  /* 0x0000002c2d0a723e */ /* 0x000fe400000010ff */
[----:B------:R-:W-:Y:S01]  /*bc60*/  F2FP.BF16.F32.PACK_AB R11, R134, R127 ;  /* 0x0000007f860b723e */ /* 0x000fe200000010ff */
[----:B------:R1:W-:Y:S01]  /*bc70*/  STSM.16.M88.4 [R123], R4 ;  /* 0x000000047b007844 */ /* 0x0003e20000000200 */
[----:B------:R-:W-:-:S02]  /*bc80*/  LOP3.LUT R36, R51, R82, RZ, 0x3c, !PT ;  /* 0x0000005233247212 */ /* 0x000fc400078e3cff */
[----:B------:R-:W-:Y:S01]  /*bc90*/  MOV R94, R26 ;  /* 0x0000001a005e7202 */ /* 0x000fe20000000f00 */
[----:B------:R3:W-:Y:S01]  /*bca0*/  STSM.16.M88.4 [R120], R8 ;  /* 0x0000000878007844 */ /* 0x0007e20000000200 */
[----:B------:R-:W-:Y:S02]  /*bcb0*/  F2FP.BF16.F32.PACK_AB R12, R49, R48 ;  /* 0x00000030310c723e */ /* 0x000fe400000010ff */
[----:B------:R-:W-:Y:S02]  /*bcc0*/  F2FP.BF16.F32.PACK_AB R13, R132, R47 ;  /* 0x0000002f840d723e */ /* 0x000fe400000010ff */
[----:B------:R-:W-:Y:S02]  /*bcd0*/  F2FP.BF16.F32.PACK_AB R14, R53, R52 ;  /* 0x00000034350e723e */ /* 0x000fe400000010ff */
[----:B------:R-:W-:Y:S02]  /*bce0*/  F2FP.BF16.F32.PACK_AB R15, R55, R54 ;  /* 0x00000036370f723e */ /* 0x000fe400000010ff */
[----:B------:R-:W-:-:S02]  /*bcf0*/  MOV R32, R24 ;  /* 0x0000001800207202 */ /* 0x000fc40000000f00 */
[----:B------:R-:W-:Y:S01]  /*bd00*/  MOV R82, R28 ;  /* 0x0000001c00527202 */ /* 0x000fe20000000f00 */
[----:B------:R-:W-:Y:S01]  /*bd10*/  STSM.16.M88.4 [R100], R12 ;  /* 0x0000000c64007844 */ /* 0x000fe20000000200 */
[----:B------:R-:W-:Y:S02]  /*bd20*/  MOV R51, R30 ;  /* 0x0000001e00337202 */ /* 0x000fe40000000f00 */
[----:B------:R-:W-:Y:S02]  /*bd30*/  F2FP.BF16.F32.PACK_AB R24, R57, R56 ;  /* 0x000000383918723e */ /* 0x000fe400000010ff */
[----:B------:R-:W-:Y:S02]  /*bd40*/  F2FP.BF16.F32.PACK_AB R25, R59, R58 ;  /* 0x0000003a3b19723e */ /* 0x000fe400000010ff */
[----:B------:R-:W-:Y:S02]  /*bd50*/  F2FP.BF16.F32.PACK_AB R26, R61, R60 ;  /* 0x0000003c3d1a723e */ /* 0x000fe400000010ff */
[----:B------:R-:W-:-:S02]  /*bd60*/  F2FP.BF16.F32.PACK_AB R27, R63, R62 ;  /* 0x0000003e3f1b723e */ /* 0x000fc400000010ff */
[----:B------:R-:W-:Y:S02]  /*bd70*/  F2FP.BF16.F32.PACK_AB R28, R65, R64 ;  /* 0x00000040411c723e */ /* 0x000fe400000010ff */
[----:B------:R-:W-:Y:S01]  /*bd80*/  F2FP.BF16.F32.PACK_AB R29, R67, R66 ;  /* 0x00000042431d723e */ /* 0x000fe200000010ff */
[----:B------:R-:W-:Y:S01]  /*bd90*/  STSM.16.M88.4 [R95], R24 ;  /* 0x000000185f007844 */ /* 0x000fe20000000200 */
[----:B------:R-:W-:Y:S02]  /*bda0*/  F2FP.BF16.F32.PACK_AB R30, R69, R68 ;  /* 0x00000044451e723e */ /* 0x000fe400000010ff */
[----:B------:R-:W-:Y:S02]  /*bdb0*/  F2FP.BF16.F32.PACK_AB R31, R71, R70 ;  /* 0x00000046471f723e */ /* 0x000fe400000010ff */
[----:B-1----:R-:W-:Y:S02]  /*bdc0*/  F2FP.BF16.F32.PACK_AB R4, R73, R72 ;  /* 0x000000484904723e */ /* 0x002fe400000010ff */
[----:B------:R-:W-:Y:S01]  /*bdd0*/  F2FP.BF16.F32.PACK_AB R5, R75, R74 ;  /* 0x0000004a4b05723e */ /* 0x000fe200000010ff */
[----:B------:R-:W-:Y:S01]  /*bde0*/  STSM.16.M88.4 [R94], R28 ;  /* 0x0000001c5e007844 */ /* 0x000fe20000000200 */
[----:B------:R-:W-:-:S02]  /*bdf0*/  F2FP.BF16.F32.PACK_AB R6, R77, R76 ;  /* 0x0000004c4d06723e */ /* 0x000fc400000010ff */
[----:B------:R-:W-:Y:S02]  /*be00*/  F2FP.BF16.F32.PACK_AB R7, R79, R78 ;  /* 0x0000004e4f07723e */ /* 0x000fe400000010ff */
[----:B---3--:R-:W-:Y:S02]  /*be10*/  F2FP.BF16.F32.PACK_AB R8, R81, R80 ;  /* 0x000000505108723e */ /* 0x008fe400000010ff */
[----:B------:R-:W-:Y:S01]  /*be20*/  F2FP.BF16.F32.PACK_AB R9, R83, R42 ;  /* 0x0000002a5309723e */ /* 0x000fe200000010ff */
[----:B------:R1:W-:Y:S01]  /*be30*/  STSM.16.M88.4 [R82], R4 ;  /* 0x0000000452007844 */ /* 0x0003e20000000200 */
[----:B------:R-:W-:Y:S02]  /*be40*/  F2FP.BF16.F32.PACK_AB R10, R85, R84 ;  /* 0x00000054550a723e */ /* 0x000fe400000010ff */
[----:B------:R-:W-:Y:S02]  /*be50*/  F2FP.BF16.F32.PACK_AB R11, R87, R86 ;  /* 0x00000056570b723e */ /* 0x000fe400000010ff */
[----:B------:R-:W-:-:S02]  /*be60*/  MOV R34, R34 ;  /* 0x0000002200227202 */ /* 0x000fc40000000f00 */
[----:B------:R-:W-:Y:S01]  /*be70*/  MOV R37, R36 ;  /* 0x0000002400257202 */ /* 0x000fe20000000f00 */
[----:B------:R3:W-:Y:S01]  /*be80*/  STSM.16.M88.4 [R51], R8 ;  /* 0x0000000833007844 */ /* 0x0007e20000000200 */
[----:B------:R-:W4:Y:S01]  /*be90*/  LDC R39, c[0x0][0xa88] ;  /* 0x0002a200ff277b82 */ /* 0x000f220000000800 */
[----:B--2---:R-:W-:Y:S01]  /*bea0*/  ISETP.NE.U32.AND P0, PT, R40, RZ, PT ;  /* 0x000000ff2800720c */ /* 0x004fe20003f05070 */
[----:B------:R-:W-:Y:S01]  /*beb0*/  IMAD.MOV.U32 R36, RZ, RZ, RZ ;  /* 0x000000ffff247224 */ /* 0x000fe200078e00ff */
[----:B------:R2:W-:Y:S02]  /*bec0*/  STSM.16.M88.4 [R33], R88 ;  /* 0x0000005821007844 */ /* 0x0005e40000000200 */
[----:B------:R-:W-:Y:S01]  /*bed0*/  ISETP.NE.AND.EX P0, PT, R41, RZ, PT, P0 ;  /* 0x000000ff2900720c */ /* 0x000fe20003f05300 */
[C---:B-1----:R-:W-:Y:S01]  /*bee0*/  IMAD.SHL.U32 R5, R204.reuse, 0x4, RZ ;  /* 0x00000004cc057824 */ /* 0x042fe200078e00ff */
[----:B------:R2:W-:Y:S04]  /*bef0*/  STSM.16.M88.4 [R34], R96 ;  /* 0x0000006022007844 */ /* 0x0005e80000000200 */
[----:B------:R-:W-:Y:S01]  /*bf00*/  IADD3 R6, P1, R5, R40, RZ ;  /* 0x0000002805067210 */ /* 0x000fe20007f3e0ff */
[----:B------:R2:W-:Y:S01]  /*bf10*/  STSM.16.M88.4 [R37], R104 ;  /* 0x0000006825007844 */ /* 0x0005e20000000200 */
[----:B---3--:R-:W-:-:S03]  /*bf20*/  SHF.L.U64.HI R8, R204, 0x2, R207 ;  /* 0x00000002cc087819 */ /* 0x008fc600000102cf */
[----:B------:R2:W-:Y:S02]  /*bf30*/  STSM.16.M88.4 [R32], R112 ;  /* 0x0000007020007844 */ /* 0x0005e40000000200 */
[----:B------:R-:W-:Y:S01]  /*bf40*/  IMAD.X R7, R8, 0x1, R41, P1 ;  /* 0x0000000108077824 */ /* 0x000fe200008e0629 */
[----:B------:R-:W-:Y:S01]  /*bf50*/  BAR.SYNC.DEFER_BLOCKING 0x1, 0x100 ;  /* 0x0044000000007b1d */ /* 0x000fe20000010000 */
[----:B------:R-:W-:-:S04]  /*bf60*/  ISETP.NE.U32.AND P1, PT, RZ, UR4, PT ;  /* 0x00000004ff007c0c */ /* 0x000fc8000bf25070 */
[----:B------:R-:W-:-:S13]  /*bf70*/  ISETP.NE.AND.EX P1, PT, RZ, UR5, PT, P1 ;  /* 0x00000005ff007c0c */ /* 0x000fda000bf25310 */
[----:B------:R-:W-:-:S04]  /*bf80*/  @P1 IADD3 R4, P2, R5, UR4, RZ ;  /* 0x0000000405041c10 */ /* 0x000fc8000ff5e0ff */
[----:B------:R-:W-:Y:S01]  /*bf90*/  @P1 IADD3.X R5, R8, UR5, RZ, P2, !PT ;  /* 0x0000000508051c10 */ /* 0x000fe200097fe4ff */
[----:B------:R2:W5:Y:S01]  /*bfa0*/  @P0 LDG.E R36, desc[UR60][R6.64] ;  /* 0x0000003c06240981 */ /* 0x000562000c1e1900 */
[----:B------:R-:W-:-:S03]  /*bfb0*/  IMAD R3, R22, 0x40, R18 ;  /* 0x0000004016037824 */ /* 0x000fc600078e0212 */
[----:B----4-:R2:W5:Y:S01]  /*bfc0*/  @P1 LDG.E R39, desc[UR60][R4.64] ;  /* 0x0000003c04271981 */ /* 0x010562000c1e1900 */
[----:B------:R-:W-:-:S03]  /*bfd0*/  IMAD.WIDE R20, R3, 0x2, R20 ;  /* 0x0000000203147825 */ /* 0x000fc600078e0214 */
[----:B------:R-:W-:-:S04]  /*bfe0*/  IADD3 R13, P4, R20, 0x1000, RZ ;  /* 0x00001000140d7810 */ /* 0x000fc80007f9e0ff */
[----:B------:R-:W-:Y:S01]  /*bff0*/  LOP3.LUT R12, R13, 0x380, RZ, 0xc0, !PT ;  /* 0x000003800d0c7812 */ /* 0x000fe200078ec0ff */
[----:B------:R-:W-:Y:S08]  /*c000*/  @P1 BRA `(.L_x_282) ;  /* 0x0000000000101947 */ /* 0x000ff00003800000 */
[----:B------:R-:W-:Y:S05]  /*c010*/  @!P0 BRA `(.L_x_282) ;  /* 0x00000000000c8947 */ /* 0x000fea0003800000 */
[----:B--2---:R-:W2:Y:S04]  /*c020*/  LDG.E R4, desc[UR60][R6.64] ;  /* 0x0000003c06047981 */ /* 0x004ea8000c1e1900 */
[----:B-----5:R-:W2:Y:S02]  /*c030*/  LDG.E R39, desc[UR60][R6.64+0x4] ;  /* 0x0000043c06277981 */ /* 0x020ea4000c1e1900 */
[----:B--2---:R-:W-:-:S07]  /*c040*/  IADD3 R39, -R4, R39, RZ ;  /* 0x0000002704277210 */ /* 0x004fce0007ffe1ff */
.L_x_282:
[----:B------:R-:W-:Y:S01]  /*c050*/  SHF.R.S32.HI R23, RZ, 0x1f, R205 ;  /* 0x0000001fff177819 */ /* 0x000fe200000114cd */
[----:B------:R-:W-:Y:S01]  /*c060*/  ULDC.64 UR4, c[0x0][0xb70] ;  /* 0x0002dc0000047ab9 */ /* 0x000fe20000000a00 */
[----:B--2--5:R-:W-:Y:S01]  /*c070*/  SHF.R.S32.HI R37, RZ, 0x1f, R36 ;  /* 0x0000001fff257819 */ /* 0x024fe20000011424 */
[----:B------:R-:W-:Y:S01]  /*c080*/  IMAD R10, R206, 0x80, R212 ;  /* 0x00000080ce0a7824 */ /* 0x000fe200078e02d4 */
[----:B------:R-:W-:Y:S01]  /*c090*/  IADD3 R7, P6, R20, 0x3000, RZ ;  /* 0x0000300014077810 */ /* 0x000fe20007fde0ff */
[----:B------:R-:W-:Y:S01]  /*c0a0*/  IMAD R4, R23, UR4, RZ ;  /* 0x0000000417047c24 */ /* 0x000fe2000f8e02ff */
[----:B------:R-:W-:Y:S02]  /*c0b0*/  SEL R207, R207, RZ, !P0 ;  /* 0x000000ffcfcf7207 */ /* 0x000fe40004000000 */
[----:B------:R-:W-:Y:S01]  /*c0c0*/  LOP3.LUT R6, R7, 0x380, RZ, 0xc0, !PT ;  /* 0x0000038007067812 */ /* 0x000fe200078ec0ff */
[C---:B------:R-:W-:Y:S01]  /*c0d0*/  IMAD R3, R205.reuse, UR5, R4 ;  /* 0x00000005cd037c24 */ /* 0x040fe2000f8e0204 */
[----:B------:R-:W-:Y:S01]  /*c0e0*/  SEL R65, R204, RZ, !P0 ;  /* 0x000000ffcc417207 */ /* 0x000fe20004000000 */
[----:B------:R-:W-:Y:S01]  /*c0f0*/  IMAD.WIDE.U32 R4, R205, UR4, R36 ;  /* 0x00000004cd047c25 */ /* 0x000fe2000f8e0024 */
[----:B------:R-:W-:Y:S01]  /*c100*/  IADD3 R57, P0, R20, 0x4000, RZ ;  /* 0x0000400014397810 */ /* 0x000fe20007f1e0ff */
[----:B------:R-:W-:Y:S01]  /*c110*/  ULDC.64 UR4, c[0x0][0xb78] ;  /* 0x0002de0000047ab9 */ /* 0x000fe20000000a00 */
[----:B------:R-:W-:Y:S01]  /*c120*/  SHF.R.U64 R6, R6, 0x3, RZ ;  /* 0x0000000306067819 */ /* 0x000fe200000012ff */
[----:B------:R-:W-:Y:S01]  /*c130*/  IMAD.IADD R5, R5, 0x1, R3 ;  /* 0x0000000105057824 */ /* 0x000fe200078e0203 */
[C---:B------:R-:W-:Y:S01]  /*c140*/  IADD3 R9, P5, R20.reuse, 0x2000, RZ ;  /* 0x0000200014097810 */ /* 0x040fe20007fbe0ff */
[----:B------:R-:W-:Y:S01]  /*c150*/  IMAD R3, R207, UR4, RZ ;  /* 0x00000004cf037c24 */ /* 0x000fe2000f8e02ff */
[----:B------:R-:W-:Y:S01]  /*c160*/  IADD3 R45, P1, R20, 0x5000, RZ ;  /* 0x00005000142d7810 */ /* 0x000fe20007f3e0ff */
[----:B------:R-:W-:Y:S01]  /*c170*/  IMAD.WIDE.U32 R4, R65, UR4, R4 ;  /* 0x0000000441047c25 */ /* 0x000fe2000f8e0004 */
[----:B------:R-:W-:-:S02]  /*c180*/  LOP3.LUT R56, R57, 0x380, RZ, 0xc0, !PT ;  /* 0x0000038039387812 */ /* 0x000fc400078ec0ff */
[----:B------:R-:W-:Y:S02]  /*c190*/  IADD3 R33, P2, R20, 0x6000, RZ ;  /* 0x0000600014217810 */ /* 0x000fe40007f5e0ff */
[----:B------:R-:W-:Y:S01]  /*c1a0*/  LOP3.LUT R6, R6, R7, RZ, 0x3c, !PT ;  /* 0x0000000706067212 */ /* 0x000fe200078e3cff */
[----:B------:R-:W-:Y:S01]  /*c1b0*/  IMAD R7, R65, UR5, R3 ;  /* 0x0000000541077c24 */ /* 0x000fe2000f8e0203 */
[----:B------:R-:W-:Y:S01]  /*c1c0*/  LOP3.LUT R8, R9, 0x380, RZ, 0xc0, !PT ;  /* 0x0000038009087812 */ /* 0x000fe200078ec0ff */
[----:B------:R-:W-:Y:S01]  /*c1d0*/  ULDC.64 UR4, c[0x0][0xb40] ;  /* 0x0002d00000047ab9 */ /* 0x000fe20000000a00 */
[----:B------:R-:W-:Y:S02]  /*c1e0*/  SHF.R.S32.HI R3, RZ, 0x1f, R10 ;  /* 0x0000001fff037819 */ /* 0x000fe4000001140a */
[----:B------:R-:W-:Y:S02]  /*c1f0*/  IADD3 R4, P3, R10, R4, RZ ;  /* 0x000000040a047210 */ /* 0x000fe40007f7e0ff */
[----:B------:R-:W-:-:S02]  /*c200*/  LOP3.LUT R44, R45, 0x380, RZ, 0xc0, !PT ;  /* 0x000003802d2c7812 */ /* 0x000fc400078ec0ff */
[----:B------:R-:W-:Y:S02]  /*c210*/  SHF.R.U64 R56, R56, 0x3, RZ ;  /* 0x0000000338387819 */ /* 0x000fe400000012ff */
[----:B------:R-:W-:Y:S02]  /*c220*/  LOP3.LUT R32, R33, 0x380, RZ, 0xc0, !PT ;  /* 0x0000038021207812 */ /* 0x000fe400078ec0ff */
[----:B------:R-:W-:Y:S02]  /*c230*/  SHF.R.U64 R12, R12, 0x3, RZ ;  /* 0x000000030c0c7819 */ /* 0x000fe400000012ff */
[----:B------:R-:W-:Y:S02]  /*c240*/  SHF.R.U64 R8, R8, 0x3, RZ ;  /* 0x0000000308087819 */ /* 0x000fe400000012ff */
[----:B------:R-:W-:Y:S01]  /*c250*/  IADD3.X R3, R3, R5, R7, P3, !PT ;  /* 0x0000000503037210 */ /* 0x000fe20001ffe407 */
[----:B------:R-:W-:Y:S01]  /*c260*/  IMAD.X R7, RZ, RZ, R21, P6 ;  /* 0x000000ffff077224 */ /* 0x000fe200030e0615 */
[----:B------:R-:W-:-:S02]  /*c270*/  SHF.R.U64 R44, R44, 0x3, RZ ;  /* 0x000000032c2c7819 */ /* 0x000fc400000012ff */
[----:B------:R-:W-:Y:S02]  /*c280*/  LOP3.LUT R56, R56, R57, RZ, 0x3c, !PT ;  /* 0x0000003938387212 */ /* 0x000fe400078e3cff */
[----:B------:R-:W-:Y:S02]  /*c290*/  SHF.R.U64 R32, R32, 0x3, RZ ;  /* 0x0000000320207819 */ /* 0x000fe400000012ff */
[----:B------:R-:W-:Y:S02]  /*c2a0*/  LEA R30, P3, R4, UR4, 0x2 ;  /* 0x00000004041e7c11 */ /* 0x000fe4000f8610ff */
[----:B------:R-:W-:Y:S02]  /*c2b0*/  IADD3.X R57, RZ, R21, RZ, P0, !PT ;  /* 0x00000015ff397210 */ /* 0x000fe400007fe4ff */
[----:B------:R-:W-:Y:S02]  /*c2c0*/  LOP3.LUT P0, RZ, R209, 0x3, RZ, 0xc0, !PT ;  /* 0x00000003d1ff7812 */ /* 0x000fe4000780c0ff */
[----:B------:R-:W-:Y:S01]  /*c2d0*/  LOP3.LUT R12, R12, R13, RZ, 0x3c, !PT ;  /* 0x0000000d0c0c7212 */ /* 0x000fe200078e3cff */
[--C-:B------:R-:W-:Y:S01]  /*c2e0*/  IMAD.X R13, RZ, RZ, R21.reuse, P4 ;  /* 0x000000ffff0d7224 */ /* 0x100fe200020e0615 */
[----:B------:R-:W-:Y:S01]  /*c2f0*/  LOP3.LUT R8, R8, R9, RZ, 0x3c, !PT ;  /* 0x0000000908087212 */ /* 0x000fe200078e3cff */
[--C-:B------:R-:W-:Y:S01]  /*c300*/  IMAD.X R9, RZ, RZ, R21.reuse, P5 ;  /* 0x000000ffff097224 */ /* 0x100fe200028e0615 */
[----:B------:R-:W-:Y:S01]  /*c310*/  LOP3.LUT R44, R44, R45, RZ, 0x3c, !PT ;  /* 0x0000002d2c2c7212 */ /* 0x000fe200078e3cff */
[--C-:B------:R-:W-:Y:S01]  /*c320*/  IMAD.X R45, RZ, RZ, R21.reuse, P1 ;  /* 0x000000ffff2d7224 */ /* 0x100fe200008e0615 */
[----:B------:R-:W-:Y:S01]  /*c330*/  LOP3.LUT R32, R32, R33, RZ, 0x3c, !PT ;  /* 0x0000002120207212 */ /* 0x000fe200078e3cff */
[----:B------:R-:W-:Y:S01]  /*c340*/  IMAD.X R33, RZ, RZ, R21, P2 ;  /* 0x000000ffff217224 */ /* 0x000fe200010e0615 */
[----:B------:R-:W-:Y:S01]  /*c350*/  LEA.HI.X R31, R4, UR5, R3, 0x2, P3 ;  /* 0x00000005041f7c11 */ /* 0x000fe200098f1403 */
[----:B------:R-:W-:Y:S01]  /*c360*/  VIADD R4, R10, 0x8 ;  /* 0x000000080a047836 */ /* 0x000fe20000000000 */
[C---:B------:R-:W-:Y:S01]  /*c370*/  IADD3 R25, P3, R20.reuse, 0x7000, RZ ;  /* 0x0000700014197810 */ /* 0x040fe20007f7e0ff */
[----:B------:R-:W-:Y:S01]  /*c380*/  ULDC.64 UR4, c[0x0][0xaa0] ;  /* 0x0002a80000047ab9 */ /* 0x000fe20000000a00 */
[----:B------:R-:W-:-:S02]  /*c390*/  IADD3 R61, P4, R20, 0x8000, RZ ;  /* 0x00008000143d7810 */ /* 0x000fc40007f9e0ff */
[C---:B------:R-:W-:Y:S02]  /*c3a0*/  IADD3 R53, P5, R20.reuse, 0x9000, RZ ;  /* 0x0000900014357810 */ /* 0x040fe40007fbe0ff */
[----:B------:R-:W-:Y:S02]  /*c3b0*/  IADD3 R41, P6, R20, 0xa000, RZ ;  /* 0x0000a00014297810 */ /* 0x000fe40007fde0ff */
[----:B------:R-:W-:Y:S02]  /*c3c0*/  ISETP.GE.OR P1, PT, R10, R39, P0 ;  /* 0x000000270a00720c */ /* 0x000fe40000726670 */
[----:B------:R-:W-:Y:S02]  /*c3d0*/  IADD3 R10, P2, R20, 0xb000, RZ ;  /* 0x0000b000140a7810 */ /* 0x000fe40007f5e0ff */
[----:B------:R-:W-:Y:S02]  /*c3e0*/  LOP3.LUT R24, R25, 0x380, RZ, 0xc0, !PT ;  /* 0x0000038019187812 */ /* 0x000fe400078ec0ff */
[----:B------:R-:W-:Y:S01]  /*c3f0*/  LOP3.LUT R60, R61, 0x380, RZ, 0xc0, !PT ;  /* 0x000003803d3c7812 */ /* 0x000fe200078ec0ff */
[----:B------:R-:W-:Y:S01]  /*c400*/  IMAD.X R29, RZ, RZ, R21, P2 ;  /* 0x000000ffff1d7224 */ /* 0x000fe200010e0615 */
[----:B------:R-:W-:-:S02]  /*c410*/  LOP3.LUT R52, R53, 0x380, RZ, 0xc0, !PT ;  /* 0x0000038035347812 */ /* 0x000fc400078ec0ff */
[----:B------:R-:W-:Y:S02]  /*c420*/  LOP3.LUT R40, R41, 0x380, RZ, 0xc0, !PT ;  /* 0x0000038029287812 */ /* 0x000fe400078ec0ff */
[----:B------:R-:W-:Y:S01]  /*c430*/  ISETP.GE.OR P0, PT, R4, R39, P0 ;  /* 0x000000270400720c */ /* 0x000fe20000706670 */
[----:B------:R-:W-:Y:S01]  /*c440*/  @!P1 STG.E desc[UR60][R30.64], R2 ;  /* 0x000000021e009986 */ /* 0x000fe2000c10193c */
[----:B------:R-:W-:Y:S02]  /*c450*/  LOP3.LUT R3, R10, 0x380, RZ, 0xc0, !PT ;  /* 0x000003800a037812 */ /* 0x000fe400078ec0ff */
[----:B------:R-:W-:Y:S02]  /*c460*/  LOP3.LUT R5, R20, 0x380, RZ, 0xc0, !PT ;  /* 0x0000038014057812 */ /* 0x000fe400078ec0ff */
[----:B------:R-:W-:Y:S02]  /*c470*/  SHF.R.U64 R24, R24, 0x3, RZ ;  /* 0x0000000318187819 */ /* 0x000fe400000012ff */
[----:B------:R-:W-:-:S02]  /*c480*/  SHF.R.U64 R60, R60, 0x3, RZ ;  /* 0x000000033c3c7819 */ /* 0x000fc400000012ff */
[----:B------:R-:W-:Y:S02]  /*c490*/  SHF.R.U64 R52, R52, 0x3, RZ ;  /* 0x0000000334347819 */ /* 0x000fe400000012ff */
[----:B------:R-:W-:Y:S01]  /*c4a0*/  SHF.R.U64 R40, R40, 0x3, RZ ;  /* 0x0000000328287819 */ /* 0x000fe200000012ff */
[----:B------:R1:W-:Y:S01]  /*c4b0*/  @!P0 STG.E desc[UR60][R30.64+0x20], R0 ;  /* 0x000020001e008986 */ /* 0x0003e2000c10193c */
[----:B------:R-:W-:Y:S02]  /*c4c0*/  SHF.R.U64 R3, R3, 0x3, RZ ;  /* 0x0000000303037819 */ /* 0x000fe400000012ff */
[----:B------:R-:W-:Y:S01]  /*c4d0*/  SHF.R.U64 R5, R5, 0x3, RZ ;  /* 0x0000000305057819 */ /* 0x000fe200000012ff */
[----:B------:R-:W5:Y:S01]  /*c4e0*/  LD.E.128 R12, desc[UR60][R12.64] ;  /* 0x0000003c0c0c7980 */ /* 0x000f62000c101d00 */
[----:B------:R-:W-:Y:S01]  /*c4f0*/  LOP3.LUT R24, R24, R25, RZ, 0x3c, !PT ;  /* 0x0000001918187212 */ /* 0x000fe200078e3cff */
[--C-:B------:R-:W-:Y:S01]  /*c500*/  IMAD.X R25, RZ, RZ, R21.reuse, P3 ;  /* 0x000000ffff197224 */ /* 0x100fe200018e0615 */
[----:B------:R-:W-:Y:S01]  /*c510*/  LOP3.LUT R60, R60, R61, RZ, 0x3c, !PT ;  /* 0x0000003d3c3c7212 */ /* 0x000fe200078e3cff */
[--C-:B------:R-:W-:Y:S01]  /*c520*/  IMAD.X R61, RZ, RZ, R21.reuse, P4 ;  /* 0x000000ffff3d7224 */ /* 0x100fe200020e0615 */
[----:B------:R-:W-:Y:S01]  /*c530*/  LOP3.LUT R52, R52, R53, RZ, 0x3c, !PT ;  /* 0x0000003534347212 */ /* 0x000fe200078e3cff */
[----:B------:R-:W5:Y:S01]  /*c540*/  LD.E.128 R56, desc[UR60][R56.64] ;  /* 0x0000003c38387980 */ /* 0x000f62000c101d00 */
[----:B------:R-:W-:Y:S01]  /*c550*/  LOP3.LUT R40, R40, R41, RZ, 0x3c, !PT ;  /* 0x0000002928287212 */ /* 0x000fe200078e3cff */
[----:B------:R-:W-:Y:S01]  /*c560*/  IMAD.X R41, RZ, RZ, R21, P6 ;  /* 0x000000ffff297224 */ /* 0x000fe200030e0615 */
[----:B------:R-:W-:Y:S01]  /*c570*/  IADD3.X R53, RZ, R21, RZ, P5, !PT ;  /* 0x00000015ff357210 */ /* 0x000fe20002ffe4ff */
[----:B------:R-:W5:Y:S01]  /*c580*/  LD.E.128 R44, desc[UR60][R44.64] ;  /* 0x0000003c2c2c7980 */ /* 0x000f62000c101d00 */
[----:B------:R-:W-:-:S02]  /*c590*/  LOP3.LUT R28, R3, R10, RZ, 0x3c, !PT ;  /* 0x0000000a031c7212 */ /* 0x000fc400078e3cff */
[----:B------:R-:W-:Y:S01]  /*c5a0*/  LOP3.LUT R20, R5, R20, RZ, 0x3c, !PT ;  /* 0x0000001405147212 */ /* 0x000fe200078e3cff */
[----:B------:R-:W5:Y:S01]  /*c5b0*/  LD.E.128 R8, desc[UR60][R8.64] ;  /* 0x0000003c08087980 */ /* 0x000f62000c101d00 */
[----:B------:R-:W-:-:S03]  /*c5c0*/  SHF.R.S32.HI R3, RZ, 0x1f, R18 ;  /* 0x0000001fff037819 */ /* 0x000fc60000011412 */
[----:B------:R2:W5:Y:S04]  /*c5d0*/  LD.E.128 R48, desc[UR60][R20.64] ;  /* 0x0000003c14307980 */ /* 0x000568000c101d00 */
[----:B------:R-:W5:Y:S04]  /*c5e0*/  LD.E.128 R4, desc[UR60][R6.64] ;  /* 0x0000003c06047980 */ /* 0x000f68000c101d00 */
[----:B------:R-:W5:Y:S04]  /*c5f0*/  LD.E.128 R32, desc[UR60][R32.64] ;  /* 0x0000003c20207980 */ /* 0x000f68000c101d00 */
[----:B------:R-:W5:Y:S04]  /*c600*/  LD.E.128 R24, desc[UR60][R24.64] ;  /* 0x0000003c18187980 */ /* 0x000f68000c101d00 */
[----:B------:R-:W5:Y:S04]  /*c610*/  LD.E.128 R60, desc[UR60][R60.64] ;  /* 0x0000003c3c3c7980 */ /* 0x000f68000c101d00 */
[----:B------:R-:W5:Y:S04]  /*c620*/  LD.E.128 R52, desc[UR60][R52.64] ;  /* 0x0000003c34347980 */ /* 0x000f68000c101d00 */
[----:B------:R-:W5:Y:S04]  /*c630*/  LD.E.128 R40, desc[UR60][R40.64] ;  /* 0x0000003c28287980 */ /* 0x000f68000c101d00 */
[----:B-1----:R-:W5:Y:S01]  /*c640*/  LD.E.128 R28, desc[UR60][R28.64] ;  /* 0x0000003c1c1c7980 */ /* 0x002f62000c101d00 */
[----:B--2---:R-:W-:Y:S01]  /*c650*/  IMAD R21, R37, UR4, RZ ;  /* 0x0000000425157c24 */ /* 0x004fe2000f8e02ff */
[----:B------:R-:W-:Y:S01]  /*c660*/  @!PT LDS RZ, [RZ] ;  /* 0x00000000fffff984 */ /* 0x000fe20000000800 */
[----:B------:R-:W-:Y:S01]  /*c670*/  @!PT LDS RZ, [RZ] ;  /* 0x00000000fffff984 */ /* 0x000fe20000000800 */
[----:B------:R-:W-:Y:S01]  /*c680*/  @!PT LDS RZ, [RZ] ;  /* 0x00000000fffff984 */ /* 0x000fe20000000800 */
[----:B------:R-:W-:Y:S01]  /*c690*/  @!PT LDS RZ, [RZ] ;  /* 0x00000000fffff984 */ /* 0x000fe20000000800 */
[----:B------:R1:W-:Y:S06]  /*c6a0*/  MEMBAR.ALL.CTA ;  /* 0x0000000000007992 */ /* 0x0003ec0000008000 */
[----:B-1----:R-:W1:Y:S01]  /*c6b0*/  FENCE.VIEW.ASYNC.S ;  /* 0x00000000000073c6 */ /* 0x002e620000000000 */
[----:B------:R-:W-:-:S02]  /*c6c0*/  IMAD.MOV.U32 R2, RZ, RZ, R18 ;  /* 0x000000ffff027224 */ /* 0x000fc400078e0012 */
[C---:B------:R-:W-:Y:S02]  /*c6d0*/  IMAD R21, R36.reuse, UR5, R21 ;  /* 0x0000000524157c24 */ /* 0x040fe4000f8e0215 */
[----:B------:R-:W-:Y:S01]  /*c6e0*/  IMAD.WIDE.U32 R2, R36, UR4, R2 ;  /* 0x0000000424027c25 */ /* 0x000fe2000f8e0002 */
[----:B------:R-:W-:-:S03]  /*c6f0*/  ULDC.64 UR4, c[0x0][0xae0] ;  /* 0x0002b80000047ab9 */ /* 0x000fc60000000a00 */
[----:B------:R-:W-:Y:S02]  /*c700*/  IMAD R39, R206, -0x80, R39 ;  /* 0xffffff80ce277824 */ /* 0x000fe400078e0227 */
[----:B------:R-:W-:Y:S02]  /*c710*/  IMAD.IADD R3, R3, 0x1, R21 ;  /* 0x0000000103037824 */ /* 0x000fe400078e0215 */
[----:B------:R-:W-:Y:S01]  /*c720*/  IMAD R36, R23, UR4, RZ ;  /* 0x0000000417247c24 */ /* 0x000fe2000f8e02ff */
[C---:B------:R-:W-:Y:S01]  /*c730*/  ISETP.GE.AND P3, PT, R22.reuse, R39, PT ;  /* 0x000000271600720c */ /* 0x040fe20003f66270 */
[----:B------:R-:W-:Y:S02]  /*c740*/  VIADD R0, R22, 0x20 ;  /* 0x0000002016007836 */ /* 0x000fe40000000000 */
[C---:B------:R-:W-:Y:S02]  /*c750*/  IMAD R23, R205.reuse, UR5, R36 ;  /* 0x00000005cd177c24 */ /* 0x040fe4000f8e0224 */
[----:B------:R-:W-:Y:S01]  /*c760*/  IMAD.WIDE.U32 R2, R205, UR4, R2 ;  /* 0x00000004cd027c25 */ /* 0x000fe2000f8e0002 */
[----:B------:R-:W-:-:S03]  /*c770*/  ULDC.64 UR4, c[0x0][0xae8] ;  /* 0x0002ba0000047ab9 */ /* 0x000fc60000000a00 */
[----:B0-----:R-:W-:Y:S01]  /*c780*/  VIADD R38, R38, 0x36820 ;  /* 0x0003682026267836 */ /* 0x001fe20000000000 */
[C---:B------:R-:W-:Y:S01]  /*c790*/  IADD3 R20, R22.reuse, 0x40, RZ ;  /* 0x0000004016147810 */ /* 0x040fe20007ffe0ff */
[----:B------:R-:W-:Y:S01]  /*c7a0*/  VIADD R21, R22, 0x60 ;  /* 0x0000006016157836 */ /* 0x000fe20000000000 */
[-C--:B------:R-:W-:Y:S01]  /*c7b0*/  ISETP.GE.AND P0, PT, R0, R39.reuse, PT ;  /* 0x000000270000720c */ /* 0x080fe20003f06270 */
[----:B------:R-:W-:Y:S01]  /*c7c0*/  IMAD.IADD R3, R3, 0x1, R23 ;  /* 0x0000000103037824 */ /* 0x000fe200078e0217 */
[----:B------:R-:W-:Y:S01]  /*c7d0*/  PRMT R38, RZ, 0x654, R38 ;  /* 0x00000654ff267816 */ /* 0x000fe20000000026 */
[----:B------:R-:W-:Y:S01]  /*c7e0*/  IMAD R0, R207, UR4, RZ ;  /* 0x00000004cf007c24 */ /* 0x000fe2000f8e02ff */
[-C--:B------:R-:W-:Y:S01]  /*c7f0*/  ISETP.GE.AND P1, PT, R20, R39.reuse, PT ;  /* 0x000000271400720c */ /* 0x080fe20003f26270 */
[----:B------:R-:W-:Y:S01]  /*c800*/  IMAD.WIDE.U32 R36, R65, UR4, R2 ;  /* 0x0000000441247c25 */ /* 0x000fe2000f8e0002 */
[----:B------:R-:W-:Y:S01]  /*c810*/  ISETP.GE.AND P2, PT, R21, R39, PT ;  /* 0x000000271500720c */ /* 0x000fe20003f46270 */
[----:B-1----:R0:W-:Y:S01]  /*c820*/  SYNCS.ARRIVE.TRANS64.RED.A1T0 RZ, [R38+URZ], RZ ;  /* 0x000000ff26ff79a7 */ /* 0x0021e2000810043f */
[----:B------:R-:W-:Y:S01]  /*c830*/  SHF.R.S32.HI R23, RZ, 0x1f, R22 ;  /* 0x0000001fff177819 */ /* 0x000fe20000011416 */
[----:B------:R-:W-:Y:S01]  /*c840*/  IMAD R39, R65, UR5, R0 ;  /* 0x0000000541277c24 */ /* 0x000fe2000f8e0200 */
[----:B------:R-:W-:Y:S01]  /*c850*/  BSSY B1, `(.L_x_283) ;  /* 0x0000017000017945 */ /* 0x000fe20003800000 */
[----:B------:R-:W-:-:S04]  /*c860*/  IMAD.WIDE R20, R206, 0x80, R22 ;  /* 0x00000080ce147825 */ /* 0x000fc800078e0216 */
[----:B------:R-:W-:Y:S01]  /*c870*/  IMAD.IADD R65, R37, 0x1, R39 ;  /* 0x0000000125417824 */ /* 0x000fe200078e0227 */
[----:B0-----:R-:W-:Y:S06]  /*c880*/  @P3 BRA `(.L_x_284) ;  /* 0x00000000004c3947 */ /* 0x001fec0003800000 */
[----:B------:R-:W-:Y:S01]  /*c890*/  ULDC.64 UR6, c[0x0][0xad8] ;  /* 0x0002b60000067ab9 */ /* 0x000fe20000000a00 */
[C---:B------:R-:W-:Y:S01]  /*c8a0*/  VIADD R0, R18.reuse, 0x40 ;  /* 0x0000004012007836 */ /* 0x040fe20000000000 */
[----:B------:R-:W-:Y:S01]  /*c8b0*/  IADD3 R38, R18, 0x80, RZ ;  /* 0x0000008012267810 */ /* 0x000fe20007ffe0ff */
[----:B------:R-:W-:Y:S01]  /*c8c0*/  IMAD R39, R21, UR6, RZ ;  /* 0x0000000615277c24 */ /* 0x000fe2000f8e02ff */
[----:B------:R-:W-:Y:S01]  /*c8d0*/  ULDC UR4, c[0x0][0xa8c] ;  /* 0x0002a30000047ab9 */ /* 0x000fe20000000800 */
[----:B------:R-:W-:Y:S01]  /*c8e0*/  IMAD.MOV.U32 R2, RZ, RZ, R36 ;  /* 0x000000ffff027224 */ /* 0x000fe200078e0024 */
[----:B------:R-:W-:Y:S01]  /*c8f0*/  ISETP.GE.AND P4, PT, R0, UR4, PT ;  /* 0x0000000400007c0c */ /* 0x000fe2000bf86270 */
[----:B------:R-:W-:Y:S01]  /*c900*/  IMAD.MOV.U32 R3, RZ, RZ, R65 ;  /* 0x000000ffff037224 */ /* 0x000fe200078e0041 */
[----:B------:R-:W-:Y:S01]  /*c910*/  ISETP.GE.AND P3, PT, R18, UR4, PT ;  /* 0x0000000412007c0c */ /* 0x000fe2000bf66270 */
[----:B------:R-:W-:Y:S01]  /*c920*/  IMAD R39, R20, UR7, R39 ;  /* 0x0000000714277c24 */ /* 0x000fe2000f8e0227 */
[----:B------:R-:W-:Y:S01]  /*c930*/  ISETP.GE.AND P5, PT, R38, UR4, PT ;  /* 0x0000000426007c0c */ /* 0x000fe2000bfa6270 */
[----:B------:R-:W-:Y:S01]  /*c940*/  IMAD.WIDE.U32 R2, R20, UR6, R2 ;  /* 0x0000000614027c25 */ /* 0x000fe2000f8e0002 */
[----:B------:R-:W-:-:S03]  /*c950*/  ULDC.64 UR6, c[0x0][0xa80] ;  /* 0x0002a00000067ab9 */ /* 0x000fc60000000a00 */
[----:B------:R-:W-:Y:S01]  /*c960*/  IMAD.IADD R3, R3, 0x1, R39 ;  /* 0x0000000103037824 */ /* 0x000fe200078e0227 */
[----:B------:R-:W-:-:S04]  /*c970*/  LEA R38, P6, R2, UR6, 0x1 ;  /* 0x0000000602267c11 */ /* 0x000fc8000f8c08ff */
[----:B------:R-:W-:-:S05]  /*c980*/  LEA.HI.X R39, R2, UR7, R3, 0x1, P6 ;  /* 0x0000000702277c11 */ /* 0x000fca000b0f0c03 */
[----:B-----5:R0:W-:Y:S04]  /*c990*/  @!P3 STG.E.128 desc[UR60][R38.64], R48 ;  /* 0x000000302600b986 */ /* 0x0201e8000c101d3c */
[----:B------:R0:W-:Y:S04]  /*c9a0*/  @!P4 STG.E.128 desc[UR60][R38.64+0x80], R56 ;  /* 0x000080382600c986 */ /* 0x0001e8000c101d3c */
[----:B------:R0:W-:Y:S02]  /*c9b0*/  @!P5 STG.E.128 desc[UR60][R38.64+0x100], R60 ;  /* 0x0001003c2600d986 */ /* 0x0001e4000c101d3c */
.L_x_284:
[----:B------:R-:W-:Y:S05]  /*c9c0*/  BSYNC B1 ;  /* 0x0000000000017941 */ /* 0x000fea0003800000 */
.L_x_283:
[----:B------:R-:W-:Y:S04]  /*c9d0*/  BSSY B1, `(.L_x_285) ;  /* 0x0000017000017945 */ /* 0x000fe80003800000 */
[----:B------:R-:W-:Y:S05]  /*c9e0*/  @P0 BRA `(.L_x_286) ;  /* 0x0000000000540947 */ /* 0x000fea0003800000 */
[----:B0-----:R-:W-:Y:S01]  /*c9f0*/  IADD3 R39, P0, R20, 0x20, RZ ;  /* 0x0000002014277810 */ /* 0x001fe20007f1e0ff */
[C---:B------:R-:W-:Y:S01]  /*ca00*/  VIADD R2, R18.reuse, 0x40 ;  /* 0x0000004012027836 */ /* 0x040fe20000000000 */
[----:B------:R-:W-:Y:S01]  /*ca10*/  ULDC UR4, c[0x0][0xa8c] ;  /* 0x0002a30000047ab9 */ /* 0x000fe20000000800 */
[----:B------:R-:W-:Y:S01]  /*ca20*/  ULDC.64 UR6, c[0x0][0xad8] ;  /* 0x0002b60000067ab9 */ /* 0x000fe20000000a00 */
[----:B------:R-:W-:Y:S01]  /*ca30*/  IMAD.MOV.U32 R3, RZ, RZ, R65 ;  /* 0x000000ffff037224 */ /* 0x000fe200078e0041 */
[----:B------:R-:W-:Y:S01]  /*ca40*/  IADD3 R38, R18, 0x80, RZ ;  /* 0x0000008012267810 */ /* 0x000fe20007ffe0ff */
[----:B------:R-:W-:Y:S01]  /*ca50*/  IMAD.X R0, RZ, RZ, R21, P0 ;  /* 0x000000ffff007224 */ /* 0x000fe200000e0615 */
[----:B------:R-:W-:Y:S01]  /*ca60*/  ISETP.GE.AND P4, PT, R2, UR4, PT ;  /* 0x0000000402007c0c */ /* 0x000fe2000bf86270 */
[----:B------:R-:W-:Y:S01]  /*ca70*/  IMAD.MOV.U32 R2, RZ, RZ, R36 ;  /* 0x000000ffff027224 */ /* 0x000fe200078e0024 */
[----:B------:R-:W-:Y:S01]  /*ca80*/  ISETP.GE.AND P3, PT, R18, UR4, PT ;  /* 0x0000000412007c0c */ /* 0x000fe2000bf66270 */
[----:B------:R-:W-:Y:S01]  /*ca90*/  IMAD R0, R0, UR6, RZ ;  /* 0x0000000600007c24 */ /* 0x000fe2000f8e02ff */
[----:B------:R-:W-:Y:S01]  /*caa0*/  ISETP.GE.AND P5, PT, R38, UR4, PT ;  /* 0x0000000426007c0c */ /* 0x000fe2000bfa6270 */
[----:B------:R-:W-:-:S04]  /*cab0*/  IMAD.WIDE.U32 R2, R39, UR6, R2 ;  /* 0x0000000627027c25 */ /* 0x000fc8000f8e0002 */
[----:B------:R-:W-:Y:S01]  /*cac0*/  IMAD R39, R39, UR7, R0 ;  /* 0x0000000727277c24 */ /* 0x000fe2000f8e0200 */
[----:B------:R-:W-:Y:S02]  /*cad0*/  ULDC.64 UR6, c[0x0][0xa80] ;  /* 0x0002a00000067ab9 */ /* 0x000fe40000000a00 */
[----:B------:R-:W-:Y:S01]  /*cae0*/  LEA R38, P0, R2, UR6, 0x1 ;  /* 0x0000000602267c11 */ /* 0x000fe2000f8008ff */
[----:B------:R-:W-:-:S05]  /*caf0*/  IMAD.IADD R3, R3, 0x1, R39 ;  /* 0x0000000103037824 */ /* 0x000fca00078e0227 */
[----:B------:R-:W-:-:S05]  /*cb00*/  LEA.HI.X R39, R2, UR7, R3, 0x1, P0 ;  /* 0x0000000702277c11 */ /* 0x000fca00080f0c03 */
[----:B-----5:R1:W-:Y:S04]  /*cb10*/  @!P3 STG.E.128 desc[UR60][R38.64], R12 ;  /* 0x0000000c2600b986 */ /* 0x0203e8000c101d3c */
[----:B------:R1:W-:Y:S04]  /*cb20*/  @!P4 STG.E.128 desc[UR60][R38.64+0x80], R44 ;  /* 0x0000802c2600c986 */ /* 0x0003e8000c101d3c */
[----:B------:R1:W-:Y:S02]  /*cb30*/  @!P5 STG.E.128 desc[UR60][R38.64+0x100], R52 ;  /* 0x000100342600d986 */ /* 0x0003e4000c101d3c */
.L_x_286:
[----:B------:R-:W-:Y:S05]  /*cb40*/  BSYNC B1 ;  /* 0x0000000000017941 */ /* 0x000fea0003800000 */
.L_x_285:
[----:B------:R-:W-:Y:S04]  /*cb50*/  BSSY B1, `(.L_x_287) ;  /* 0x0000017000017945 */ /* 0x000fe80003800000 */
[----:B------:R-:W-:Y:S05]  /*cb60*/  @P1 BRA `(.L_x_288) ;  /* 0x0000000000541947 */ /* 0x000fea0003800000 */
[----:B-1---5:R-:W-:Y:S01]  /*cb70*/  IADD3 R13, P0, R20, 0x40, RZ ;  /* 0x00000040140d7810 */ /* 0x022fe20007f1e0ff */
        /* <DEDUP_REMOVED lines=17> */
[----:B------:R2:W-:Y:S04]  /*cc90*/  @!P1 STG.E.128 desc[UR60][R12.64], R8 ;  /* 0x000000080c009986 */ /* 0x0005e8000c101d3c */
[----:B------:R2:W-:Y:S04]  /*cca0*/  @!P3 STG.E.128 desc[UR60][R12.64+0x80], R32 ;  /* 0x000080200c00b986 */ /* 0x0005e8000c101d3c */
[----:B------:R2:W-:Y:S02]  /*ccb0*/  @!P4 STG.E.128 desc[UR60][R12.64+0x100], R40 ;  /* 0x000100280c00c986 */ /* 0x0005e4000c101d3c */
.L_x_288:
[----:B------:R-:W-:Y:S05]  /*ccc0*/  BSYNC B1 ;  /* 0x0000000000017941 */ /* 0x000fea0003800000 */
.L_x_287:
[----:B------:R-:W-:Y:S05]  /*ccd0*/  @P2 BRA `(.L_x_289) ;  /* 0x0000000c000c2947 */ /* 0x000fea0003800000 */
[----:B--2--5:R-:W-:Y:S01]  /*cce0*/  IADD3 R9, P0, R20, 0x60, RZ ;  /* 0x0000006014097810 */ /* 0x024fe20007f1e0ff */
[----:B------:R-:W-:Y:S01]  /*ccf0*/  ULDC.64 UR4, c[0x0][0xad8] ;  /* 0x0002b60000047ab9 */ /* 0x000fe20000000a00 */
[----:B------:R-:W-:Y:S01]  /*cd00*/  MOV R3, R65 ;  /* 0x0000004100037202 */ /* 0x000fe20000000f00 */
[----:B------:R-:W-:Y:S01]  /*cd10*/  IMAD.MOV.U32 R2, RZ, RZ, R36 ;  /* 0x000000ffff027224 */ /* 0x000fe200078e0024 */
[----:B------:R-:W-:Y:S01]  /*cd20*/  ULDC.64 UR6, c[0x0][0xa80] ;  /* 0x0002a00000067ab9 */ /* 0x000fe20000000a00 */
[----:B------:R-:W-:Y:S02]  /*cd30*/  IMAD.X R20, RZ, RZ, R21, P0 ;  /* 0x000000ffff147224 */ /* 0x000fe400000e0615 */
[----:B------:R-:W-:Y:S02]  /*cd40*/  VIADD R0, R18, 0x40 ;  /* 0x0000004012007836 */ /* 0x000fe40000000000 */
[----:B------:R-:W-:Y:S02]  /*cd50*/  IMAD R20, R20, UR4, RZ ;  /* 0x0000000414147c24 */ /* 0x000fe4000f8e02ff */
[----:B------:R-:W-:Y:S01]  /*cd60*/  IMAD.WIDE.U32 R2, R9, UR4, R2 ;  /* 0x0000000409027c25 */ /* 0x000fe2000f8e0002 */
[----:B------:R-:W-:-:S02]  /*cd70*/  ULDC UR4, c[0x0][0xa8c] ;  /* 0x0002a30000047ab9 */ /* 0x000fc40000000800 */
[----:B------:R-:W-:Y:S01]  /*cd80*/  ISETP.GE.AND P1, PT, R18, UR4, PT ;  /* 0x0000000412007c0c */ /* 0x000fe2000bf26270 */
[----:B------:R-:W-:Y:S01]  /*cd90*/  IMAD R9, R9, UR5, R20 ;  /* 0x0000000509097c24 */ /* 0x000fe2000f8e0214 */
[----:B------:R-:W-:Y:S01]  /*cda0*/  ISETP.GE.AND P2, PT, R0, UR4, PT ;  /* 0x0000000400007c0c */ /* 0x000fe2000bf46270 */
[----:B------:R-:W-:Y:S01]  /*cdb0*/  VIADD R0, R18, 0x80 ;  /* 0x0000008012007836 */ /* 0x000fe20000000000 */
[----:B------:R-:W-:Y:S01]  /*cdc0*/  LEA R8, P0, R2, UR6, 0x1 ;  /* 0x0000000602087c11 */ /* 0x000fe2000f8008ff */
[----:B------:R-:W-:-:S05]  /*cdd0*/  IMAD.IADD R3, R3, 0x1, R9 ;  /* 0x0000000103037824 */ /* 0x000fca00078e0209 */
[----:B------:R-:W-:Y:S02]  /*cde0*/  LEA.HI.X R9, R2, UR7, R3, 0x1, P0 ;  /* 0x0000000702097c11 */ /* 0x000fe400080f0c03 */
[----:B------:R-:W-:-:S03]  /*cdf0*/  ISETP.GE.AND P0, PT, R0, UR4, PT ;  /* 0x0000000400007c0c */ /* 0x000fc6000bf06270 */
[----:B------:R3:W-:Y:S04]  /*ce00*/  @!P1 STG.E.128 desc[UR60][R8.64], R4 ;  /* 0x0000000408009986 */ /* 0x0007e8000c101d3c */
[----:B------:R3:W-:Y:S06]  /*ce10*/  @!P2 STG.E.128 desc[UR60][R8.64+0x80], R24 ;  /* 0x000080180800a986 */ /* 0x0007ec000c101d3c */
[----:B------:R-:W-:Y:S05]  /*ce20*/  @P0 BRA `(.L_x_289) ;  /* 0x0000000800b80947 */ /* 0x000fea0003800000 */
[----:B------:R4:W-:Y:S01]  /*ce30*/  STG.E.128 desc[UR60][R8.64+0x100], R28 ;  /* 0x0001001c08007986 */ /* 0x0009e2000c101d3c */
[----:B------:R-:W-:Y:S05]  /*ce40*/  BRA `(.L_x_289) ;  /* 0x0000000800b07947 */ /* 0x000fea0003800000 */
.L_x_281:
[----:B------:R-:W2:Y:S01]  /*ce50*/  LDC.64 R4, c[0x0][0xbd8] ;  /* 0x0002f600ff047b82 */ /* 0x000ea20000000a00 */
[C---:B------:R-:W-:Y:S01]  /*ce60*/  IMAD.SHL.U32 R3, R204.reuse, 0x4, RZ ;  /* 0x00000004cc037824 */ /* 0x040fe200078e00ff */
[----:B------:R-:W-:Y:S01]  /*ce70*/  SHF.L.U64.HI R0, R204, 0x2, R207 ;  /* 0x00000002cc007819 */ /* 0x000fe200000102cf */
[----:B------:R-:W-:Y:S01]  /*ce80*/  ULDC.64 UR4, c[0x0][0xbe0] ;  /* 0x0002f80000047ab9 */ /* 0x000fe20000000a00 */
[----:B------:R-:W-:-:S04]  /*ce90*/  MOV R9, RZ ;  /* 0x000000ff00097202 */ /* 0x000fc80000000f00 */
[----:B------:R-:W3:Y:S01]  /*cea0*/  LDC R7, c[0x0][0xa88] ;  /* 0x0002a200ff077b82 */ /* 0x000ee20000000800 */
[----:B--2---:R-:W-:Y:S02]  /*ceb0*/  ISETP.NE.U32.AND P0, PT, R4, RZ, PT ;  /* 0x000000ff0400720c */ /* 0x004fe40003f05070 */
[----:B------:R-:W-:Y:S02]  /*cec0*/  IADD3 R4, P1, R3, R4, RZ ;  /* 0x0000000403047210 */ /* 0x000fe40007f3e0ff */
[----:B------:R-:W-:-:S03]  /*ced0*/  ISETP.NE.AND.EX P0, PT, R5, RZ, PT, P0 ;  /* 0x000000ff0500720c */ /* 0x000fc60003f05300 */
[----:B------:R-:W-:Y:S01]  /*cee0*/  IMAD.X R5, R0, 0x1, R5, P1 ;  /* 0x0000000100057824 */ /* 0x000fe200008e0605 */
[----:B------:R-:W-:-:S04]  /*cef0*/  ISETP.NE.U32.AND P1, PT, RZ, UR4, PT ;  /* 0x00000004ff007c0c */ /* 0x000fc8000bf25070 */
[----:B------:R-:W-:-:S05]  /*cf00*/  ISETP.NE.AND.EX P1, PT, RZ, UR5, PT, P1 ;  /* 0x00000005ff007c0c */ /* 0x000fca000bf25310 */
[----:B------:R2:W5:Y:S08]  /*cf10*/  @P0 LDG.E R9, desc[UR60][R4.64] ;  /* 0x0000003c04090981 */ /* 0x000570000c1e1900 */
[----:B------:R-:W-:-:S04]  /*cf20*/  @P1 IADD3 R2, P2, R3, UR4, RZ ;  /* 0x0000000403021c10 */ /* 0x000fc8000ff5e0ff */
[----:B------:R-:W-:-:S05]  /*cf30*/  @P1 IADD3.X R3, R0, UR5, RZ, P2, !PT ;  /* 0x0000000500031c10 */ /* 0x000fca00097fe4ff */
[----:B---3--:R2:W5:Y:S01]  /*cf40*/  @P1 LDG.E R7, desc[UR60][R2.64] ;  /* 0x0000003c02071981 */ /* 0x008562000c1e1900 */
[----:B------:R-:W-:Y:S01]  /*cf50*/  ISETP.GE.AND P2, PT, R214, 0x80, PT ;  /* 0x00000080d600780c */ /* 0x000fe20003f46270 */
[----:B------:R-:W-:-:S12]  /*cf60*/  @P1 BRA `(.L_x_290) ;  /* 0x0000000000101947 */ /* 0x000fd80003800000 */
[----:B------:R-:W-:Y:S05]  /*cf70*/  @!P0 BRA `(.L_x_290) ;  /* 0x00000000000c8947 */ /* 0x000fea0003800000 */
[----:B------:R-:W3:Y:S04]  /*cf80*/  LDG.E R0, desc[UR60][R4.64] ;  /* 0x0000003c04007981 */ /* 0x000ee8000c1e1900 */
[----:B-----5:R-:W3:Y:S02]  /*cf90*/  LDG.E R7, desc[UR60][R4.64+0x4] ;  /* 0x0000043c04077981 */ /* 0x020ee4000c1e1900 */
[----:B---3--:R-:W-:-:S07]  /*cfa0*/  IMAD.IADD R7, R7, 0x1, -R0 ;  /* 0x0000000107077824 */ /* 0x008fce00078e0a00 */
.L_x_290:
[----:B------:R-:W-:Y:S01]  /*cfb0*/  BSSY B1, `(.L_x_291) ;  /* 0x000001d000017945 */ /* 0x000fe20003800000 */
[----:B------:R-:W-:Y:S02]  /*cfc0*/  SHF.R.S32.HI R8, RZ, 0x1f, R205 ;  /* 0x0000001fff087819 */ /* 0x000fe400000114cd */
[----:B------:R-:W-:Y:S02]  /*cfd0*/  SHF.R.S32.HI R13, RZ, 0x1f, R18 ;  /* 0x0000001fff0d7819 */ /* 0x000fe40000011412 */
[----:B------:R-:W-:Y:S02]  /*cfe0*/  SEL R11, R204, RZ, !P0 ;  /* 0x000000ffcc0b7207 */ /* 0x000fe40004000000 */
[----:B------:R-:W-:Y:S02]  /*cff0*/  SEL R207, R207, RZ, !P0 ;  /* 0x000000ffcfcf7207 */ /* 0x000fe40004000000 */
[----:B-----5:R-:W-:Y:S01]  /*d000*/  SHF.R.S32.HI R6, RZ, 0x1f, R9 ;  /* 0x0000001fff067819 */ /* 0x020fe20000011409 */
[----:B------:R-:W-:Y:S06]  /*d010*/  @P2 BRA `(.L_x_292) ;  /* 0x0000000000582947 */ /* 0x000fec0003800000 */
[----:B------:R-:W3:Y:S02]  /*d020*/  S2R R0, SR_TID.X ;  /* 0x0000000000007919 */ /* 0x000ee40000002100 */
[----:B---3--:R-:W-:-:S04]  /*d030*/  IMAD R0, R206, 0x80, R0 ;  /* 0x00000080ce007824 */ /* 0x008fc800078e0200 */
[----:B------:R-:W-:-:S05]  /*d040*/  VIADD R0, R0, 0xffffff80 ;  /* 0xffffff8000007836 */ /* 0x000fca0000000000 */
[----:B------:R-:W-:-:S13]  /*d050*/  ISETP.GE.AND P0, PT, R0, R7, PT ;  /* 0x000000070000720c */ /* 0x000fda0003f06270 */
[----:B------:R-:W-:Y:S05]  /*d060*/  @P0 BRA `(.L_x_292) ;  /* 0x0000000000440947 */ /* 0x000fea0003800000 */
[----:B--2---:R-:W-:Y:S01]  /*d070*/  IADD3 R2, P0, R0, R9, RZ ;  /* 0x0000000900027210 */ /* 0x004fe20007f1e0ff */
[----:B------:R-:W-:-:S03]  /*d080*/  ULDC.64 UR4, c[0x0][0xb70] ;  /* 0x0002dc0000047ab9 */ /* 0x000fc60000000a00 */
[----:B------:R-:W-:Y:S01]  /*d090*/  LEA.HI.X.SX32 R3, R0, R6, 0x1, P0 ;  /* 0x0000000600037211 */ /* 0x000fe200000f0eff */
[----:B------:R-:W-:-:S04]  /*d0a0*/  IMAD R0, R8, UR4, RZ ;  /* 0x0000000408007c24 */ /* 0x000fc8000f8e02ff */
[C---:B------:R-:W-:Y:S02]  /*d0b0*/  IMAD R5, R205.reuse, UR5, R0 ;  /* 0x00000005cd057c24 */ /* 0x040fe4000f8e0200 */
[----:B------:R-:W-:Y:S01]  /*d0c0*/  IMAD.WIDE.U32 R2, R205, UR4, R2 ;  /* 0x00000004cd027c25 */ /* 0x000fe2000f8e0002 */
[----:B------:R-:W-:-:S03]  /*d0d0*/  ULDC.64 UR4, c[0x0][0xb78] ;  /* 0x0002de0000047ab9 */ /* 0x000fc60000000a00 */
[----:B------:R-:W-:Y:S02]  /*d0e0*/  IMAD R0, R207, UR4, RZ ;  /* 0x00000004cf007c24 */ /* 0x000fe4000f8e02ff */
[----:B------:R-:W-:Y:S02]  /*d0f0*/  IMAD.IADD R3, R3, 0x1, R5 ;  /* 0x0000000103037824 */ /* 0x000fe400078e0205 */
[C---:B------:R-:W-:Y:S02]  /*d100*/  IMAD R5, R11.reuse, UR5, R0 ;  /* 0x000000050b057c24 */ /* 0x040fe4000f8e0200 */
[----:B------:R-:W-:Y:S01]  /*d110*/  IMAD.WIDE.U32 R2, R11, UR4, R2 ;  /* 0x000000040b027c25 */ /* 0x000fe2000f8e0002 */
[----:B------:R-:W-:-:S03]  /*d120*/  ULDC.64 UR4, c[0x0][0xb40] ;  /* 0x0002d00000047ab9 */ /* 0x000fc60000000a00 */
[----:B------:R-:W-:Y:S01]  /*d130*/  IMAD.IADD R3, R3, 0x1, R5 ;  /* 0x0000000103037824 */ /* 0x000fe200078e0205 */
[----:B------:R-:W-:-:S04]  /*d140*/  LEA R4, P0, R2, UR4, 0x2 ;  /* 0x0000000402047c11 */ /* 0x000fc8000f8010ff */
[----:B------:R-:W-:Y:S02]  /*d150*/  LEA.HI.X R5, R2, UR5, R3, 0x2, P0 ;  /* 0x0000000502057c11 */ /* 0x000fe400080f1403 */
[----:B------:R-:W-:-:S05]  /*d160*/  MOV R3, 0xff800000 ;  /* 0xff80000000037802 */ /* 0x000fca0000000f00 */
[----:B------:R3:W-:Y:S02]  /*d170*/  STG.E desc[UR60][R4.64], R3 ;  /* 0x0000000304007986 */ /* 0x0007e4000c10193c */
.L_x_292:
[----:B------:R-:W-:Y:S05]  /*d180*/  BSYNC B1 ;  /* 0x0000000000017941 */ /* 0x000fea0003800000 */
.L_x_291:
[----:B------:R-:W-:Y:S01]  /*d190*/  ULDC.64 UR4, c[0x0][0xaa0] ;  /* 0x0002a80000047ab9 */ /* 0x000fe20000000a00 */
[----:B--2---:R-:W-:Y:S01]  /*d1a0*/  IMAD.MOV.U32 R2, RZ, RZ, R18 ;  /* 0x000000ffff027224 */ /* 0x004fe200078e0012 */
[----:B------:R-:W-:Y:S01]  /*d1b0*/  BSSY B1, `(.L_x_293) ;  /* 0x000002f000017945 */ /* 0x000fe20003800000 */
[----:B---3--:R-:W-:Y:S02]  /*d1c0*/  IMAD.MOV.U32 R3, RZ, RZ, R13 ;  /* 0x000000ffff037224 */ /* 0x008fe400078e000d */
[----:B------:R-:W-:Y:S02]  /*d1d0*/  IMAD R0, R6, UR4, RZ ;  /* 0x0000000406007c24 */ /* 0x000fe4000f8e02ff */
[----:B------:R-:W-:-:S04]  /*d1e0*/  IMAD.WIDE.U32 R2, R9, UR4, R2 ;  /* 0x0000000409027c25 */ /* 0x000fc8000f8e0002 */
[----:B------:R-:W-:Y:S01]  /*d1f0*/  IMAD R9, R9, UR5, R0 ;  /* 0x0000000509097c24 */ /* 0x000fe2000f8e0200 */
[----:B------:R-:W-:Y:S01]  /*d200*/  ULDC.64 UR4, c[0x0][0xae0] ;  /* 0x0002b80000047ab9 */ /* 0x000fe20000000a00 */
[----:B------:R-:W-:Y:S02]  /*d210*/  IMAD R7, R206, -0x80, R7 ;  /* 0xffffff80ce077824 */ /* 0x000fe400078e0207 */
[----:B------:R-:W-:Y:S02]  /*d220*/  IMAD R0, R8, UR4, RZ ;  /* 0x0000000408007c24 */ /* 0x000fe4000f8e02ff */
[----:B------:R-:W-:Y:S01]  /*d230*/  IMAD.IADD R3, R3, 0x1, R9 ;  /* 0x0000000103037824 */ /* 0x000fe200078e0209 */
[C---:B------:R-:W-:Y:S01]  /*d240*/  ISETP.GE.AND P3, PT, R22.reuse, R7, PT ;  /* 0x000000071600720c */ /* 0x040fe20003f66270 */
[----:B------:R-:W-:Y:S02]  /*d250*/  VIADD R4, R22, 0x20 ;  /* 0x0000002016047836 */ /* 0x000fe40000000000 */
[----:B------:R-:W-:-:S02]  /*d260*/  IMAD R5, R205, UR5, R0 ;  /* 0x00000005cd057c24 */ /* 0x000fc4000f8e0200 */
[----:B------:R-:W-:Y:S01]  /*d270*/  VIADD R0, R22, 0x40 ;  /* 0x0000004016007836 */ /* 0x000fe20000000000 */
[-C--:B------:R-:W-:Y:S01]  /*d280*/  ISETP.GE.AND P2, PT, R4, R7.reuse, PT ;  /* 0x000000070400720c */ /* 0x080fe20003f46270 */
[----:B------:R-:W-:Y:S01]  /*d290*/  IMAD.WIDE.U32 R2, R205, UR4, R2 ;  /* 0x00000004cd027c25 */ /* 0x000fe2000f8e0002 */
[----:B------:R-:W-:Y:S01]  /*d2a0*/  IADD3 R4, R22, 0x60, RZ ;  /* 0x0000006016047810 */ /* 0x000fe20007ffe0ff */
[----:B------:R-:W-:Y:S01]  /*d2b0*/  ULDC.64 UR4, c[0x0][0xae8] ;  /* 0x0002ba0000047ab9 */ /* 0x000fe20000000a00 */
[-C--:B------:R-:W-:Y:S01]  /*d2c0*/  ISETP.GE.AND P1, PT, R0, R7.reuse, PT ;  /* 0x000000070000720c */ /* 0x080fe20003f26270 */
[----:B------:R-:W-:Y:S01]  /*d2d0*/  IMAD.IADD R3, R3, 0x1, R5 ;  /* 0x0000000103037824 */ /* 0x000fe200078e0205 */
[----:B------:R-:W-:Y:S01]  /*d2e0*/  ISETP.GE.AND P0, PT, R4, R7, PT ;  /* 0x000000070400720c */ /* 0x000fe20003f06270 */
[----:B------:R-:W-:Y:S01]  /*d2f0*/  IMAD R0, R207, UR4, RZ ;  /* 0x00000004cf007c24 */ /* 0x000fe2000f8e02ff */
[----:B------:R-:W-:Y:S01]  /*d300*/  SHF.R.S32.HI R7, RZ, 0x1f, R22 ;  /* 0x0000001fff077819 */ /* 0x000fe20000011416 */
[----:B------:R-:W-:-:S04]  /*d310*/  IMAD.WIDE.U32 R4, R11, UR4, R2 ;  /* 0x000000040b047c25 */ /* 0x000fc8000f8e0002 */
[----:B------:R-:W-:Y:S02]  /*d320*/  IMAD R9, R11, UR5, R0 ;  /* 0x000000050b097c24 */ /* 0x000fe4000f8e0200 */
[----:B------:R-:W-:Y:S02]  /*d330*/  IMAD.MOV.U32 R6, RZ, RZ, R22 ;  /* 0x000000ffff067224 */ /* 0x000fe400078e0016 */
[----:B------:R-:W-:Y:S02]  /*d340*/  IMAD.IADD R11, R5, 0x1, R9 ;  /* 0x00000001050b7824 */ /* 0x000fe400078e0209 */
[----:B------:R-:W-:Y:S01]  /*d350*/  IMAD.WIDE R6, R206, 0x80, R6 ;  /* 0x00000080ce067825 */ /* 0x000fe200078e0206 */
[----:B------:R-:W-:Y:S06]  /*d360*/  @P3 BRA `(.L_x_294) ;  /* 0x00000000004c3947 */ /* 0x000fec0003800000 */
[----:B------:R-:W-:Y:S01]  /*d370*/  ULDC.64 UR6, c[0x0][0xad8] ;  /* 0x0002b60000067ab9 */ /* 0x000fe20000000a00 */
[----:B------:R-:W-:Y:S01]  /*d380*/  MOV R2, R4 ;  /* 0x0000000400027202 */ /* 0x000fe20000000f00 */
[C---:B------:R-:W-:Y:S01]  /*d390*/  VIADD R0, R18.reuse, 0x40 ;  /* 0x0000004012007836 */ /* 0x040fe20000000000 */
[----:B------:R-:W-:Y:S01]  /*d3a0*/  ULDC UR4, c[0x0][0xa8c] ;  /* 0x0002a30000047ab9 */ /* 0x000fe20000000800 */
[C---:B------:R-:W-:Y:S01]  /*d3b0*/  VIADD R8, R18.reuse, 0x80 ;  /* 0x0000008012087836 */ /* 0x040fe20000000000 */
[----:B------:R-:W-:Y:S01]  /*d3c0*/  ISETP.GE.AND P4, PT, R18, UR4, PT ;  /* 0x0000000412007c0c */ /* 0x000fe2000bf86270 */
[----:B------:R-:W-:Y:S01]  /*d3d0*/  IMAD R9, R7, UR6, RZ ;  /* 0x0000000607097c24 */ /* 0x000fe2000f8e02ff */
[----:B------:R-:W-:Y:S01]  /*d3e0*/  ISETP.GE.AND P5, PT, R0, UR4, PT ;  /* 0x0000000400007c0c */ /* 0x000fe2000bfa6270 */
[----:B------:R-:W-:Y:S01]  /*d3f0*/  IMAD.MOV.U32 R3, RZ, RZ, R11 ;  /* 0x000000ffff037224 */ /* 0x000fe200078e000b */
[----:B------:R-:W-:Y:S01]  /*d400*/  ISETP.GE.AND P6, PT, R8, UR4, PT ;  /* 0x0000000408007c0c */ /* 0x000fe2000bfc6270 */
[----:B------:R-:W-:-:S02]  /*d410*/  IMAD R9, R6, UR7, R9 ;  /* 0x0000000706097c24 */ /* 0x000fc4000f8e0209 */
[----:B------:R-:W-:Y:S01]  /*d420*/  IMAD.WIDE.U32 R2, R6, UR6, R2 ;  /* 0x0000000606027c25 */ /* 0x000fe2000f8e0002 */
[----:B------:R-:W-:-:S03]  /*d430*/  ULDC.64 UR6, c[0x0][0xa80] ;  /* 0x0002a00000067ab9 */ /* 0x000fc60000000a00 */
[----:B------:R-:W-:Y:S01]  /*d440*/  IMAD.IADD R3, R3, 0x1, R9 ;  /* 0x0000000103037824 */ /* 0x000fe200078e0209 */
[----:B------:R-:W-:-:S04]  /*d450*/  LEA R8, P3, R2, UR6, 0x1 ;  /* 0x0000000602087c11 */ /* 0x000fc8000f8608ff */
[----:B------:R-:W-:-:S05]  /*d460*/  LEA.HI.X R9, R2, UR7, R3, 0x1, P3 ;  /* 0x0000000702097c11 */ /* 0x000fca00098f0c03 */
[----:B------:R2:W-:Y:S04]  /*d470*/  @!P4 STG.E.128 desc[UR60][R8.64], RZ ;  /* 0x000000ff0800c986 */ /* 0x0005e8000c101d3c */
[----:B------:R2:W-:Y:S04]  /*d480*/  @!P5 STG.E.128 desc[UR60][R8.64+0x80], RZ ;  /* 0x000080ff0800d986 */ /* 0x0005e8000c101d3c */
[----:B------:R2:W-:Y:S02]  /*d490*/  @!P6 STG.E.128 desc[UR60][R8.64+0x100], RZ ;  /* 0x000100ff0800e986 */ /* 0x0005e4000c101d3c */
.L_x_294:
[----:B------:R-:W-:Y:S05]  /*d4a0*/  BSYNC B1 ;  /* 0x0000000000017941 */ /* 0x000fea0003800000 */
.L_x_293:
[----:B------:R-:W-:Y:S04]  /*d4b0*/  BSSY B1, `(.L_x_295) ;  /* 0x0000017000017945 */ /* 0x000fe80003800000 */
[----:B------:R-:W-:Y:S05]  /*d4c0*/  @P2 BRA `(.L_x_296) ;  /* 0x0000000000542947 */ /* 0x000fea0003800000 */
[----:B--2---:R-:W-:Y:S01]  /*d4d0*/  IADD3 R9, P2, R6, 0x20, RZ ;  /* 0x0000002006097810 */ /* 0x004fe20007f5e0ff */
[C---:B------:R-:W-:Y:S01]  /*d4e0*/  VIADD R2, R18.reuse, 0x40 ;  /* 0x0000004012027836 */ /* 0x040fe20000000000 */
[----:B------:R-:W-:Y:S01]  /*d4f0*/  ULDC UR4, c[0x0][0xa8c] ;  /* 0x0002a30000047ab9 */ /* 0x000fe20000000800 */
[----:B------:R-:W-:Y:S01]  /*d500*/  ULDC.64 UR6, c[0x0][0xad8] ;  /* 0x0002b60000067ab9 */ /* 0x000fe20000000a00 */
[----:B------:R-:W-:Y:S01]  /*d510*/  IMAD.MOV.U32 R3, RZ, RZ, R11 ;  /* 0x000000ffff037224 */ /* 0x000fe200078e000b */
[----:B------:R-:W-:Y:S01]  /*d520*/  ISETP.GE.AND P3, PT, R18, UR4, PT ;  /* 0x0000000412007c0c */ /* 0x000fe2000bf66270 */
[----:B------:R-:W-:Y:S01]  /*d530*/  IMAD.X R0, RZ, RZ, R7, P2 ;  /* 0x000000ffff007224 */ /* 0x000fe200010e0607 */
[----:B------:R-:W-:Y:S01]  /*d540*/  ISETP.GE.AND P4, PT, R2, UR4, PT ;  /* 0x0000000402007c0c */ /* 0x000fe2000bf86270 */
[----:B------:R-:W-:Y:S01]  /*d550*/  VIADD R8, R18, 0x80 ;  /* 0x0000008012087836 */ /* 0x000fe20000000000 */
[----:B------:R-:W-:Y:S01]  /*d560*/  MOV R2, R4 ;  /* 0x0000000400027202 */ /* 0x000fe20000000f00 */
[----:B------:R-:W-:-:S03]  /*d570*/  IMAD R0, R0, UR6, RZ ;  /* 0x0000000600007c24 */ /* 0x000fc6000f8e02ff */
[----:B------:R-:W-:Y:S01]  /*d580*/  ISETP.GE.AND P5, PT, R8, UR4, PT ;  /* 0x0000000408007c0c */ /* 0x000fe2000bfa6270 */
[----:B------:R-:W-:-:S04]  /*d590*/  IMAD.WIDE.U32 R2, R9, UR6, R2 ;  /* 0x0000000609027c25 */ /* 0x000fc8000f8e0002 */
[----:B------:R-:W-:Y:S01]  /*d5a0*/  IMAD R9, R9, UR7, R0 ;  /* 0x0000000709097c24 */ /* 0x000fe2000f8e0200 */
[----:B------:R-:W-:Y:S02]  /*d5b0*/  ULDC.64 UR6, c[0x0][0xa80] ;  /* 0x0002a00000067ab9 */ /* 0x000fe40000000a00 */
[----:B------:R-:W-:Y:S01]  /*d5c0*/  LEA R8, P2, R2, UR6, 0x1 ;  /* 0x0000000602087c11 */ /* 0x000fe2000f8408ff */
[----:B------:R-:W-:-:S05]  /*d5d0*/  IMAD.IADD R3, R3, 0x1, R9 ;  /* 0x0000000103037824 */ /* 0x000fca00078e0209 */
[----:B------:R-:W-:-:S05]  /*d5e0*/  LEA.HI.X R9, R2, UR7, R3, 0x1, P2 ;  /* 0x0000000702097c11 */ /* 0x000fca00090f0c03 */
[----:B------:R3:W-:Y:S04]  /*d5f0*/  @!P3 STG.E.128 desc[UR60][R8.64], RZ ;  /* 0x000000ff0800b986 */ /* 0x0007e8000c101d3c */
[----:B------:R3:W-:Y:S04]  /*d600*/  @!P4 STG.E.128 desc[UR60][R8.64+0x80], RZ ;  /* 0x000080ff0800c986 */ /* 0x0007e8000c101d3c */
[----:B------:R3:W-:Y:S02]  /*d610*/  @!P5 STG.E.128 desc[UR60][R8.64+0x100], RZ ;  /* 0x000100ff0800d986 */ /* 0x0007e4000c101d3c */
.L_x_296:
[----:B------:R-:W-:Y:S05]  /*d620*/  BSYNC B1 ;  /* 0x0000000000017941 */ /* 0x000fea0003800000 */
.L_x_295:
[----:B------:R-:W-:Y:S04]  /*d630*/  BSSY B1, `(.L_x_297) ;  /* 0x0000017000017945 */ /* 0x000fe80003800000 */
[----:B------:R-:W-:Y:S05]  /*d640*/  @P1 BRA `(.L_x_298) ;  /* 0x0000000000541947 */ /* 0x000fea0003800000 */
[----:B--23--:R-:W-:Y:S01]  /*d650*/  IADD3 R9, P1, R6, 0x40, RZ ;  /* 0x0000004006097810 */ /* 0x00cfe20007f3e0ff */
        /* <DEDUP_REMOVED lines=20> */
.L_x_298:
[----:B------:R-:W-:Y:S05]  /*d7a0*/  BSYNC B1 ;  /* 0x0000000000017941 */ /* 0x000fea0003800000 */
.L_x_297:
[----:B------:R-:W-:Y:S05]  /*d7b0*/  @P0 BRA `(.L_x_289) ;  /* 0x0000000000540947 */ /* 0x000fea0003800000 */
[----:B------:R-:W-:Y:S01]  /*d7c0*/  IADD3 R5, P0, R6, 0x60, RZ ;  /* 0x0000006006057810 */ /* 0x000fe20007f1e0ff */
[----:B------:R-:W-:Y:S01]  /*d7d0*/  ULDC UR4, c[0x0][0xa8c] ;  /* 0x0002a30000047ab9 */ /* 0x000fe20000000800 */
[C---:B------:R-:W-:Y:S01]  /*d7e0*/  IADD3 R0, R18.reuse, 0x40, RZ ;  /* 0x0000004012007810 */ /* 0x040fe20007ffe0ff */
[----:B------:R-:W-:Y:S01]  /*d7f0*/  ULDC.64 UR6, c[0x0][0xad8] ;  /* 0x0002b60000067ab9 */ /* 0x000fe20000000a00 */
[----:B------:R-:W-:Y:S01]  /*d800*/  IMAD.MOV.U32 R2, RZ, RZ, R4 ;  /* 0x000000ffff027224 */ /* 0x000fe200078e0004 */
[----:B------:R-:W-:Y:S01]  /*d810*/  ISETP.GE.AND P1, PT, R18, UR4, PT ;  /* 0x0000000412007c0c */ /* 0x000fe2000bf26270 */
[----:B------:R-:W-:Y:S01]  /*d820*/  IMAD.X R6, RZ, RZ, R7, P0 ;  /* 0x000000ffff067224 */ /* 0x000fe200000e0607 */
[----:B------:R-:W-:Y:S01]  /*d830*/  ISETP.GE.AND P2, PT, R0, UR4, PT ;  /* 0x0000000400007c0c */ /* 0x000fe2000bf46270 */
[----:B------:R-:W-:Y:S02]  /*d840*/  IMAD.MOV.U32 R3, RZ, RZ, R11 ;  /* 0x000000ffff037224 */ /* 0x000fe400078e000b */
[----:B------:R-:W-:-:S02]  /*d850*/  IMAD R6, R6, UR6, RZ ;  /* 0x0000000606067c24 */ /* 0x000fc4000f8e02ff */
[----:B------:R-:W-:Y:S02]  /*d860*/  VIADD R0, R18, 0x80 ;  /* 0x0000008012007836 */ /* 0x000fe40000000000 */
[----:B------:R-:W-:-:S03]  /*d870*/  IMAD.WIDE.U32 R2, R5, UR6, R2 ;  /* 0x0000000605027c25 */ /* 0x000fc6000f8e0002 */
[----:B------:R-:W-:Y:S01]  /*d880*/  ISETP.GE.AND P3, PT, R0, UR4, PT ;  /* 0x0000000400007c0c */ /* 0x000fe2000bf66270 */
        /* <DEDUP_REMOVED lines=8> */
.L_x_289:
[----:B------:R-:W-:Y:S05]  /*d910*/  BSYNC B0 ;  /* 0x0000000000007941 */ /* 0x000fea0003800000 */
.L_x_280:
[----:B------:R-:W-:Y:S02]  /*d920*/  ULDC UR4, c[0x0][0xc14] ;  /* 0x0003050000047ab9 */ /* 0x000fe40000000800 */
[----:B-1----:R-:W-:-:S13]  /*d930*/  ISETP.GE.AND P0, PT, R103, UR4, PT ;  /* 0x0000000467007c0c */ /* 0x002fda000bf06270 */
[----:B------:R-:W-:Y:S05]  /*d940*/  @!P0 BRA `(.L_x_299) ;  /* 0xffffff3400008947 */ /* 0x000fea000383ffff */
[----:B------:R-:W-:Y:S05]  /*d950*/  EXIT ;  /* 0x000000000000794d */ /* 0x000fea0003800000 */
.L_x_255:
[----:B------:R-:W-:-:S08]  /*d960*/  NOP ;  /* 0x0000000000007918 */ /* 0x000fd00000000000 */
[----:B0-----:R-:W0:-:S00]  /*d970*/  USETMAXREG.DEALLOC.CTAPOOL 0x18 ;  /* 0x00000018000079c8 */ /* 0x001e0000080e0500 */
[----:B0-----:R-:W-:-:S06]  /*d980*/  LOP3.LUT R0, R0, 0x3, RZ, 0xc0, !PT ;  /* 0x0000000300007812 */ /* 0x001fcc00078ec0ff */
[----:B------:R-:W0:Y:S02]  /*d990*/  SHFL.IDX PT, R0, R0, RZ, 0x1f ;  /* 0x00001fff00007589 */ /* 0x000e2400000e0000 */
[----:B0-----:R-:W-:-:S13]  /*d9a0*/  ISETP.NE.AND P0, PT, R0, RZ, PT ;  /* 0x000000ff0000720c */ /* 0x001fda0003f05270 */
[----:B------:R-:W-:Y:S05]  /*d9b0*/  @P0 EXIT ;  /* 0x000000000000094d */ /* 0x000fea0003800000 */
[----:B------:R-:W0:Y:S01]  /*d9c0*/  S2R R2, SR_TID.X ;  /* 0x0000000000027919 */ /* 0x000e220000002100 */
[----:B------:R-:W-:Y:S01]  /*d9d0*/  LOP3.LUT R4, R4, 0xffffffdf, RZ, 0xc0, !PT ;  /* 0xffffffdf04047812 */ /* 0x000fe200078ec0ff */
[----:B------:R-:W-:Y:S01]  /*d9e0*/  ULDC UR5, c[0x0][0xc14] ;  /* 0x0003050000057ab9 */ /* 0x000fe20000000800 */
[----:B------:R-:W-:Y:S01]  /*d9f0*/  IMAD.MOV.U32 R0, RZ, RZ, RZ ;  /* 0x000000ffff007224 */ /* 0x000fe200078e00ff */
[----:B------:R-:W1:Y:S01]  /*da00*/  S2UR UR6, SR_CTAID.X ;  /* 0x00000000000679c3 */ /* 0x000e620000002500 */
[----:B------:R-:W-:Y:S01]  /*da10*/  ULDC UR4, c[0x0][0xc10] ;  /* 0x0003040000047ab9 */ /* 0x000fe20000000800 */
[----:B0-----:R-:W-:-:S04]  /*da20*/  LOP3.LUT R8, R2, 0x1f, RZ, 0xc0, !PT ;  /* 0x0000001f02087812 */ /* 0x001fc800078ec0ff */
[----:B------:R-:W-:-:S13]  /*da30*/  ISETP.NE.AND P0, PT, R8, 0x1f, PT ;  /* 0x0000001f0800780c */ /* 0x000fda0003f05270 */
[----:B------:R-:W-:Y:S02]  /*da40*/  @P0 LOP3.LUT R4, R4, 0x20, RZ, 0xfc, !PT ;  /* 0x0000002004040812 */ /* 0x000fe400078efcff */
[----:B------:R-:W-:-:S13]  /*da50*/  ISETP.GE.OR P0, PT, R8, UR5, !P0 ;  /* 0x0000000508007c0c */ /* 0x000fda000c706670 */
[----:B------:R-:W0:Y:S02]  /*da60*/  @!P0 LDC.64 R2, c[0x0][0xc58] ;  /* 0x00031600ff028b82 */ /* 0x000e240000000a00 */
[----:B0-----:R-:W-:-:S05]  /*da70*/  @!P0 IMAD.WIDE.U32 R2, R8, 0x4, R2 ;  /* 0x0000000408028825 */ /* 0x001fca00078e0002 */
[----:B------:R-:W2:Y:S01]  /*da80*/  @!P0 LDG.E R0, desc[UR60][R2.64] ;  /* 0x0000003c02008981 */ /* 0x000ea2000c1e1900 */
[C---:B------:R-:W-:Y:S01]  /*da90*/  ISETP.NE.AND P1, PT, R8.reuse, RZ, PT ;  /* 0x000000ff0800720c */ /* 0x040fe20003f25270 */
[----:B------:R-:W-:Y:S01]  /*daa0*/  IMAD.MOV.U32 R16, RZ, RZ, RZ ;  /* 0x000000ffff107224 */ /* 0x000fe200078e00ff */
[----:B------:R-:W-:Y:S01]  /*dab0*/  ISETP.GE.U32.AND P0, PT, R8, 0x2, PT ;  /* 0x000000020800780c */ /* 0x000fe20003f06070 */
[----:B------:R-:W-:Y:S01]  /*dac0*/  IMAD.MOV.U32 R19, RZ, RZ, RZ ;  /* 0x000000ffff137224 */ /* 0x000fe200078e00ff */
[----:B------:R-:W-:-:S09]  /*dad0*/  LOP3.LUT R4, R4, 0xfffffffe, RZ, 0xc0, !PT ;  /* 0xfffffffe04047812 */ /* 0x000fd200078ec0ff */
[----:B------:R-:W-:-:S04]  /*dae0*/  @P1 LOP3.LUT R4, R4, 0x1, RZ, 0xfc, !PT ;  /* 0x0000000104041812 */ /* 0x000fc800078efcff */
[----:B------:R-:W-:-:S04]  /*daf0*/  LOP3.LUT R4, R4, 0xffffffef, RZ, 0xc0, !PT ;  /* 0xffffffef04047812 */ /* 0x000fc800078ec0ff */
[----:B------:R-:W-:-:S04]  /*db00*/  @P0 LOP3.LUT R4, R4, 0x10, RZ, 0xfc, !PT ;  /* 0x0000001004040812 */ /* 0x000fc800078efcff */
[----:B------:R-:W-:Y:S01]  /*db10*/  LOP3.LUT R4, R4, 0xfffffff7, RZ, 0xc0, !PT ;  /* 0xfffffff704047812 */ /* 0x000fe200078ec0ff */
[----:B--2---:R-:W0:Y:S02]  /*db20*/  SHFL.UP PT, R5, R0, 0x1, RZ ;  /* 0x0420000000057989 */ /* 0x004e2400000e00ff */
[----:B0-----:R-:W-:-:S05]  /*db30*/  SEL R5, R5, RZ, P1 ;  /* 0x000000ff05057207 */ /* 0x001fca0000800000 */
[----:B------:R-:W-:-:S05]  /*db40*/  IMAD.IADD R5, R0, 0x1, R5 ;  /* 0x0000000100057824 */ /* 0x000fca00078e0205 */
[----:B------:R-:W0:Y:S02]  /*db50*/  SHFL.UP PT, R6, R5, 0x2, RZ ;  /* 0x0440000005067989 */ /* 0x000e2400000e00ff */
[----:B0-----:R-:W-:Y:S02]  /*db60*/  SEL R6, R6, RZ, P0 ;  /* 0x000000ff06067207 */ /* 0x001fe40000000000 */
[----:B------:R-:W-:-:S03]  /*db70*/  ISETP.GE.U32.AND P0, PT, R8, 0x4, PT ;  /* 0x000000040800780c */ /* 0x000fc60003f06070 */
[----:B------:R-:W-:-:S05]  /*db80*/  IMAD.IADD R6, R5, 0x1, R6 ;  /* 0x0000000105067824 */ /* 0x000fca00078e0206 */
[----:B------:R-:W0:Y:S05]  /*db90*/  SHFL.UP PT, R7, R6, 0x4, RZ ;  /* 0x0480000006077989 */ /* 0x000e2a00000e00ff */
[----:B------:R-:W-:-:S04]  /*dba0*/  @P0 LOP3.LUT R4, R4, 0x8, RZ, 0xfc, !PT ;  /* 0x0000000804040812 */ /* 0x000fc800078efcff */
[----:B------:R-:W-:Y:S02]  /*dbb0*/  LOP3.LUT R4, R4, 0xfffffffb, RZ, 0xc0, !PT ;  /* 0xfffffffb04047812 */ /* 0x000fe400078ec0ff */
[----:B0-----:R-:W-:Y:S02]  /*dbc0*/  SEL R7, R7, RZ, P0 ;  /* 0x000000ff07077207 */ /* 0x001fe40000000000 */
[----:B------:R-:W-:Y:S02]  /*dbd0*/  ISETP.GE.U32.AND P0, PT, R8, 0x8, PT ;  /* 0x000000080800780c */ /* 0x000fe40003f06070 */
[----:B------:R-:W-:-:S05]  /*dbe0*/  IADD3 R7, R6, R7, RZ ;  /* 0x0000000706077210 */ /* 0x000fca0007ffe0ff */
[----:B------:R-:W0:Y:S06]  /*dbf0*/  SHFL.UP PT, R2, R7, 0x8, RZ ;  /* 0x0500000007027989 */ /* 0x000e2c00000e00ff */
[----:B------:R-:W-:-:S04]  /*dc00*/  @P0 LOP3.LUT R4, R4, 0x4, RZ, 0xfc, !PT ;  /* 0x0000000404040812 */ /* 0x000fc800078efcff */
[----:B------:R-:W-:Y:S02]  /*dc10*/  LOP3.LUT R4, R4, 0xfffffffd, RZ, 0xc0, !PT ;  /* 0xfffffffd04047812 */ /* 0x000fe400078ec0ff */
[----:B0-----:R-:W-:Y:S02]  /*dc20*/  SEL R2, R2, RZ, P0 ;  /* 0x000000ff02027207 */ /* 0x001fe40000000000 */
[----:B------:R-:W-:-:S03]  /*dc30*/  ISETP.GE.U32.AND P0, PT, R8, 0x10, PT ;  /* 0x000000100800780c */ /* 0x000fc60003f06070 */
[----:B------:R-:W-:-:S05]  /*dc40*/  IMAD.IADD R3, R7, 0x1, R2 ;  /* 0x0000000107037824 */ /* 0x000fca00078e0202 */
[----:B------:R-:W0:Y:S05]  /*dc50*/  SHFL.UP PT, R2, R3, 0x10, RZ ;  /* 0x0600000003027989 */ /* 0x000e2a00000e00ff */
[----:B------:R-:W-:Y:S02]  /*dc60*/  @P0 LOP3.LUT R4, R4, 0x2, RZ, 0xfc, !PT ;  /* 0x0000000204040812 */ /* 0x000fe400078efcff */
[----:B0-----:R-:W-:-:S05]  /*dc70*/  SEL R2, R2, RZ, P0 ;  /* 0x000000ff02027207 */ /* 0x001fca0000000000 */
[----:B------:R-:W-:-:S05]  /*dc80*/  IMAD.IADD R2, R3, 0x1, R2 ;  /* 0x0000000103027824 */ /* 0x000fca00078e0202 */
[----:B------:R-:W0:Y:S02]  /*dc90*/  SHFL.IDX PT, R5, R2, 0x1f, 0x1f ;  /* 0x03e01f0002057f89 */ /* 0x000e2400000e0000 */
[----:B0-----:R-:W-:-:S04]  /*dca0*/  IMAD R5, R5, UR4, RZ ;  /* 0x0000000405057c24 */ /* 0x001fc8000f8e02ff */
[----:B------:R-:W-:Y:S01]  /*dcb0*/  IMAD.MOV.U32 R6, RZ, RZ, R5 ;  /* 0x000000ffff067224 */ /* 0x000fe200078e0005 */
[----:B-1----:R-:W-:-:S13]  /*dcc0*/  ISETP.GT.AND P0, PT, R5, UR6, PT ;  /* 0x0000000605007c0c */ /* 0x002fda000bf04270 */
[----:B------:R-:W-:Y:S05]  /*dcd0*/  @P0 BRA `(.L_x_300) ;  /* 0x0000000000c00947 */ /* 0x000fea0003800000 */
[----:B------:R-:W-:Y:S01]  /*dce0*/  MOV R5, R6 ;  /* 0x0000000600057202 */ /* 0x000fe20000000f00 */
[----:B------:R-:W-:Y:S01]  /*dcf0*/  IMAD.MOV.U32 R19, RZ, RZ, RZ ;  /* 0x000000ffff137224 */ /* 0x000fe200078e00ff */
[----:B------:R-:W-:Y:S01]  /*dd00*/  ULDC UR5, c[0x0][0xc14] ;  /* 0x0003050000057ab9 */ /* 0x000fe20000000800 */
[----:B------:R-:W-:Y:S01]  /*dd10*/  ULDC UR7, c[0x0][0xc14] ;  /* 0x0003050000077ab9 */ /* 0x000fe20000000800 */
[----:B------:R-:W-:-:S05]  /*dd20*/  ULDC UR4, c[0x0][0xc10] ;  /* 0x0003040000047ab9 */ /* 0x000fca0000000800 */
.L_x_304:
[----:B------:R-:W-:Y:S02]  /*dd30*/  VIADD R0, R19, 0x1f ;  /* 0x0000001f13007836 */ /* 0x000fe40000000000 */
[----:B------:R-:W-:-:S03]  /*dd40*/  IMAD.U32 R19, RZ, RZ, UR7 ;  /* 0x00000007ff137e24 */ /* 0x000fc6000f8e00ff */
[----:B------:R-:W-:-:S13]  /*dd50*/  ISETP.GE.AND P0, PT, R0, UR5, PT ;  /* 0x0000000500007c0c */ /* 0x000fda000bf06270 */
[----:B------:R-:W-:Y:S05]  /*dd60*/  @P0 BRA `(.L_x_301) ;  /* 0x0000000400400947 */ /* 0x000fea0003800000 */
[----:B------:R-:W0:Y:S01]  /*dd70*/  S2R R2, SR_TID.X ;  /* 0x0000000000027919 */ /* 0x000e220000002100 */
[----:B------:R-:W-:Y:S01]  /*dd80*/  IMAD.MOV.U32 R19, RZ, RZ, R0 ;  /* 0x000000ffff137224 */ /* 0x000fe200078e0000 */
[----:B------:R-:W-:Y:S01]  /*dd90*/  BSSY B0, `(.L_x_302) ;  /* 0x000000a000007945 */ /* 0x000fe20003800000 */
[----:B------:R-:W-:Y:S02]  /*dda0*/  MOV R0, RZ ;  /* 0x000000ff00007202 */ /* 0x000fe40000000f00 */
[----:B0-----:R-:W-:-:S04]  /*ddb0*/  LOP3.LUT R8, R2, 0x1f, RZ, 0xc0, !PT ;  /* 0x0000001f02087812 */ /* 0x001fc800078ec0ff */
[C---:B------:R-:W-:Y:S01]  /*ddc0*/  ISETP.NE.AND P1, PT, R8.reuse, 0x1f, PT ;  /* 0x0000001f0800780c */ /* 0x040fe20003f25270 */
[----:B------:R-:W-:-:S05]  /*ddd0*/  IMAD.IADD R7, R8, 0x1, R19 ;  /* 0x0000000108077824 */ /* 0x000fca00078e0213 */
[----:B------:R-:W-:-:S13]  /*dde0*/  ISETP.GE.OR P0, PT, R7, UR5, !P1 ;  /* 0x0000000507007c0c */ /* 0x000fda000cf06670 */
[----:B------:R-:W-:Y:S05]  /*ddf0*/  @P0 BRA `(.L_x_303) ;  /* 0x00000000000c0947 */ /* 0x000fea0003800000 */
[----:B------:R-:W0:Y:S02]  /*de00*/  LDC.64 R2, c[0x0][0xc58] ;  /* 0x00031600ff027b82 */ /* 0x000e240000000a00 */
[----:B0-----:R-:W-:-:S05]  /*de10*/  IMAD.WIDE R2, R7, 0x4, R2 ;  /* 0x0000000407027825 */ /* 0x001fca00078e0202 */
[----:B------:R0:W5:Y:S02]  /*de20*/  LDG.E R0, desc[UR60][R2.64] ;  /* 0x0000003c02007981 */ /* 0x000164000c1e1900 */
.L_x_303:
[----:B------:R-:W-:Y:S05]  /*de30*/  BSYNC B0 ;  /* 0x0000000000007941 */ /* 0x000fea0003800000 */
.L_x_302:
[----:B0----5:R-:W0:Y:S01]  /*de40*/  SHFL.UP PT, R2, R0, 0x1, RZ ;  /* 0x0420000000027989 */ /* 0x021e2200000e00ff */
[C---:B------:R-:W-:Y:S02]  /*de50*/  ISETP.NE.AND P0, PT, R8.reuse, RZ, PT ;  /* 0x000000ff0800720c */ /* 0x040fe40003f05270 */
[----:B------:R-:W-:Y:S02]  /*de60*/  ISETP.GE.U32.AND P1, PT, R8, 0x2, PT ;  /* 0x000000020800780c */ /* 0x000fe40003f26070 */
[----:B0-----:R-:W-:Y:S02]  /*de70*/  SEL R3, R2, RZ, P0 ;  /* 0x000000ff02037207 */ /* 0x001fe40000000000 */
[----:B------:R-:W-:-:S03]  /*de80*/  ISETP.GE.U32.AND P0, PT, R8, 0x4, PT ;  /* 0x000000040800780c */ /* 0x000fc60003f06070 */
[----:B------:R-:W-:-:S05]  /*de90*/  IMAD.IADD R3, R0, 0x1, R3 ;  /* 0x0000000100037824 */ /* 0x000fca00078e0203 */
[----:B------:R-:W0:Y:S02]  /*dea0*/  SHFL.UP PT, R2, R3, 0x2, RZ ;  /* 0x0440000003027989 */ /* 0x000e2400000e00ff */
        /* <DEDUP_REMOVED lines=8> */
[----:B0-----:R-:W-:-:S05]  /*df30*/  SEL R6, R6, RZ, P1 ;  /* 0x000000ff06067207 */ /* 0x001fca0000800000 */
[----:B------:R-:W-:-:S05]  /*df40*/  IMAD.IADD R6, R7, 0x1, R6 ;  /* 0x0000000107067824 */ /* 0x000fca00078e0206 */
[----:B------:R-:W0:Y:S02]  /*df50*/  SHFL.UP PT, R8, R6, 0x10, RZ ;  /* 0x0600000006087989 */ /* 0x000e2400000e00ff */
[----:B0-----:R-:W-:-:S05]  /*df60*/  SEL R9, R8, RZ, P0 ;  /* 0x000000ff08097207 */ /* 0x001fca0000000000 */
[----:B------:R-:W-:-:S05]  /*df70*/  IMAD.IADD R9, R6, 0x1, R9 ;  /* 0x0000000106097824 */ /* 0x000fca00078e0209 */
[----:B------:R-:W0:Y:S02]  /*df80*/  SHFL.IDX PT, R3, R9, 0x1f, 0x1f ;  /* 0x03e01f0009037f89 */ /* 0x000e2400000e0000 */
[----:B0-----:R-:W-:-:S05]  /*df90*/  IMAD R6, R3, UR4, RZ ;  /* 0x0000000403067c24 */ /* 0x001fca000f8e02ff */
[----:B------:R-:W-:-:S04]  /*dfa0*/  IADD3 R5, R6, R5, RZ ;  /* 0x0000000506057210 */ /* 0x000fc80007ffe0ff */
[----:B------:R-:W-:-:S13]  /*dfb0*/  ISETP.GT.AND P0, PT, R5, UR6, PT ;  /* 0x0000000605007c0c */ /* 0x000fda000bf04270 */
[----:B------:R-:W-:Y:S05]  /*dfc0*/  @!P0 BRA `(.L_x_304) ;  /* 0xfffffffc00588947 */ /* 0x000fea000383ffff */
[----:B------:R-:W-:-:S07]  /*dfd0*/  IMAD.MOV.U32 R2, RZ, RZ, R9 ;  /* 0x000000ffff027224 */ /* 0x000fce00078e0009 */
.L_x_300:
[----:B------:R-:W-:-:S04]  /*dfe0*/  IMAD.IADD R7, R5, 0x1, -R6 ;  /* 0x0000000105077824 */ /* 0x000fc800078e0a06 */
[----:B------:R-:W-:-:S05]  /*dff0*/  IMAD R3, R2, UR4, R7 ;  /* 0x0000000402037c24 */ /* 0x000fca000f8e0207 */
[----:B------:R-:W-:-:S13]  /*e000*/  ISETP.GT.AND P0, PT, R3, UR6, PT ;  /* 0x0000000603007c0c */ /* 0x000fda000bf04270 */
[----:B------:R-:W-:-:S04]  /*e010*/  VOTE.ANY R8, PT, !P0 ;  /* 0x0000000000087806 */ /* 0x000fc800040e0100 */
[----:B------:R-:W0:Y:S01]  /*e020*/  POPC R5, R8 ;  /* 0x0000000800057309 */ /* 0x000e220000000000 */
[----:B------:R-:W-:Y:S01]  /*e030*/  ISETP.NE.AND P0, PT, R8, RZ, PT ;  /* 0x000000ff0800720c */ /* 0x000fe20003f05270 */
[----:B0-----:R-:W0:Y:S02]  /*e040*/  SHFL.IDX PT, R0, R0, R5, 0x1f ;  /* 0x00001f0500007589 */ /* 0x001e2400000e0000 */
[----:B0-----:R-:W-:-:S04]  /*e050*/  IABS R6, R0 ;  /* 0x0000000000067213 */ /* 0x001fc80000000000 */
[----:B------:R-:W0:Y:S08]  /*e060*/  I2F.RP R9, R6 ;  /* 0x0000000600097306 */ /* 0x000e300000209400 */
[----:B0-----:R-:W0:Y:S02]  /*e070*/  MUFU.RCP R9, R9 ;  /* 0x0000000900097308 */ /* 0x001e240000001000 */
[----:B0-----:R-:W-:-:S06]  /*e080*/  VIADD R3, R9, 0xffffffe ;  /* 0x0ffffffe09037836 */ /* 0x001fcc0000000000 */
[----:B------:R-:W0:Y:S02]  /*e090*/  F2I.FTZ.U32.TRUNC.NTZ R3, R3 ;  /* 0x0000000300037305 */ /* 0x000e24000021f000 */
[----:B0-----:R-:W-:Y:S01]  /*e0a0*/  IMAD.MOV R11, RZ, RZ, -R3 ;  /* 0x000000ffff0b7224 */ /* 0x001fe200078e0a03 */
[----:B------:R-:W-:Y:S06]  /*e0b0*/  @!P0 BRA `(.L_x_305) ;  /* 0x0000000000088947 */ /* 0x000fec0003800000 */
[----:B------:R-:W-:-:S05]  /*e0c0*/  VIADD R9, R5, 0xffffffff ;  /* 0xffffffff05097836 */ /* 0x000fca0000000000 */
[----:B------:R0:W1:Y:S02]  /*e0d0*/  SHFL.IDX PT, R16, R2, R9, 0x1f ;  /* 0x00001f0902107589 */ /* 0x00006400000e0000 */
.L_x_305:
[----:B-1----:R-:W-:Y:S01]  /*e0e0*/  IMAD R16, R16, UR4, R7 ;  /* 0x0000000410107c24 */ /* 0x002fe2000f8e0207 */
[----:B0-----:R-:W-:Y:S01]  /*e0f0*/  MOV R2, RZ ;  /* 0x000000ff00027202 */ /* 0x001fe20000000f00 */
[----:B------:R-:W-:Y:S02]  /*e100*/  IMAD R7, R11, R6, RZ ;  /* 0x000000060b077224 */ /* 0x000fe400078e02ff */
[----:B------:R-:W-:Y:S01]  /*e110*/  IMAD.IADD R19, R5, 0x1, R19 ;  /* 0x0000000105137824 */ /* 0x000fe200078e0213 */
[----:B------:R-:W-:Y:S01]  /*e120*/  IADD3 R17, -R16, UR6, RZ ;  /* 0x0000000610117c10 */ /* 0x000fe2000fffe1ff */
[----:B------:R-:W-:Y:S01]  /*e130*/  IMAD.HI.U32 R2, R3, R7, R2 ;  /* 0x0000000703027227 */ /* 0x000fe200078e0002 */
[----:B------:R-:W-:Y:S02]  /*e140*/  IABS R7, R0 ;  /* 0x0000000000077213 */ /* 0x000fe40000000000 */
[----:B------:R-:W-:-:S03]  /*e150*/  IABS R3, R17 ;  /* 0x0000001100037213 */ /* 0x000fc60000000000 */
[----:B------:R-:W-:Y:S02]  /*e160*/  IMAD.MOV R7, RZ, RZ, -R7 ;  /* 0x000000ffff077224 */ /* 0x000fe400078e0a07 */
[----:B------:R-:W-:-:S04]  /*e170*/  IMAD.HI.U32 R2, R2, R3, RZ ;  /* 0x0000000302027227 */ /* 0x000fc800078e00ff */
[----:B------:R-:W-:-:S05]  /*e180*/  IMAD R3, R2, R7, R3 ;  /* 0x0000000702037224 */ /* 0x000fca00078e0203 */
[----:B------:R-:W-:-:S13]  /*e190*/  ISETP.GT.U32.AND P0, PT, R6, R3, PT ;  /* 0x000000030600720c */ /* 0x000fda0003f04070 */
[----:B------:R-:W-:Y:S02]  /*e1a0*/  @!P0 IMAD.IADD R3, R3, 0x1, -R6 ;  /* 0x0000000103038824 */ /* 0x000fe400078e0a06 */
[----:B------:R-:W-:-:S03]  /*e1b0*/  @!P0 VIADD R2, R2, 0x1 ;  /* 0x0000000102028836 */ /* 0x000fc60000000000 */
[----:B------:R-:W-:Y:S02]  /*e1c0*/  ISETP.GE.U32.AND P0, PT, R3, R6, PT ;  /* 0x000000060300720c */ /* 0x000fe40003f06070 */
[----:B------:R-:W-:-:S11]  /*e1d0*/  LOP3.LUT R3, R17, R0, RZ, 0x3c, !PT ;  /* 0x0000000011037212 */ /* 0x000fd600078e3cff */
[----:B------:R-:W-:Y:S01]  /*e1e0*/  @P0 VIADD R2, R2, 0x1 ;  /* 0x0000000102020836 */ /* 0x000fe20000000000 */
[----:B------:R-:W-:-:S13]  /*e1f0*/  ISETP.GE.AND P0, PT, R3, RZ, PT ;  /* 0x000000ff0300720c */ /* 0x000fda0003f06270 */
[----:B------:R-:W-:Y:S01]  /*e200*/  @!P0 IMAD.MOV R2, RZ, RZ, -R2 ;  /* 0x000000ffff028224 */ /* 0x000fe200078e0a02 */
[----:B------:R-:W-:-:S13]  /*e210*/  ISETP.NE.AND P0, PT, R0, RZ, PT ;  /* 0x000000ff0000720c */ /* 0x000fda0003f05270 */
[----:B------:R-:W-:-:S04]  /*e220*/  @!P0 LOP3.LUT R2, RZ, R0, RZ, 0x33, !PT ;  /* 0x00000000ff028212 */ /* 0x000fc800078e33ff */
[----:B------:R-:W-:Y:S01]  /*e230*/  IADD3 R3, -R2, RZ, RZ ;  /* 0x000000ff02037210 */ /* 0x000fe20007ffe1ff */
[----:B------:R-:W-:-:S04]  /*e240*/  IMAD.MOV.U32 R18, RZ, RZ, R2 ;  /* 0x000000ffff127224 */ /* 0x000fc800078e0002 */
[----:B------:R-:W-:Y:S01]  /*e250*/  IMAD R17, R0, R3, R17 ;  /* 0x0000000300117224 */ /* 0x000fe200078e0211 */
[----:B------:R-:W-:Y:S06]  /*e260*/  BRA `(.L_x_306) ;  /* 0x00000000000c7947 */ /* 0x000fec0003800000 */
.L_x_301:
[----:B------:R-:W-:Y:S02]  /*e270*/  IMAD.MOV.U32 R17, RZ, RZ, RZ ;  /* 0x000000ffff117224 */ /* 0x000fe400078e00ff */
[----:B------:R-:W-:Y:S02]  /*e280*/  IMAD.U32 R16, RZ, RZ, UR6 ;  /* 0x00000006ff107e24 */ /* 0x000fe4000f8e00ff */
[----:B------:R-:W-:-:S07]  /*e290*/  IMAD.MOV.U32 R18, RZ, RZ, RZ ;  /* 0x000000ffff127224 */ /* 0x000fce00078e00ff */
.L_x_306:
[----:B------:R-:W0:Y:S01]  /*e2a0*/  S2R R0, SR_TID.X ;  /* 0x0000000000007919 */ /* 0x000e220000002100 */
[----:B------:R-:W-:Y:S01]  /*e2b0*/  STL [R1+0x28], RZ ;  /* 0x000028ff01007387 */ /* 0x000fe20000100800 */
[----:B0-----:R-:W-:-:S04]  /*e2c0*/  LOP3.LUT R0, R0, 0x1f, RZ, 0xc0, !PT ;  /* 0x0000001f00007812 */ /* 0x001fc800078ec0ff */
[----:B------:R-:W-:-:S13]  /*e2d0*/  ISETP.NE.AND P0, PT, R0, RZ, PT ;  /* 0x000000ff0000720c */ /* 0x000fda0003f05270 */
[----:B------:R-:W0:Y:S01]  /*e2e0*/  @!P0 S2R R3, SR_CgaCtaId ;  /* 0x0000000000038919 */ /* 0x000e220000008800 */
[----:B------:R-:W-:-:S04]  /*e2f0*/  @!P0 MOV R0, 0x400 ;  /* 0x0000040000008802 */ /* 0x000fc80000000f00 */
[----:B0-----:R-:W-:-:S05]  /*e300*/  @!P0 LEA R0, R3, R0, 0x18 ;  /* 0x0000000003008211 */ /* 0x001fca00078ec0ff */
[----:B------:R0:W-:Y:S01]  /*e310*/  @!P0 STS.128 [R0+0x368d0], R16 ;  /* 0x0368d01000008388 */ /* 0x0001e20000000c00 */
[----:B------:R-:W-:Y:S06]  /*e320*/  BAR.ARV 0x5, 0x120 ;  /* 0x0144800000007b1d */ /* 0x000fec0000002000 */
[----:B------:R-:W-:Y:S02]  /*e330*/  ISETP.GE.AND P0, PT, R19, UR5, PT ;  /* 0x0000000513007c0c */ /* 0x000fe4000bf06270 */
[----:B0-----:R-:W-:-:S05]  /*e340*/  MOV R0, 0x1 ;  /* 0x0000000100007802 */ /* 0x001fca0000000f00 */
[----:B------:R0:W-:Y:S04]  /*e350*/  STL [R1+0x8], R0 ;  /* 0x0000080001007387 */ /* 0x0001e80000100800 */
[----:B------:R0:W-:Y:S02]  /*e360*/  STL [R1], RZ ;  /* 0x000000ff01007387 */ /* 0x0001e40000100800 */
[----:B------:R-:W-:Y:S05]  /*e370*/  @P0 BRA `(.L_x_307) ;  /* 0x0000003c00f80947 */ /* 0x000fea0003800000 */
[----:B0-----:R-:W-:Y:S01]  /*e380*/  IMAD.MOV.U32 R0, RZ, RZ, 0x1 ;  /* 0x00000001ff007424 */ /* 0x001fe200078e00ff */
[----:B------:R0:W-:Y:S01]  /*e390*/  STL [R1], RZ ;  /* 0x000000ff01007387 */ /* 0x0001e20000100800 */
[----:B------:R-:W-:Y:S01]  /*e3a0*/  ULDC UR38, c[0x0][0xc] ;  /* 0x0000030000267ab9 */ /* 0x000fe20000000800 */
[----:B------:R-:W-:Y:S02]  /*e3b0*/  ULDC.64 UR36, c[0x0][0x198] ;  /* 0x0000660000247ab9 */ /* 0x000fe40000000a00 */
[----:B------:R0:W-:Y:S04]  /*e3c0*/  STL [R1+0x8], R0 ;  /* 0x0000080001007387 */ /* 0x0001e80000100800 */
[----:B------:R0:W-:Y:S02]  /*e3d0*/  STL [R1+0x28], RZ ;  /* 0x000028ff01007387 */ /* 0x0001e40000100800 */
.L_x_372:
[----:B-1----:R-:W1:Y:S02]  /*e3e0*/  LDC.64 R2, c[0x0][0xc60] ;  /* 0x00031800ff027b82 */ /* 0x002e640000000a00 */
[----:B-1----:R-:W-:-:S05]  /*e3f0*/  IMAD.WIDE R2, R19, 0x4, R2 ;  /* 0x0000000413027825 */ /* 0x002fca00078e0202 */
[----:B------:R-:W2:Y:S01]  /*e400*/  LDG.E R5, desc[UR60][R2.64] ;  /* 0x0000003c02057981 */ /* 0x000ea2000c1e1900 */
[----:B------:R-:W-:Y:S05]  /*e410*/  YIELD ;  /* 0x0000000000007946 */ /* 0x000fea0003800000 */
[----:B------:R-:W-:Y:S01]  /*e420*/  ULDC.64 UR4, c[0x0][0xa28] ;  /* 0x00028a0000047ab9 */ /* 0x000fe20000000a00 */
[----:B0-----:R-:W-:Y:S01]  /*e430*/  IMAD.MOV.U32 R0, RZ, RZ, RZ ;  /* 0x000000ffff007224 */ /* 0x001fe200078e00ff */
[----:B------:R-:W-:-:S04]  /*e440*/  ISETP.NE.U32.AND P0, PT, RZ, UR4, PT ;  /* 0x00000004ff007c0c */ /* 0x000fc8000bf05070 */
[----:B------:R-:W-:Y:S01]  /*e450*/  ISETP.NE.AND.EX P0, PT, RZ, UR5, PT, P0 ;  /* 0x00000005ff007c0c */ /* 0x000fe2000bf05300 */
[----:B------:R-:W-:Y:S01]  /*e460*/  IMAD.MOV.U32 R6, RZ, RZ, RZ ;  /* 0x000000ffff067224 */ /* 0x000fe200078e00ff */
[----:B--2---:R-:W-:Y:S01]  /*e470*/  SHF.R.S32.HI R4, RZ, 0x1f, R5 ;  /* 0x0000001fff047819 */ /* 0x004fe20000011405 */
[----:B------:R-:W-:-:S10]  /*e480*/  IMAD.SHL.U32 R7, R5, 0x4, RZ ;  /* 0x0000000405077824 */ /* 0x000fd400078e00ff */
[C---:B------:R-:W-:Y:S01]  /*e490*/  @P0 LEA R2, P1, R5.reuse, UR4, 0x2 ;  /* 0x0000000405020c11 */ /* 0x040fe2000f8210ff */
[----:B------:R-:W-:Y:S03]  /*e4a0*/  STL [R1+0x14], R5 ;  /* 0x0000140501007387 */ /* 0x000fe60000100800 */
[----:B------:R-:W-:Y:S01]  /*e4b0*/  @P0 LEA.HI.X R3, R5, UR5, R4, 0x2, P1 ;  /* 0x0000000505030c11 */ /* 0x000fe200088f1404 */
[----:B------:R-:W-:-:S04]  /*e4c0*/  ULDC.64 UR4, c[0x0][0xa00] ;  /* 0x0002800000047ab9 */ /* 0x000fc80000000a00 */
[----:B------:R0:W5:Y:S01]  /*e4d0*/  @P0 LDG.E R0, desc[UR60][R2.64] ;  /* 0x0000003c02000981 */ /* 0x000162000c1e1900 */
[----:B------:R-:W-:-:S04]  /*e4e0*/  ISETP.NE.U32.AND P0, PT, RZ, UR4, PT ;  /* 0x00000004ff007c0c */ /* 0x000fc8000bf05070 */
[----:B------:R-:W-:-:S13]  /*e4f0*/  ISETP.NE.AND.EX P0, PT, RZ, UR5, PT, P0 ;  /* 0x00000005ff007c0c */ /* 0x000fda000bf05300 */
[----:B0-----:R-:W-:-:S04]  /*e500*/  @P0 LEA R2, P1, R5, UR4, 0x2 ;  /* 0x0000000405020c11 */ /* 0x001fc8000f8210ff */
[----:B------:R-:W-:Y:S01]  /*e510*/  @P0 LEA.HI.X R3, R5, UR5, R4, 0x2, P1 ;  /* 0x0000000505030c11 */ /* 0x000fe200088f1404 */
[----:B------:R-:W-:-:S04]  /*e520*/  ULDC.64 UR4, c[0x0][0xa20] ;  /* 0x0002880000047ab9 */ /* 0x000fc80000000a00 */
[----:B------:R-:W2:Y:S01]  /*e530*/  @P0 LDG.E R6, desc[UR60][R2.64] ;  /* 0x0000003c02060981 */ /* 0x000ea2000c1e1900 */
[----:B------:R-:W-:-:S04]  /*e540*/  ISETP.NE.U32.AND P0, PT, RZ, UR4, PT ;  /* 0x00000004ff007c0c */ /* 0x000fc8000bf05070 */
[----:B------:R-:W-:Y:S01]  /*e550*/  ISETP.NE.AND.EX P0, PT, RZ, UR5, PT, P0 ;  /* 0x00000005ff007c0c */ /* 0x000fe2000bf05300 */
[----:B--2---:R0:W-:Y:S04]  /*e560*/  STL [R1+0x2c], R6 ;  /* 0x00002c0601007387 */ /* 0x0041e80000100800 */
[----:B------:R1:W-:Y:S01]  /*e570*/  STL [R1+0x1c], R7 ;  /* 0x00001c0701007387 */ /* 0x0003e20000100800 */
[----:B0-----:R-:W-:-:S07]  /*e580*/  SHF.L.U64.HI R6, R5, 0x2, R4 ;  /* 0x0000000205067819 */ /* 0x001fce0000010204 */
[C---:B------:R-:W-:Y:S01]  /*e590*/  @P0 IADD3 R4, P1, R7.reuse, UR4, RZ ;  /* 0x0000000407040c10 */ /* 0x040fe2000ff3e0ff */
[----:B------:R0:W-:Y:S03]  /*e5a0*/  STL [R1+0x20], R6 ;  /* 0x0000200601007387 */ /* 0x0001e60000100800 */
[----:B------:R-:W-:Y:S01]  /*e5b0*/  @P0 IADD3.X R5, R6, UR5, RZ, P1, !PT ;  /* 0x0000000506050c10 */ /* 0x000fe20008ffe4ff */
[----:B------:R-:W-:Y:S02]  /*e5c0*/  ULDC.64 UR4, c[0x0][0xa08] ;  /* 0x0002820000047ab9 */ /* 0x000fe40000000a00 */
[----:B------:R-:W-:Y:S01]  /*e5d0*/  IADD3 R2, P1, R7, UR4, RZ ;  /* 0x0000000407027c10 */ /* 0x000fe2000ff3e0ff */
[----:B-1----:R-:W-:-:S03]  /*e5e0*/  IMAD.MOV.U32 R7, RZ, RZ, RZ ;  /* 0x000000ffff077224 */ /* 0x002fc600078e00ff */
[----:B------:R-:W-:Y:S02]  /*e5f0*/  IADD3.X R3, R6, UR5, RZ, P1, !PT ;  /* 0x0000000506037c10 */ /* 0x000fe40008ffe4ff */
[----:B------:R-:W-:-:S04]  /*e600*/  ISETP.NE.U32.AND P1, PT, RZ, UR4, PT ;  /* 0x00000004ff007c0c */ /* 0x000fc8000bf25070 */
[----:B------:R-:W-:Y:S01]  /*e610*/  ISETP.NE.AND.EX P1, PT, RZ, UR5, PT, P1 ;  /* 0x00000005ff007c0c */ /* 0x000fe2000bf25310 */
[----:B------:R-:W-:Y:S02]  /*e620*/  ULDC.64 UR4, c[0x0][0x3f8] ;  /* 0x0000fe0000047ab9 */ /* 0x000fe40000000a00 */
[----:B------:R-:W-:-:S03]  /*e630*/  UISETP.NE.U32.AND UP0, UPT, UR4, URZ, UPT ;  /* 0x0000003f0400728c */ /* 0x000fc6000bf05070 */
[----:B------:R-:W-:Y:S01]  /*e640*/  ULDC UR4, c[0x0][0x404] ;  /* 0x0001010000047ab9 */ /* 0x000fe20000000800 */
[----:B------:R-:W-:-:S03]  /*e650*/  UISETP.NE.AND.EX UP0, UPT, UR5, URZ, UPT, UP0 ;  /* 0x0000003f0500728c */ /* 0x000fc6000bf05300 */
[----:B------:R-:W-:Y:S01]  /*e660*/  ULDC UR5, c[0x0][0x2e0] ;  /* 0x0000b80000057ab9 */ /* 0x000fe20000000800 */
[----:B------:R-:W-:Y:S02]  /*e670*/  USEL UR4, UR4, 0x1, UP0 ;  /* 0x0000000104047887 */ /* 0x000fe40008000000 */
[----:B------:R1:W5:Y:S02]  /*e680*/  @P1 LDG.E R7, desc[UR60][R2.64] ;  /* 0x0000003c02071981 */ /* 0x000364000c1e1900 */
[----:B------:R-:W-:-:S06]  /*e690*/  UIMAD UR4, UR4, UR5, URZ ;  /* 0x00000005040472a4 */ /* 0x000fcc000f8e023f */
[----:B0-----:R-:W-:-:S06]  /*e6a0*/  MOV R6, UR4 ;  /* 0x0000000400067c02 */ /* 0x001fcc0008000f00 */
[----:B------:R1:W5:Y:S01]  /*e6b0*/  @P0 LDG.E R6, desc[UR60][R4.64] ;  /* 0x0000003c04060981 */ /* 0x000362000c1e1900 */
[----:B------:R-:W-:Y:S05]  /*e6c0*/  @P0 BRA `(.L_x_308) ;  /* 0x0000000000100947 */ /* 0x000fea0003800000 */
[----:B------:R-:W-:Y:S05]  /*e6d0*/  @!P1 BRA `(.L_x_308) ;  /* 0x00000000000c9947 */ /* 0x000fea0003800000 */
[----:B-----5:R-:W2:Y:S04]  /*e6e0*/  LDG.E R6, desc[UR60][R2.64] ;  /* 0x0000003c02067981 */ /* 0x020ea8000c1e1900 */
[----:B-1----:R-:W2:Y:S02]  /*e6f0*/  LDG.E R5, desc[UR60][R2.64+0x4] ;  /* 0x0000043c02057981 */ /* 0x002ea4000c1e1900 */
[----:B--2---:R-:W-:-:S07]  /*e700*/  IMAD.IADD R6, R5, 0x1, -R6 ;  /* 0x0000000105067824 */ /* 0x004fce00078e0a06 */
.L_x_308:
[--C-:B-1---5:R-:W-:Y:S01]  /*e710*/  IMAD.IADD R4, R6, 0x1, -R0.reuse ;  /* 0x0000000106047824 */ /* 0x122fe200078e0a00 */
[----:B------:R-:W-:Y:S01]  /*e720*/  BSSY B6, `(.L_x_309) ;  /* 0x0000326000067945 */ /* 0x000fe20003800000 */
[----:B------:R-:W-:Y:S02]  /*e730*/  IMAD.IADD R3, R7, 0x1, R0 ;  /* 0x0000000107037824 */ /* 0x000fe400078e0200 */
[----:B------:R-:W-:Y:S01]  /*e740*/  IMAD.MOV.U32 R2, RZ, RZ, RZ ;  /* 0x000000ffff027224 */ /* 0x000fe200078e00ff */
[----:B------:R-:W-:Y:S01]  /*e750*/  STL [R1+0x24], R4 ;  /* 0x0000240401007387 */ /* 0x000fe20000100800 */
[----:B------:R-:W-:-:S03]  /*e760*/  ISETP.GT.AND P0, PT, R4, RZ, PT ;  /* 0x000000ff0400720c */ /* 0x000fc60003f04270 */
[----:B------:R0:W-:Y:S02]  /*e770*/  STL [R1+0x4], R3 ;  /* 0x0000040301007387 */ /* 0x0001e40000100800 */
[----:B0-----:R-:W-:-:S04]  /*e780*/  VIADD R3, R4, 0x6f ;  /* 0x0000006f04037836 */ /* 0x001fc80000000000 */
[----:B------:R-:W-:-:S05]  /*e790*/  IMAD.HI R2, R3, -0x6db6db6d, R2 ;  /* 0x9249249303027827 */ /* 0x000fca00078e0202 */
[----:B------:R-:W-:-:S04]  /*e7a0*/  SHF.R.U32.HI R3, RZ, 0x1f, R2 ;  /* 0x0000001fff037819 */ /* 0x000fc80000011602 */
[----:B------:R-:W-:-:S05]  /*e7b0*/  LEA.HI.SX32 R0, R2, R3, 0x1a ;  /* 0x0000000302007211 */ /* 0x000fca00078fd2ff */
[----:B------:R0:W-:Y:S01]  /*e7c0*/  STL [R1+0x18], R0 ;  /* 0x0000180001007387 */ /* 0x0001e20000100800 */
[----:B------:R-:W-:Y:S05]  /*e7d0*/  @P0 BRA `(.L_x_310) ;  /* 0x0000000000440947 */ /* 0x000fea0003800000 */
[----:B------:R-:W1:Y:S02]  /*e7e0*/  S2R R4, SR_TID.X ;  /* 0x0000000000047919 */ /* 0x000e640000002100 */
[----:B-1----:R-:W-:-:S04]  /*e7f0*/  LOP3.LUT R4, R4, 0x1f, RZ, 0xc0, !PT ;  /* 0x0000001f04047812 */ /* 0x002fc800078ec0ff */
[----:B------:R-:W-:-:S13]  /*e800*/  ISETP.NE.AND P1, PT, R4, RZ, PT ;  /* 0x000000ff0400720c */ /* 0x000fda0003f25270 */
[----:B------:R-:W-:Y:S05]  /*e810*/  @P1 BRA `(.L_x_311) ;  /* 0x0000003000581947 */ /* 0x000fea0003800000 */
[----:B------:R-:W1:Y:S01]  /*e820*/  S2R R7, SR_LANEID ;  /* 0x0000000000077919 */ /* 0x000e620000000000 */
[----:B------:R-:W-:Y:S01]  /*e830*/  VOTEU.ANY UR4, UPT, PT ;  /* 0x0000000000047886 */ /* 0x000fe200038e0100 */
[----:B------:R-:W2:Y:S01]  /*e840*/  LDC.64 R2, c[0x0][0xc38] ;  /* 0x00030e00ff027b82 */ /* 0x000ea20000000a00 */
[----:B0-----:R-:W1:Y:S08]  /*e850*/  FLO.U32 R0, UR4 ;  /* 0x0000000400007d00 */ /* 0x001e7000080e0000 */
[----:B------:R-:W2:Y:S01]  /*e860*/  POPC R5, UR4 ;  /* 0x0000000400057d09 */ /* 0x000ea20008000000 */
[----:B-1----:R-:W-:-:S13]  /*e870*/  ISETP.EQ.U32.AND P0, PT, R0, R7, PT ;  /* 0x000000070000720c */ /* 0x002fda0003f02070 */
[----:B--2---:R-:W2:Y:S01]  /*e880*/  @P0 ATOMG.E.ADD.STRONG.GPU PT, R3, desc[UR60][R2.64], R5 ;  /* 0x00000005020309a8 */ /* 0x004ea200081ee1fc */
[----:B------:R-:W0:Y:S02]  /*e890*/  S2R R4, SR_LTMASK ;  /* 0x0000000000047919 */ /* 0x000e240000003900 */
[----:B0-----:R-:W-:-:S04]  /*e8a0*/  LOP3.LUT R4, R4, UR4, RZ, 0xc0, !PT ;  /* 0x0000000404047c12 */ /* 0x001fc8000f8ec0ff */
[----:B------:R-:W0:Y:S01]  /*e8b0*/  POPC R7, R4 ;  /* 0x0000000400077309 */ /* 0x000e220000000000 */
[----:B--2---:R-:W0:Y:S02]  /*e8c0*/  SHFL.IDX PT, R0, R3, R0, 0x1f ;  /* 0x00001f0003007589 */ /* 0x004e2400000e0000 */
[----:B0-----:R-:W-:Y:S01]  /*e8d0*/  IADD3 R16, R0, UR38, R7 ;  /* 0x0000002600107c10 */ /* 0x001fe2000fffe007 */
[----:B------:R-:W-:Y:S06]  /*e8e0*/  BRA `(.L_x_311) ;  /* 0x0000003000247947 */ /* 0x000fec0003800000 */
.L_x_310:
[----:B------:R-:W1:Y:S01]  /*e8f0*/  S2R R3, SR_CgaCtaId ;  /* 0x0000000000037919 */ /* 0x000e620000008800 */
[----:B0-----:R-:W-:-:S04]  /*e900*/  MOV R0, 0x400 ;  /* 0x0000040000007802 */ /* 0x001fc80000000f00 */
[----:B-1----:R-:W-:-:S04]  /*e910*/  LEA R2, R3, R0, 0x18 ;  /* 0x0000000003027211 */ /* 0x002fc800078ec0ff */
[----:B------:R-:W-:Y:S01]  /*e920*/  IADD3 R0, R2, 0x21400, RZ ;  /* 0x0002140002007810 */ /* 0x000fe20007ffe0ff */
[----:B------:R0:W-:Y:S03]  /*e930*/  STL [R1+0x10], R2 ;  /* 0x0000100201007387 */ /* 0x0001e60000100800 */
[----:B------:R-:W-:-:S13]  /*e940*/  LOP3.LUT P0, RZ, R0, 0x3ff, RZ, 0xc0, !PT ;  /* 0x000003ff00ff7812 */ /* 0x000fda000780c0ff */
[----:B0-----:R-:W-:Y:S05]  /*e950*/  @!P0 BRA `(.L_x_312) ;  /* 0x0000000000408947 */ /* 0x001fea0003800000 */
[----:B------:R-:W-:Y:S01]  /*e960*/  MOV R2, 0x0 ;  /* 0x0000000000027802 */ /* 0x000fe20000000f00 */
[----:B------:R-:W-:Y:S01]  /*e970*/  ULDC.64 UR6, c[0x4][0xa8] ;  /* 0x01002a0000067ab9 */ /* 0x000fe20000000a00 */
[----:B------:R-:W-:Y:S01]  /*e980*/  ULDC.64 UR8, c[0x4][0xb0] ;  /* 0x01002c0000087ab9 */ /* 0x000fe20000000a00 */
[----:B------:R-:W-:Y:S01]  /*e990*/  ULDC.64 UR4, c[0x4][0x8] ;  /* 0x0100020000047ab9 */ /* 0x000fe20000000a00 */
[----:B------:R-:W-:Y:S01]  /*e9a0*/  IMAD.U32 R4, RZ, RZ, UR6 ;  /* 0x00000006ff047e24 */ /* 0x000fe2000f8e00ff */
[----:B------:R-:W-:Y:S01]  /*e9b0*/  MOV R11, UR5 ;  /* 0x00000005000b7c02 */ /* 0x000fe20008000f00 */
[----:B------:R-:W0:Y:S01]  /*e9c0*/  LDC.64 R2, c[0x4][R2] ;  /* 0x0100000002027b82 */ /* 0x000e220000000a00 */
[----:B------:R-:W-:Y:S02]  /*e9d0*/  IMAD.U32 R5, RZ, RZ, UR7 ;  /* 0x00000007ff057e24 */ /* 0x000fe4000f8e00ff */
[----:B------:R-:W-:Y:S02]  /*e9e0*/  IMAD.U32 R6, RZ, RZ, UR8 ;  /* 0x00000008ff067e24 */ /* 0x000fe4000f8e00ff */
[----:B------:R-:W-:-:S02]  /*e9f0*/  IMAD.U32 R7, RZ, RZ, UR9 ;  /* 0x00000009ff077e24 */ /* 0x000fc4000f8e00ff */
[----:B------:R-:W-:Y:S02]  /*ea00*/  IMAD.U32 R10, RZ, RZ, UR4 ;  /* 0x00000004ff0a7e24 */ /* 0x000fe4000f8e00ff */
[----:B------:R-:W-:Y:S02]  /*ea10*/  IMAD.MOV.U32 R8, RZ, RZ, 0x70 ;  /* 0x00000070ff087424 */ /* 0x000fe400078e00ff */
[----:B------:R-:W-:Y:S02]  /*ea20*/  IMAD.MOV.U32 R12, RZ, RZ, 0x1 ;  /* 0x00000001ff0c7424 */ /* 0x000fe400078e00ff */
[----:B------:R-:W-:-:S07]  /*ea30*/  IMAD.MOV.U32 R13, RZ, RZ, RZ ;  /* 0x000000ffff0d7224 */ /* 0x000fce00078e00ff */
[----:B------:R-:W-:-:S07]  /*ea40*/  LEPC R20, `(.L_x_312) ;  /* 0x000000001014794e */ /* 0x000fce0000000000 */
[----:B0-----:R-:W-:Y:S05]  /*ea50*/  CALL.ABS.NOINC R2 ;  /* 0x0000000002007343 */ /* 0x001fea0003c00000 */
.L_x_312:
[----:B------:R-:W2:Y:S02]  /*ea60*/  LDL R2, [R1+0x10] ;  /* 0x0000100001027983 */ /* 0x000ea40000100800 */
[----:B--2---:R-:W-:-:S05]  /*ea70*/  VIADD R0, R2, 0x400 ;  /* 0x0000040002007836 */ /* 0x004fca0000000000 */
[----:B------:R-:W-:-:S13]  /*ea80*/  LOP3.LUT P0, RZ, R0, 0x3ff, RZ, 0xc0, !PT ;  /* 0x000003ff00ff7812 */ /* 0x000fda000780c0ff */
[----:B------:R-:W-:Y:S05]  /*ea90*/  @!P0 BRA `(.L_x_313) ;  /* 0x0000000000808947 */ /* 0x000fea0003800000 */
[----:B------:R-:W-:Y:S01]  /*eaa0*/  MOV R0, 0x0 ;  /* 0x0000000000007802 */ /* 0x000fe20000000f00 */
[----:B------:R-:W-:Y:S01]  /*eab0*/  ULDC.64 UR6, c[0x4][0xa8] ;  /* 0x01002a0000067ab9 */ /* 0x000fe20000000a00 */
[----:B------:R-:W-:Y:S01]  /*eac0*/  ULDC.64 UR8, c[0x4][0xb0] ;  /* 0x01002c0000087ab9 */ /* 0x000fe20000000a00 */
[----:B------:R-:W-:Y:S01]  /*ead0*/  ULDC.64 UR4, c[0x4][0x10] ;  /* 0x0100040000047ab9 */ /* 0x000fe20000000a00 */
[----:B------:R0:W1:Y:S01]  /*eae0*/  LDC.64 R2, c[0x4][R0] ;  /* 0x0100000000027b82 */ /* 0x0000620000000a00 */
[----:B------:R-:W-:Y:S01]  /*eaf0*/  IMAD.U32 R4, RZ, RZ, UR6 ;  /* 0x00000006ff047e24 */ /* 0x000fe2000f8e00ff */
[----:B------:R-:W-:Y:S01]  /*eb00*/  MOV R5, UR7 ;  /* 0x0000000700057c02 */ /* 0x000fe20008000f00 */
        /* <DEDUP_REMOVED lines=9> */
.L_x_314:
        /* <DEDUP_REMOVED lines=16> */
.L_x_313:
[----:B------:R-:W2:Y:S01]  /*eca0*/  LDL.LU R2, [R1+0x1c] ;  /* 0x00001c0001027983 */ /* 0x000ea20000300800 */
[----:B------:R-:W-:-:S03]  /*ecb0*/  ULDC.64 UR4, c[0x0][0x9f8] ;  /* 0x00027e0000047ab9 */ /* 0x000fc60000000a00 */
[----:B------:R-:W3:Y:S04]  /*ecc0*/  LDL.LU R0, [R1+0x20] ;  /* 0x0000200001007983 */ /* 0x000ee80000300800 */
[----:B------:R-:W4:Y:S04]  /*ecd0*/  LDL.LU R4, [R1+0x2c] ;  /* 0x00002c0001047983 */ /* 0x000f280000300800 */
[----:B------:R-:W4:Y:S01]  /*ece0*/  LDL.LU R8, [R1+0x14] ;  /* 0x0000140001087983 */ /* 0x000f220000300800 */
[----:B------:R-:W-:-:S04]  /*ecf0*/  ISETP.NE.U32.AND P0, PT, RZ, UR4, PT ;  /* 0x00000004ff007c0c */ /* 0x000fc8000bf05070 */
[----:B------:R-:W-:Y:S01]  /*ed00*/  ISETP.NE.AND.EX P0, PT, RZ, UR5, PT, P0 ;  /* 0x00000005ff007c0c */ /* 0x000fe2000bf05300 */
[----:B------:R-:W0:Y:S02]  /*ed10*/  S2R R9, SR_TID.X ;  /* 0x0000000000097919 */ /* 0x000e240000002100 */
[----:B0-----:R-:W-:-:S04]  /*ed20*/  LOP3.LUT R9, R9, 0x1f, RZ, 0xc0, !PT ;  /* 0x0000001f09097812 */ /* 0x001fc800078ec0ff */
[----:B------:R-:W-:-:S13]  /*ed30*/  ISETP.NE.AND P6, PT, R9, RZ, PT ;  /* 0x000000ff0900720c */ /* 0x000fda0003fc5270 */
[----:B------:R-:W-:-:S05]  /*ed40*/  VOTEU.ALL UP1, P6 ;  /* 0x00000000003f7886 */ /* 0x000fca0003020000 */
[----:B------:R-:W-:-:S04]  /*ed50*/  @!UP1 UIADD3 UR8, UP0, UR36, 0x270, URZ ;  /* 0x0000027024089890 */ /* 0x000fc8000ff1e03f */
[----:B------:R-:W-:-:S03]  /*ed60*/  @!UP1 UIADD3.X UR9, URZ, UR37, URZ, UP0, !UPT ;  /* 0x000000253f099290 */ /* 0x000fc600087fe43f */
[----:B------:R-:W-:Y:S01]  /*ed70*/  VOTEU.ALL UP0, P6 ;  /* 0x00000000003f7886 */ /* 0x000fe20003000000 */
[----:B--2---:R-:W-:-:S04]  /*ed80*/  @P0 IADD3 R2, P1, R2, UR4, RZ ;  /* 0x0000000402020c10 */ /* 0x004fc8000ff3e0ff */
[----:B---3--:R-:W-:Y:S01]  /*ed90*/  @P0 IADD3.X R3, R0, UR5, RZ, P1, !PT ;  /* 0x0000000500030c10 */ /* 0x008fe20008ffe4ff */
[----:B------:R-:W-:Y:S01]  /*eda0*/  ULDC.64 UR4, c[0x0][0xa00] ;  /* 0x0002800000047ab9 */ /* 0x000fe20000000a00 */
[----:B----4-:R-:W-:Y:S02]  /*edb0*/  LEA R17, R17, R4, 0x7 ;  /* 0x0000000411117211 */ /* 0x010fe400078e38ff */
[----:B------:R-:W0:Y:S01]  /*edc0*/  LDC R4, c[0x0][0x428] ;  /* 0x00010a00ff047b82 */ /* 0x000e220000000800 */
[----:B------:R-:W-:-:S06]  /*edd0*/  IMAD.MOV.U32 R0, RZ, RZ, R8 ;  /* 0x000000ffff007224 */ /* 0x000fcc00078e0008 */
[----:B------:R1:W5:Y:S01]  /*ede0*/  @P0 LDG.E R0, desc[UR60][R2.64] ;  /* 0x0000003c02000981 */ /* 0x000362000c1e1900 */
[----:B------:R-:W-:Y:S02]  /*edf0*/  PLOP3.LUT P1, PT, P6, PT, PT, 0x8, 0x0 ;  /* 0x000000000000781c */ /* 0x000fe4000372e170 */
[----:B0-----:R-:W-:Y:S01]  /*ee00*/  ISETP.NE.AND P0, PT, R4, 0x1, PT ;  /* 0x000000010400780c */ /* 0x001fe20003f05270 */
[----:B------:R-:W-:-:S12]  /*ee10*/  IMAD.MOV.U32 R4, RZ, RZ, R18 ;  /* 0x000000ffff047224 */ /* 0x000fd800078e0012 */
[----:B------:R-:W0:Y:S08]  /*ee20*/  @P0 LDC R7, c[0x0][0x42c] ;  /* 0x00010b00ff070b82 */ /* 0x000e300000000800 */
[----:B------:R-:W2:Y:S01]  /*ee30*/  @P0 LDC R5, c[0x0][0x430] ;  /* 0x00010c00ff050b82 */ /* 0x000ea20000000800 */
[----:B0-----:R-:W-:-:S05]  /*ee40*/  @P0 IMAD.HI.U32 R6, R18, R7, RZ ;  /* 0x0000000712060227 */ /* 0x001fca00078e00ff */
[----:B--2---:R-:W-:Y:S02]  /*ee50*/  @P0 SHF.R.U32.HI R4, RZ, R5, R6 ;  /* 0x00000005ff040219 */ /* 0x004fe40000011606 */
[----:B------:R-:W-:-:S04]  /*ee60*/  ISETP.NE.U32.AND P0, PT, RZ, UR4, PT ;  /* 0x00000004ff007c0c */ /* 0x000fc8000bf05070 */
[----:B------:R-:W-:-:S04]  /*ee70*/  ISETP.NE.AND.EX P0, PT, RZ, UR5, PT, P0 ;  /* 0x00000005ff007c0c */ /* 0x000fc8000bf05300 */
[----:B-1----:R-:W-:-:S09]  /*ee80*/  SEL R6, R8, RZ, !P0 ;  /* 0x000000ff08067207 */ /* 0x002fd20004000000 */
.L_x_315:
[----:B------:R-:W-:Y:S02]  /*ee90*/  PLOP3.LUT P0, PT, P0, P1, PT, 0xa2, 0x0 ;  /* 0x000000000000781c */ /* 0x000fe40000703472 */
[----:B------:R-:W-:Y:S01]  /*eea0*/  @P1 R2UR P0, UR7, R6 ;  /* 0x00000000060712ca */ /* 0x000fe20000000000 */
[----:B------:R-:W-:-:S07]  /*eeb0*/  UMOV UR4, URZ ;  /* 0x0000003f00047c82 */ /* 0x000fce0008000000 */
[----:B------:R-:W-:Y:S02]  /*eec0*/  PLOP3.LUT P0, PT, P0, P1, PT, 0xa2, 0x0 ;  /* 0x000000000000781c */ /* 0x000fe40000703472 */
[----:B------:R-:W-:-:S08]  /*eed0*/  @P1 R2UR.OR P0, UR6, R18 ;  /* 0x00000000120612ca */ /* 0x000fd00000100000 */
[----:B------:R-:W-:Y:S02]  /*eee0*/  PLOP3.LUT P0, PT, P0, P1, PT, 0xa2, 0x0 ;  /* 0x000000000000781c */ /* 0x000fe40000703472 */
[----:B------:R-:W-:-:S08]  /*eef0*/  @P1 R2UR.OR P0, UR5, R17 ;  /* 0x00000000110512ca */ /* 0x000fd00000100000 */
[----:B------:R-:W-:-:S05]  /*ef00*/  @P1 PLOP3.LUT P1, PT, P0, PT, PT, 0x80, 0x0 ;  /* 0x000000000000181c */ /* 0x000fca000072f070 */
[----:B------:R0:W-:Y:S08]  /*ef10*/  @!UP0 UTMAPF.L2.4D [UR4], [UR8] ;  /* 0x00000004080085b8 */ /* 0x0001f00008018000 */
[----:B0-----:R-:W-:Y:S05]  /*ef20*/  @P1 BRA.U.ANY `(.L_x_315) ;  /* 0xfffffffd00d81947 */ /* 0x001fea000393ffff */
[----:B------:R-:W0:Y:S01]  /*ef30*/  S2R R2, SR_TID.X ;  /* 0x0000000000027919 */ /* 0x000e220000002100 */
[----:B------:R-:W-:Y:S01]  /*ef40*/  UMOV UR4, 0x40 ;  /* 0x0000004000047882 */ /* 0x000fe20000000000 */
[----:B0-----:R-:W-:-:S04]  /*ef50*/  LOP3.LUT R2, R2, 0x1f, RZ, 0xc0, !PT ;  /* 0x0000001f02027812 */ /* 0x001fc800078ec0ff */
[----:B------:R-:W-:-:S04]  /*ef60*/  ISETP.NE.AND P2, PT, R2, RZ, PT ;  /* 0x000000ff0200720c */ /* 0x000fc80003f45270 */
[----:B------:R-:W-:-:S09]  /*ef70*/  PLOP3.LUT P1, PT, P2, PT, PT, 0x8, 0x0 ;  /* 0x000000000000781c */ /* 0x000fd2000172e170 */
[----:B------:R-:W-:-:S05]  /*ef80*/  VOTEU.ALL UP0, P2 ;  /* 0x00000000003f7886 */ /* 0x000fca0001000000 */
.L_x_316:
[----:B------:R-:W-:Y:S02]  /*ef90*/  PLOP3.LUT P0, PT, P0, P1, PT, 0xa2, 0x0 ;  /* 0x000000000000781c */ /* 0x000fe40000703472 */
[----:B------:R-:W-:-:S08]  /*efa0*/  @P1 R2UR P0, UR7, R6 ;  /* 0x00000000060712ca */ /* 0x000fd00000000000 */
        /* <DEDUP_REMOVED lines=13> */
.L_x_317:
        /* <DEDUP_REMOVED lines=9> */
[----:B------:R-:W0:Y:S01]  /*f110*/  LDC.64 R2, c[0x0][0x3f8] ;  /* 0x0000fe00ff027b82 */ /* 0x000e220000000a00 */
[----:B------:R-:W-:Y:S02]  /*f120*/  ULDC.64 UR4, c[0x0][0xa08] ;  /* 0x0002820000047ab9 */ /* 0x000fe40000000a00 */
[----:B0-----:R-:W-:Y:S01]  /*f130*/  LOP3.LUT P0, RZ, R2, UR4, RZ, 0xfc, !PT ;  /* 0x0000000402ff7c12 */ /* 0x001fe2000f80fcff */
[----:B------:R-:W-:-:S03]  /*f140*/  UMOV UR4, 0xffffffff ;  /* 0xffffffff00047882 */ /* 0x000fc60000000000 */
[----:B------:R-:W-:-:S04]  /*f150*/  LOP3.LUT P0, RZ, R3, UR5, RZ, 0xfc, P0 ;  /* 0x0000000503ff7c12 */ /* 0x000fc8000800fcff */
[----:B-----5:R-:W-:Y:S01]  /*f160*/  SEL R5, R0, RZ, !P0 ;  /* 0x000000ff00057207 */ /* 0x020fe20004000000 */
[----:B------:R-:W-:Y:S08]  /*f170*/  BRA.DIV UR4, `(.L_x_318) ;  /* 0x0000003604d07947 */ /* 0x000ff0000b800000 */
.L_x_388:
[----:B------:R-:W2:Y:S01]  /*f180*/  LDL R7, [R1+0x18] ;  /* 0x0000180001077983 */ /* 0x000ea20000100800 */
[----:B------:R-:W-:Y:S01]  /*f190*/  UMOV UR4, 0xffffffff ;  /* 0xffffffff00047882 */ /* 0x000fe20000000000 */
[----:B------:R-:W-:Y:S01]  /*f1a0*/  SHF.R.S32.HI R12, RZ, 0x1f, R0 ;  /* 0x0000001fff0c7819 */ /* 0x000fe20000011400 */
[----:B--2---:R-:W-:Y:S01]  /*f1b0*/  VIADD R7, R7, 0xffffffff ;  /* 0xffffffff07077836 */ /* 0x004fe20000000000 */
[----:B------:R-:W-:Y:S06]  /*f1c0*/  BRA.DIV UR4, `(.L_x_319) ;  /* 0x0000003604f07947 */ /* 0x000fec000b800000 */
[----:B------:R-:W-:-:S13]  /*f1d0*/  ELECT P6, URZ, PT ;  /* 0x00000000003f782f */ /* 0x000fda00038c0000 */
.L_x_391:
[----:B------:R-:W-:Y:S05]  /*f1e0*/  @!P6 BRA `(.L_x_320) ;  /* 0x000000040034e947 */ /* 0x000fea0003800000 */
[----:B------:R0:W-:Y:S01]  /*f1f0*/  STL [R1+0xc], R7 ;  /* 0x00000c0701007387 */ /* 0x0001e20000100800 */
[----:B------:R-:W-:-:S04]  /*f200*/  ISETP.NE.U32.AND P0, PT, R2, RZ, PT ;  /* 0x000000ff0200720c */ /* 0x000fc80003f05070 */
[----:B------:R-:W-:-:S13]  /*f210*/  ISETP.NE.AND.EX P0, PT, R3, RZ, PT, P0 ;  /* 0x000000ff0300720c */ /* 0x000fda0003f05300 */
[----:B0-----:R-:W-:Y:S05]  /*f220*/  @!P0 BRA `(.L_x_321) ;  /* 0x00000000004c8947 */ /* 0x001fea0003800000 */
[----:B------:R-:W0:Y:S01]  /*f230*/  LDC R10, c[0x0][0x41c] ;  /* 0x00010700ff0a7b82 */ /* 0x000e220000000800 */
[----:B------:R-:W-:Y:S01]  /*f240*/  IMAD.MOV.U32 R5, RZ, RZ, R7 ;  /* 0x000000ffff057224 */ /* 0x000fe200078e0007 */
[----:B------:R-:W-:Y:S01]  /*f250*/  ULDC.64 UR4, c[0x0][0x408] ;  /* 0x0001020000047ab9 */ /* 0x000fe20000000a00 */
[----:B0-----:R-:W-:-:S13]  /*f260*/  ISETP.NE.AND P0, PT, R10, 0x1, PT ;  /* 0x000000010a00780c */ /* 0x001fda0003f05270 */
[----:B------:R-:W0:Y:S02]  /*f270*/  @P0 LDC.64 R8, c[0x0][0x420] ;  /* 0x00010800ff080b82 */ /* 0x000e240000000a00 */
[----:B0-----:R-:W-:-:S05]  /*f280*/  @P0 IMAD.HI.U32 R8, R7, R8, RZ ;  /* 0x0000000807080227 */ /* 0x001fca00078e00ff */
[----:B------:R-:W-:-:S05]  /*f290*/  @P0 SHF.R.U32.HI R5, RZ, R9, R8 ;  /* 0x00000009ff050219 */ /* 0x000fca0000011608 */
[----:B------:R-:W-:-:S04]  /*f2a0*/  IMAD.MOV R8, RZ, RZ, -R5 ;  /* 0x000000ffff087224 */ /* 0x000fc800078e0a05 */
[----:B------:R-:W-:Y:S02]  /*f2b0*/  IMAD R9, R10, R8, R7 ;  /* 0x000000080a097224 */ /* 0x000fe400078e0207 */
[----:B------:R-:W-:-:S03]  /*f2c0*/  IMAD R8, R12, UR4, RZ ;  /* 0x000000040c087c24 */ /* 0x000fc6000f8e02ff */
[----:B------:R0:W-:Y:S01]  /*f2d0*/  STL [R1+0xc], R9 ;  /* 0x00000c0901007387 */ /* 0x0001e20000100800 */
[----:B------:R-:W-:Y:S02]  /*f2e0*/  IMAD R10, R0, UR5, R8 ;  /* 0x00000005000a7c24 */ /* 0x000fe4000f8e0208 */
[--C-:B------:R-:W-:Y:S01]  /*f2f0*/  IMAD.MOV.U32 R8, RZ, RZ, R5.reuse ;  /* 0x000000ffff087224 */ /* 0x100fe200078e0005 */
[----:B0-----:R-:W-:-:S03]  /*f300*/  SHF.R.S32.HI R9, RZ, 0x1f, R5 ;  /* 0x0000001fff097819 */ /* 0x001fc60000011405 */
[----:B------:R-:W-:-:S05]  /*f310*/  IMAD.WIDE.U32 R8, R0, UR4, R8 ;  /* 0x0000000400087c25 */ /* 0x000fca000f8e0008 */
[----:B------:R-:W-:Y:S02]  /*f320*/  IADD3 R5, R9, R10, RZ ;  /* 0x0000000a09057210 */ /* 0x000fe40007ffe0ff */
[----:B------:R-:W-:-:S04]  /*f330*/  LEA R10, P0, R8, R2, 0x2 ;  /* 0x00000002080a7211 */ /* 0x000fc800078010ff */
[----:B------:R-:W-:-:S05]  /*f340*/  LEA.HI.X R11, R8, R3, R5, 0x2, P0 ;  /* 0x00000003080b7211 */ /* 0x000fca00000f1405 */
[----:B------:R0:W5:Y:S04]  /*f350*/  LDG.E R5, desc[UR60][R10.64] ;  /* 0x0000003c0a057981 */ /* 0x000168000c1e1900 */
.L_x_321:
[----:B------:R-:W2:Y:S01]  /*f360*/  LDL R8, [R1] ;  /* 0x0000000001087983 */ /* 0x000ea20000100800 */
[----:B0-----:R-:W-:-:S03]  /*f370*/  MOV R10, 0x400 ;  /* 0x00000400000a7802 */ /* 0x001fc60000000f00 */
[----:B------:R-:W3:Y:S01]  /*f380*/  LDL R9, [R1+0x8] ;  /* 0x0000080001097983 */ /* 0x000ee20000100800 */
[----:B------:R-:W0:Y:S02]  /*f390*/  S2R R11, SR_CgaCtaId ;  /* 0x00000000000b7919 */ /* 0x000e240000008800 */
[----:B0-----:R-:W-:-:S05]  /*f3a0*/  LEA R10, R11, R10, 0x18 ;  /* 0x0000000a0b0a7211 */ /* 0x001fca00078ec0ff */
[----:B--2---:R-:W-:Y:S01]  /*f3b0*/  IMAD R8, R8, 0x8, R10 ;  /* 0x0000000808087824 */ /* 0x004fe200078e020a */
[----:B---3--:R-:W-:-:S04]  /*f3c0*/  SHF.L.U32 R9, R9, 0x1f, RZ ;  /* 0x0000001f09097819 */ /* 0x008fc800000006ff */
[----:B------:R-:W0:Y:S02]  /*f3d0*/  SYNCS.PHASECHK.TRANS64.TRYWAIT P0, [R8+URZ+0x36840], R9 ;  /* 0x03684009080075a7 */ /* 0x000e24000800017f */
[----:B0-----:R-:W-:Y:S05]  /*f3e0*/  @!P0 BRA `(.L_x_322) ;  /* 0x0000003400888947 */ /* 0x001fea0003800000 */
.L_x_392:
[----:B------:R-:W1:Y:S02]  /*f3f0*/  S2R R10, SR_TID.X ;  /* 0x00000000000a7919 */ /* 0x000e640000002100 */
[----:B-1----:R-:W-:-:S04]  /*f400*/  LOP3.LUT R10, R10, 0x7f, RZ, 0xc0, !PT ;  /* 0x0000007f0a0a7812 */ /* 0x002fc800078ec0ff */
[----:B------:R-:W-:-:S13]  /*f410*/  ISETP.NE.AND P0, PT, R10, RZ, PT ;  /* 0x000000ff0a00720c */ /* 0x000fda0003f05270 */
[----:B------:R-:W-:Y:S05]  /*f420*/  @P0 BRA `(.L_x_323) ;  /* 0x00000000001c0947 */ /* 0x000fea0003800000 */
[----:B------:R-:W1:Y:S01]  /*f430*/  S2R R10, SR_TID.X ;  /* 0x00000000000a7919 */ /* 0x000e620000002100 */
[----:B0-----:R-:W-:-:S04]  /*f440*/  IMAD.MOV.U32 R9, RZ, RZ, 0xa800 ;  /* 0x0000a800ff097424 */ /* 0x001fc800078e00ff */
[----:B------:R2:W-:Y:S01]  /*f450*/  SYNCS.ARRIVE.TRANS64 RZ, [R8+URZ+0x36830], R9 ;  /* 0x0368300908ff79a7 */ /* 0x0005e2000800003f */
[----:B-1----:R-:W-:-:S04]  /*f460*/  LOP3.LUT R10, R10, 0x1f, RZ, 0xc0, !PT ;  /* 0x0000001f0a0a7812 */ /* 0x002fc800078ec0ff */
[----:B------:R-:W-:-:S13]  /*f470*/  ISETP.NE.AND P1, PT, R10, RZ, PT ;  /* 0x000000ff0a00720c */ /* 0x000fda0003f25270 */
[----:B--2---:R-:W-:Y:S05]  /*f480*/  @!P1 BRA `(.L_x_323) ;  /* 0x0000000000049947 */ /* 0x004fea0003800000 */
[----:B------:R-:W-:Y:S01]  /*f490*/  BPT.TRAP 0x1 ;  /* 0x000000040000795c */ /* 0x000fe20000300000 */
.L_x_323:
[----:B------:R-:W2:Y:S01]  /*f4a0*/  LDL R11, [R1] ;  /* 0x00000000010b7983 */ /* 0x000ea20000100800 */
[----:B------:R-:W-:-:S03]  /*f4b0*/  MOV R13, 0x400 ;  /* 0x00000400000d7802 */ /* 0x000fc60000000f00 */
[----:B------:R-:W3:Y:S04]  /*f4c0*/  LDL R10, [R1+0xc] ;  /* 0x00000c00010a7983 */ /* 0x000ee80000100800 */
[----:B0-----:R-:W4:Y:S01]  /*f4d0*/  LDL R9, [R1+0x4] ;  /* 0x0000040001097983 */ /* 0x001f220000100800 */
[----:B------:R-:W0:Y:S01]  /*f4e0*/  S2R R14, SR_CgaCtaId ;  /* 0x00000000000e7919 */ /* 0x000e220000008800 */
[----:B------:R-:W-:Y:S01]  /*f4f0*/  R2UR UR9, R8 ;  /* 0x00000000080972ca */ /* 0x000fe200000e0000 */
[----:B------:R-:W-:Y:S01]  /*f500*/  UIADD3 UR4, UP0, UR36, 0x370, URZ ;  /* 0x0000037024047890 */ /* 0x000fe2000ff1e03f */
[----:B------:R-:W-:Y:S02]  /*f510*/  R2UR UR12, R4 ;  /* 0x00000000040c72ca */ /* 0x000fe400000e0000 */
[----:B-----5:R-:W-:-:S02]  /*f520*/  R2UR UR13, R5 ;  /* 0x00000000050d72ca */ /* 0x020fc400000e0000 */
[----:B0-----:R-:W-:-:S07]  /*f530*/  LEA R13, R14, R13, 0x18 ;  /* 0x0000000d0e0d7211 */ /* 0x001fce00078ec0ff */
[----:B------:R-:W-:Y:S01]  /*f540*/  UIADD3 UR9, UR9, 0x36830, URZ ;  /* 0x0003683009097890 */ /* 0x000fe2000fffe03f */
[----:B------:R-:W-:Y:S01]  /*f550*/  UMOV UR10, URZ ;  /* 0x0000003f000a7c82 */ /* 0x000fe20008000000 */
[----:B------:R-:W-:Y:S01]  /*f560*/  UMOV UR6, 0x0 ;  /* 0x0000000000067882 */ /* 0x000fe20000000000 */
[----:B------:R-:W-:Y:S01]  /*f570*/  UMOV UR7, 0x14f00000 ;  /* 0x14f0000000077882 */ /* 0x000fe20000000000 */
[----:B------:R-:W-:Y:S01]  /*f580*/  UMOV UR16, 0x40 ;  /* 0x0000004000107882 */ /* 0x000fe20000000000 */
[----:B--2---:R-:W-:Y:S01]  /*f590*/  IMAD R8, R11, 0xa800, R13 ;  /* 0x0000a8000b087824 */ /* 0x004fe200078e020d */
[----:B---3--:R-:W-:-:S04]  /*f5a0*/  R2UR UR11, R10 ;  /* 0x000000000a0b72ca */ /* 0x008fc800000e0000 */
[----:B------:R-:W-:Y:S02]  /*f5b0*/  R2UR UR8, R8 ;  /* 0x00000000080872ca */ /* 0x000fe400000e0000 */
[----:B----4-:R-:W-:-:S11]  /*f5c0*/  R2UR UR5, R9 ;  /* 0x00000000090572ca */ /* 0x010fd600000e0000 */
[----:B------:R-:W-:Y:S02]  /*f5d0*/  UIADD3 UR14, UR8, 0x21400, URZ ;  /* 0x00021400080e7890 */ /* 0x000fe4000fffe03f */
[----:B------:R-:W-:Y:S02]  /*f5e0*/  UIMAD UR11, UR11, 0x70, UR5 ;  /* 0x000000700b0b78a4 */ /* 0x000fe4000f8e0205 */
[----:B------:R-:W-:Y:S02]  /*f5f0*/  UIADD3.X UR5, URZ, UR37, URZ, UP0, !UPT ;  /* 0x000000253f057290 */ /* 0x000fe400087fe43f */
[----:B------:R-:W-:Y:S02]  /*f600*/  UIADD3 UR15, UR8, 0x24c00, URZ ;  /* 0x00024c00080f7890 */ /* 0x000fe4000fffe03f */
[----:B------:R-:W-:-:S03]  /*f610*/  UIADD3 UR17, UR8, 0x28400, URZ ;  /* 0x0002840008117890 */ /* 0x000fc6000fffe03f */
[----:B------:R-:W-:Y:S02]  /*f620*/  UMOV UR8, UR14 ;  /* 0x0000000e00087c82 */ /* 0x000fe40008000000 */
[----:B------:R0:W-:Y:S01]  /*f630*/  UTMALDG.4D [UR8], [UR4], desc[UR6] ;  /* 0x00000608040075b4 */ /* 0x0001e20008019000 */
[----:B------:R-:W-:Y:S01]  /*f640*/  UMOV UR14, 0x80 ;  /* 0x00000080000e7882 */ /* 0x000fe20000000000 */
[----:B0-----:R-:W-:Y:S01]  /*f650*/  UMOV UR8, UR15 ;  /* 0x0000000f00087c82 */ /* 0x001fe20008000000 */
[----:B------:R-:W-:Y:S02]  /*f660*/  UMOV UR10, UR16 ;  /* 0x00000010000a7c82 */ /* 0x000fe40008000000 */
[----:B------:R0:W-:Y:S02]  /*f670*/  UTMALDG.4D [UR8], [UR4], desc[UR6] ;  /* 0x00000608040075b4 */ /* 0x0001e40008019000 */
[----:B0-----:R-:W-:Y:S01]  /*f680*/  UMOV UR8, UR17 ;  /* 0x0000001100087c82 */ /* 0x001fe20008000000 */
[----:B------:R-:W-:-:S02]  /*f690*/  UMOV UR10, UR14 ;  /* 0x0000000e000a7c82 */ /* 0x000fc40008000000 */
[----:B------:R0:W-:Y:S02]  /*f6a0*/  UTMALDG.4D [UR8], [UR4], desc[UR6] ;  /* 0x00000608040075b4 */ /* 0x0001e40008019000 */
[----:B0-----:R-:W-:Y:S01]  /*f6b0*/  NOP ;  /* 0x0000000000007918 */ /* 0x001fe20000000000 */
.L_x_320:
[----:B------:R-:W2:Y:S01]  /*f6c0*/  LDL.LU R11, [R1+0x28] ;  /* 0x00002800010b7983 */ /* 0x000ea20000300800 */
[----:B------:R-:W-:Y:S01]  /*f6d0*/  MOV R9, 0x400 ;  /* 0x0000040000097802 */ /* 0x000fe20000000f00 */
[----:B------:R-:W-:Y:S05]  /*f6e0*/  WARPSYNC.ALL ;  /* 0x0000000000007948 */ /* 0x000fea0003800000 */
[----:B------:R-:W0:Y:S01]  /*f6f0*/  S2R R10, SR_CgaCtaId ;  /* 0x00000000000a7919 */ /* 0x000e220000008800 */
[----:B------:R-:W-:-:S13]  /*f700*/  ELECT P0, URZ, PT ;  /* 0x00000000003f782f */ /* 0x000fda0003800000 */
[----:B------:R-:W-:Y:S01]  /*f710*/  @P0 R2UR UR13, R6 ;  /* 0x00000000060d02ca */ /* 0x000fe200000e0000 */
[----:B------:R-:W-:Y:S01]  /*f720*/  UIADD3 UR4, UP0, UR36, 0x270, URZ ;  /* 0x0000027024047890 */ /* 0x000fe2000ff1e03f */
[----:B------:R-:W-:Y:S01]  /*f730*/  @P0 R2UR UR12, R18 ;  /* 0x00000000120c02ca */ /* 0x000fe200000e0000 */
[----:B------:R-:W-:Y:S01]  /*f740*/  UMOV UR6, 0x0 ;  /* 0x0000000000067882 */ /* 0x000fe20000000000 */
[C---:B------:R-:W-:Y:S01]  /*f750*/  @P0 R2UR UR11, R17.reuse ;  /* 0x00000000110b02ca */ /* 0x040fe200000e0000 */
[----:B------:R-:W-:Y:S01]  /*f760*/  UIADD3.X UR5, URZ, UR37, URZ, UP0, !UPT ;  /* 0x000000253f057290 */ /* 0x000fe200087fe43f */
[----:B------:R-:W-:Y:S01]  /*f770*/  @P0 R2UR UR21, R6 ;  /* 0x00000000061502ca */ /* 0x000fe200000e0000 */
[----:B------:R-:W-:Y:S01]  /*f780*/  UMOV UR7, 0x12f00000 ;  /* 0x12f0000000077882 */ /* 0x000fe20000000000 */
[----:B------:R-:W-:Y:S01]  /*f790*/  UMOV UR10, URZ ;  /* 0x0000003f000a7c82 */ /* 0x000fe20008000000 */
[----:B------:R-:W-:Y:S01]  /*f7a0*/  @P0 R2UR UR20, R18 ;  /* 0x00000000121402ca */ /* 0x000fe200000e0000 */
[----:B------:R-:W-:Y:S01]  /*f7b0*/  UMOV UR14, 0x0 ;  /* 0x00000000000e7882 */ /* 0x000fe20000000000 */
[----:B------:R-:W-:Y:S01]  /*f7c0*/  @P0 R2UR UR19, R17 ;  /* 0x00000000111302ca */ /* 0x000fe200000e0000 */
[----:B------:R-:W-:Y:S01]  /*f7d0*/  @P0 IMAD.MOV.U32 R8, RZ, RZ, 0xc000 ;  /* 0x0000c000ff080424 */ /* 0x000fe200078e00ff */
[----:B------:R-:W-:Y:S01]  /*f7e0*/  UMOV UR15, 0x12f00000 ;  /* 0x12f00000000f7882 */ /* 0x000fe20000000000 */
[----:B------:R-:W-:Y:S01]  /*f7f0*/  UMOV UR18, 0x40 ;  /* 0x0000004000127882 */ /* 0x000fe20000000000 */
[----:B------:R-:W-:Y:S01]  /*f800*/  UMOV UR22, 0x0 ;  /* 0x0000000000167882 */ /* 0x000fe20000000000 */
[----:B------:R-:W-:Y:S01]  /*f810*/  UMOV UR23, 0x12f00000 ;  /* 0x12f0000000177882 */ /* 0x000fe20000000000 */
[----:B------:R-:W-:Y:S01]  /*f820*/  BSSY B0, `(.L_x_324) ;  /* 0x0000019000007945 */ /* 0x000fe20003800000 */
[----:B0-----:R-:W-:Y:S01]  /*f830*/  LEA R9, R10, R9, 0x18 ;  /* 0x000000090a097211 */ /* 0x001fe200078ec0ff */
[----:B------:R-:W-:Y:S03]  /*f840*/  BAR.SYNC.DEFER_BLOCKING 0x8, 0x120 ;  /* 0x0204800000007b1d */ /* 0x000fe60000010000 */
[----:B------:R-:W-:-:S13]  /*f850*/  R2UR UR24, R9 ;  /* 0x00000000091872ca */ /* 0x000fda00000e0000 */
[----:B------:R-:W-:Y:S02]  /*f860*/  UIADD3 UR8, UR24, 0x15400, URZ ;  /* 0x0001540018087890 */ /* 0x000fe4000fffe03f */
[----:B------:R-:W-:Y:S02]  /*f870*/  UIADD3 UR9, UR24, 0x36800, URZ ;  /* 0x0003680018097890 */ /* 0x000fe4000fffe03f */
[----:B------:R-:W-:Y:S01]  /*f880*/  UIADD3 UR16, UR24, 0x19400, URZ ;  /* 0x0001940018107890 */ /* 0x000fe2000fffe03f */
[----:B------:R0:W-:Y:S04]  /*f890*/  @P0 SYNCS.ARRIVE.TRANS64 RZ, [R9+URZ+0x36800], R8 ;  /* 0x0368000809ff09a7 */ /* 0x0001e8000800003f */
[----:B------:R-:W-:Y:S02]  /*f8a0*/  UMOV UR17, UR9 ;  /* 0x0000000900117c82 */ /* 0x000fe40008000000 */
[----:B------:R1:W-:Y:S02]  /*f8b0*/  UTMALDG.4D [UR8], [UR4], desc[UR6] ;  /* 0x00000608040075b4 */ /* 0x0003e40008019000 */
[----:B------:R0:W-:Y:S01]  /*f8c0*/  UTMALDG.4D [UR16], [UR4], desc[UR14] ;  /* 0x00000e10040075b4 */ /* 0x0001e20008019000 */
[----:B-1----:R-:W-:Y:S01]  /*f8d0*/  @P0 R2UR UR13, R6 ;  /* 0x00000000060d02ca */ /* 0x002fe200000e0000 */
[----:B------:R-:W-:Y:S01]  /*f8e0*/  UIADD3 UR8, UR24, 0x1d400, URZ ;  /* 0x0001d40018087890 */ /* 0x000fe2000fffe03f */
[----:B------:R-:W-:Y:S01]  /*f8f0*/  @P0 R2UR UR12, R18 ;  /* 0x00000000120c02ca */ /* 0x000fe200000e0000 */
[----:B------:R-:W-:Y:S01]  /*f900*/  UMOV UR10, 0x80 ;  /* 0x00000080000a7882 */ /* 0x000fe20000000000 */
[----:B------:R-:W-:-:S13]  /*f910*/  @P0 R2UR UR11, R17 ;  /* 0x00000000110b02ca */ /* 0x000fda00000e0000 */
[----:B------:R0:W-:Y:S01]  /*f920*/  UTMALDG.4D [UR8], [UR4], desc[UR22] ;  /* 0x00001608040075b4 */ /* 0x0001e20008019000 */
[----:B--2---:R-:W-:-:S05]  /*f930*/  VIADD R11, R11, 0x1 ;  /* 0x000000010b0b7836 */ /* 0x004fca0000000000 */
[----:B------:R-:W-:Y:S01]  /*f940*/  LEA.HI R6, R11, R11, RZ, 0x1 ;  /* 0x0000000b0b067211 */ /* 0x000fe200078f08ff */
[----:B------:R0:W-:Y:S03]  /*f950*/  STL [R1+0x28], R11 ;  /* 0x0000280b01007387 */ /* 0x0001e60000100800 */
[----:B------:R-:W-:-:S05]  /*f960*/  LOP3.LUT R6, R6, 0xfffffffe, RZ, 0xc0, !PT ;  /* 0xfffffffe06067812 */ /* 0x000fca00078ec0ff */
[----:B------:R-:W-:-:S05]  /*f970*/  IMAD.IADD R6, R11, 0x1, -R6 ;  /* 0x000000010b067824 */ /* 0x000fca00078e0a06 */
[----:B------:R-:W-:-:S04]  /*f980*/  SHF.L.U32 R6, R6, 0x1f, RZ ;  /* 0x0000001f06067819 */ /* 0x000fc800000006ff */
[----:B------:R-:W1:Y:S02]  /*f990*/  SYNCS.PHASECHK.TRANS64.TRYWAIT P0, [R9+URZ+0x36820], R6 ;  /* 0x03682006090075a7 */ /* 0x000e64000800017f */
[----:B01----:R-:W-:Y:S05]  /*f9a0*/  @!P0 BRA `(.L_x_325) ;  /* 0x00000030002c8947 */ /* 0x003fea0003800000 */
.L_x_393:
[----:B------:R-:W-:Y:S05]  /*f9b0*/  BSYNC B0 ;  /* 0x0000000000007941 */ /* 0x000fea0003800000 */
.L_x_324:
[----:B0-----:R-:W2:Y:S01]  /*f9c0*/  LDL.LU R8, [R1+0x24] ;  /* 0x0000240001087983 */ /* 0x001ea20000300800 */
[----:B------:R-:W-:Y:S01]  /*f9d0*/  BSSY B0, `(.L_x_326) ;  /* 0x00001a6000007945 */ /* 0x000fe20003800000 */
[----:B--2---:R-:W-:-:S13]  /*f9e0*/  ISETP.GE.AND P0, PT, R8, 0x71, PT ;  /* 0x000000710800780c */ /* 0x004fda0003f06270 */
[----:B------:R-:W-:Y:S05]  /*f9f0*/  @!P0 BRA `(.L_x_327) ;  /* 0x00000018008c8947 */ /* 0x000fea0003800000 */
[----:B------:R-:W2:Y:S01]  /*fa00*/  LDL R8, [R1+0x18] ;  /* 0x0000180001087983 */ /* 0x000ea20000100800 */
[----:B------:R-:W-:Y:S01]  /*fa10*/  IMAD.MOV.U32 R6, RZ, RZ, 0x1 ;  /* 0x00000001ff067424 */ /* 0x000fe200078e00ff */
[----:B------:R-:W-:Y:S01]  /*fa20*/  BSSY B1, `(.L_x_328) ;  /* 0x0000093000017945 */ /* 0x000fe20003800000 */
[----:B--2---:R-:W-:-:S04]  /*fa30*/  IADD3 R14, -R8, RZ, RZ ;  /* 0x000000ff080e7210 */ /* 0x004fc80007ffe1ff */
[----:B------:R-:W-:-:S05]  /*fa40*/  VIADDMNMX R14, R14, R6, 0xffffffff, !PT ;  /* 0xffffffff0e0e7446 */ /* 0x000fca0007800106 */
[----:B------:R-:W-:-:S05]  /*fa50*/  IMAD.IADD R6, R8, 0x1, R14 ;  /* 0x0000000108067824 */ /* 0x000fca00078e020e */
[----:B------:R-:W-:-:S04]  /*fa60*/  LOP3.LUT R6, R6, 0x1, RZ, 0xc0, !PT ;  /* 0x0000000106067812 */ /* 0x000fc800078ec0ff */
[----:B------:R-:W-:Y:S01]  /*fa70*/  ISETP.NE.U32.AND P0, PT, R6, 0x1, PT ;  /* 0x000000010600780c */ /* 0x000fe20003f05070 */
[----:B------:R-:W-:-:S12]  /*fa80*/  VIADD R6, R8, 0xfffffffe ;  /* 0xfffffffe08067836 */ /* 0x000fd80000000000 */
[----:B------:R-:W-:Y:S05]  /*fa90*/  @P0 BRA `(.L_x_329) ;  /* 0x00000008002c0947 */ /* 0x000fea0003800000 */
[----:B------:R-:W2:Y:S04]  /*faa0*/  LDL R9, [R1] ;  /* 0x0000000001097983 */ /* 0x000ea80000100800 */
[----:B------:R-:W3:Y:S01]  /*fab0*/  LDL R8, [R1+0x8] ;  /* 0x0000080001087983 */ /* 0x000ee20000100800 */
[----:B------:R-:W-:Y:S01]  /*fac0*/  BSSY B2, `(.L_x_330) ;  /* 0x0000084000027945 */ /* 0x000fe20003800000 */
[----:B--2---:R-:W-:-:S05]  /*fad0*/  VIADD R13, R9, 0x1 ;  /* 0x00000001090d7836 */ /* 0x004fca0000000000 */
[----:B------:R-:W-:-:S04]  /*fae0*/  ISETP.NE.AND P0, PT, R13, 0x2, PT ;  /* 0x000000020d00780c */ /* 0x000fc80003f05270 */
[----:B------:R-:W-:Y:S02]  /*faf0*/  SEL R15, RZ, 0x1, P0 ;  /* 0x00000001ff0f7807 */ /* 0x000fe40000000000 */
[----:B------:R-:W-:Y:S02]  /*fb00*/  SEL R13, R13, RZ, P0 ;  /* 0x000000ff0d0d7207 */ /* 0x000fe40000000000 */
[----:B---3--:R-:W-:Y:S01]  /*fb10*/  LOP3.LUT R15, R8, R15, RZ, 0x3c, !PT ;  /* 0x0000000f080f7212 */ /* 0x008fe200078e3cff */
[----:B------:R-:W-:Y:S06]  /*fb20*/  @!P6 BRA `(.L_x_331) ;  /* 0x0000000400f4e947 */ /* 0x000fec0003800000 */
[----:B------:R-:W-:Y:S01]  /*fb30*/  ISETP.NE.U32.AND P0, PT, R2, RZ, PT ;  /* 0x000000ff0200720c */ /* 0x000fe20003f05070 */
[----:B------:R-:W-:-:S03]  /*fb40*/  IMAD.MOV.U32 R8, RZ, RZ, R5 ;  /* 0x000000ffff087224 */ /* 0x000fc600078e0005 */
[----:B------:R-:W-:-:S13]  /*fb50*/  ISETP.NE.AND.EX P0, PT, R3, RZ, PT, P0 ;  /* 0x000000ff0300720c */ /* 0x000fda0003f05300 */
[----:B------:R-:W-:Y:S05]  /*fb60*/  @!P0 BRA `(.L_x_332) ;  /* 0x0000000000448947 */ /* 0x000fea0003800000 */
[----:B------:R-:W0:Y:S01]  /*fb70*/  LDC R18, c[0x0][0x41c] ;  /* 0x00010700ff127b82 */ /* 0x000e220000000800 */
[----:B------:R-:W-:Y:S01]  /*fb80*/  ULDC.64 UR4, c[0x0][0x408] ;  /* 0x0001020000047ab9 */ /* 0x000fe20000000a00 */
[----:B0-----:R-:W-:-:S13]  /*fb90*/  ISETP.NE.AND P0, PT, R18, 0x1, PT ;  /* 0x000000011200780c */ /* 0x001fda0003f05270 */
[----:B------:R-:W0:Y:S02]  /*fba0*/  @P0 LDC.64 R8, c[0x0][0x420] ;  /* 0x00010800ff080b82 */ /* 0x000e240000000a00 */
[----:B0-----:R-:W-:Y:S01]  /*fbb0*/  @P0 IMAD.HI.U32 R10, R6, R8, RZ ;  /* 0x00000008060a0227 */ /* 0x001fe200078e00ff */
[----:B------:R-:W-:-:S04]  /*fbc0*/  MOV R8, R6 ;  /* 0x0000000600087202 */ /* 0x000fc80000000f00 */
[----:B------:R-:W-:Y:S01]  /*fbd0*/  @P0 SHF.R.U32.HI R8, RZ, R9, R10 ;  /* 0x00000009ff080219 */ /* 0x000fe2000001160a */
[----:B------:R-:W-:-:S03]  /*fbe0*/  IMAD R10, R12, UR4, RZ ;  /* 0x000000040c0a7c24 */ /* 0x000fc6000f8e02ff */
[----:B------:R-:W-:Y:S01]  /*fbf0*/  SHF.R.S32.HI R9, RZ, 0x1f, R8 ;  /* 0x0000001fff097819 */ /* 0x000fe20000011408 */
[C---:B------:R-:W-:Y:S02]  /*fc00*/  IMAD R17, R0.reuse, UR5, R10 ;  /* 0x0000000500117c24 */ /* 0x040fe4000f8e020a */
[----:B------:R-:W-:-:S04]  /*fc10*/  IMAD.WIDE.U32 R10, R0, UR4, R8 ;  /* 0x00000004000a7c25 */ /* 0x000fc8000f8e0008 */
[----:B------:R-:W-:Y:S01]  /*fc20*/  IMAD.IADD R17, R17, 0x1, R11 ;  /* 0x0000000111117824 */ /* 0x000fe200078e020b */
[----:B------:R-:W-:Y:S01]  /*fc30*/  LEA R2, P0, R10, R2, 0x2 ;  /* 0x000000020a027211 */ /* 0x000fe200078010ff */
[----:B------:R-:W-:-:S03]  /*fc40*/  IMAD.MOV R8, RZ, RZ, -R8 ;  /* 0x000000ffff087224 */ /* 0x000fc600078e0a08 */
[----:B------:R-:W-:Y:S01]  /*fc50*/  LEA.HI.X R3, R10, R3, R17, 0x2, P0 ;  /* 0x000000030a037211 */ /* 0x000fe200000f1411 */
[----:B------:R-:W-:-:S04]  /*fc60*/  IMAD R6, R18, R8, R6 ;  /* 0x0000000812067224 */ /* 0x000fc800078e0206 */
[----:B------:R0:W5:Y:S04]  /*fc70*/  LDG.E R8, desc[UR60][R2.64] ;  /* 0x0000003c02087981 */ /* 0x000168000c1e1900 */
.L_x_332:
[----:B0-----:R-:W0:Y:S01]  /*fc80*/  S2R R3, SR_CgaCtaId ;  /* 0x0000000000037919 */ /* 0x001e220000008800 */
[----:B------:R-:W-:-:S04]  /*fc90*/  MOV R2, 0x400 ;  /* 0x0000040000027802 */ /* 0x000fc80000000f00 */
[----:B0-----:R-:W-:Y:S02]  /*fca0*/  LEA R2, R3, R2, 0x18 ;  /* 0x0000000203027211 */ /* 0x001fe400078ec0ff */
[----:B------:R-:W-:-:S03]  /*fcb0*/  SHF.L.U32 R3, R15, 0x1f, RZ ;  /* 0x0000001f0f037819 */ /* 0x000fc600000006ff */
[----:B------:R-:W-:-:S04]  /*fcc0*/  IMAD R2, R13, 0x8, R2 ;  /* 0x000000080d027824 */ /* 0x000fc800078e0202 */
[----:B------:R-:W0:Y:S02]  /*fcd0*/  SYNCS.PHASECHK.TRANS64.TRYWAIT P0, [R2+URZ+0x36840], R3 ;  /* 0x03684003020075a7 */ /* 0x000e24000800017f */
[----:B0-----:R-:W-:Y:S05]  /*fce0*/  @!P0 BRA `(.L_x_333) ;  /* 0x0000002c007c8947 */ /* 0x001fea0003800000 */
.L_x_394:
        /* <DEDUP_REMOVED lines=11> */
.L_x_334:
[----:B------:R-:W2:Y:S04]  /*fda0*/  LDL R17, [R1+0x4] ;  /* 0x0000040001117983 */ /* 0x000ea80000100800 */
[----:B------:R-:W3:Y:S01]  /*fdb0*/  LDL.LU R11, [R1+0x8] ;  /* 0x00000800010b7983 */ /* 0x000ee20000300800 */
[----:B0-----:R-:W-:-:S03]  /*fdc0*/  MOV R3, 0x400 ;  /* 0x0000040000037802 */ /* 0x001fc60000000f00 */
[----:B------:R-:W4:Y:S01]  /*fdd0*/  LDL R9, [R1] ;  /* 0x0000000001097983 */ /* 0x000f220000100800 */
[----:B------:R-:W0:Y:S01]  /*fde0*/  S2R R10, SR_CgaCtaId ;  /* 0x00000000000a7919 */ /* 0x000e220000008800 */
[----:B------:R-:W-:Y:S02]  /*fdf0*/  R2UR UR9, R2 ;  /* 0x00000000020972ca */ /* 0x000fe400000e0000 */
[----:B------:R-:W-:Y:S01]  /*fe00*/  R2UR UR11, R6 ;  /* 0x00000000060b72ca */ /* 0x000fe200000e0000 */
[----:B------:R-:W-:Y:S01]  /*fe10*/  UIADD3 UR4, UP0, UR36, 0x370, URZ ;  /* 0x0000037024047890 */ /* 0x000fe2000ff1e03f */
[----:B------:R-:W-:Y:S02]  /*fe20*/  R2UR UR12, R4 ;  /* 0x00000000040c72ca */ /* 0x000fe400000e0000 */
[----:B-----5:R-:W-:Y:S02]  /*fe30*/  R2UR UR13, R8 ;  /* 0x00000000080d72ca */ /* 0x020fe400000e0000 */
[----:B0-----:R-:W-:-:S05]  /*fe40*/  LEA R3, R10, R3, 0x18 ;  /* 0x000000030a037211 */ /* 0x001fca00078ec0ff */
[----:B------:R-:W-:-:S05]  /*fe50*/  IMAD R2, R13, 0xa800, R3 ;  /* 0x0000a8000d027824 */ /* 0x000fca00078e0203 */
[----:B------:R-:W-:Y:S01]  /*fe60*/  R2UR UR14, R2 ;  /* 0x00000000020e72ca */ /* 0x000fe200000e0000 */
[----:B------:R-:W-:Y:S01]  /*fe70*/  UIADD3 UR9, UR9, 0x36830, URZ ;  /* 0x0003683009097890 */ /* 0x000fe2000fffe03f */
[----:B------:R-:W-:Y:S01]  /*fe80*/  VIADD R3, R3, 0x36800 ;  /* 0x0003680003037836 */ /* 0x000fe20000000000 */
[----:B------:R-:W-:Y:S01]  /*fe90*/  UMOV UR10, URZ ;  /* 0x0000003f000a7c82 */ /* 0x000fe20008000000 */
[----:B------:R-:W-:Y:S01]  /*fea0*/  UMOV UR6, 0x0 ;  /* 0x0000000000067882 */ /* 0x000fe20000000000 */
[----:B------:R-:W-:-:S08]  /*feb0*/  UMOV UR7, 0x14f00000 ;  /* 0x14f0000000077882 */ /* 0x000fd00000000000 */
[----:B------:R-:W-:Y:S02]  /*fec0*/  UIADD3 UR8, UR14, 0x21400, URZ ;  /* 0x000214000e087890 */ /* 0x000fe4000fffe03f */
[----:B------:R-:W-:Y:S02]  /*fed0*/  UIADD3 UR15, UR14, 0x24c00, URZ ;  /* 0x00024c000e0f7890 */ /* 0x000fe4000fffe03f */
[----:B------:R-:W-:Y:S01]  /*fee0*/  UIADD3 UR14, UR14, 0x28400, URZ ;  /* 0x000284000e0e7890 */ /* 0x000fe2000fffe03f */
[----:B------:R-:W-:Y:S01]  /*fef0*/  UMOV UR16, 0x40 ;  /* 0x0000004000107882 */ /* 0x000fe20000000000 */
[----:B------:R-:W-:Y:S01]  /*ff00*/  UMOV UR17, 0x80 ;  /* 0x0000008000117882 */ /* 0x000fe20000000000 */
[----:B--2---:R-:W-:-:S13]  /*ff10*/  R2UR UR5, R17 ;  /* 0x00000000110572ca */ /* 0x004fda00000e0000 */
[----:B------:R-:W-:Y:S02]  /*ff20*/  UIMAD UR11, UR11, 0x70, UR5 ;  /* 0x000000700b0b78a4 */ /* 0x000fe4000f8e0205 */
[----:B------:R-:W-:Y:S01]  /*ff30*/  UIADD3.X UR5, URZ, UR37, URZ, UP0, !UPT ;  /* 0x000000253f057290 */ /* 0x000fe200087fe43f */
[----:B---3--:R-:W-:Y:S02]  /*ff40*/  SHF.L.U32 R2, R11, 0x1f, RZ ;  /* 0x0000001f0b027819 */ /* 0x008fe400000006ff */
[----:B----4-:R-:W-:-:S06]  /*ff50*/  LEA R3, R9, R3, 0x3 ;  /* 0x0000000309037211 */ /* 0x010fcc00078e18ff */
[----:B------:R0:W-:Y:S02]  /*ff60*/  UTMALDG.4D [UR8], [UR4], desc[UR6] ;  /* 0x00000608040075b4 */ /* 0x0001e40008019000 */
[----:B0-----:R-:W-:Y:S01]  /*ff70*/  UMOV UR8, UR15 ;  /* 0x0000000f00087c82 */ /* 0x001fe20008000000 */
[----:B------:R-:W-:Y:S02]  /*ff80*/  UMOV UR10, UR16 ;  /* 0x00000010000a7c82 */ /* 0x000fe40008000000 */
[----:B------:R0:W-:Y:S02]  /*ff90*/  UTMALDG.4D [UR8], [UR4], desc[UR6] ;  /* 0x00000608040075b4 */ /* 0x0001e40008019000 */
[----:B0-----:R-:W-:Y:S01]  /*ffa0*/  UMOV UR8, UR14 ;  /* 0x0000000e00087c82 */ /* 0x001fe20008000000 */
[----:B------:R-:W-:Y:S02]  /*ffb0*/  UMOV UR10, UR17 ;  /* 0x00000011000a7c82 */ /* 0x000fe40008000000 */
[----:B------:R0:W-:Y:S01]  /*ffc0*/  UTMALDG.4D [UR8], [UR4], desc[UR6] ;  /* 0x00000608040075b4 */ /* 0x0001e20008019000 */
[----:B------:R-:W1:Y:S02]  /*ffd0*/  SYNCS.PHASECHK.TRANS64.TRYWAIT P0, [R3+URZ+0x60], R2 ;  /* 0x00006002030075a7 */ /* 0x000e64000800017f */
[----:B01----:R-:W-:Y:S05]  /*ffe0*/  @!P0 BRA `(.L_x_335) ;  /* 0x0000002800d08947 */ /* 0x003fea0003800000 */
.L_x_395:
[----:B------:R-:W-:Y:S05]  /*fff0*/  @P1 BRA `(.L_x_336) ;  /* 0x0000000000301947 */ /* 0x000fea0003800000 */
[----:B------:R-:W1:Y:S01]  /*10000*/  S2R R9, SR_TID.X ;  /* 0x0000000000097919 */ /* 0x000e620000002100 */
[----:B------:R-:W-:Y:S01]  /*10010*/  MOV R10, 0x400 ;  /* 0x00000400000a7802 */ /* 0x000fe20000000f00 */
[----:B------:R-:W2:Y:S01]  /*10020*/  S2R R11, SR_CgaCtaId ;  /* 0x00000000000b7919 */ /* 0x000ea20000008800 */
[----:B-1----:R-:W-:Y:S02]  /*10030*/  LOP3.LUT R17, R9, 0x1f, RZ, 0xc0, !PT ;  /* 0x0000001f09117812 */ /* 0x002fe400078ec0ff */
[----:B------:R-:W3:Y:S02]  /*10040*/  LDL R9, [R1] ;  /* 0x0000000001097983 */ /* 0x000ee40000100800 */
[----:B------:R-:W-:Y:S02]  /*10050*/  ISETP.NE.AND P0, PT, R17, RZ, PT ;  /* 0x000000ff1100720c */ /* 0x000fe40003f05270 */
[----:B--2---:R-:W-:Y:S01]  /*10060*/  LEA R10, R11, R10, 0x18 ;  /* 0x0000000a0b0a7211 */ /* 0x004fe200078ec0ff */
[----:B0-----:R-:W-:-:S04]  /*10070*/  IMAD.MOV.U32 R3, RZ, RZ, 0xa800 ;  /* 0x0000a800ff037424 */ /* 0x001fc800078e00ff */
[----:B---3--:R-:W-:-:S04]  /*10080*/  IMAD R2, R9, 0x8, R10 ;  /* 0x0000000809027824 */ /* 0x008fc800078e020a */
[----:B------:R1:W-:Y:S02]  /*10090*/  SYNCS.ARRIVE.TRANS64 RZ, [R2+URZ+0x36850], R3 ;  /* 0x0368500302ff79a7 */ /* 0x0003e4000800003f */
[----:B------:R-:W-:Y:S05]  /*100a0*/  @!P0 BRA `(.L_x_336) ;  /* 0x0000000000048947 */ /* 0x000fea0003800000 */
[----:B------:R-:W-:Y:S01]  /*100b0*/  BPT.TRAP 0x1 ;  /* 0x000000040000795c */ /* 0x000fe20000300000 */
.L_x_336:
[----:B01----:R-:W2:Y:S01]  /*100c0*/  LDL.LU R2, [R1+0xc] ;  /* 0x00000c0001027983 */ /* 0x003ea20000300800 */
[----:B------:R-:W-:-:S03]  /*100d0*/  MOV R10, 0x400 ;  /* 0x00000400000a7802 */ /* 0x000fc60000000f00 */
[----:B------:R-:W3:Y:S04]  /*100e0*/  LDL.LU R9, [R1] ;  /* 0x0000000001097983 */ /* 0x000ee80000300800 */
[----:B------:R-:W4:Y:S01]  /*100f0*/  LDL R3, [R1+0x4] ;  /* 0x0000040001037983 */ /* 0x000f220000100800 */
[----:B------:R-:W0:Y:S01]  /*10100*/  S2R R11, SR_CgaCtaId ;  /* 0x00000000000b7919 */ /* 0x000e220000008800 */
[----:B------:R-:W-:Y:S01]  /*10110*/  R2UR UR13, R5 ;  /* 0x00000000050d72ca */ /* 0x000fe200000e0000 */
[----:B------:R-:W-:Y:S01]  /*10120*/  UIADD3 UR4, UP0, UR36, 0x470, URZ ;  /* 0x0000047024047890 */ /* 0x000fe2000ff1e03f */
[----:B------:R-:W-:Y:S02]  /*10130*/  R2UR UR12, R4 ;  /* 0x00000000040c72ca */ /* 0x000fe400000e0000 */
[----:B0-----:R-:W-:Y:S01]  /*10140*/  LEA R10, R11, R10, 0x18 ;  /* 0x0000000a0b0a7211 */ /* 0x001fe200078ec0ff */
[----:B------:R-:W-:Y:S01]  /*10150*/  UMOV UR10, URZ ;  /* 0x0000003f000a7c82 */ /* 0x000fe20008000000 */
[----:B------:R-:W-:Y:S01]  /*10160*/  UMOV UR6, 0x0 ;  /* 0x0000000000067882 */ /* 0x000fe20000000000 */
[----:B------:R-:W-:Y:S01]  /*10170*/  UMOV UR7, 0x14f00000 ;  /* 0x14f0000000077882 */ /* 0x000fe20000000000 */
[----:B------:R-:W-:Y:S01]  /*10180*/  UMOV UR16, 0x40 ;  /* 0x0000004000107882 */ /* 0x000fe20000000000 */
[----:B------:R0:W-:Y:S01]  /*10190*/  STL [R1+0xc], R6 ;  /* 0x00000c0601007387 */ /* 0x0001e20000100800 */
[----:B------:R-:W-:Y:S01]  /*101a0*/  IMAD.MOV.U32 R5, RZ, RZ, R8 ;  /* 0x000000ffff057224 */ /* 0x000fe200078e0008 */
[----:B--2---:R-:W-:Y:S01]  /*101b0*/  R2UR UR11, R2 ;  /* 0x00000000020b72ca */ /* 0x004fe200000e0000 */
[----:B---3--:R-:W-:-:S05]  /*101c0*/  IMAD R2, R9, 0x8, R10 ;  /* 0x0000000809027824 */ /* 0x008fca00078e020a */
[----:B------:R-:W-:Y:S01]  /*101d0*/  R2UR UR9, R2 ;  /* 0x00000000020972ca */ /* 0x000fe200000e0000 */
[----:B------:R-:W-:Y:S01]  /*101e0*/  IMAD R2, R9, 0xa800, R10 ;  /* 0x0000a80009027824 */ /* 0x000fe200078e020a */
[----:B----4-:R-:W-:-:S04]  /*101f0*/  R2UR UR5, R3 ;  /* 0x00000000030572ca */ /* 0x010fc800000e0000 */
[----:B------:R-:W-:-:S07]  /*10200*/  R2UR UR15, R2 ;  /* 0x00000000020f72ca */ /* 0x000fce00000e0000 */
[----:B------:R-:W-:Y:S02]  /*10210*/  UIADD3 UR9, UR9, 0x36850, URZ ;  /* 0x0003685009097890 */ /* 0x000fe4000fffe03f */
[----:B------:R-:W-:Y:S02]  /*10220*/  UIMAD UR11, UR11, 0x70, UR5 ;  /* 0x000000700b0b78a4 */ /* 0x000fe4000f8e0205 */
[----:B------:R-:W-:Y:S02]  /*10230*/  UIADD3.X UR5, URZ, UR37, URZ, UP0, !UPT ;  /* 0x000000253f057290 */ /* 0x000fe400087fe43f */
        /* <DEDUP_REMOVED lines=11> */
[----:B0-----:R-:W-:Y:S01]  /*102f0*/  NOP ;  /* 0x0000000000007918 */ /* 0x001fe20000000000 */
.L_x_331:
[----:B------:R-:W-:Y:S05]  /*10300*/  BSYNC B2 ;  /* 0x0000000000027941 */ /* 0x000fea0003800000 */
.L_x_330:
[----:B------:R-:W2:Y:S04]  /*10310*/  LDL.LU R2, [R1+0x18] ;  /* 0x0000180001027983 */ /* 0x000ea80000300800 */
[----:B------:R0:W-:Y:S04]  /*10320*/  STL [R1], R13 ;  /* 0x0000000d01007387 */ /* 0x0001e80000100800 */
[----:B------:R0:W-:Y:S02]  /*10330*/  STL [R1+0x8], R15 ;  /* 0x0000080f01007387 */ /* 0x0001e40000100800 */
[----:B0-2---:R-:W-:-:S07]  /*10340*/  VIADD R6, R2, 0xfffffffd ;  /* 0xfffffffd02067836 */ /* 0x005fce0000000000 */
.L_x_329:
[----:B------:R-:W-:Y:S05]  /*10350*/  BSYNC B1 ;  /* 0x0000000000017941 */ /* 0x000fea0003800000 */
.L_x_328:
[----:B------:R-:W-:-:S04]  /*10360*/  IADD3 R14, -R14, RZ, RZ ;  /* 0x000000ff0e0e7210 */ /* 0x000fc80007ffe1ff */
[----:B------:R-:W-:-:S13]  /*10370*/  ISETP.NE.AND P0, PT, R7, R14, PT ;  /* 0x0000000e0700720c */ /* 0x000fda0003f05270 */
[----:B------:R-:W-:Y:S05]  /*10380*/  @!P0 BRA `(.L_x_327) ;  /* 0x0000001000288947 */ /* 0x000fea0003800000 */
[----:B------:R-:W-:-:S07]  /*10390*/  IMAD.MOV.U32 R10, RZ, RZ, R5 ;  /* 0x000000ffff0a7224 */ /* 0x000fce00078e0005 */
.L_x_351:
[----:B------:R-:W2:Y:S04]  /*103a0*/  LDL R3, [R1] ;  /* 0x0000000001037983 */ /* 0x000ea80000100800 */
[----:B------:R-:W3:Y:S01]  /*103b0*/  LDL R2, [R1+0x8] ;  /* 0x0000080001027983 */ /* 0x000ee20000100800 */
[----:B------:R-:W-:Y:S05]  /*103c0*/  YIELD ;  /* 0x0000000000007946 */ /* 0x000fea0003800000 */
[----:B------:R-:W-:Y:S01]  /*103d0*/  BSSY B1, `(.L_x_337) ;  /* 0x0000080000017945 */ /* 0x000fe20003800000 */
[----:B--2---:R-:W-:-:S05]  /*103e0*/  VIADD R7, R3, 0x1 ;  /* 0x0000000103077836 */ /* 0x004fca0000000000 */
[----:B------:R-:W-:-:S04]  /*103f0*/  ISETP.NE.AND P0, PT, R7, 0x2, PT ;  /* 0x000000020700780c */ /* 0x000fc80003f05270 */
[----:B------:R-:W-:Y:S02]  /*10400*/  SEL R8, RZ, 0x1, P0 ;  /* 0x00000001ff087807 */ /* 0x000fe40000000000 */
[----:B------:R-:W-:Y:S02]  /*10410*/  SEL R7, R7, RZ, P0 ;  /* 0x000000ff07077207 */ /* 0x000fe40000000000 */
[----:B---3--:R-:W-:Y:S01]  /*10420*/  LOP3.LUT R8, R2, R8, RZ, 0x3c, !PT ;  /* 0x0000000802087212 */ /* 0x008fe200078e3cff */
[----:B0-----:R-:W-:Y:S06]  /*10430*/  @!P6 BRA `(.L_x_338) ;  /* 0x0000000400e4e947 */ /* 0x001fec0003800000 */
[----:B------:R-:W-:Y:S01]  /*10440*/  ULDC.64 UR4, c[0x0][0x3f8] ;  /* 0x0000fe0000047ab9 */ /* 0x000fe20000000a00 */
[----:B------:R-:W-:Y:S01]  /*10450*/  IMAD.MOV.U32 R9, RZ, RZ, R6 ;  /* 0x000000ffff097224 */ /* 0x000fe200078e0006 */
[----:B------:R-:W-:-:S04]  /*10460*/  ISETP.NE.U32.AND P0, PT, RZ, UR4, PT ;  /* 0x00000004ff007c0c */ /* 0x000fc8000bf05070 */
[----:B------:R-:W-:-:S13]  /*10470*/  ISETP.NE.AND.EX P0, PT, RZ, UR5, PT, P0 ;  /* 0x00000005ff007c0c */ /* 0x000fda000bf05300 */
[----:B------:R-:W-:Y:S05]  /*10480*/  @!P0 BRA `(.L_x_339) ;  /* 0x0000000000448947 */ /* 0x000fea0003800000 */
[----:B------:R-:W0:Y:S01]  /*10490*/  LDC R9, c[0x0][0x41c] ;  /* 0x00010700ff097b82 */ /* 0x000e220000000800 */
[----:B------:R-:W-:Y:S01]  /*104a0*/  ULDC.64 UR6, c[0x0][0x408] ;  /* 0x0001020000067ab9 */ /* 0x000fe20000000a00 */
[----:B0-----:R-:W-:-:S13]  /*104b0*/  ISETP.NE.AND P0, PT, R9, 0x1, PT ;  /* 0x000000010900780c */ /* 0x001fda0003f05270 */
[----:B------:R-:W0:Y:S02]  /*104c0*/  @P0 LDC.64 R2, c[0x0][0x420] ;  /* 0x00010800ff020b82 */ /* 0x000e240000000a00 */
[----:B0-----:R-:W-:-:S04]  /*104d0*/  @P0 IMAD.HI.U32 R10, R6, R2, RZ ;  /* 0x00000002060a0227 */ /* 0x001fc800078e00ff */
[----:B------:R-:W-:Y:S01]  /*104e0*/  IMAD.MOV.U32 R2, RZ, RZ, R6 ;  /* 0x000000ffff027224 */ /* 0x000fe200078e0006 */
[----:B------:R-:W-:Y:S01]  /*104f0*/  @P0 SHF.R.U32.HI R2, RZ, R3, R10 ;  /* 0x00000003ff020219 */ /* 0x000fe2000001160a */
[----:B------:R-:W-:-:S04]  /*10500*/  IMAD R10, R12, UR6, RZ ;  /* 0x000000060c0a7c24 */ /* 0x000fc8000f8e02ff */
[----:B------:R-:W-:Y:S02]  /*10510*/  IMAD.MOV R3, RZ, RZ, -R2 ;  /* 0x000000ffff037224 */ /* 0x000fe400078e0a02 */
[----:B------:R-:W-:Y:S02]  /*10520*/  IMAD R10, R0, UR7, R10 ;  /* 0x00000007000a7c24 */ /* 0x000fe4000f8e020a */
[----:B------:R-:W-:Y:S01]  /*10530*/  IMAD R9, R9, R3, R6 ;  /* 0x0000000309097224 */ /* 0x000fe200078e0206 */
[----:B------:R-:W-:-:S03]  /*10540*/  SHF.R.S32.HI R3, RZ, 0x1f, R2 ;  /* 0x0000001fff037819 */ /* 0x000fc60000011402 */
[----:B------:R-:W-:-:S05]  /*10550*/  IMAD.WIDE.U32 R2, R0, UR6, R2 ;  /* 0x0000000600027c25 */ /* 0x000fca000f8e0002 */
[----:B------:R-:W-:Y:S02]  /*10560*/  IADD3 R3, R10, R3, RZ ;  /* 0x000000030a037210 */ /* 0x000fe40007ffe0ff */
[----:B------:R-:W-:-:S04]  /*10570*/  LEA R10, P0, R2, UR4, 0x2 ;  /* 0x00000004020a7c11 */ /* 0x000fc8000f8010ff */
[----:B------:R-:W-:-:S05]  /*10580*/  LEA.HI.X R11, R2, UR5, R3, 0x2, P0 ;  /* 0x00000005020b7c11 */ /* 0x000fca00080f1403 */
[----:B------:R0:W5:Y:S04]  /*10590*/  LDG.E R10, desc[UR60][R10.64] ;  /* 0x0000003c0a0a7981 */ /* 0x000168000c1e1900 */
.L_x_339:
[----:B------:R-:W1:Y:S01]  /*105a0*/  S2R R3, SR_CgaCtaId ;  /* 0x0000000000037919 */ /* 0x000e620000008800 */
[----:B------:R-:W-:-:S04]  /*105b0*/  MOV R2, 0x400 ;  /* 0x0000040000027802 */ /* 0x000fc80000000f00 */
[----:B-1----:R-:W-:Y:S02]  /*105c0*/  LEA R2, R3, R2, 0x18 ;  /* 0x0000000203027211 */ /* 0x002fe400078ec0ff */
[----:B------:R-:W-:-:S03]  /*105d0*/  SHF.L.U32 R3, R8, 0x1f, RZ ;  /* 0x0000001f08037819 */ /* 0x000fc600000006ff */
[----:B------:R-:W-:-:S04]  /*105e0*/  IMAD R2, R7, 0x8, R2 ;  /* 0x0000000807027824 */ /* 0x000fc800078e0202 */
[----:B------:R-:W1:Y:S02]  /*105f0*/  SYNCS.PHASECHK.TRANS64.TRYWAIT P0, [R2+URZ+0x36840], R3 ;  /* 0x03684003020075a7 */ /* 0x000e64000800017f */
[----:B-1----:R-:W-:Y:S05]  /*10600*/  @!P0 BRA `(.L_x_340) ;  /* 0x00000024005c8947 */ /* 0x002fea0003800000 */
.L_x_396:
[----:B0-----:R-:W0:Y:S02]  /*10610*/  S2R R11, SR_TID.X ;  /* 0x00000000000b7919 */ /* 0x001e240000002100 */
[----:B0-----:R-:W-:-:S04]  /*10620*/  LOP3.LUT R11, R11, 0x7f, RZ, 0xc0, !PT ;  /* 0x0000007f0b0b7812 */ /* 0x001fc800078ec0ff */
[----:B------:R-:W-:-:S13]  /*10630*/  ISETP.NE.AND P0, PT, R11, RZ, PT ;  /* 0x000000ff0b00720c */ /* 0x000fda0003f05270 */
[----:B------:R-:W-:Y:S05]  /*10640*/  @P0 BRA `(.L_x_341) ;  /* 0x00000000001c0947 */ /* 0x000fea0003800000 */
[----:B------:R-:W0:Y:S01]  /*10650*/  S2R R11, SR_TID.X ;  /* 0x00000000000b7919 */ /* 0x000e220000002100 */
[----:B-1----:R-:W-:-:S04]  /*10660*/  IMAD.MOV.U32 R3, RZ, RZ, 0xa800 ;  /* 0x0000a800ff037424 */ /* 0x002fc800078e00ff */
[----:B------:R2:W-:Y:S01]  /*10670*/  SYNCS.ARRIVE.TRANS64 RZ, [R2+URZ+0x36830], R3 ;  /* 0x0368300302ff79a7 */ /* 0x0005e2000800003f */
[----:B0-----:R-:W-:-:S04]  /*10680*/  LOP3.LUT R11, R11, 0x1f, RZ, 0xc0, !PT ;  /* 0x0000001f0b0b7812 */ /* 0x001fc800078ec0ff */
[----:B------:R-:W-:-:S13]  /*10690*/  ISETP.NE.AND P1, PT, R11, RZ, PT ;  /* 0x000000ff0b00720c */ /* 0x000fda0003f25270 */
[----:B--2---:R-:W-:Y:S05]  /*106a0*/  @!P1 BRA `(.L_x_341) ;  /* 0x0000000000049947 */ /* 0x004fea0003800000 */
[----:B------:R-:W-:Y:S01]  /*106b0*/  BPT.TRAP 0x1 ;  /* 0x000000040000795c */ /* 0x000fe20000300000 */
.L_x_341:
[----:B------:R-:W2:Y:S04]  /*106c0*/  LDL R15, [R1+0x4] ;  /* 0x00000400010f7983 */ /* 0x000ea80000100800 */
[----:B-1----:R-:W3:Y:S01]  /*106d0*/  LDL.LU R3, [R1+0x8] ;  /* 0x0000080001037983 */ /* 0x002ee20000300800 */
[----:B------:R-:W-:-:S03]  /*106e0*/  MOV R13, 0x400 ;  /* 0x00000400000d7802 */ /* 0x000fc60000000f00 */
        /* <DEDUP_REMOVED lines=23> */
[----:B---3--:R-:W-:Y:S01]  /*10860*/  SHF.L.U32 R3, R3, 0x1f, RZ ;  /* 0x0000001f03037819 */ /* 0x008fe200000006ff */
[----:B----4-:R-:W-:-:S07]  /*10870*/  IMAD R2, R11, 0x8, R2 ;  /* 0x000000080b027824 */ /* 0x010fce00078e0202 */
        /* <DEDUP_REMOVED lines=9> */
.L_x_397:
        /* <DEDUP_REMOVED lines=8> */
.L_x_343:
[----:B------:R-:W2:Y:S01]  /*10990*/  LDL.LU R15, [R1+0xc] ;  /* 0x00000c00010f7983 */ /* 0x000ea20000300800 */
[----:B------:R-:W-:-:S03]  /*109a0*/  MOV R13, 0x400 ;  /* 0x00000400000d7802 */ /* 0x000fc60000000f00 */
[----:B0-----:R-:W3:Y:S04]  /*109b0*/  LDL.LU R3, [R1] ;  /* 0x0000000001037983 */ /* 0x001ee80000300800 */
[----:B------:R-:W4:Y:S01]  /*109c0*/  LDL R11, [R1+0x4] ;  /* 0x00000400010b7983 */ /* 0x000f220000100800 */
[----:B------:R-:W0:Y:S01]  /*109d0*/  S2R R14, SR_CgaCtaId ;  /* 0x00000000000e7919 */ /* 0x000e220000008800 */
[----:B------:R-:W-:Y:S01]  /*109e0*/  R2UR UR9, R2 ;  /* 0x00000000020972ca */ /* 0x000fe200000e0000 */
[----:B------:R-:W-:Y:S01]  /*109f0*/  UIADD3 UR4, UP0, UR36, 0x470, URZ ;  /* 0x0000047024047890 */ /* 0x000fe2000ff1e03f */
[----:B------:R-:W-:Y:S02]  /*10a00*/  R2UR UR13, R5 ;  /* 0x00000000050d72ca */ /* 0x000fe400000e0000 */
[----:B------:R-:W-:-:S02]  /*10a10*/  R2UR UR12, R4 ;  /* 0x00000000040c72ca */ /* 0x000fc400000e0000 */
[----:B0-----:R-:W-:-:S07]  /*10a20*/  LEA R13, R14, R13, 0x18 ;  /* 0x0000000d0e0d7211 */ /* 0x001fce00078ec0ff */
[----:B------:R-:W-:Y:S01]  /*10a30*/  UIADD3 UR9, UR9, 0x50, URZ ;  /* 0x0000005009097890 */ /* 0x000fe2000fffe03f */
[----:B------:R-:W-:Y:S01]  /*10a40*/  UMOV UR10, URZ ;  /* 0x0000003f000a7c82 */ /* 0x000fe20008000000 */
[----:B------:R-:W-:Y:S01]  /*10a50*/  UMOV UR6, 0x0 ;  /* 0x0000000000067882 */ /* 0x000fe20000000000 */
[----:B------:R-:W-:Y:S01]  /*10a60*/  UMOV UR7, 0x14f00000 ;  /* 0x14f0000000077882 */ /* 0x000fe20000000000 */
[----:B------:R-:W-:Y:S01]  /*10a70*/  UMOV UR17, 0x40 ;  /* 0x0000004000117882 */ /* 0x000fe20000000000 */
[----:B------:R0:W-:Y:S01]  /*10a80*/  STL [R1+0xc], R9 ;  /* 0x00000c0901007387 */ /* 0x0001e20000100800 */
[----:B------:R-:W-:Y:S02]  /*10a90*/  MOV R5, R10 ;  /* 0x0000000a00057202 */ /* 0x000fe40000000f00 */
[----:B--2---:R-:W-:Y:S01]  /*10aa0*/  R2UR UR11, R15 ;  /* 0x000000000f0b72ca */ /* 0x004fe200000e0000 */
[----:B---3--:R-:W-:Y:S01]  /*10ab0*/  IMAD R3, R3, 0xa800, R13 ;  /* 0x0000a80003037824 */ /* 0x008fe200078e020d */
[----:B----4-:R-:W-:-:S04]  /*10ac0*/  R2UR UR5, R11 ;  /* 0x000000000b0572ca */ /* 0x010fc800000e0000 */
[----:B------:R-:W-:-:S09]  /*10ad0*/  R2UR UR8, R3 ;  /* 0x00000000030872ca */ /* 0x000fd200000e0000 */
[----:B------:R-:W-:-:S04]  /*10ae0*/  UIMAD UR11, UR11, 0x70, UR5 ;  /* 0x000000700b0b78a4 */ /* 0x000fc8000f8e0205 */
[----:B------:R-:W-:Y:S02]  /*10af0*/  UIADD3 UR14, UR8, 0x400, URZ ;  /* 0x00000400080e7890 */ /* 0x000fe4000fffe03f */
[----:B------:R-:W-:Y:S02]  /*10b00*/  UIADD3.X UR5, URZ, UR37, URZ, UP0, !UPT ;  /* 0x000000253f057290 */ /* 0x000fe400087fe43f */
[----:B------:R-:W-:Y:S02]  /*10b10*/  UIADD3 UR15, UR8, 0x3c00, URZ ;  /* 0x00003c00080f7890 */ /* 0x000fe4000fffe03f */
[----:B------:R-:W-:-:S03]  /*10b20*/  UIADD3 UR16, UR8, 0x7400, URZ ;  /* 0x0000740008107890 */ /* 0x000fc6000fffe03f */
[----:B------:R-:W-:Y:S02]  /*10b30*/  UMOV UR8, UR14 ;  /* 0x0000000e00087c82 */ /* 0x000fe40008000000 */
[----:B------:R1:W-:Y:S01]  /*10b40*/  UTMALDG.4D [UR8], [UR4], desc[UR6] ;  /* 0x00000608040075b4 */ /* 0x0003e20008019000 */
[----:B------:R-:W-:Y:S01]  /*10b50*/  UMOV UR14, 0x80 ;  /* 0x00000080000e7882 */ /* 0x000fe20000000000 */
[----:B-1----:R-:W-:Y:S01]  /*10b60*/  UMOV UR8, UR15 ;  /* 0x0000000f00087c82 */ /* 0x002fe20008000000 */
[----:B------:R-:W-:Y:S02]  /*10b70*/  UMOV UR10, UR17 ;  /* 0x00000011000a7c82 */ /* 0x000fe40008000000 */
[----:B------:R1:W-:Y:S02]  /*10b80*/  UTMALDG.4D [UR8], [UR4], desc[UR6] ;  /* 0x00000608040075b4 */ /* 0x0003e40008019000 */
[----:B-1----:R-:W-:Y:S01]  /*10b90*/  UMOV UR8, UR16 ;  /* 0x0000001000087c82 */ /* 0x002fe20008000000 */
[----:B------:R-:W-:-:S02]  /*10ba0*/  UMOV UR10, UR14 ;  /* 0x0000000e000a7c82 */ /* 0x000fc40008000000 */
[----:B------:R0:W-:Y:S02]  /*10bb0*/  UTMALDG.4D [UR8], [UR4], desc[UR6] ;  /* 0x00000608040075b4 */ /* 0x0001e40008019000 */
[----:B0-----:R-:W-:Y:S01]  /*10bc0*/  NOP ;  /* 0x0000000000007918 */ /* 0x001fe20000000000 */
.L_x_338:
[----:B------:R-:W-:Y:S05]  /*10bd0*/  BSYNC B1 ;  /* 0x0000000000017941 */ /* 0x000fea0003800000 */
.L_x_337:
[----:B------:R-:W-:Y:S01]  /*10be0*/  VIADD R2, R7, 0x1 ;  /* 0x0000000107027836 */ /* 0x000fe20000000000 */
[----:B------:R-:W-:Y:S04]  /*10bf0*/  BSSY B1, `(.L_x_344) ;  /* 0x0000080000017945 */ /* 0x000fe80003800000 */
[----:B------:R-:W-:-:S04]  /*10c00*/  ISETP.NE.AND P0, PT, R2, 0x2, PT ;  /* 0x000000020200780c */ /* 0x000fc80003f05270 */
[----:B------:R-:W-:Y:S02]  /*10c10*/  SEL R3, RZ, 0x1, P0 ;  /* 0x00000001ff037807 */ /* 0x000fe40000000000 */
[----:B------:R-:W-:Y:S02]  /*10c20*/  SEL R14, R2, RZ, P0 ;  /* 0x000000ff020e7207 */ /* 0x000fe40000000000 */
[----:B------:R-:W-:-:S05]  /*10c30*/  LOP3.LUT R13, R8, R3, RZ, 0x3c, !PT ;  /* 0x00000003080d7212 */ /* 0x000fca00078e3cff */
[----:B------:R0:W-:Y:S04]  /*10c40*/  STL [R1+0x8], R13 ;  /* 0x0000080d01007387 */ /* 0x0001e80000100800 */
[----:B------:R0:W-:Y:S01]  /*10c50*/  STL [R1], R14 ;  /* 0x0000000e01007387 */ /* 0x0001e20000100800 */
[----:B------:R-:W-:Y:S05]  /*10c60*/  @!P6 BRA `(.L_x_345) ;  /* 0x0000000400e0e947 */ /* 0x000fea0003800000 */
[----:B------:R-:W-:Y:S01]  /*10c70*/  ULDC.64 UR4, c[0x0][0x3f8] ;  /* 0x0000fe0000047ab9 */ /* 0x000fe20000000a00 */
[----:B------:R-:W-:Y:S01]  /*10c80*/  VIADD R9, R6, 0xffffffff ;  /* 0xffffffff06097836 */ /* 0x000fe20000000000 */
[----:B------:R-:W-:-:S04]  /*10c90*/  ISETP.NE.U32.AND P0, PT, RZ, UR4, PT ;  /* 0x00000004ff007c0c */ /* 0x000fc8000bf05070 */
[----:B------:R-:W-:-:S13]  /*10ca0*/  ISETP.NE.AND.EX P0, PT, RZ, UR5, PT, P0 ;  /* 0x00000005ff007c0c */ /* 0x000fda000bf05300 */
[----:B------:R-:W-:Y:S05]  /*10cb0*/  @!P0 BRA `(.L_x_346) ;  /* 0x0000000000448947 */ /* 0x000fea0003800000 */
[----:B------:R-:W1:Y:S01]  /*10cc0*/  LDC R11, c[0x0][0x41c] ;  /* 0x00010700ff0b7b82 */ /* 0x000e620000000800 */
[----:B------:R-:W-:Y:S01]  /*10cd0*/  ULDC.64 UR6, c[0x0][0x408] ;  /* 0x0001020000067ab9 */ /* 0x000fe20000000a00 */
[----:B-1----:R-:W-:-:S13]  /*10ce0*/  ISETP.NE.AND P0, PT, R11, 0x1, PT ;  /* 0x000000010b00780c */ /* 0x002fda0003f05270 */
[----:B------:R-:W1:Y:S02]  /*10cf0*/  @P0 LDC.64 R2, c[0x0][0x420] ;  /* 0x00010800ff020b82 */ /* 0x000e640000000a00 */
[----:B-1----:R-:W-:-:S04]  /*10d00*/  @P0 IMAD.HI.U32 R10, R9, R2, RZ ;  /* 0x00000002090a0227 */ /* 0x002fc800078e00ff */
[----:B------:R-:W-:Y:S01]  /*10d10*/  IMAD.MOV.U32 R2, RZ, RZ, R9 ;  /* 0x000000ffff027224 */ /* 0x000fe200078e0009 */
[----:B------:R-:W-:Y:S01]  /*10d20*/  @P0 SHF.R.U32.HI R2, RZ, R3, R10 ;  /* 0x00000003ff020219 */ /* 0x000fe2000001160a */
[----:B------:R-:W-:-:S04]  /*10d30*/  IMAD R10, R12, UR6, RZ ;  /* 0x000000060c0a7c24 */ /* 0x000fc8000f8e02ff */
[----:B------:R-:W-:Y:S02]  /*10d40*/  IMAD.MOV R3, RZ, RZ, -R2 ;  /* 0x000000ffff037224 */ /* 0x000fe400078e0a02 */
[----:B------:R-:W-:Y:S02]  /*10d50*/  IMAD R10, R0, UR7, R10 ;  /* 0x00000007000a7c24 */ /* 0x000fe4000f8e020a */
[----:B------:R-:W-:Y:S01]  /*10d60*/  IMAD R9, R11, R3, R9 ;  /* 0x000000030b097224 */ /* 0x000fe200078e0209 */
[----:B------:R-:W-:-:S03]  /*10d70*/  SHF.R.S32.HI R3, RZ, 0x1f, R2 ;  /* 0x0000001fff037819 */ /* 0x000fc60000011402 */
[----:B------:R-:W-:-:S04]  /*10d80*/  IMAD.WIDE.U32 R2, R0, UR6, R2 ;  /* 0x0000000600027c25 */ /* 0x000fc8000f8e0002 */
[----:B------:R-:W-:Y:S01]  /*10d90*/  IMAD.IADD R3, R10, 0x1, R3 ;  /* 0x000000010a037824 */ /* 0x000fe200078e0203 */
[----:B------:R-:W-:-:S04]  /*10da0*/  LEA R10, P0, R2, UR4, 0x2 ;  /* 0x00000004020a7c11 */ /* 0x000fc8000f8010ff */
[----:B------:R-:W-:-:S05]  /*10db0*/  LEA.HI.X R11, R2, UR5, R3, 0x2, P0 ;  /* 0x00000005020b7c11 */ /* 0x000fca00080f1403 */
[----:B------:R1:W5:Y:S04]  /*10dc0*/  LDG.E R10, desc[UR60][R10.64] ;  /* 0x0000003c0a0a7981 */ /* 0x000368000c1e1900 */
.L_x_346:
[----:B------:R-:W2:Y:S01]  /*10dd0*/  S2R R3, SR_CgaCtaId ;  /* 0x0000000000037919 */ /* 0x000ea20000008800 */
[----:B------:R-:W-:-:S04]  /*10de0*/  MOV R2, 0x400 ;  /* 0x0000040000027802 */ /* 0x000fc80000000f00 */
[----:B--2---:R-:W-:Y:S02]  /*10df0*/  LEA R2, R3, R2, 0x18 ;  /* 0x0000000203027211 */ /* 0x004fe400078ec0ff */
[----:B------:R-:W-:Y:S02]  /*10e00*/  SHF.L.U32 R3, R13, 0x1f, RZ ;  /* 0x0000001f0d037819 */ /* 0x000fe400000006ff */
[----:B------:R-:W-:-:S04]  /*10e10*/  LEA R2, R14, R2, 0x3 ;  /* 0x000000020e027211 */ /* 0x000fc800078e18ff */
[----:B------:R-:W2:Y:S02]  /*10e20*/  SYNCS.PHASECHK.TRANS64.TRYWAIT P0, [R2+URZ+0x36840], R3 ;  /* 0x03684003020075a7 */ /* 0x000ea4000800017f */
[----:B--2---:R-:W-:Y:S05]  /*10e30*/  @!P0 BRA `(.L_x_347) ;  /* 0x0000001c00788947 */ /* 0x004fea0003800000 */
.L_x_398:
[----:B-1----:R-:W1:Y:S02]  /*10e40*/  S2R R11, SR_TID.X ;  /* 0x00000000000b7919 */ /* 0x002e640000002100 */
[----:B-1----:R-:W-:-:S04]  /*10e50*/  LOP3.LUT R11, R11, 0x7f, RZ, 0xc0, !PT ;  /* 0x0000007f0b0b7812 */ /* 0x002fc800078ec0ff */
[----:B------:R-:W-:-:S13]  /*10e60*/  ISETP.NE.AND P0, PT, R11, RZ, PT ;  /* 0x000000ff0b00720c */ /* 0x000fda0003f05270 */
[----:B------:R-:W-:Y:S05]  /*10e70*/  @P0 BRA `(.L_x_348) ;  /* 0x00000000001c0947 */ /* 0x000fea0003800000 */
[----:B------:R-:W1:Y:S01]  /*10e80*/  S2R R11, SR_TID.X ;  /* 0x00000000000b7919 */ /* 0x000e620000002100 */
[----:B--2---:R-:W-:-:S04]  /*10e90*/  IMAD.MOV.U32 R3, RZ, RZ, 0xa800 ;  /* 0x0000a800ff037424 */ /* 0x004fc800078e00ff */
[----:B------:R3:W-:Y:S01]  /*10ea0*/  SYNCS.ARRIVE.TRANS64 RZ, [R2+URZ+0x36830], R3 ;  /* 0x0368300302ff79a7 */ /* 0x0007e2000800003f */
[----:B-1----:R-:W-:-:S04]  /*10eb0*/  LOP3.LUT R11, R11, 0x1f, RZ, 0xc0, !PT ;  /* 0x0000001f0b0b7812 */ /* 0x002fc800078ec0ff */
[----:B------:R-:W-:-:S13]  /*10ec0*/  ISETP.NE.AND P1, PT, R11, RZ, PT ;  /* 0x000000ff0b00720c */ /* 0x000fda0003f25270 */
[----:B---3--:R-:W-:Y:S05]  /*10ed0*/  @!P1 BRA `(.L_x_348) ;  /* 0x0000000000049947 */ /* 0x008fea0003800000 */
[----:B------:R-:W-:Y:S01]  /*10ee0*/  BPT.TRAP 0x1 ;  /* 0x000000040000795c */ /* 0x000fe20000300000 */
.L_x_348:
[----:B0-----:R-:W3:Y:S01]  /*10ef0*/  LDL R13, [R1] ;  /* 0x00000000010d7983 */ /* 0x001ee20000100800 */
[----:B------:R-:W-:-:S03]  /*10f00*/  MOV R14, 0x400 ;  /* 0x00000400000e7802 */ /* 0x000fc60000000f00 */
[----:B------:R-:W4:Y:S01]  /*10f10*/  LDL R11, [R1+0x4] ;  /* 0x00000400010b7983 */ /* 0x000f220000100800 */
[----:B------:R-:W0:Y:S01]  /*10f20*/  S2R R15, SR_CgaCtaId ;  /* 0x00000000000f7919 */ /* 0x000e220000008800 */
[----:B------:R-:W-:Y:S01]  /*10f30*/  R2UR UR11, R9 ;  /* 0x00000000090b72ca */ /* 0x000fe200000e0000 */
[----:B------:R-:W-:Y:S01]  /*10f40*/  UIADD3 UR4, UP0, UR36, 0x370, URZ ;  /* 0x0000037024047890 */ /* 0x000fe2000ff1e03f */
[----:B------:R-:W-:Y:S02]  /*10f50*/  R2UR UR12, R4 ;  /* 0x00000000040c72ca */ /* 0x000fe400000e0000 */
[----:B0-----:R-:W-:-:S05]  /*10f60*/  LEA R14, R15, R14, 0x18 ;  /* 0x0000000e0f0e7211 */ /* 0x001fca00078ec0ff */
[----:B--2---:R-:W-:Y:S01]  /*10f70*/  VIADD R2, R14, 0x36800 ;  /* 0x000368000e027836 */ /* 0x004fe20000000000 */
[----:B-----5:R-:W-:Y:S01]  /*10f80*/  R2UR UR13, R10 ;  /* 0x000000000a0d72ca */ /* 0x020fe200000e0000 */
[----:B------:R-:W-:Y:S01]  /*10f90*/  UMOV UR10, URZ ;  /* 0x0000003f000a7c82 */ /* 0x000fe20008000000 */
[----:B------:R-:W-:Y:S01]  /*10fa0*/  UMOV UR6, 0x0 ;  /* 0x0000000000067882 */ /* 0x000fe20000000000 */
[----:B------:R-:W-:Y:S01]  /*10fb0*/  UMOV UR7, 0x14f00000 ;  /* 0x14f0000000077882 */ /* 0x000fe20000000000 */
[----:B------:R-:W-:Y:S01]  /*10fc0*/  UMOV UR17, 0x40 ;  /* 0x0000004000117882 */ /* 0x000fe20000000000 */
[----:B------:R-:W-:Y:S01]  /*10fd0*/  UMOV UR18, 0x80 ;  /* 0x0000008000127882 */ /* 0x000fe20000000000 */
[----:B------:R-:W-:Y:S01]  /*10fe0*/  SHF.L.U32 R8, R8, 0x1f, RZ ;  /* 0x0000001f08087819 */ /* 0x000fe200000006ff */
        /* <DEDUP_REMOVED lines=10> */
[----:B------:R-:W-:-:S03]  /*11090*/  UIADD3 UR16, UR8, 0x28400, URZ ;  /* 0x0002840008107890 */ /* 0x000fc6000fffe03f */
[----:B------:R-:W-:Y:S02]  /*110a0*/  UMOV UR8, UR14 ;  /* 0x0000000e00087c82 */ /* 0x000fe40008000000 */
[----:B------:R0:W-:Y:S01]  /*110b0*/  UTMALDG.4D [UR8], [UR4], desc[UR6] ;  /* 0x00000608040075b4 */ /* 0x0001e20008019000 */
[----:B------:R-:W-:Y:S01]  /*110c0*/  IMAD R2, R7, 0x8, R2 ;  /* 0x0000000807027824 */ /* 0x000fe200078e0202 */
[----:B0-----:R-:W-:Y:S01]  /*110d0*/  UMOV UR8, UR15 ;  /* 0x0000000f00087c82 */ /* 0x001fe20008000000 */
[----:B------:R-:W-:Y:S02]  /*110e0*/  UMOV UR10, UR17 ;  /* 0x00000011000a7c82 */ /* 0x000fe40008000000 */
[----:B------:R0:W-:Y:S02]  /*110f0*/  UTMALDG.4D [UR8], [UR4], desc[UR6] ;  /* 0x00000608040075b4 */ /* 0x0001e40008019000 */
[----:B0-----:R-:W-:Y:S01]  /*11100*/  UMOV UR8, UR16 ;  /* 0x0000001000087c82 */ /* 0x001fe20008000000 */
[----:B------:R-:W-:-:S02]  /*11110*/  UMOV UR10, UR18 ;  /* 0x00000012000a7c82 */ /* 0x000fc40008000000 */
[----:B------:R0:W-:Y:S01]  /*11120*/  UTMALDG.4D [UR8], [UR4], desc[UR6] ;  /* 0x00000608040075b4 */ /* 0x0001e20008019000 */
[----:B------:R-:W1:Y:S02]  /*11130*/  SYNCS.PHASECHK.TRANS64.TRYWAIT P1, [R2+URZ+0x60], R8 ;  /* 0x00006008020075a7 */ /* 0x000e64000802017f */
[----:B01----:R-:W-:Y:S05]  /*11140*/  @!P1 BRA `(.L_x_349) ;  /* 0x0000001800c89947 */ /* 0x003fea0003800000 */
.L_x_399:
[----:B------:R-:W-:Y:S05]  /*11150*/  @P0 BRA `(.L_x_350) ;  /* 0x00000000001c0947 */ /* 0x000fea0003800000 */
[----:B------:R-:W1:Y:S02]  /*11160*/  S2R R3, SR_TID.X ;  /* 0x0000000000037919 */ /* 0x000e640000002100 */
[----:B-1----:R-:W-:-:S04]  /*11170*/  LOP3.LUT R3, R3, 0x1f, RZ, 0xc0, !PT ;  /* 0x0000001f03037812 */ /* 0x002fc800078ec0ff */
[----:B------:R-:W-:Y:S01]  /*11180*/  ISETP.NE.AND P1, PT, R3, RZ, PT ;  /* 0x000000ff0300720c */ /* 0x000fe20003f25270 */
[----:B------:R-:W-:-:S04]  /*11190*/  IMAD.MOV.U32 R3, RZ, RZ, 0xa800 ;  /* 0x0000a800ff037424 */ /* 0x000fc800078e00ff */
[----:B------:R1:W-:Y:S08]  /*111a0*/  SYNCS.ARRIVE.TRANS64 RZ, [R2+URZ+0x50], R3 ;  /* 0x0000500302ff79a7 */ /* 0x0003f0000800003f */
[----:B------:R-:W-:Y:S05]  /*111b0*/  @!P1 BRA `(.L_x_350) ;  /* 0x0000000000049947 */ /* 0x000fea0003800000 */
[----:B------:R-:W-:Y:S01]  /*111c0*/  BPT.TRAP 0x1 ;  /* 0x000000040000795c */ /* 0x000fe20000300000 */
.L_x_350:
[----:B------:R-:W2:Y:S01]  /*111d0*/  LDL.LU R13, [R1+0xc] ;  /* 0x00000c00010d7983 */ /* 0x000ea20000300800 */
[----:B0-----:R-:W-:-:S03]  /*111e0*/  MOV R8, 0x400 ;  /* 0x0000040000087802 */ /* 0x001fc60000000f00 */
[----:B-1----:R-:W3:Y:S01]  /*111f0*/  LDL R3, [R1+0x4] ;  /* 0x0000040001037983 */ /* 0x002ee20000100800 */
[----:B------:R-:W0:Y:S01]  /*11200*/  S2R R11, SR_CgaCtaId ;  /* 0x00000000000b7919 */ /* 0x000e220000008800 */
[----:B------:R-:W-:Y:S01]  /*11210*/  R2UR UR9, R2 ;  /* 0x00000000020972ca */ /* 0x000fe200000e0000 */
[----:B------:R-:W-:Y:S01]  /*11220*/  UIADD3 UR4, UP0, UR36, 0x470, URZ ;  /* 0x0000047024047890 */ /* 0x000fe2000ff1e03f */
[----:B------:R-:W-:Y:S02]  /*11230*/  R2UR UR13, R5 ;  /* 0x00000000050d72ca */ /* 0x000fe400000e0000 */
[----:B------:R-:W-:Y:S02]  /*11240*/  R2UR UR12, R4 ;  /* 0x00000000040c72ca */ /* 0x000fe400000e0000 */
[----:B0-----:R-:W-:-:S05]  /*11250*/  LEA R8, R11, R8, 0x18 ;  /* 0x000000080b087211 */ /* 0x001fca00078ec0ff */
[----:B------:R-:W-:-:S05]  /*11260*/  IMAD R7, R7, 0xa800, R8 ;  /* 0x0000a80007077824 */ /* 0x000fca00078e0208 */
[----:B------:R-:W-:Y:S01]  /*11270*/  R2UR UR15, R7 ;  /* 0x00000000070f72ca */ /* 0x000fe200000e0000 */
[----:B------:R-:W-:Y:S01]  /*11280*/  UIADD3 UR9, UR9, 0x50, URZ ;  /* 0x0000005009097890 */ /* 0x000fe2000fffe03f */
[----:B------:R-:W-:Y:S01]  /*11290*/  UMOV UR10, URZ ;  /* 0x0000003f000a7c82 */ /* 0x000fe20008000000 */
[----:B------:R-:W-:Y:S01]  /*112a0*/  UMOV UR6, 0x0 ;  /* 0x0000000000067882 */ /* 0x000fe20000000000 */
[----:B------:R-:W-:-:S09]  /*112b0*/  UMOV UR7, 0x14f00000 ;  /* 0x14f0000000077882 */ /* 0x000fd20000000000 */
[----:B------:R-:W-:Y:S02]  /*112c0*/  UIADD3 UR8, UR15, 0x400, URZ ;  /* 0x000004000f087890 */ /* 0x000fe4000fffe03f */
[----:B------:R-:W-:Y:S02]  /*112d0*/  UIADD3 UR14, UR15, 0x3c00, URZ ;  /* 0x00003c000f0e7890 */ /* 0x000fe4000fffe03f */
[----:B------:R-:W-:Y:S01]  /*112e0*/  UIADD3 UR15, UR15, 0x7400, URZ ;  /* 0x000074000f0f7890 */ /* 0x000fe2000fffe03f */
[----:B------:R-:W-:Y:S01]  /*112f0*/  UMOV UR16, 0x40 ;  /* 0x0000004000107882 */ /* 0x000fe20000000000 */
[----:B------:R1:W-:Y:S01]  /*11300*/  STL [R1+0xc], R9 ;  /* 0x00000c0901007387 */ /* 0x0003e20000100800 */
[----:B------:R-:W-:Y:S02]  /*11310*/  MOV R5, R10 ;  /* 0x0000000a00057202 */ /* 0x000fe40000000f00 */
[----:B--2---:R-:W-:Y:S02]  /*11320*/  R2UR UR11, R13 ;  /* 0x000000000d0b72ca */ /* 0x004fe400000e0000 */
[----:B---3--:R-:W-:-:S13]  /*11330*/  R2UR UR5, R3 ;  /* 0x00000000030572ca */ /* 0x008fda00000e0000 */
[----:B------:R-:W-:Y:S02]  /*11340*/  UIMAD UR11, UR11, 0x70, UR5 ;  /* 0x000000700b0b78a4 */ /* 0x000fe4000f8e0205 */
[----:B------:R-:W-:-:S09]  /*11350*/  UIADD3.X UR5, URZ, UR37, URZ, UP0, !UPT ;  /* 0x000000253f057290 */ /* 0x000fd200087fe43f */
[----:B------:R0:W-:Y:S02]  /*11360*/  UTMALDG.4D [UR8], [UR4], desc[UR6] ;  /* 0x00000608040075b4 */ /* 0x0001e40008019000 */
[----:B0-----:R-:W-:Y:S01]  /*11370*/  UMOV UR8, UR14 ;  /* 0x0000000e00087c82 */ /* 0x001fe20008000000 */
[----:B------:R-:W-:Y:S01]  /*11380*/  UMOV UR10, UR16 ;  /* 0x00000010000a7c82 */ /* 0x000fe20008000000 */
[----:B------:R-:W-:Y:S01]  /*11390*/  UMOV UR14, 0x80 ;  /* 0x00000080000e7882 */ /* 0x000fe20000000000 */
[----:B------:R0:W-:Y:S02]  /*113a0*/  UTMALDG.4D [UR8], [UR4], desc[UR6] ;  /* 0x00000608040075b4 */ /* 0x0001e40008019000 */
[----:B0-----:R-:W-:Y:S01]  /*113b0*/  UMOV UR8, UR15 ;  /* 0x0000000f00087c82 */ /* 0x001fe20008000000 */
[----:B------:R-:W-:Y:S02]  /*113c0*/  UMOV UR10, UR14 ;  /* 0x0000000e000a7c82 */ /* 0x000fe40008000000 */
[----:B------:R1:W-:Y:S02]  /*113d0*/  UTMALDG.4D [UR8], [UR4], desc[UR6] ;  /* 0x00000608040075b4 */ /* 0x0003e40008019000 */
[----:B-1----:R-:W-:Y:S01]  /*113e0*/  NOP ;  /* 0x0000000000007918 */ /* 0x002fe20000000000 */
.L_x_345:
[----:B------:R-:W-:Y:S05]  /*113f0*/  BSYNC B1 ;  /* 0x0000000000017941 */ /* 0x000fea0003800000 */
.L_x_344:
[C---:B------:R-:W-:Y:S01]  /*11400*/  ISETP.GT.AND P0, PT, R6.reuse, 0x1, PT ;  /* 0x000000010600780c */ /* 0x040fe20003f04270 */
[----:B------:R-:W-:-:S12]  /*11410*/  VIADD R6, R6, 0xfffffffe ;  /* 0xfffffffe06067836 */ /* 0x000fd80000000000 */
[----:B------:R-:W-:Y:S05]  /*11420*/  @P0 BRA `(.L_x_351) ;  /* 0xffffffec00dc0947 */ /* 0x000fea000383ffff */
.L_x_327:
[----:B------:R-:W-:Y:S05]  /*11430*/  BSYNC B0 ;  /* 0x0000000000007941 */ /* 0x000fea0003800000 */
.L_x_326:
[----:B------:R-:W1:Y:S01]  /*11440*/  S2R R2, SR_TID.X ;  /* 0x0000000000027919 */ /* 0x000e620000002100 */
[----:B------:R-:W-:Y:S01]  /*11450*/  BSSY B0, `(.L_x_352) ;  /* 0x0000010000007945 */ /* 0x000fe20003800000 */
[----:B-1----:R-:W-:-:S04]  /*11460*/  LOP3.LUT R2, R2, 0x1f, RZ, 0xc0, !PT ;  /* 0x0000001f02027812 */ /* 0x002fc800078ec0ff */
[----:B------:R-:W-:-:S13]  /*11470*/  ISETP.NE.AND P0, PT, R2, RZ, PT ;  /* 0x000000ff0200720c */ /* 0x000fda0003f05270 */
[----:B------:R-:W-:Y:S05]  /*11480*/  @P0 BRA `(.L_x_353) ;  /* 0x0000000000300947 */ /* 0x000fea0003800000 */
[----:B------:R-:W1:Y:S01]  /*11490*/  S2R R9, SR_LANEID ;  /* 0x0000000000097919 */ /* 0x000e620000000000 */
[----:B------:R-:W-:Y:S01]  /*114a0*/  VOTEU.ANY UR4, UPT, PT ;  /* 0x0000000000047886 */ /* 0x000fe200038e0100 */
[----:B------:R-:W2:Y:S01]  /*114b0*/  LDC.64 R2, c[0x0][0xc38] ;  /* 0x00030e00ff027b82 */ /* 0x000ea20000000a00 */
[----:B------:R-:W1:Y:S08]  /*114c0*/  FLO.U32 R0, UR4 ;  /* 0x0000000400007d00 */ /* 0x000e7000080e0000 */
[----:B------:R-:W2:Y:S01]  /*114d0*/  POPC R7, UR4 ;  /* 0x0000000400077d09 */ /* 0x000ea20008000000 */
[----:B-1----:R-:W-:-:S13]  /*114e0*/  ISETP.EQ.U32.AND P0, PT, R0, R9, PT ;  /* 0x000000090000720c */ /* 0x002fda0003f02070 */
[----:B--2---:R-:W2:Y:S01]  /*114f0*/  @P0 ATOMG.E.ADD.STRONG.GPU PT, R3, desc[UR60][R2.64], R7 ;  /* 0x00000007020309a8 */ /* 0x004ea200081ee1fc */
[----:B------:R-:W1:Y:S02]  /*11500*/  S2R R6, SR_LTMASK ;  /* 0x0000000000067919 */ /* 0x000e640000003900 */
[----:B-1----:R-:W-:-:S04]  /*11510*/  LOP3.LUT R6, R6, UR4, RZ, 0xc0, !PT ;  /* 0x0000000406067c12 */ /* 0x002fc8000f8ec0ff */
[----:B------:R-:W1:Y:S01]  /*11520*/  POPC R9, R6 ;  /* 0x0000000600097309 */ /* 0x000e620000000000 */
[----:B--2---:R-:W1:Y:S02]  /*11530*/  SHFL.IDX PT, R0, R3, R0, 0x1f ;  /* 0x00001f0003007589 */ /* 0x004e6400000e0000 */
[----:B-1----:R-:W-:-:S07]  /*11540*/  IADD3 R16, R0, UR38, R9 ;  /* 0x0000002600107c10 */ /* 0x002fce000fffe009 */
.L_x_353:
[----:B------:R-:W-:Y:S05]  /*11550*/  BSYNC B0 ;  /* 0x0000000000007941 */ /* 0x000fea0003800000 */
.L_x_352:
[----:B------:R-:W-:Y:S04]  /*11560*/  BSSY B0, `(.L_x_354) ;  /* 0x0000038000007945 */ /* 0x000fe80003800000 */
[----:B------:R-:W-:Y:S05]  /*11570*/  @!P6 BRA `(.L_x_355) ;  /* 0x0000000000d8e947 */ /* 0x000fea0003800000 */
[----:B------:R-:W2:Y:S01]  /*11580*/  LDL R2, [R1] ;  /* 0x0000000001027983 */ /* 0x000ea20000100800 */
[----:B------:R-:W-:-:S03]  /*11590*/  MOV R3, 0x400 ;  /* 0x0000040000037802 */ /* 0x000fc60000000f00 */
[----:B------:R-:W3:Y:S01]  /*115a0*/  LDL R0, [R1+0x8] ;  /* 0x0000080001007983 */ /* 0x000ee20000100800 */
[----:B------:R-:W1:Y:S02]  /*115b0*/  S2R R6, SR_CgaCtaId ;  /* 0x0000000000067919 */ /* 0x000e640000008800 */
[----:B-1----:R-:W-:-:S05]  /*115c0*/  LEA R3, R6, R3, 0x18 ;  /* 0x0000000306037211 */ /* 0x002fca00078ec0ff */
[----:B--2---:R-:W-:Y:S01]  /*115d0*/  IMAD R3, R2, 0x8, R3 ;  /* 0x0000000802037824 */ /* 0x004fe200078e0203 */
[----:B---3--:R-:W-:-:S04]  /*115e0*/  SHF.L.U32 R0, R0, 0x1f, RZ ;  /* 0x0000001f00007819 */ /* 0x008fc800000006ff */
[----:B------:R-:W1:Y:S02]  /*115f0*/  SYNCS.PHASECHK.TRANS64.TRYWAIT P0, [R3+URZ+0x36860], R0 ;  /* 0x03686000030075a7 */ /* 0x000e64000800017f */
[----:B-1----:R-:W-:Y:S05]  /*11600*/  @!P0 BRA `(.L_x_356) ;  /* 0x0000001400ac8947 */ /* 0x002fea0003800000 */
.L_x_400:
        /* <DEDUP_REMOVED lines=11> */
.L_x_357:
[----:B-1----:R-:W2:Y:S01]  /*116c0*/  LDL R0, [R1] ;  /* 0x0000000001007983 */ /* 0x002ea20000100800 */
[----:B------:R-:W-:-:S03]  /*116d0*/  MOV R7, 0x400 ;  /* 0x0000040000077802 */ /* 0x000fc60000000f00 */
[----:B------:R-:W3:Y:S04]  /*116e0*/  LDL.LU R6, [R1+0x4] ;  /* 0x0000040001067983 */ /* 0x000ee80000300800 */
[----:B------:R-:W4:Y:S01]  /*116f0*/  LDL R2, [R1+0xc] ;  /* 0x00000c0001027983 */ /* 0x000f220000100800 */
[----:B------:R-:W1:Y:S01]  /*11700*/  S2R R8, SR_CgaCtaId ;  /* 0x0000000000087919 */ /* 0x000e620000008800 */
[----:B------:R-:W-:Y:S01]  /*11710*/  R2UR UR9, R3 ;  /* 0x00000000030972ca */ /* 0x000fe200000e0000 */
[----:B------:R-:W-:Y:S01]  /*11720*/  UIADD3 UR4, UP0, UR36, 0x470, URZ ;  /* 0x0000047024047890 */ /* 0x000fe2000ff1e03f */
[----:B------:R-:W-:Y:S02]  /*11730*/  R2UR UR12, R4 ;  /* 0x00000000040c72ca */ /* 0x000fe400000e0000 */
[----:B------:R-:W-:-:S02]  /*11740*/  R2UR UR13, R5 ;  /* 0x00000000050d72ca */ /* 0x000fc400000e0000 */
[----:B-1----:R-:W-:-:S07]  /*11750*/  LEA R7, R8, R7, 0x18 ;  /* 0x0000000708077211 */ /* 0x002fce00078ec0ff */
        /* <DEDUP_REMOVED lines=23> */
[----:B-1----:R-:W-:Y:S01]  /*118d0*/  NOP ;  /* 0x0000000000007918 */ /* 0x002fe20000000000 */
.L_x_355:
[----:B------:R-:W-:Y:S05]  /*118e0*/  BSYNC B0 ;  /* 0x0000000000007941 */ /* 0x000fea0003800000 */
.L_x_354:
[----:B------:R-:W2:Y:S04]  /*118f0*/  LDL.LU R0, [R1] ;  /* 0x0000000001007983 */ /* 0x000ea80000300800 */
[----:B------:R-:W3:Y:S01]  /*11900*/  LDL.LU R3, [R1+0x8] ;  /* 0x0000080001037983 */ /* 0x000ee20000300800 */
[----:B--2---:R-:W-:-:S05]  /*11910*/  VIADD R0, R0, 0x1 ;  /* 0x0000000100007836 */ /* 0x004fca0000000000 */
[----:B------:R-:W-:-:S04]  /*11920*/  ISETP.NE.AND P0, PT, R0, 0x2, PT ;  /* 0x000000020000780c */ /* 0x000fc80003f05270 */
[----:B------:R-:W-:Y:S02]  /*11930*/  SEL R2, RZ, 0x1, P0 ;  /* 0x00000001ff027807 */ /* 0x000fe40000000000 */
[----:B------:R-:W-:Y:S02]  /*11940*/  SEL R0, R0, RZ, P0 ;  /* 0x000000ff00007207 */ /* 0x000fe40000000000 */
[----:B---3--:R-:W-:-:S05]  /*11950*/  LOP3.LUT R3, R3, R2, RZ, 0x3c, !PT ;  /* 0x0000000203037212 */ /* 0x008fca00078e3cff */
[----:B------:R1:W-:Y:S04]  /*11960*/  STL [R1+0x8], R3 ;  /* 0x0000080301007387 */ /* 0x0003e80000100800 */
[----:B------:R1:W-:Y:S02]  /*11970*/  STL [R1], R0 ;  /* 0x0000000001007387 */ /* 0x0003e40000100800 */
.L_x_311:
[----:B------:R-:W-:Y:S05]  /*11980*/  BSYNC B6 ;  /* 0x0000000000067941 */ /* 0x000fea0003800000 */
.L_x_309:
[----:B------:R-:W-:-:S03]  /*11990*/  UMOV UR4, 0xffffffff ;  /* 0xffffffff00047882 */ /* 0x000fc60000000000 */
[----:B------:R-:W-:Y:S05]  /*119a0*/  BRA.DIV UR4, `(.L_x_358) ;  /* 0x0000001204d87947 */ /* 0x000fea000b800000 */
[----:B------:R2:W3:Y:S04]  /*119b0*/  SHFL.IDX PT, R4, R16, RZ, 0x1f ;  /* 0x00001fff10047589 */ /* 0x0004e800000e0000 */
[----:B------:R2:W4:Y:S02]  /*119c0*/  SHFL.IDX PT, R5, R16, 0x1, 0x1f ;  /* 0x00201f0010057f89 */ /* 0x00052400000e0000 */
.L_x_404:
[----:B01----:R-:W0:Y:S01]  /*119d0*/  S2R R0, SR_TID.X ;  /* 0x0000000000007919 */ /* 0x003e220000002100 */
[----:B------:R-:W-:Y:S01]  /*119e0*/  ULDC UR4, c[0x0][0xc14] ;  /* 0x0003050000047ab9 */ /* 0x000fe20000000800 */
[----:B------:R-:W-:Y:S01]  /*119f0*/  BSSY B0, `(.L_x_359) ;  /* 0x000000b000007945 */ /* 0x000fe20003800000 */
[----:B------:R-:W-:Y:S01]  /*11a00*/  IMAD.MOV.U32 R3, RZ, RZ, RZ ;  /* 0x000000ffff037224 */ /* 0x000fe200078e00ff */
[----:B0-----:R-:W-:Y:S02]  /*11a10*/  LOP3.LUT R9, R0, 0x1f, RZ, 0xc0, !PT ;  /* 0x0000001f00097812 */ /* 0x001fe400078ec0ff */
[----:B------:R-:W-:Y:S02]  /*11a20*/  MOV R0, UR4 ;  /* 0x0000000400007c02 */ /* 0x000fe40008000f00 */
[C---:B------:R-:W-:Y:S01]  /*11a30*/  ISETP.NE.AND P0, PT, R9.reuse, 0x1f, PT ;  /* 0x0000001f0900780c */ /* 0x040fe20003f05270 */
[----:B------:R-:W-:-:S05]  /*11a40*/  IMAD.IADD R7, R9, 0x1, R19 ;  /* 0x0000000109077824 */ /* 0x000fca00078e0213 */
[----:B------:R-:W-:-:S13]  /*11a50*/  ISETP.GE.OR P0, PT, R7, R0, !P0 ;  /* 0x000000000700720c */ /* 0x000fda0004706670 */
[----:B------:R-:W-:Y:S05]  /*11a60*/  @P0 BRA `(.L_x_360) ;  /* 0x00000000000c0947 */ /* 0x000fea0003800000 */
[----:B------:R-:W0:Y:S02]  /*11a70*/  LDC.64 R2, c[0x0][0xc58] ;  /* 0x00031600ff027b82 */ /* 0x000e240000000a00 */
[----:B0-----:R-:W-:-:S06]  /*11a80*/  IMAD.WIDE R2, R7, 0x4, R2 ;  /* 0x0000000407027825 */ /* 0x001fcc00078e0202 */
[----:B------:R0:W5:Y:S02]  /*11a90*/  LDG.E R3, desc[UR60][R2.64] ;  /* 0x0000003c02037981 */ /* 0x000164000c1e1900 */
.L_x_360:
[----:B------:R-:W-:Y:S05]  /*11aa0*/  BSYNC B0 ;  /* 0x0000000000007941 */ /* 0x000fea0003800000 */
.L_x_359:
[----:B------:R-:W-:-:S03]  /*11ab0*/  UMOV UR4, 0xffffffff ;  /* 0xffffffff00047882 */ /* 0x000fc60000000000 */
[----:B------:R-:W-:Y:S05]  /*11ac0*/  BRA.DIV UR4, `(.L_x_361) ;  /* 0x0000001204dc7947 */ /* 0x000fea000b800000 */
[----:B-----5:R-:W1:Y:S01]  /*11ad0*/  SHFL.UP PT, R14, R3, 0x1, RZ ;  /* 0x04200000030e7989 */ /* 0x020e6200000e00ff */
[C---:B------:R-:W-:Y:S02]  /*11ae0*/  ISETP.NE.AND P0, PT, R9.reuse, RZ, PT ;  /* 0x000000ff0900720c */ /* 0x040fe40003f05270 */
[C---:B------:R-:W-:Y:S02]  /*11af0*/  ISETP.GE.U32.AND P1, PT, R9.reuse, 0x2, PT ;  /* 0x000000020900780c */ /* 0x040fe40003f26070 */
[----:B-1----:R-:W-:Y:S02]  /*11b00*/  SEL R14, R14, RZ, P0 ;  /* 0x000000ff0e0e7207 */ /* 0x002fe40000000000 */
[----:B------:R-:W-:-:S03]  /*11b10*/  ISETP.GE.U32.AND P0, PT, R9, 0x4, PT ;  /* 0x000000040900780c */ /* 0x000fc60003f06070 */
[----:B------:R-:W-:-:S05]  /*11b20*/  IMAD.IADD R13, R3, 0x1, R14 ;  /* 0x00000001030d7824 */ /* 0x000fca00078e020e */
[----:B------:R-:W1:Y:S02]  /*11b30*/  SHFL.UP PT, R14, R13, 0x2, RZ ;  /* 0x044000000d0e7989 */ /* 0x000e6400000e00ff */
        /* <DEDUP_REMOVED lines=8> */
[----:B-1----:R-:W-:-:S05]  /*11bc0*/  SEL R8, R14, RZ, P1 ;  /* 0x000000ff0e087207 */ /* 0x002fca0000800000 */
[----:B------:R-:W-:-:S05]  /*11bd0*/  IMAD.IADD R8, R7, 0x1, R8 ;  /* 0x0000000107087824 */ /* 0x000fca00078e0208 */
[----:B------:R-:W1:Y:S02]  /*11be0*/  SHFL.UP PT, R14, R8, 0x10, RZ ;  /* 0x06000000080e7989 */ /* 0x000e6400000e00ff */
[----:B-1----:R-:W-:-:S04]  /*11bf0*/  SEL R9, R14, RZ, P0 ;  /* 0x000000ff0e097207 */ /* 0x002fc80000000000 */
[----:B0-----:R-:W-:-:S05]  /*11c00*/  IADD3 R2, R8, R9, RZ ;  /* 0x0000000908027210 */ /* 0x001fca0007ffe0ff */
[----:B------:R0:W1:Y:S02]  /*11c10*/  SHFL.IDX PT, R14, R2, 0x1f, 0x1f ;  /* 0x03e01f00020e7f89 */ /* 0x00006400000e0000 */
.L_x_412:
[----:B------:R-:W-:Y:S02]  /*11c20*/  ULDC UR4, c[0x0][0xc10] ;  /* 0x0003040000047ab9 */ /* 0x000fe40000000800 */
[----:B--2---:R-:W-:-:S04]  /*11c30*/  IMAD.U32 R16, RZ, RZ, UR4 ;  /* 0x00000004ff107e24 */ /* 0x004fc8000f8e00ff */
[----:B-1----:R-:W-:-:S04]  /*11c40*/  IMAD R6, R14, R16, RZ ;  /* 0x000000100e067224 */ /* 0x002fc800078e02ff */
[----:B----4-:R-:W-:-:S05]  /*11c50*/  IMAD.IADD R5, R5, 0x1, R6 ;  /* 0x0000000105057824 */ /* 0x010fca00078e0206 */
[----:B---3--:R-:W-:-:S13]  /*11c60*/  ISETP.GT.AND P0, PT, R5, R4, PT ;  /* 0x000000040500720c */ /* 0x008fda0003f04270 */
[----:B------:R-:W-:Y:S05]  /*11c70*/  @P0 BRA `(.L_x_362) ;  /* 0x0000000000b40947 */ /* 0x000fea0003800000 */
[----:B------:R-:W1:Y:S02]  /*11c80*/  LDC R0, c[0x0][0xc14] ;  /* 0x00030500ff007b82 */ /* 0x000e640000000800 */
.L_x_367:
[----:B------:R-:W-:-:S05]  /*11c90*/  VIADD R19, R19, 0x1f ;  /* 0x0000001f13137836 */ /* 0x000fca0000000000 */
[----:B-1----:R-:W-:-:S13]  /*11ca0*/  ISETP.GE.AND P0, PT, R19, R0, PT ;  /* 0x000000001300720c */ /* 0x002fda0003f06270 */
[----:B------:R-:W-:Y:S05]  /*11cb0*/  @P0 BRA `(.L_x_363) ;  /* 0x00000004005c0947 */ /* 0x000fea0003800000 */
[----:B0-----:R-:W0:Y:S01]  /*11cc0*/  S2R R2, SR_TID.X ;  /* 0x0000000000027919 */ /* 0x001e220000002100 */
[----:B------:R-:W-:Y:S01]  /*11cd0*/  BSSY B0, `(.L_x_364) ;  /* 0x000000a000007945 */ /* 0x000fe20003800000 */
[----:B------:R-:W-:Y:S01]  /*11ce0*/  IMAD.MOV.U32 R3, RZ, RZ, RZ ;  /* 0x000000ffff037224 */ /* 0x000fe200078e00ff */
[----:B0-----:R-:W-:-:S04]  /*11cf0*/  LOP3.LUT R8, R2, 0x1f, RZ, 0xc0, !PT ;  /* 0x0000001f02087812 */ /* 0x001fc800078ec0ff */
[C---:B------:R-:W-:Y:S01]  /*11d00*/  ISETP.NE.AND P1, PT, R8.reuse, 0x1f, PT ;  /* 0x0000001f0800780c */ /* 0x040fe20003f25270 */
[----:B------:R-:W-:-:S05]  /*11d10*/  IMAD.IADD R7, R8, 0x1, R19 ;  /* 0x0000000108077824 */ /* 0x000fca00078e0213 */
[----:B------:R-:W-:-:S13]  /*11d20*/  ISETP.GE.OR P0, PT, R7, R0, !P1 ;  /* 0x000000000700720c */ /* 0x000fda0004f06670 */
[----:B------:R-:W-:Y:S05]  /*11d30*/  @P0 BRA `(.L_x_365) ;  /* 0x00000000000c0947 */ /* 0x000fea0003800000 */
[----:B------:R-:W0:Y:S02]  /*11d40*/  LDC.64 R2, c[0x0][0xc58] ;  /* 0x00031600ff027b82 */ /* 0x000e240000000a00 */
[----:B0-----:R-:W-:-:S06]  /*11d50*/  IMAD.WIDE R2, R7, 0x4, R2 ;  /* 0x0000000407027825 */ /* 0x001fcc00078e0202 */
[----:B------:R0:W5:Y:S02]  /*11d60*/  LDG.E R3, desc[UR60][R2.64] ;  /* 0x0000003c02037981 */ /* 0x000164000c1e1900 */
.L_x_365:
[----:B------:R-:W-:Y:S05]  /*11d70*/  BSYNC B0 ;  /* 0x0000000000007941 */ /* 0x000fea0003800000 */
.L_x_364:
[----:B------:R-:W-:-:S03]  /*11d80*/  UMOV UR4, 0xffffffff ;  /* 0xffffffff00047882 */ /* 0x000fc60000000000 */
[----:B------:R-:W-:Y:S05]  /*11d90*/  BRA.DIV UR4, `(.L_x_366) ;  /* 0x0000001204f87947 */ /* 0x000fea000b800000 */
[----:B-----5:R-:W1:Y:S01]  /*11da0*/  SHFL.UP PT, R14, R3, 0x1, RZ ;  /* 0x04200000030e7989 */ /* 0x020e6200000e00ff */
[C---:B------:R-:W-:Y:S02]  /*11db0*/  ISETP.NE.AND P0, PT, R8.reuse, RZ, PT ;  /* 0x000000ff0800720c */ /* 0x040fe40003f05270 */
[----:B------:R-:W-:Y:S02]  /*11dc0*/  ISETP.GE.U32.AND P1, PT, R8, 0x2, PT ;  /* 0x000000020800780c */ /* 0x000fe40003f26070 */
[----:B-1----:R-:W-:Y:S02]  /*11dd0*/  SEL R14, R14, RZ, P0 ;  /* 0x000000ff0e0e7207 */ /* 0x002fe40000000000 */
[----:B------:R-:W-:Y:S02]  /*11de0*/  ISETP.GE.U32.AND P0, PT, R8, 0x4, PT ;  /* 0x000000040800780c */ /* 0x000fe40003f06070 */
[----:B------:R-:W-:-:S05]  /*11df0*/  IADD3 R13, R3, R14, RZ ;  /* 0x0000000e030d7210 */ /* 0x000fca0007ffe0ff */
        /* <DEDUP_REMOVED lines=14> */
[----:B------:R0:W1:Y:S02]  /*11ee0*/  SHFL.IDX PT, R14, R2, 0x1f, 0x1f ;  /* 0x03e01f00020e7f89 */ /* 0x00006400000e0000 */
.L_x_420:
[----:B------:R-:W-:Y:S02]  /*11ef0*/  ULDC UR4, c[0x0][0xc10] ;  /* 0x0003040000047ab9 */ /* 0x000fe40000000800 */
[----:B------:R-:W-:-:S04]  /*11f00*/  IMAD.U32 R16, RZ, RZ, UR4 ;  /* 0x00000004ff107e24 */ /* 0x000fc8000f8e00ff */
[----:B-1----:R-:W-:-:S05]  /*11f10*/  IMAD R6, R14, R16, RZ ;  /* 0x000000100e067224 */ /* 0x002fca00078e02ff */
[----:B------:R-:W-:-:S04]  /*11f20*/  IADD3 R5, R6, R5, RZ ;  /* 0x0000000506057210 */ /* 0x000fc80007ffe0ff */
[----:B------:R-:W-:-:S13]  /*11f30*/  ISETP.GT.AND P0, PT, R5, R4, PT ;  /* 0x000000040500720c */ /* 0x000fda0003f04270 */
[----:B------:R-:W-:Y:S05]  /*11f40*/  @!P0 BRA `(.L_x_367) ;  /* 0xfffffffc00508947 */ /* 0x000fea000383ffff */
.L_x_362:
[----:B------:R-:W-:Y:S01]  /*11f50*/  IMAD.IADD R6, R5, 0x1, -R6 ;  /* 0x0000000105067824 */ /* 0x000fe200078e0a06 */
[----:B------:R-:W-:-:S03]  /*11f60*/  UMOV UR4, 0xffffffff ;  /* 0xffffffff00047882 */ /* 0x000fc60000000000 */
[----:B------:R-:W-:-:S05]  /*11f70*/  IMAD R5, R2, R16, R6 ;  /* 0x0000001002057224 */ /* 0x000fca00078e0206 */
[----:B------:R-:W-:Y:S01]  /*11f80*/  ISETP.GT.AND P6, PT, R5, R4, PT ;  /* 0x000000040500720c */ /* 0x000fe20003fc4270 */
[----:B------:R-:W-:-:S12]  /*11f90*/  BRA.DIV UR4, `(.L_x_368) ;  /* 0x0000001604487947 */ /* 0x000fd8000b800000 */
[----:B------:R-:W-:-:S04]  /*11fa0*/  VOTE.ANY R7, PT, !P6 ;  /* 0x0000000000077806 */ /* 0x000fc800070e0100 */
[----:B------:R-:W1:Y:S02]  /*11fb0*/  POPC R5, R7 ;  /* 0x0000000700057309 */ /* 0x000e640000000000 */
[----:B-1----:R1:W2:Y:S02]  /*11fc0*/  SHFL.IDX PT, R17, R3, R5, 0x1f ;  /* 0x00001f0503117589 */ /* 0x0022a400000e0000 */
.L_x_424:
[----:B------:R-:W-:Y:S01]  /*11fd0*/  ISETP.NE.AND P0, PT, R7, RZ, PT ;  /* 0x000000ff0700720c */ /* 0x000fe20003f05270 */
[----:B------:R-:W-:-:S12]  /*11fe0*/  IMAD.MOV.U32 R14, RZ, RZ, RZ ;  /* 0x000000ffff0e7224 */ /* 0x000fd800078e00ff */
[----:B------:R-:W-:Y:S05]  /*11ff0*/  @!P0 BRA `(.L_x_369) ;  /* 0x0000000000108947 */ /* 0x000fea0003800000 */
[----:B------:R-:W-:Y:S01]  /*12000*/  UMOV UR4, 0xffffffff ;  /* 0xffffffff00047882 */ /* 0x000fe20000000000 */
[----:B------:R-:W-:Y:S02]  /*12010*/  VIADD R12, R5, 0xffffffff ;  /* 0xffffffff050c7836 */ /* 0x000fe40000000000 */
[----:B------:R-:W-:Y:S05]  /*12020*/  BRA.DIV UR4, `(.L_x_370) ;  /* 0x00000016046c7947 */ /* 0x000fea000b800000 */
[----:B------:R3:W4:Y:S02]  /*12030*/  SHFL.IDX PT, R14, R2, R12, 0x1f ;  /* 0x00001f0c020e7589 */ /* 0x00072400000e0000 */
.L_x_369:
[-C--:B--2---:R-:W-:Y:S01]  /*12040*/  IABS R7, R17.reuse ;  /* 0x0000001100077213 */ /* 0x084fe20000000000 */
[----:B----4-:R-:W-:Y:S01]  /*12050*/  IMAD R16, R14, R16, R6 ;  /* 0x000000100e107224 */ /* 0x010fe200078e0206 */
[----:B------:R-:W-:Y:S01]  /*12060*/  IABS R6, R17 ;  /* 0x0000001100067213 */ /* 0x000fe20000000000 */
[----:B------:R-:W-:Y:S01]  /*12070*/  IMAD.IADD R19, R5, 0x1, R19 ;  /* 0x0000000105137824 */ /* 0x000fe200078e0213 */
[----:B------:R-:W2:Y:S03]  /*12080*/  I2F.RP R8, R7 ;  /* 0x0000000700087306 */ /* 0x000ea60000209400 */
[----:B------:R-:W-:-:S05]  /*12090*/  IMAD.MOV R6, RZ, RZ, -R6 ;  /* 0x000000ffff067224 */ /* 0x000fca00078e0a06 */
[----:B--2---:R-:W2:Y:S02]  /*120a0*/  MUFU.RCP R8, R8 ;  /* 0x0000000800087308 */ /* 0x004ea40000001000 */
[----:B--2---:R-:W-:-:S06]  /*120b0*/  VIADD R9, R8, 0xffffffe ;  /* 0x0ffffffe08097836 */ /* 0x004fcc0000000000 */
[----:B-1----:R-:W0:Y:S02]  /*120c0*/  F2I.FTZ.U32.TRUNC.NTZ R3, R9 ;  /* 0x0000000900037305 */ /* 0x002e24000021f000 */
[----:B0--3--:R-:W-:-:S04]  /*120d0*/  IMAD.MOV R2, RZ, RZ, -R3 ;  /* 0x000000ffff027224 */ /* 0x009fc800078e0a03 */
[----:B------:R-:W-:Y:S01]  /*120e0*/  IMAD R11, R2, R7, RZ ;  /* 0x00000007020b7224 */ /* 0x000fe200078e02ff */
[----:B------:R-:W-:-:S05]  /*120f0*/  MOV R2, RZ ;  /* 0x000000ff00027202 */ /* 0x000fca0000000f00 */
[----:B------:R-:W-:-:S04]  /*12100*/  IMAD.HI.U32 R3, R3, R11, R2 ;  /* 0x0000000b03037227 */ /* 0x000fc800078e0002 */
[----:B------:R-:W-:-:S05]  /*12110*/  IMAD.IADD R2, R4, 0x1, -R16 ;  /* 0x0000000104027824 */ /* 0x000fca00078e0a10 */
[----:B------:R-:W-:-:S05]  /*12120*/  IABS R4, R2 ;  /* 0x0000000200047213 */ /* 0x000fca0000000000 */
        /* <DEDUP_REMOVED lines=9> */
[----:B------:R-:W-:Y:S02]  /*121c0*/  @!P0 IADD3 R3, -R3, RZ, RZ ;  /* 0x000000ff03038210 */ /* 0x000fe40007ffe1ff */
[----:B------:R-:W-:-:S13]  /*121d0*/  ISETP.NE.AND P0, PT, R17, RZ, PT ;  /* 0x000000ff1100720c */ /* 0x000fda0003f05270 */
[----:B------:R-:W-:-:S05]  /*121e0*/  @!P0 LOP3.LUT R3, RZ, R17, RZ, 0x33, !PT ;  /* 0x00000011ff038212 */ /* 0x000fca00078e33ff */
[--C-:B------:R-:W-:Y:S02]  /*121f0*/  IMAD.MOV R4, RZ, RZ, -R3.reuse ;  /* 0x000000ffff047224 */ /* 0x100fe400078e0a03 */
[----:B------:R-:W-:Y:S02]  /*12200*/  IMAD.MOV.U32 R18, RZ, RZ, R3 ;  /* 0x000000ffff127224 */ /* 0x000fe400078e0003 */
[----:B------:R-:W-:Y:S01]  /*12210*/  IMAD R17, R17, R4, R2 ;  /* 0x0000000411117224 */ /* 0x000fe200078e0202 */
[----:B------:R-:W-:Y:S06]  /*12220*/  BRA `(.L_x_371) ;  /* 0x00000000001c7947 */ /* 0x000fec0003800000 */
.L_x_363:
[----:B------:R-:W-:Y:S01]  /*12230*/  UMOV UR4, URZ ;  /* 0x0000003f00047c82 */ /* 0x000fe20008000000 */
[----:B------:R-:W-:Y:S01]  /*12240*/  UMOV UR5, URZ ;  /* 0x0000003f00057c82 */ /* 0x000fe20008000000 */
[----:B------:R-:W-:Y:S01]  /*12250*/  ULDC UR6, c[0x0][0xc14] ;  /* 0x0003050000067ab9 */ /* 0x000fe20000000800 */
[----:B------:R-:W-:Y:S01]  /*12260*/  IMAD.MOV.U32 R16, RZ, RZ, R4 ;  /* 0x000000ffff107224 */ /* 0x000fe200078e0004 */
[----:B------:R-:W-:Y:S01]  /*12270*/  MOV R18, UR5 ;  /* 0x0000000500127c02 */ /* 0x000fe20008000f00 */
[----:B------:R-:W-:Y:S02]  /*12280*/  IMAD.U32 R17, RZ, RZ, UR4 ;  /* 0x00000004ff117e24 */ /* 0x000fe4000f8e00ff */
[----:B------:R-:W-:-:S07]  /*12290*/  IMAD.U32 R19, RZ, RZ, UR6 ;  /* 0x00000006ff137e24 */ /* 0x000fce000f8e00ff */
.L_x_371:
[----:B0-----:R-:W0:Y:S01]  /*122a0*/  S2R R2, SR_TID.X ;  /* 0x0000000000027919 */ /* 0x001e220000002100 */
[----:B------:R-:W-:Y:S05]  /*122b0*/  WARPSYNC.ALL ;  /* 0x0000000000007948 */ /* 0x000fea0003800000 */
[----:B------:R-:W-:Y:S01]  /*122c0*/  BAR.SYNC.DEFER_BLOCKING 0x4, 0x120 ;  /* 0x0104800000007b1d */ /* 0x000fe20000010000 */
[----:B0-----:R-:W-:-:S04]  /*122d0*/  LOP3.LUT R2, R2, 0x1f, RZ, 0xc0, !PT ;  /* 0x0000001f02027812 */ /* 0x001fc800078ec0ff */
[----:B------:R-:W-:-:S13]  /*122e0*/  ISETP.NE.AND P0, PT, R2, RZ, PT ;  /* 0x000000ff0200720c */ /* 0x000fda0003f05270 */
[----:B------:R-:W0:Y:S01]  /*122f0*/  @!P0 S2R R3, SR_CgaCtaId ;  /* 0x0000000000038919 */ /* 0x000e220000008800 */
[----:B------:R-:W-:-:S04]  /*12300*/  @!P0 MOV R2, 0x400 ;  /* 0x0000040000028802 */ /* 0x000fc80000000f00 */
[----:B0-----:R-:W-:-:S05]  /*12310*/  @!P0 LEA R2, R3, R2, 0x18 ;  /* 0x0000000203028211 */ /* 0x001fca00078ec0ff */
[----:B------:R1:W-:Y:S01]  /*12320*/  @!P0 STS.128 [R2+0x368d0], R16 ;  /* 0x0368d01002008388 */ /* 0x0003e20000000c00 */
[----:B------:R-:W-:Y:S06]  /*12330*/  BAR.ARV 0x5, 0x120 ;  /* 0x0144800000007b1d */ /* 0x000fec0000002000 */
[----:B------:R-:W-:-:S13]  /*12340*/  ISETP.GE.AND P0, PT, R19, R0, PT ;  /* 0x000000001300720c */ /* 0x000fda0003f06270 */
[----:B------:R-:W-:Y:S05]  /*12350*/  @!P0 BRA `(.L_x_372) ;  /* 0xffffffc000208947 */ /* 0x000fea000383ffff */
.L_x_307:
[----:B0-----:R-:W2:Y:S01]  /*12360*/  LDL.LU R0, [R1+0x28] ;  /* 0x0000280001007983 */ /* 0x001ea20000300800 */
[----:B------:R-:W-:Y:S01]  /*12370*/  BSSY B0, `(.L_x_373) ;  /* 0x000000b000007945 */ /* 0x000fe20003800000 */
[----:B------:R-:W0:Y:S01]  /*12380*/  S2R R5, SR_CgaCtaId ;  /* 0x0000000000057919 */ /* 0x000e220000008800 */
[----:B--2---:R-:W-:-:S05]  /*12390*/  VIADD R0, R0, 0x1 ;  /* 0x0000000100007836 */ /* 0x004fca0000000000 */
[----:B-1----:R-:W-:-:S04]  /*123a0*/  LEA.HI R2, R0, R0, RZ, 0x1 ;  /* 0x0000000000027211 */ /* 0x002fc800078f08ff */
[----:B------:R-:W-:-:S05]  /*123b0*/  LOP3.LUT R3, R2, 0xfffffffe, RZ, 0xc0, !PT ;  /* 0xfffffffe02037812 */ /* 0x000fca00078ec0ff */
[----:B------:R-:W-:Y:S01]  /*123c0*/  IMAD.IADD R3, R0, 0x1, -R3 ;  /* 0x0000000100037824 */ /* 0x000fe200078e0a03 */
[----:B------:R-:W-:-:S04]  /*123d0*/  MOV R0, 0x400 ;  /* 0x0000040000007802 */ /* 0x000fc80000000f00 */
[----:B0-----:R-:W-:Y:S02]  /*123e0*/  LEA R0, R5, R0, 0x18 ;  /* 0x0000000005007211 */ /* 0x001fe400078ec0ff */
[----:B------:R-:W-:-:S04]  /*123f0*/  SHF.L.U32 R3, R3, 0x1f, RZ ;  /* 0x0000001f03037819 */ /* 0x000fc800000006ff */
[----:B------:R-:W0:Y:S02]  /*12400*/  SYNCS.PHASECHK.TRANS64.TRYWAIT P0, [R0+URZ+0x36820], R3 ;  /* 0x03682003000075a7 */ /* 0x000e24000800017f */
[----:B0-----:R-:W-:Y:S05]  /*12410*/  @!P0 BRA `(.L_x_374) ;  /* 0x0000001000948947 */ /* 0x001fea0003800000 */
.L_x_427:
[----:B------:R-:W-:Y:S05]  /*12420*/  BSYNC B0 ;  /* 0x0000000000007941 */ /* 0x000fea0003800000 */
.L_x_373:
[----:B------:R-:W-:-:S03]  /*12430*/  UMOV UR4, 0xffffffff ;  /* 0xffffffff00047882 */ /* 0x000fc60000000000 */
[----:B------:R-:W-:Y:S05]  /*12440*/  BRA.DIV UR4, `(.L_x_375) ;  /* 0x00000012049c7947 */ /* 0x000fea000b800000 */
[----:B------:R-:W1:Y:S02]  /*12450*/  S2R R2, SR_TID.X ;  /* 0x0000000000027919 */ /* 0x000e640000002100 */
[----:B-1----:R-:W-:-:S04]  /*12460*/  SHF.R.U32.HI R2, RZ, 0x5, R2 ;  /* 0x00000005ff027819 */ /* 0x002fc80000011602 */
[----:B------:R-:W-:-:S05]  /*12470*/  LOP3.LUT R2, R2, 0x3, RZ, 0xc0, !PT ;  /* 0x0000000302027812 */ /* 0x000fca00078ec0ff */
[----:B------:R1:W2:Y:S02]  /*12480*/  SHFL.IDX PT, R14, R2, RZ, 0x1f ;  /* 0x00001fff020e7589 */ /* 0x0002a400000e0000 */
.L_x_430:
[----:B--2---:R-:W-:Y:S01]  /*12490*/  ISETP.NE.AND P0, PT, R14, RZ, PT ;  /* 0x000000ff0e00720c */ /* 0x004fe20003f05270 */
[----:B------:R-:W-:-:S12]  /*124a0*/  BSSY B0, `(.L_x_376) ;  /* 0x0000027000007945 */ /* 0x000fd80003800000 */
[----:B------:R-:W-:Y:S05]  /*124b0*/  @P0 BRA `(.L_x_377) ;  /* 0x0000000000940947 */ /* 0x000fea0003800000 */
[----:B------:R-:W-:-:S03]  /*124c0*/  UMOV UR4, 0xffffffff ;  /* 0xffffffff00047882 */ /* 0x000fc60000000000 */
[----:B------:R-:W-:Y:S05]  /*124d0*/  BRA.DIV UR4, `(.L_x_378) ;  /* 0x0000001204ac7947 */ /* 0x000fea000b800000 */
[----:B------:R-:W-:-:S13]  /*124e0*/  ELECT P6, URZ, PT ;  /* 0x00000000003f782f */ /* 0x000fda00038c0000 */
.L_x_433:
[----:B------:R-:W-:Y:S05]  /*124f0*/  @!P6 BRA `(.L_x_377) ;  /* 0x000000000084e947 */ /* 0x000fea0003800000 */
[----:B-1----:R-:W2:Y:S02]  /*12500*/  LDL.LU R2, [R1+0x30] ;  /* 0x0000300001027983 */ /* 0x002ea40000300800 */
[----:B--2---:R-:W-:-:S04]  /*12510*/  LOP3.LUT R2, R2, 0x2, RZ, 0xfc, !PT ;  /* 0x0000000202027812 */ /* 0x004fc800078efcff */
[----:B------:R-:W-:-:S13]  /*12520*/  ISETP.NE.AND P2, PT, R2, 0x3, PT ;  /* 0x000000030200780c */ /* 0x000fda0003f45270 */
[----:B------:R-:W-:Y:S05]  /*12530*/  @!P2 BRA `(.L_x_379) ;  /* 0x000000000004a947 */ /* 0x000fea0003800000 */
[----:B------:R-:W-:Y:S01]  /*12540*/  BPT.TRAP 0x1 ;  /* 0x000000040000795c */ /* 0x000fe20000300000 */
.L_x_379:
[----:B0-----:R-:W2:Y:S04]  /*12550*/  LDL R3, [R1] ;  /* 0x0000000001037983 */ /* 0x001ea80000100800 */
[----:B------:R-:W3:Y:S01]  /*12560*/  LDL.LU R7, [R1+0x8] ;  /* 0x0000080001077983 */ /* 0x000ee20000300800 */
[----:B------:R-:W-:-:S04]  /*12570*/  VIADD R2, R0, 0x36840 ;  /* 0x0003684000027836 */ /* 0x000fc80000000000 */
[C---:B--2---:R-:W-:Y:S01]  /*12580*/  IMAD R6, R3.reuse, 0x8, R2 ;  /* 0x0000000803067824 */ /* 0x044fe200078e0202 */
[----:B------:R-:W-:Y:S02]  /*12590*/  IADD3 R3, R3, 0x1, RZ ;  /* 0x0000000103037810 */ /* 0x000fe40007ffe0ff */
[----:B---3--:R-:W-:Y:S02]  /*125a0*/  SHF.L.U32 R5, R7, 0x1f, RZ ;  /* 0x0000001f07057819 */ /* 0x008fe400000006ff */
[C---:B------:R-:W-:Y:S02]  /*125b0*/  ISETP.NE.AND P1, PT, R3.reuse, 0x2, PT ;  /* 0x000000020300780c */ /* 0x040fe40003f25270 */
[----:B------:R-:W0:Y:S02]  /*125c0*/  SYNCS.PHASECHK.TRANS64.TRYWAIT P0, [R6+URZ], R5 ;  /* 0x00000005060075a7 */ /* 0x000e24000800017f */
[----:B------:R-:W-:Y:S02]  /*125d0*/  SEL R4, RZ, 0x1, P1 ;  /* 0x00000001ff047807 */ /* 0x000fe40000800000 */
[----:B------:R-:W-:-:S02]  /*125e0*/  SEL R3, R3, RZ, P1 ;  /* 0x000000ff03037207 */ /* 0x000fc40000800000 */
[----:B------:R-:W-:-:S03]  /*125f0*/  LOP3.LUT R4, R7, R4, RZ, 0x3c, !PT ;  /* 0x0000000407047212 */ /* 0x000fc600078e3cff */
[----:B------:R-:W-:Y:S01]  /*12600*/  IMAD R7, R3, 0x8, R2 ;  /* 0x0000000803077824 */ /* 0x000fe200078e0202 */
[----:B------:R-:W-:Y:S01]  /*12610*/  SHF.L.U32 R2, R4, 0x1f, RZ ;  /* 0x0000001f04027819 */ /* 0x000fe200000006ff */
[----:B0-----:R-:W-:Y:S06]  /*12620*/  @!P0 BRA `(.L_x_380) ;  /* 0x0000001000788947 */ /* 0x001fec0003800000 */
.L_x_434:
[----:B------:R-:W1:Y:S02]  /*12630*/  SYNCS.PHASECHK.TRANS64.TRYWAIT P0, [R7+URZ], R2 ;  /* 0x00000002070075a7 */ /* 0x000e64000800017f */
[----:B-1----:R-:W-:Y:S05]  /*12640*/  @!P0 BRA `(.L_x_381) ;  /* 0x0000001000848947 */ /* 0x002fea0003800000 */
.L_x_435:
[----:B------:R-:W-:Y:S05]  /*12650*/  @!P2 BRA `(.L_x_382) ;  /* 0x000000000004a947 */ /* 0x000fea0003800000 */
[----:B------:R-:W-:Y:S01]  /*12660*/  BPT.TRAP 0x1 ;  /* 0x000000040000795c */ /* 0x000fe20000300000 */
.L_x_382:
[----:B------:R-:W2:Y:S01]  /*12670*/  LDL.LU R4, [R1] ;  /* 0x0000000001047983 */ /* 0x000ea20000300800 */
[----:B------:R-:W-:-:S04]  /*12680*/  VIADD R0, R0, 0x36860 ;  /* 0x0003686000007836 */ /* 0x000fc80000000000 */
[----:B--2---:R-:W-:-:S04]  /*12690*/  IMAD R4, R4, 0x8, R0 ;  /* 0x0000000804047824 */ /* 0x004fc800078e0200 */
[----:B------:R-:W2:Y:S02]  /*126a0*/  SYNCS.PHASECHK.TRANS64.TRYWAIT P0, [R4+URZ], R5 ;  /* 0x00000005040075a7 */ /* 0x000ea4000800017f */
[----:B--2---:R-:W-:Y:S05]  /*126b0*/  @!P0 BRA `(.L_x_383) ;  /* 0x00000010007c8947 */ /* 0x004fea0003800000 */
.L_x_436:
[----:B------:R-:W-:-:S07]  /*126c0*/  IMAD R3, R3, 0x8, R0 ;  /* 0x0000000803037824 */ /* 0x000fce00078e0200 */
.L_x_384:
[----:B---3--:R3:W4:Y:S02]  /*126d0*/  SYNCS.PHASECHK.TRANS64.TRYWAIT P0, [R3+URZ], R2 ;  /* 0x00000002030075a7 */ /* 0x008724000800017f */
[----:B----4-:R-:W-:Y:S05]  /*126e0*/  @!P0 NANOSLEEP.SYNCS 0x989680 ;  /* 0x009896800000895d */ /* 0x010fea0003900000 */
[----:B------:R-:W4:Y:S02]  /*126f0*/  @!P0 SYNCS.PHASECHK.TRANS64 P0, [R3+URZ], R2 ;  /* 0x00000002030085a7 */ /* 0x000f24000800007f */
[----:B----4-:R-:W-:Y:S05]  /*12700*/  @!P0 BRA `(.L_x_384) ;  /* 0xfffffffc00f08947 */ /* 0x010fea000383ffff */
.L_x_377:
[----:B------:R-:W-:Y:S05]  /*12710*/  BSYNC B0 ;  /* 0x0000000000007941 */ /* 0x000fea0003800000 */
.L_x_376:
[----:B------:R-:W-:Y:S05]  /*12720*/  EXIT ;  /* 0x000000000000794d */ /* 0x000fea0003800000 */
.L_x_261:
[----:B0-----:R0:W1:Y:S02]  /*12730*/  SYNCS.PHASECHK.TRANS64.TRYWAIT P1, [R2+URZ+0x36800], R3 ;  /* 0x03680003020075a7 */ /* 0x001064000802017f */
[----:B-1----:R-:W-:Y:S05]  /*12740*/  @!P1 NANOSLEEP.SYNCS 0x989680 ;  /* 0x009896800000995d */ /* 0x002fea0003900000 */
[----:B------:R-:W1:Y:S02]  /*12750*/  @!P1 SYNCS.PHASECHK.TRANS64 P1, [R2+URZ+0x36800], R3 ;  /* 0x03680003020095a7 */ /* 0x000e64000802007f */
[----:B-1----:R-:W-:Y:S05]  /*12760*/  @!P1 BRA `(.L_x_261) ;  /* 0xfffffffc00f09947 */ /* 0x002fea000383ffff */
[----:B------:R-:W-:Y:S05]  /*12770*/  BRA `(.L_x_385) ;  /* 0xfffffeec00ac7947 */ /* 0x000fea000383ffff */
.L_x_265:
[----:B-1----:R1:W2:Y:S02]  /*12780*/  SYNCS.PHASECHK.TRANS64.TRYWAIT P2, [R0+URZ+0x36830], R3 ;  /* 0x03683003000075a7 */ /* 0x0022a4000804017f */
[----:B--2---:R-:W-:Y:S05]  /*12790*/  @!P2 NANOSLEEP.SYNCS 0x989680 ;  /* 0x009896800000a95d */ /* 0x004fea0003900000 */
[----:B------:R-:W2:Y:S02]  /*127a0*/  @!P2 SYNCS.PHASECHK.TRANS64 P2, [R0+URZ+0x36830], R3 ;  /* 0x036830030000a5a7 */ /* 0x000ea4000804007f */
[----:B--2---:R-:W-:Y:S05]  /*127b0*/  @!P2 BRA `(.L_x_265) ;  /* 0xfffffffc00f0a947 */ /* 0x004fea000383ffff */
[----:B------:R-:W-:Y:S05]  /*127c0*/  BRA `(.L_x_264) ;  /* 0xfffffeec00d07947 */ /* 0x000fea000383ffff */
.L_x_270:
[----:B-1----:R1:W2:Y:S02]  /*127d0*/  SYNCS.PHASECHK.TRANS64.TRYWAIT P2, [R12+URZ+0x36830], R5 ;  /* 0x036830050c0075a7 */ /* 0x0022a4000804017f */
[----:B--2---:R-:W-:Y:S05]  /*127e0*/  @!P2 NANOSLEEP.SYNCS 0x989680 ;  /* 0x009896800000a95d */ /* 0x004fea0003900000 */
[----:B------:R-:W2:Y:S02]  /*127f0*/  @!P2 SYNCS.PHASECHK.TRANS64 P2, [R12+URZ+0x36830], R5 ;  /* 0x036830050c00a5a7 */ /* 0x000ea4000804007f */
[----:B--2---:R-:W-:Y:S05]  /*12800*/  @!P2 BRA `(.L_x_270) ;  /* 0xfffffffc00f0a947 */ /* 0x004fea000383ffff */
[----:B------:R-:W-:Y:S05]  /*12810*/  BRA `(.L_x_269) ;  /* 0xffffff3800b47947 */ /* 0x000fea000383ffff */
.L_x_274:
[----:B-1----:R1:W2:Y:S02]  /*12820*/  SYNCS.PHASECHK.TRANS64.TRYWAIT P2, [R13+URZ+0x36850], R0 ;  /* 0x036850000d0075a7 */ /* 0x0022a4000804017f */
[----:B--2---:R-:W-:Y:S05]  /*12830*/  @!P2 NANOSLEEP.SYNCS 0x989680 ;  /* 0x009896800000a95d */ /* 0x004fea0003900000 */
[----:B------:R-:W2:Y:S02]  /*12840*/  @!P2 SYNCS.PHASECHK.TRANS64 P2, [R13+URZ+0x36850], R0 ;  /* 0x036850000d00a5a7 */ /* 0x000ea4000804007f */
[----:B--2---:R-:W-:Y:S05]  /*12850*/  @!P2 BRA `(.L_x_274) ;  /* 0xfffffffc00f0a947 */ /* 0x004fea000383ffff */
[----:B------:R-:W-:Y:S05]  /*12860*/  BRA `(.L_x_273) ;  /* 0xffffff6000007947 */ /* 0x000fea000383ffff */
.L_x_279:
[----:B-1----:R1:W2:Y:S02]  /*12870*/  SYNCS.PHASECHK.TRANS64.TRYWAIT P0, [R15+URZ+0x36850], R0 ;  /* 0x036850000f0075a7 */ /* 0x0022a4000800017f */
[----:B--2---:R-:W-:Y:S05]  /*12880*/  @!P0 NANOSLEEP.SYNCS 0x989680 ;  /* 0x009896800000895d */ /* 0x004fea0003900000 */
[----:B------:R-:W2:Y:S02]  /*12890*/  @!P0 SYNCS.PHASECHK.TRANS64 P0, [R15+URZ+0x36850], R0 ;  /* 0x036850000f0085a7 */ /* 0x000ea4000800007f */
[----:B--2---:R-:W-:Y:S05]  /*128a0*/  @!P0 BRA `(.L_x_279) ;  /* 0xfffffffc00f08947 */ /* 0x004fea000383ffff */
[----:B------:R-:W-:Y:S05]  /*128b0*/  BRA `(.L_x_278) ;  /* 0xffffff8000607947 */ /* 0x000fea000383ffff */
.L_x_318:
[----:B------:R-:W0:Y:S01]  /*128c0*/  S2R R7, SR_TID.X ;  /* 0x0000000000077919 */ /* 0x000e220000002100 */
[----:B------:R-:W-:Y:S01]  /*128d0*/  BSSY B0, `(.L_x_386) ;  /* 0x000000a000007945 */ /* 0x000fe20003800000 */
[----:B------:R-:W-:Y:S01]  /*128e0*/  MOV R12, RZ ;  /* 0x000000ff000c7202 */ /* 0x000fe20000000f00 */
[----:B------:R-:W-:Y:S02]  /*128f0*/  IMAD.MOV.U32 R11, RZ, RZ, 0x1f ;  /* 0x0000001fff0b7424 */ /* 0x000fe400078e00ff */
[----:B------:R-:W-:Y:S01]  /*12900*/  IMAD.MOV.U32 R15, RZ, RZ, -0x1 ;  /* 0xffffffffff0f7424 */ /* 0x000fe200078e00ff */
[----:B0-----:R-:W-:-:S04]  /*12910*/  SHF.R.U32.HI R7, RZ, 0x5, R7 ;  /* 0x00000005ff077819 */ /* 0x001fc80000011607 */
[----:B------:R-:W-:-:S05]  /*12920*/  LOP3.LUT R7, R7, 0x3, RZ, 0xc0, !PT ;  /* 0x0000000307077812 */ /* 0x000fca00078ec0ff */
[----:B------:R-:W-:-:S07]  /*12930*/  IMAD.MOV.U32 R13, RZ, RZ, R7 ;  /* 0x000000ffff0d7224 */ /* 0x000fce00078e0007 */
[----:B------:R-:W-:Y:S05]  /*12940*/  WARPSYNC.COLLECTIVE R15, `(.L_x_387) ;  /* 0x000000000f087348 */ /* 0x000fea0003c00000 */
[----:B------:R0:W1:Y:S02]  /*12950*/  SHFL.IDX P6, R14, R13, R12, R11 ;  /* 0x0000000c0d0e7389 */ /* 0x00006400000c000b */
[----:B01----:R-:W-:Y:S01]  /*12960*/  ENDCOLLECTIVE ;  /* 0x000000000000791b */ /* 0x003fe20003800000 */
.L_x_387:
[----:B------:R-:W-:Y:S05]  /*12970*/  BSYNC B0 ;  /* 0x0000000000007941 */ /* 0x000fea0003800000 */
.L_x_386:
[----:B------:R-:W-:Y:S05]  /*12980*/  BRA `(.L_x_388) ;  /* 0xffffffc400fc7947 */ /* 0x000fea000383ffff */
.L_x_319:
[----:B------:R-:W-:Y:S01]  /*12990*/  BSSY B0, `(.L_x_389) ;  /* 0x0000006000007945 */ /* 0x000fe20003800000 */
[----:B------:R-:W-:-:S07]  /*129a0*/  IMAD.MOV.U32 R15, RZ, RZ, -0x1 ;  /* 0xffffffffff0f7424 */ /* 0x000fce00078e00ff */
[----:B------:R-:W-:Y:S05]  /*129b0*/  WARPSYNC.COLLECTIVE R15, `(.L_x_390) ;  /* 0x000000000f0c7348 */ /* 0x000fea0003c00000 */
[----:B------:R-:W-:Y:S02]  /*129c0*/  ELECT P6, UR62, PT ;  /* 0x00000000003e782f */ /* 0x000fe400038c0000 */
[----:B------:R-:W-:Y:S01]  /*129d0*/  MOV R14, UR62 ;  /* 0x0000003e000e7c02 */ /* 0x000fe20008000f00 */
[----:B------:R-:W-:Y:S10]  /*129e0*/  ENDCOLLECTIVE ;  /* 0x000000000000791b */ /* 0x000ff40003800000 */
.L_x_390:
[----:B------:R-:W-:Y:S05]  /*129f0*/  BSYNC B0 ;  /* 0x0000000000007941 */ /* 0x000fea0003800000 */
.L_x_389:
[----:B------:R-:W-:Y:S05]  /*12a00*/  BRA `(.L_x_391) ;  /* 0xffffffc400f47947 */ /* 0x000fea000383ffff */
.L_x_322:
[----:B0-----:R0:W1:Y:S02]  /*12a10*/  SYNCS.PHASECHK.TRANS64.TRYWAIT P0, [R8+URZ+0x36840], R9 ;  /* 0x03684009080075a7 */ /* 0x001064000800017f */
[----:B-1----:R-:W-:Y:S05]  /*12a20*/  @!P0 NANOSLEEP.SYNCS 0x989680 ;  /* 0x009896800000895d */ /* 0x002fea0003900000 */
[----:B------:R-:W1:Y:S02]  /*12a30*/  @!P0 SYNCS.PHASECHK.TRANS64 P0, [R8+URZ+0x36840], R9 ;  /* 0x03684009080085a7 */ /* 0x000e64000800007f */
[----:B-1----:R-:W-:Y:S05]  /*12a40*/  @!P0 BRA `(.L_x_322) ;  /* 0xfffffffc00f08947 */ /* 0x002fea000383ffff */
[----:B------:R-:W-:Y:S05]  /*12a50*/  BRA `(.L_x_392) ;  /* 0xffffffc800647947 */ /* 0x000fea000383ffff */
.L_x_325:
[----:B0-----:R-:W0:Y:S01]  /*12a60*/  S2R R9, SR_CgaCtaId ;  /* 0x0000000000097919 */ /* 0x001e220000008800 */
[----:B------:R-:W-:-:S04]  /*12a70*/  MOV R8, 0x400 ;  /* 0x0000040000087802 */ /* 0x000fc80000000f00 */
[----:B0-----:R-:W-:-:S04]  /*12a80*/  LEA R8, R9, R8, 0x18 ;  /* 0x0000000809087211 */ /* 0x001fc800078ec0ff */
[----:B------:R0:W1:Y:S03]  /*12a90*/  SYNCS.PHASECHK.TRANS64.TRYWAIT P0, [R8+URZ+0x36820], R6 ;  /* 0x03682006080075a7 */ /* 0x000066000800017f */
[----:B-1----:R-:W-:Y:S05]  /*12aa0*/  @!P0 NANOSLEEP.SYNCS 0x989680 ;  /* 0x009896800000895d */ /* 0x002fea0003900000 */
[----:B------:R-:W1:Y:S02]  /*12ab0*/  @!P0 SYNCS.PHASECHK.TRANS64 P0, [R8+URZ+0x36820], R6 ;  /* 0x03682006080085a7 */ /* 0x000e64000800007f */
[----:B-1----:R-:W-:Y:S05]  /*12ac0*/  @!P0 BRA `(.L_x_325) ;  /* 0xfffffffc00e48947 */ /* 0x002fea000383ffff */
[----:B------:R-:W-:Y:S05]  /*12ad0*/  BRA `(.L_x_393) ;  /* 0xffffffcc00b47947 */ /* 0x000fea000383ffff */
.L_x_333:
[----:B0-----:R0:W1:Y:S02]  /*12ae0*/  SYNCS.PHASECHK.TRANS64.TRYWAIT P0, [R2+URZ+0x36840], R3 ;  /* 0x03684003020075a7 */ /* 0x001064000800017f */
[----:B-1----:R-:W-:Y:S05]  /*12af0*/  @!P0 NANOSLEEP.SYNCS 0x989680 ;  /* 0x009896800000895d */ /* 0x002fea0003900000 */
[----:B------:R-:W1:Y:S02]  /*12b00*/  @!P0 SYNCS.PHASECHK.TRANS64 P0, [R2+URZ+0x36840], R3 ;  /* 0x03684003020085a7 */ /* 0x000e64000800007f */
[----:B-1----:R-:W-:Y:S05]  /*12b10*/  @!P0 BRA `(.L_x_333) ;  /* 0xfffffffc00f08947 */ /* 0x002fea000383ffff */
[----:B------:R-:W-:Y:S05]  /*12b20*/  BRA `(.L_x_394) ;  /* 0xffffffd000707947 */ /* 0x000fea000383ffff */
.L_x_335:
[----:B0-----:R0:W1:Y:S02]  /*12b30*/  SYNCS.PHASECHK.TRANS64.TRYWAIT P0, [R3+URZ+0x60], R2 ;  /* 0x00006002030075a7 */ /* 0x001064000800017f */
[----:B-1----:R-:W-:Y:S05]  /*12b40*/  @!P0 NANOSLEEP.SYNCS 0x989680 ;  /* 0x009896800000895d */ /* 0x002fea0003900000 */
[----:B------:R-:W1:Y:S02]  /*12b50*/  @!P0 SYNCS.PHASECHK.TRANS64 P0, [R3+URZ+0x60], R2 ;  /* 0x00006002030085a7 */ /* 0x000e64000800007f */
[----:B-1----:R-:W-:Y:S05]  /*12b60*/  @!P0 BRA `(.L_x_335) ;  /* 0xfffffffc00f08947 */ /* 0x002fea000383ffff */
[----:B------:R-:W-:Y:S05]  /*12b70*/  BRA `(.L_x_395) ;  /* 0xffffffd4001c7947 */ /* 0x000fea000383ffff */
.L_x_340:
[----:B-1----:R1:W2:Y:S02]  /*12b80*/  SYNCS.PHASECHK.TRANS64.TRYWAIT P0, [R2+URZ+0x36840], R3 ;  /* 0x03684003020075a7 */ /* 0x0022a4000800017f */
[----:B--2---:R-:W-:Y:S05]  /*12b90*/  @!P0 NANOSLEEP.SYNCS 0x989680 ;  /* 0x009896800000895d */ /* 0x004fea0003900000 */
[----:B------:R-:W2:Y:S02]  /*12ba0*/  @!P0 SYNCS.PHASECHK.TRANS64 P0, [R2+URZ+0x36840], R3 ;  /* 0x03684003020085a7 */ /* 0x000ea4000800007f */
[----:B--2---:R-:W-:Y:S05]  /*12bb0*/  @!P0 BRA `(.L_x_340) ;  /* 0xfffffffc00f08947 */ /* 0x004fea000383ffff */
[----:B------:R-:W-:Y:S05]  /*12bc0*/  BRA `(.L_x_396) ;  /* 0xffffffd800907947 */ /* 0x000fea000383ffff */
.L_x_342:
[----:B0-----:R0:W1:Y:S02]  /*12bd0*/  SYNCS.PHASECHK.TRANS64.TRYWAIT P1, [R2+URZ+0x60], R3 ;  /* 0x00006003020075a7 */ /* 0x001064000802017f */
[----:B-1----:R-:W-:Y:S05]  /*12be0*/  @!P1 NANOSLEEP.SYNCS 0x989680 ;  /* 0x009896800000995d */ /* 0x002fea0003900000 */
[----:B------:R-:W1:Y:S02]  /*12bf0*/  @!P1 SYNCS.PHASECHK.TRANS64 P1, [R2+URZ+0x60], R3 ;  /* 0x00006003020095a7 */ /* 0x000e64000802007f */
[----:B-1----:R-:W-:Y:S05]  /*12c00*/  @!P1 BRA `(.L_x_342) ;  /* 0xfffffffc00f09947 */ /* 0x002fea000383ffff */
[----:B------:R-:W-:Y:S05]  /*12c10*/  BRA `(.L_x_397) ;  /* 0xffffffdc003c7947 */ /* 0x000fea000383ffff */
.L_x_347:
[----:B--2---:R2:W3:Y:S02]  /*12c20*/  SYNCS.PHASECHK.TRANS64.TRYWAIT P0, [R2+URZ+0x36840], R3 ;  /* 0x03684003020075a7 */ /* 0x0044e4000800017f */
[----:B---3--:R-:W-:Y:S05]  /*12c30*/  @!P0 NANOSLEEP.SYNCS 0x989680 ;  /* 0x009896800000895d */ /* 0x008fea0003900000 */
[----:B------:R-:W3:Y:S02]  /*12c40*/  @!P0 SYNCS.PHASECHK.TRANS64 P0, [R2+URZ+0x36840], R3 ;  /* 0x03684003020085a7 */ /* 0x000ee4000800007f */
[----:B---3--:R-:W-:Y:S05]  /*12c50*/  @!P0 BRA `(.L_x_347) ;  /* 0xfffffffc00f08947 */ /* 0x008fea000383ffff */
[----:B------:R-:W-:Y:S05]  /*12c60*/  BRA `(.L_x_398) ;  /* 0xffffffe000747947 */ /* 0x000fea000383ffff */
.L_x_349:
[----:B0-----:R0:W1:Y:S02]  /*12c70*/  SYNCS.PHASECHK.TRANS64.TRYWAIT P1, [R2+URZ+0x60], R8 ;  /* 0x00006008020075a7 */ /* 0x001064000802017f */
[----:B-1----:R-:W-:Y:S05]  /*12c80*/  @!P1 NANOSLEEP.SYNCS 0x989680 ;  /* 0x009896800000995d */ /* 0x002fea0003900000 */
[----:B------:R-:W1:Y:S02]  /*12c90*/  @!P1 SYNCS.PHASECHK.TRANS64 P1, [R2+URZ+0x60], R8 ;  /* 0x00006008020095a7 */ /* 0x000e64000802007f */
[----:B-1----:R-:W-:Y:S05]  /*12ca0*/  @!P1 BRA `(.L_x_349) ;  /* 0xfffffffc00f09947 */ /* 0x002fea000383ffff */
[----:B------:R-:W-:Y:S05]  /*12cb0*/  BRA `(.L_x_399) ;  /* 0xffffffe400247947 */ /* 0x000fea000383ffff */
.L_x_356:
[----:B-1----:R1:W2:Y:S02]  /*12cc0*/  SYNCS.PHASECHK.TRANS64.TRYWAIT P0, [R3+URZ+0x36860], R0 ;  /* 0x03686000030075a7 */ /* 0x0022a4000800017f */
[----:B--2---:R-:W-:Y:S05]  /*12cd0*/  @!P0 NANOSLEEP.SYNCS 0x989680 ;  /* 0x009896800000895d */ /* 0x004fea0003900000 */
[----:B------:R-:W2:Y:S02]  /*12ce0*/  @!P0 SYNCS.PHASECHK.TRANS64 P0, [R3+URZ+0x36860], R0 ;  /* 0x03686000030085a7 */ /* 0x000ea4000800007f */
[----:B--2---:R-:W-:Y:S05]  /*12cf0*/  @!P0 BRA `(.L_x_356) ;  /* 0xfffffffc00f08947 */ /* 0x004fea000383ffff */
[----:B------:R-:W-:Y:S05]  /*12d00*/  BRA `(.L_x_400) ;  /* 0xffffffe800407947 */ /* 0x000fea000383ffff */
.L_x_358:
[----:B------:R-:W-:Y:S01]  /*12d10*/  BSSY B0, `(.L_x_401) ;  /* 0x0000008000007945 */ /* 0x000fe20003800000 */
[----:B0-----:R-:W-:Y:S01]  /*12d20*/  IMAD.MOV.U32 R13, RZ, RZ, R16 ;  /* 0x000000ffff0d7224 */ /* 0x001fe200078e0010 */
[----:B------:R-:W-:Y:S01]  /*12d30*/  MOV R11, 0x1f ;  /* 0x0000001f000b7802 */ /* 0x000fe20000000f00 */
[----:B------:R-:W-:Y:S02]  /*12d40*/  IMAD.MOV.U32 R12, RZ, RZ, RZ ;  /* 0x000000ffff0c7224 */ /* 0x000fe400078e00ff */
[----:B------:R-:W-:-:S07]  /*12d50*/  IMAD.MOV.U32 R15, RZ, RZ, -0x1 ;  /* 0xffffffffff0f7424 */ /* 0x000fce00078e00ff */
[----:B-1----:R-:W-:Y:S05]  /*12d60*/  WARPSYNC.COLLECTIVE R15, `(.L_x_402) ;  /* 0x000000000f087348 */ /* 0x002fea0003c00000 */
[----:B------:R0:W2:Y:S02]  /*12d70*/  SHFL.IDX P6, R14, R13, R12, R11 ;  /* 0x0000000c0d0e7389 */ /* 0x0000a400000c000b */
[----:B012---:R-:W-:Y:S01]  /*12d80*/  ENDCOLLECTIVE ;  /* 0x000000000000791b */ /* 0x007fe20003800000 */
.L_x_402:
[----:B------:R-:W-:Y:S05]  /*12d90*/  BSYNC B0 ;  /* 0x0000000000007941 */ /* 0x000fea0003800000 */
.L_x_401:
[----:B------:R-:W-:Y:S01]  /*12da0*/  IMAD.MOV.U32 R13, RZ, RZ, R16 ;  /* 0x000000ffff0d7224 */ /* 0x000fe200078e0010 */
[----:B------:R-:W-:Y:S01]  /*12db0*/  MOV R15, 0xffffffff ;  /* 0xffffffff000f7802 */ /* 0x000fe20000000f00 */
[----:B------:R-:W-:Y:S02]  /*12dc0*/  IMAD.MOV.U32 R12, RZ, RZ, 0x1 ;  /* 0x00000001ff0c7424 */ /* 0x000fe400078e00ff */
[----:B------:R-:W-:Y:S02]  /*12dd0*/  IMAD.MOV.U32 R11, RZ, RZ, 0x1f ;  /* 0x0000001fff0b7424 */ /* 0x000fe400078e00ff */
[----:B------:R-:W-:-:S07]  /*12de0*/  IMAD.MOV.U32 R4, RZ, RZ, R14 ;  /* 0x000000ffff047224 */ /* 0x000fce00078e000e */
[----:B------:R-:W-:Y:S05]  /*12df0*/  WARPSYNC.COLLECTIVE R15, `(.L_x_403) ;  /* 0x000000000f087348 */ /* 0x000fea0003c00000 */
[----:B------:R0:W1:Y:S02]  /*12e00*/  SHFL.IDX P6, R14, R13, R12, R11 ;  /* 0x0000000c0d0e7389 */ /* 0x00006400000c000b */
[----:B01----:R-:W-:Y:S01]  /*12e10*/  ENDCOLLECTIVE ;  /* 0x000000000000791b */ /* 0x003fe20003800000 */
.L_x_403:
[----:B------:R-:W-:Y:S01]  /*12e20*/  IMAD.MOV.U32 R5, RZ, RZ, R14 ;  /* 0x000000ffff057224 */ /* 0x000fe200078e000e */
[----:B------:R-:W-:Y:S06]  /*12e30*/  BRA `(.L_x_404) ;  /* 0xffffffe800e47947 */ /* 0x000fec000383ffff */
.L_x_361:
[----:B------:R-:W-:Y:S01]  /*12e40*/  BSSY B0, `(.L_x_405) ;  /* 0x0000008000007945 */ /* 0x000fe20003800000 */
[----:B-----5:R-:W-:Y:S02]  /*12e50*/  IMAD.MOV.U32 R13, RZ, RZ, R3 ;  /* 0x000000ffff0d7224 */ /* 0x020fe400078e0003 */
[----:B------:R-:W-:Y:S02]  /*12e60*/  IMAD.MOV.U32 R12, RZ, RZ, 0x1 ;  /* 0x00000001ff0c7424 */ /* 0x000fe400078e00ff */
[----:B------:R-:W-:Y:S02]  /*12e70*/  IMAD.MOV.U32 R11, RZ, RZ, RZ ;  /* 0x000000ffff0b7224 */ /* 0x000fe400078e00ff */
[----:B------:R-:W-:-:S07]  /*12e80*/  IMAD.MOV.U32 R15, RZ, RZ, -0x1 ;  /* 0xffffffffff0f7424 */ /* 0x000fce00078e00ff */
[----:B0-234-:R-:W-:Y:S05]  /*12e90*/  WARPSYNC.COLLECTIVE R15, `(.L_x_406) ;  /* 0x000000000f087348 */ /* 0x01dfea0003c00000 */
[----:B------:R1:W0:Y:S02]  /*12ea0*/  SHFL.UP P6, R14, R13, R12, R11 ;  /* 0x0400000c0d0e7389 */ /* 0x00022400000c000b */
[----:B01234-:R-:W-:Y:S01]  /*12eb0*/  ENDCOLLECTIVE ;  /* 0x000000000000791b */ /* 0x01ffe20003800000 */
.L_x_406:
[----:B------:R-:W-:Y:S05]  /*12ec0*/  BSYNC B0 ;  /* 0x0000000000007941 */ /* 0x000fea0003800000 */
.L_x_405:
[C---:B------:R-:W-:Y:S01]  /*12ed0*/  ISETP.NE.AND P0, PT, R9.reuse, RZ, PT ;  /* 0x000000ff0900720c */ /* 0x040fe20003f05270 */
[----:B------:R-:W-:Y:S02]  /*12ee0*/  IMAD.MOV.U32 R12, RZ, RZ, 0x2 ;  /* 0x00000002ff0c7424 */ /* 0x000fe400078e00ff */
[----:B------:R-:W-:Y:S01]  /*12ef0*/  IMAD.MOV.U32 R11, RZ, RZ, RZ ;  /* 0x000000ffff0b7224 */ /* 0x000fe200078e00ff */
[----:B------:R-:W-:Y:S01]  /*12f00*/  SEL R14, R14, RZ, P0 ;  /* 0x000000ff0e0e7207 */ /* 0x000fe20000000000 */
[----:B------:R-:W-:Y:S01]  /*12f10*/  IMAD.MOV.U32 R15, RZ, RZ, -0x1 ;  /* 0xffffffffff0f7424 */ /* 0x000fe200078e00ff */
[----:B------:R-:W-:Y:S02]  /*12f20*/  ISETP.GE.U32.AND P0, PT, R9, 0x2, PT ;  /* 0x000000020900780c */ /* 0x000fe40003f06070 */
[----:B------:R-:W-:-:S11]  /*12f30*/  IADD3 R13, R3, R14, RZ ;  /* 0x0000000e030d7210 */ /* 0x000fd60007ffe0ff */
[----:B------:R-:W-:Y:S05]  /*12f40*/  WARPSYNC.COLLECTIVE R15, `(.L_x_407) ;  /* 0x000000000f087348 */ /* 0x000fea0003c00000 */
[----:B------:R0:W1:Y:S02]  /*12f50*/  SHFL.UP P6, R14, R13, R12, R11 ;  /* 0x0400000c0d0e7389 */ /* 0x00006400000c000b */
[----:B01----:R-:W-:Y:S01]  /*12f60*/  ENDCOLLECTIVE ;  /* 0x000000000000791b */ /* 0x003fe20003800000 */
.L_x_407:
[----:B------:R-:W-:Y:S02]  /*12f70*/  MOV R12, 0x4 ;  /* 0x00000004000c7802 */ /* 0x000fe40000000f00 */
[----:B------:R-:W-:Y:S02]  /*12f80*/  SEL R6, R14, RZ, P0 ;  /* 0x000000ff0e067207 */ /* 0x000fe40000000000 */
[----:B------:R-:W-:-:S03]  /*12f90*/  ISETP.GE.U32.AND P0, PT, R9, 0x4, PT ;  /* 0x000000040900780c */ /* 0x000fc60003f06070 */
[----:B------:R-:W-:-:S04]  /*12fa0*/  IMAD.IADD R6, R13, 0x1, R6 ;  /* 0x000000010d067824 */ /* 0x000fc800078e0206 */
[----:B------:R-:W-:-:S07]  /*12fb0*/  IMAD.MOV.U32 R13, RZ, RZ, R6 ;  /* 0x000000ffff0d7224 */ /* 0x000fce00078e0006 */
[----:B------:R-:W-:Y:S05]  /*12fc0*/  WARPSYNC.COLLECTIVE R15, `(.L_x_408) ;  /* 0x000000000f087348 */ /* 0x000fea0003c00000 */
[----:B------:R0:W1:Y:S02]  /*12fd0*/  SHFL.UP P6, R14, R13, R12, R11 ;  /* 0x0400000c0d0e7389 */ /* 0x00006400000c000b */
[----:B01----:R-:W-:Y:S01]  /*12fe0*/  ENDCOLLECTIVE ;  /* 0x000000000000791b */ /* 0x003fe20003800000 */
.L_x_408:
[----:B------:R-:W-:Y:S01]  /*12ff0*/  IMAD.MOV.U32 R12, RZ, RZ, 0x8 ;  /* 0x00000008ff0c7424 */ /* 0x000fe200078e00ff */
[----:B------:R-:W-:Y:S02]  /*13000*/  SEL R7, R14, RZ, P0 ;  /* 0x000000ff0e077207 */ /* 0x000fe40000000000 */
[----:B------:R-:W-:-:S03]  /*13010*/  ISETP.GE.U32.AND P0, PT, R9, 0x8, PT ;  /* 0x000000080900780c */ /* 0x000fc60003f06070 */
[----:B------:R-:W-:-:S04]  /*13020*/  IMAD.IADD R7, R6, 0x1, R7 ;  /* 0x0000000106077824 */ /* 0x000fc800078e0207 */
[----:B------:R-:W-:-:S07]  /*13030*/  IMAD.MOV.U32 R13, RZ, RZ, R7 ;  /* 0x000000ffff0d7224 */ /* 0x000fce00078e0007 */
[----:B------:R-:W-:Y:S05]  /*13040*/  WARPSYNC.COLLECTIVE R15, `(.L_x_409) ;  /* 0x000000000f087348 */ /* 0x000fea0003c00000 */
[----:B------:R0:W1:Y:S02]  /*13050*/  SHFL.UP P6, R14, R13, R12, R11 ;  /* 0x0400000c0d0e7389 */ /* 0x00006400000c000b */
[----:B01----:R-:W-:Y:S01]  /*13060*/  ENDCOLLECTIVE ;  /* 0x000000000000791b */ /* 0x003fe20003800000 */
.L_x_409:
        /* <DEDUP_REMOVED lines=8> */
.L_x_410:
[----:B------:R-:W-:Y:S02]  /*130f0*/  IMAD.MOV.U32 R12, RZ, RZ, 0x1f ;  /* 0x0000001fff0c7424 */ /* 0x000fe400078e00ff */
[----:B------:R-:W-:Y:S01]  /*13100*/  IMAD.MOV.U32 R11, RZ, RZ, 0x1f ;  /* 0x0000001fff0b7424 */ /* 0x000fe200078e00ff */
[----:B------:R-:W-:-:S05]  /*13110*/  SEL R7, R14, RZ, P0 ;  /* 0x000000ff0e077207 */ /* 0x000fca0000000000 */
[----:B------:R-:W-:-:S04]  /*13120*/  IMAD.IADD R2, R8, 0x1, R7 ;  /* 0x0000000108027824 */ /* 0x000fc800078e0207 */
[----:B------:R-:W-:-:S07]  /*13130*/  IMAD.MOV.U32 R13, RZ, RZ, R2 ;  /* 0x000000ffff0d7224 */ /* 0x000fce00078e0002 */
[----:B------:R-:W-:Y:S05]  /*13140*/  WARPSYNC.COLLECTIVE R15, `(.L_x_411) ;  /* 0x000000000f087348 */ /* 0x000fea0003c00000 */
[----:B------:R0:W1:Y:S02]  /*13150*/  SHFL.IDX P6, R14, R13, R12, R11 ;  /* 0x0000000c0d0e7389 */ /* 0x00006400000c000b */
[----:B01----:R-:W-:Y:S01]  /*13160*/  ENDCOLLECTIVE ;  /* 0x000000000000791b */ /* 0x003fe20003800000 */
.L_x_411:
[----:B------:R-:W-:Y:S05]  /*13170*/  BRA `(.L_x_412) ;  /* 0xffffffe800a87947 */ /* 0x000fea000383ffff */
.L_x_366:
[----:B------:R-:W-:Y:S01]  /*13180*/  BSSY B0, `(.L_x_413) ;  /* 0x0000008000007945 */ /* 0x000fe20003800000 */
[----:B-----5:R-:W-:Y:S01]  /*13190*/  IMAD.MOV.U32 R13, RZ, RZ, R3 ;  /* 0x000000ffff0d7224 */ /* 0x020fe200078e0003 */
[----:B------:R-:W-:Y:S01]  /*131a0*/  MOV R12, 0x1 ;  /* 0x00000001000c7802 */ /* 0x000fe20000000f00 */
[----:B------:R-:W-:Y:S02]  /*131b0*/  IMAD.MOV.U32 R11, RZ, RZ, RZ ;  /* 0x000000ffff0b7224 */ /* 0x000fe400078e00ff */
[----:B------:R-:W-:-:S07]  /*131c0*/  IMAD.MOV.U32 R15, RZ, RZ, -0x1 ;  /* 0xffffffffff0f7424 */ /* 0x000fce00078e00ff */
[----:B0-----:R-:W-:Y:S05]  /*131d0*/  WARPSYNC.COLLECTIVE R15, `(.L_x_414) ;  /* 0x000000000f087348 */ /* 0x001fea0003c00000 */
[----:B------:R1:W2:Y:S02]  /*131e0*/  SHFL.UP P6, R14, R13, R12, R11 ;  /* 0x0400000c0d0e7389 */ /* 0x0002a400000c000b */
[----:B012---:R-:W-:Y:S01]  /*131f0*/  ENDCOLLECTIVE ;  /* 0x000000000000791b */ /* 0x007fe20003800000 */
.L_x_414:
[----:B------:R-:W-:Y:S05]  /*13200*/  BSYNC B0 ;  /* 0x0000000000007941 */ /* 0x000fea0003800000 */
.L_x_413:
[----:B------:R-:W-:Y:S01]  /*13210*/  ISETP.NE.AND P0, PT, R8, RZ, PT ;  /* 0x000000ff0800720c */ /* 0x000fe20003f05270 */
[----:B------:R-:W-:Y:S01]  /*13220*/  IMAD.MOV.U32 R12, RZ, RZ, 0x2 ;  /* 0x00000002ff0c7424 */ /* 0x000fe200078e00ff */
[----:B------:R-:W-:Y:S01]  /*13230*/  MOV R15, 0xffffffff ;  /* 0xffffffff000f7802 */ /* 0x000fe20000000f00 */
[----:B------:R-:W-:Y:S01]  /*13240*/  IMAD.MOV.U32 R11, RZ, RZ, RZ ;  /* 0x000000ffff0b7224 */ /* 0x000fe200078e00ff */
[----:B------:R-:W-:Y:S02]  /*13250*/  SEL R14, R14, RZ, P0 ;  /* 0x000000ff0e0e7207 */ /* 0x000fe40000000000 */
[----:B------:R-:W-:-:S03]  /*13260*/  ISETP.GE.U32.AND P0, PT, R8, 0x2, PT ;  /* 0x000000020800780c */ /* 0x000fc60003f06070 */
[----:B------:R-:W-:-:S10]  /*13270*/  IMAD.IADD R13, R3, 0x1, R14 ;  /* 0x00000001030d7824 */ /* 0x000fd400078e020e */
[----:B------:R-:W-:Y:S05]  /*13280*/  WARPSYNC.COLLECTIVE R15, `(.L_x_415) ;  /* 0x000000000f087348 */ /* 0x000fea0003c00000 */
[----:B------:R0:W1:Y:S02]  /*13290*/  SHFL.UP P6, R14, R13, R12, R11 ;  /* 0x0400000c0d0e7389 */ /* 0x00006400000c000b */
[----:B01----:R-:W-:Y:S01]  /*132a0*/  ENDCOLLECTIVE ;  /* 0x000000000000791b */ /* 0x003fe20003800000 */
.L_x_415:
        /* <DEDUP_REMOVED lines=8> */
.L_x_416:
        /* <DEDUP_REMOVED lines=8> */
.L_x_417:
        /* <DEDUP_REMOVED lines=8> */
.L_x_418:
[----:B------:R-:W-:Y:S01]  /*13430*/  MOV R12, 0x1f ;  /* 0x0000001f000c7802 */ /* 0x000fe20000000f00 */
[----:B------:R-:W-:Y:S01]  /*13440*/  IMAD.MOV.U32 R11, RZ, RZ, 0x1f ;  /* 0x0000001fff0b7424 */ /* 0x000fe200078e00ff */
[----:B------:R-:W-:-:S05]  /*13450*/  SEL R2, R14, RZ, P0 ;  /* 0x000000ff0e027207 */ /* 0x000fca0000000000 */
[----:B------:R-:W-:-:S04]  /*13460*/  IMAD.IADD R2, R7, 0x1, R2 ;  /* 0x0000000107027824 */ /* 0x000fc800078e0202 */
[----:B------:R-:W-:-:S07]  /*13470*/  IMAD.MOV.U32 R13, RZ, RZ, R2 ;  /* 0x000000ffff0d7224 */ /* 0x000fce00078e0002 */
[----:B------:R-:W-:Y:S05]  /*13480*/  WARPSYNC.COLLECTIVE R15, `(.L_x_419) ;  /* 0x000000000f087348 */ /* 0x000fea0003c00000 */
[----:B------:R0:W1:Y:S02]  /*13490*/  SHFL.IDX P6, R14, R13, R12, R11 ;  /* 0x0000000c0d0e7389 */ /* 0x00006400000c000b */
[----:B01----:R-:W-:Y:S01]  /*134a0*/  ENDCOLLECTIVE ;  /* 0x000000000000791b */ /* 0x003fe20003800000 */
.L_x_419:
[----:B------:R-:W-:Y:S05]  /*134b0*/  BRA `(.L_x_420) ;  /* 0xffffffe8008c7947 */ /* 0x000fea000383ffff */
.L_x_368:
[----:B------:R-:W-:Y:S01]  /*134c0*/  BSSY B0, `(.L_x_421) ;  /* 0x0000006000007945 */ /* 0x000fe20003800000 */
[----:B------:R-:W-:Y:S01]  /*134d0*/  PLOP3.LUT P6, PT, P6, PT, PT, 0x8, 0x0 ;  /* 0x000000000000781c */ /* 0x000fe200037ce170 */
[----:B------:R-:W-:-:S12]  /*134e0*/  IMAD.MOV.U32 R15, RZ, RZ, -0x1 ;  /* 0xffffffffff0f7424 */ /* 0x000fd800078e00ff */
[----:B0-----:R-:W-:Y:S05]  /*134f0*/  WARPSYNC.COLLECTIVE R15, `(.L_x_422) ;  /* 0x000000000f087348 */ /* 0x001fea0003c00000 */
[----:B------:R-:W-:Y:S01]  /*13500*/  VOTE.ANY R14, PT, P6 ;  /* 0x00000000000e7806 */ /* 0x000fe200030e0100 */
[----:B0-----:R-:W-:Y:S06]  /*13510*/  ENDCOLLECTIVE ;  /* 0x000000000000791b */ /* 0x001fec0003800000 */
.L_x_422:
[----:B------:R-:W-:Y:S05]  /*13520*/  BSYNC B0 ;  /* 0x0000000000007941 */ /* 0x000fea0003800000 */
.L_x_421:
[----:B------:R-:W-:Y:S01]  /*13530*/  IMAD.MOV.U32 R7, RZ, RZ, R14 ;  /* 0x000000ffff077224 */ /* 0x000fe200078e000e */
[----:B------:R-:W-:Y:S01]  /*13540*/  MOV R11, 0x1f ;  /* 0x0000001f000b7802 */ /* 0x000fe20000000f00 */
[----:B------:R-:W-:Y:S02]  /*13550*/  IMAD.MOV.U32 R13, RZ, RZ, R3 ;  /* 0x000000ffff0d7224 */ /* 0x000fe400078e0003 */
[----:B------:R-:W0:Y:S01]  /*13560*/  POPC R5, R7 ;  /* 0x0000000700057309 */ /* 0x000e220000000000 */
[----:B------:R-:W-:Y:S02]  /*13570*/  IMAD.MOV.U32 R15, RZ, RZ, -0x1 ;  /* 0xffffffffff0f7424 */ /* 0x000fe400078e00ff */
[----:B0-----:R-:W-:-:S07]  /*13580*/  IMAD.MOV.U32 R12, RZ, RZ, R5 ;  /* 0x000000ffff0c7224 */ /* 0x001fce00078e0005 */
[----:B------:R-:W-:Y:S05]  /*13590*/  WARPSYNC.COLLECTIVE R15, `(.L_x_423) ;  /* 0x000000000f087348 */ /* 0x000fea0003c00000 */
[----:B------:R0:W1:Y:S02]  /*135a0*/  SHFL.IDX P6, R14, R13, R12, R11 ;  /* 0x0000000c0d0e7389 */ /* 0x00006400000c000b */
[----:B01----:R-:W-:Y:S01]  /*135b0*/  ENDCOLLECTIVE ;  /* 0x000000000000791b */ /* 0x003fe20003800000 */
.L_x_423:
[----:B------:R-:W-:Y:S01]  /*135c0*/  IMAD.MOV.U32 R17, RZ, RZ, R14 ;  /* 0x000000ffff117224 */ /* 0x000fe200078e000e */
[----:B------:R-:W-:Y:S06]  /*135d0*/  BRA `(.L_x_424) ;  /* 0xffffffe8007c7947 */ /* 0x000fec000383ffff */
.L_x_370:
[----:B------:R-:W-:Y:S01]  /*135e0*/  BSSY B0, `(.L_x_425) ;  /* 0x0000007000007945 */ /* 0x000fe20003800000 */
[----:B------:R-:W-:Y:S02]  /*135f0*/  IMAD.MOV.U32 R13, RZ, RZ, R2 ;  /* 0x000000ffff0d7224 */ /* 0x000fe400078e0002 */
[----:B------:R-:W-:Y:S02]  /*13600*/  IMAD.MOV.U32 R11, RZ, RZ, 0x1f ;  /* 0x0000001fff0b7424 */ /* 0x000fe400078e00ff */
[----:B------:R-:W-:-:S07]  /*13610*/  IMAD.MOV.U32 R15, RZ, RZ, -0x1 ;  /* 0xffffffffff0f7424 */ /* 0x000fce00078e00ff */
[----:B012---:R-:W-:Y:S05]  /*13620*/  WARPSYNC.COLLECTIVE R15, `(.L_x_426) ;  /* 0x000000000f087348 */ /* 0x007fea0003c00000 */
[----:B------:R3:W4:Y:S02]  /*13630*/  SHFL.IDX P6, R14, R13, R12, R11 ;  /* 0x0000000c0d0e7389 */ /* 0x00072400000c000b */
[----:B01234-:R-:W-:Y:S01]  /*13640*/  ENDCOLLECTIVE ;  /* 0x000000000000791b */ /* 0x01ffe20003800000 */
.L_x_426:
[----:B------:R-:W-:Y:S05]  /*13650*/  BSYNC B0 ;  /* 0x0000000000007941 */ /* 0x000fea0003800000 */
.L_x_425:
[----:B------:R-:W-:Y:S05]  /*13660*/  BRA `(.L_x_369) ;  /* 0xffffffe800747947 */ /* 0x000fea000383ffff */
.L_x_374:
[----:B0-----:R0:W1:Y:S02]  /*13670*/  SYNCS.PHASECHK.TRANS64.TRYWAIT P0, [R0+URZ+0x36820], R3 ;  /* 0x03682003000075a7 */ /* 0x001064000800017f */
[----:B-1----:R-:W-:Y:S05]  /*13680*/  @!P0 NANOSLEEP.SYNCS 0x989680 ;  /* 0x009896800000895d */ /* 0x002fea0003900000 */
[----:B------:R-:W1:Y:S02]  /*13690*/  @!P0 SYNCS.PHASECHK.TRANS64 P0, [R0+URZ+0x36820], R3 ;  /* 0x03682003000085a7 */ /* 0x000e64000800007f */
[----:B-1----:R-:W-:Y:S05]  /*136a0*/  @!P0 BRA `(.L_x_374) ;  /* 0xfffffffc00f08947 */ /* 0x002fea000383ffff */
[----:B------:R-:W-:Y:S05]  /*136b0*/  BRA `(.L_x_427) ;  /* 0xffffffec00587947 */ /* 0x000fea000383ffff */
.L_x_375:
        /* <DEDUP_REMOVED lines=8> */
[----:B0-----:R-:W-:Y:S05]  /*13740*/  WARPSYNC.COLLECTIVE R15, `(.L_x_429) ;  /* 0x000000000f087348 */ /* 0x001fea0003c00000 */
[----:B------:R1:W2:Y:S02]  /*13750*/  SHFL.IDX P6, R14, R13, R12, R11 ;  /* 0x0000000c0d0e7389 */ /* 0x0002a400000c000b */
[----:B012---:R-:W-:Y:S01]  /*13760*/  ENDCOLLECTIVE ;  /* 0x000000000000791b */ /* 0x007fe20003800000 */
.L_x_429:
[----:B------:R-:W-:Y:S05]  /*13770*/  BSYNC B0 ;  /* 0x0000000000007941 */ /* 0x000fea0003800000 */
.L_x_428:
[----:B------:R-:W-:Y:S05]  /*13780*/  BRA `(.L_x_430) ;  /* 0xffffffec00407947 */ /* 0x000fea000383ffff */
.L_x_378:
[----:B------:R-:W-:Y:S01]  /*13790*/  BSSY B1, `(.L_x_431) ;  /* 0x0000006000017945 */ /* 0x000fe20003800000 */
[----:B------:R-:W-:-:S07]  /*137a0*/  IMAD.MOV.U32 R15, RZ, RZ, -0x1 ;  /* 0xffffffffff0f7424 */ /* 0x000fce00078e00ff */
[----:B01----:R-:W-:Y:S05]  /*137b0*/  WARPSYNC.COLLECTIVE R15, `(.L_x_432) ;  /* 0x000000000f0c7348 */ /* 0x003fea0003c00000 */
[----:B------:R-:W-:Y:S02]  /*137c0*/  ELECT P6, UR62, PT ;  /* 0x00000000003e782f */ /* 0x000fe400038c0000 */
[----:B------:R-:W-:Y:S01]  /*137d0*/  MOV R14, UR62 ;  /* 0x0000003e000e7c02 */ /* 0x000fe20008000f00 */
[----:B01----:R-:W-:Y:S10]  /*137e0*/  ENDCOLLECTIVE ;  /* 0x000000000000791b */ /* 0x003ff40003800000 */
.L_x_432:
[----:B------:R-:W-:Y:S05]  /*137f0*/  BSYNC B1 ;  /* 0x0000000000017941 */ /* 0x000fea0003800000 */
.L_x_431:
[----:B------:R-:W-:Y:S05]  /*13800*/  BRA `(.L_x_433) ;  /* 0xffffffec00387947 */ /* 0x000fea000383ffff */
.L_x_380:
[----:B0-----:R0:W1:Y:S02]  /*13810*/  SYNCS.PHASECHK.TRANS64.TRYWAIT P0, [R6+URZ], R5 ;  /* 0x00000005060075a7 */ /* 0x001064000800017f */
[----:B-1----:R-:W-:Y:S05]  /*13820*/  @!P0 NANOSLEEP.SYNCS 0x989680 ;  /* 0x009896800000895d */ /* 0x002fea0003900000 */
[----:B------:R-:W1:Y:S02]  /*13830*/  @!P0 SYNCS.PHASECHK.TRANS64 P0, [R6+URZ], R5 ;  /* 0x00000005060085a7 */ /* 0x000e64000800007f */
[----:B-1----:R-:W-:Y:S05]  /*13840*/  @!P0 BRA `(.L_x_380) ;  /* 0xfffffffc00f08947 */ /* 0x002fea000383ffff */
[----:B------:R-:W-:Y:S05]  /*13850*/  BRA `(.L_x_434) ;  /* 0xffffffec00747947 */ /* 0x000fea000383ffff */
.L_x_381:
[----:B-1----:R1:W2:Y:S02]  /*13860*/  SYNCS.PHASECHK.TRANS64.TRYWAIT P0, [R7+URZ], R2 ;  /* 0x00000002070075a7 */ /* 0x0022a4000800017f */
[----:B--2---:R-:W-:Y:S05]  /*13870*/  @!P0 NANOSLEEP.SYNCS 0x989680 ;  /* 0x009896800000895d */ /* 0x004fea0003900000 */
[----:B------:R-:W2:Y:S02]  /*13880*/  @!P0 SYNCS.PHASECHK.TRANS64 P0, [R7+URZ], R2 ;  /* 0x00000002070085a7 */ /* 0x000ea4000800007f */
[----:B--2---:R-:W-:Y:S05]  /*13890*/  @!P0 BRA `(.L_x_381) ;  /* 0xfffffffc00f08947 */ /* 0x004fea000383ffff */
[----:B------:R-:W-:Y:S05]  /*138a0*/  BRA `(.L_x_435) ;  /* 0xffffffec00687947 */ /* 0x000fea000383ffff */
.L_x_383:
[----:B--2---:R2:W3:Y:S02]  /*138b0*/  SYNCS.PHASECHK.TRANS64.TRYWAIT P0, [R4+URZ], R5 ;  /* 0x00000005040075a7 */ /* 0x0044e4000800017f */
[----:B---3--:R-:W-:Y:S05]  /*138c0*/  @!P0 NANOSLEEP.SYNCS 0x989680 ;  /* 0x009896800000895d */ /* 0x008fea0003900000 */
[----:B------:R-:W3:Y:S02]  /*138d0*/  @!P0 SYNCS.PHASECHK.TRANS64 P0, [R4+URZ], R5 ;  /* 0x00000005040085a7 */ /* 0x000ee4000800007f */
[----:B---3--:R-:W-:Y:S05]  /*138e0*/  @!P0 BRA `(.L_x_383) ;  /* 0xfffffffc00f08947 */ /* 0x008fea000383ffff */
[----:B------:R-:W-:Y:S05]  /*138f0*/  BRA `(.L_x_436) ;  /* 0xffffffec00707947 */ /* 0x000fea000383ffff */
.L_x_437:
        /* <DEDUP_REMOVED lines=16> */
.L_x_2657:


//--------------------- .text._ZN7cutlass13device_kernelIN5flash11enable_sm90INS1_16FlashAttnFwdSm90INS1_25CollectiveMainloopFwdSm90ILi2EN4cute5tupleIJNS5_1CILi1EEES8_S8_EEENS6_IJNS7_ILi128EEENS7_ILi112EEENS7_ILi192EEEEEELi192ENS_10bfloat16_tEfNS_4arch4Sm90ELb0ELb0ELb1ELb1ELb0ELb1ELb0ELb1ELb1ELb0ELb0ELb0EEENS1_21CollectiveEpilogueFwdINS6_IJSA_SC_SB_EEES9_SE_SG_Li256ELb1ELb0ELb0ELb0EEENS1_36VarlenDynamicPersistentTileSchedulerILi128ELi112ELi256ELi32ELb0ELb0ELb1ELb0ELb1ELb1EEEEEEEEEvNT_6ParamsE --------------------------
	.section	.text._ZN7cutlass13device_kernelIN5flash11enable_sm90INS1_16FlashAttnFwdSm90INS1_25CollectiveMainloopFwdSm90ILi2EN4cute5tupleIJNS5_1CILi1EEES8_S8_EEENS6_IJNS7_ILi128EEENS7_ILi112EEENS7_ILi192EEEEEELi192ENS_10bfloat16_tEfNS_4arch4Sm90ELb0ELb0ELb1ELb1ELb0ELb1ELb0ELb1ELb1ELb0ELb0ELb0EEENS1_21CollectiveEpilogueFwdINS6_IJSA_SC_SB_EEES9_SE_SG_Li256ELb1ELb0ELb0ELb0EEENS1_36VarlenDynamicPersistentTileSchedulerILi128ELi112ELi256ELi32ELb0ELb0ELb1ELb0ELb1ELb1EEEEEEEEEvNT_6ParamsE,"ax",@progbits
	.align	128
.text._ZN7cutlass13device_kernelIN5flash11enable_sm90INS1_16FlashAttnFwdSm90INS1_25CollectiveMainloopFwdSm90ILi2EN4cute5tupleIJNS5_1CILi1EEES8_S8_EEENS6_IJNS7_ILi128EEENS7_ILi112EEENS7_ILi192EEEEEELi192ENS_10bfloat16_tEfNS_4arch4Sm90ELb0ELb0ELb1ELb1ELb0ELb1ELb0ELb1ELb1ELb0ELb0ELb0EEENS1_21CollectiveEpilogueFwdINS6_IJSA_SC_SB_EEES9_SE_SG_Li256ELb1ELb0ELb0ELb0EEENS1_36VarlenDynamicPersistentTileSchedulerILi128ELi112ELi256ELi32ELb0ELb0ELb1ELb0ELb1ELb1EEEEEEEEEvNT_6ParamsE:
        .type           _ZN7cutlass13device_kernelIN5flash11enable_sm90INS1_16FlashAttnFwdSm90INS1_25CollectiveMainloopFwdSm90ILi2EN4cute5tupleIJNS5_1CILi1EEES8_S8_EEENS6_IJNS7_ILi128EEENS7_ILi112EEENS7_ILi192EEEEEELi192ENS_10bfloat16_tEfNS_4arch4Sm90ELb0ELb0ELb1ELb1ELb0ELb1ELb0ELb1ELb1ELb0ELb0ELb0EEENS1_21CollectiveEpilogueFwdINS6_IJSA_SC_SB_EEES9_SE_SG_Li256ELb1ELb0ELb0ELb0EEENS1_36VarlenDynamicPersistentTileSchedulerILi128ELi112ELi256ELi32ELb0ELb0ELb1ELb0ELb1ELb1EEEEEEEEEvNT_6ParamsE,@function
        .size           _ZN7cutlass13device_kernelIN5flash11enable_sm90INS1_16FlashAttnFwdSm90INS1_25CollectiveMainloopFwdSm90ILi2EN4cute5tupleIJNS5_1CILi1EEES8_S8_EEENS6_IJNS7_ILi128EEENS7_ILi112EEENS7_ILi192EEEEEELi192ENS_10bfloat16_tEfNS_4arch4Sm90ELb0ELb0ELb1ELb1ELb0ELb1ELb0ELb1ELb1ELb0ELb0ELb0EEENS1_21CollectiveEpilogueFwdINS6_IJSA_SC_SB_EEES9_SE_SG_Li256ELb1ELb0ELb0ELb0EEENS1_36VarlenDynamicPersistentTileSchedulerILi128ELi112ELi256ELi32ELb0ELb0ELb1ELb0ELb1ELb1EEEEEEEEEvNT_6ParamsE,(.L_x_2658 - _ZN7cutlass13device_kernelIN5flash11enable_sm90INS1_16FlashAttnFwdSm90INS1_25CollectiveMainloopFwdSm90ILi2EN4cute5tupleIJNS5_1CILi1EEES8_S8_EEENS6_IJNS7_ILi128EEENS7_ILi112EEENS7_ILi192EEEEEELi192ENS_10bfloat16_tEfNS_4arch4Sm90ELb0ELb0ELb1ELb1ELb0ELb1ELb0ELb1ELb1ELb0ELb0ELb0EEENS1_21CollectiveEpilogueFwdINS6_IJSA_SC_SB_EEES9_SE_SG_Li256ELb1ELb0ELb0ELb0EEENS1_36VarlenDynamicPersistentTileSchedulerILi128ELi112ELi256ELi32ELb0ELb0ELb1ELb0ELb1ELb1EEEEEEEEEvNT_6ParamsE)
        .other          _ZN7cutlass13device_kernelIN5flash11enable_sm90INS1_16FlashAttnFwdSm90INS1_25CollectiveMainloopFwdSm90ILi2EN4cute5tupleIJNS5_1CILi1EEES8_S8_EEENS6_IJNS7_ILi128EEENS7_ILi112EEENS7_ILi192EEEEEELi192ENS_10bfloat16_tEfNS_4arch4Sm90ELb0ELb0ELb1ELb1ELb0ELb1ELb0ELb1ELb1ELb0ELb0ELb0EEENS1_21CollectiveEpilogueFwdINS6_IJSA_SC_SB_EEES9_SE_SG_Li256ELb1ELb0ELb0ELb0EEENS1_36VarlenDynamicPersistentTileSchedulerILi128ELi112ELi256ELi32ELb0ELb0ELb1ELb0ELb1ELb1EEEEEEEEEvNT_6ParamsE,@"STO_CUDA_ENTRY STV_DEFAULT"
_ZN7cutlass13device_kernelIN5flash11enable_sm90INS1_16FlashAttnFwdSm90INS1_25CollectiveMainloopFwdSm90ILi2EN4cute5tupleIJNS5_1CILi1EEES8_S8_EEENS6_IJNS7_ILi128EEENS7_ILi112EEENS7_ILi192EEEEEELi192ENS_10bfloat16_tEfNS_4arch4Sm90ELb0ELb0ELb1ELb1ELb0ELb1ELb0ELb1ELb1ELb0ELb0ELb0EEENS1_21CollectiveEpilogueFwdINS6_IJSA_SC_SB_EEES9_SE_SG_Li256ELb1ELb0ELb0ELb0EEENS1_36VarlenDynamicPersistentTileSchedulerILi128ELi112ELi256ELi32ELb0ELb0ELb1ELb0ELb1ELb1EEEEEEEEEvNT_6ParamsE:
[----:B------:R-:W0:Y:S02]  /*0000*/  LDC R1, c[0x0][0x28] ;  /* 0x00000a00ff017b82 */ /* 0x000e240000000800 */
[----:B0-----:R-:W-:Y:S01]  /*0010*/  VIADD R1, R1, 0xffffff90 ;  /* 0xffffff9001017836 */ /* 0x001fe20000000000 */
[----:B------:R-:W0:Y:S01]  /*0020*/  S2R R4, SR_TID.X ;  /* 0x0000000000047919 */ /* 0x000e220000002100 */
[----:B------:R-:W-:Y:S01]  /*0030*/  ELECT P0, URZ, PT ;  /* 0x00000000003f782f */ /* 0x000fe20003800000 */
[----:B------:R-:W-:Y:S01]  /*0040*/  BSSY B0, `(.L_x_438) ;  /* 0x0000017000007945 */ /* 0x000fe20003800000 */
[----:B0-----:R-:W-:-:S05]  /*0050*/  SHF.R.U32.HI R0, RZ, 0x5, R4 ;  /* 0x00000005ff007819 */ /* 0x001fca0000011604 */
[----:B------:R-:W0:Y:S02]  /*0060*/  SHFL.IDX PT, R2, R0, RZ, 0x1f ;  /* 0x00001fff00027589 */ /* 0x000e2400000e0000 */
[----:B0-----:R-:W-:Y:S02]  /*0070*/  ISETP.EQ.AND P0, PT, R2, RZ, P0 ;  /* 0x000000ff0200720c */ /* 0x001fe40000702270 */
[----:B------:R-:W-:-:S11]  /*0080*/  SHF.R.U32.HI R2, RZ, 0x7, R4 ;  /* 0x00000007ff027819 */ /* 0x000fd60000011604 */
[----:B------:R-:W-:Y:S05]  /*0090*/  @!P0 BRA `(.L_x_439) ;  /* 0x0000000000448947 */ /* 0x000fea0003800000 */
[----:B------:R-:W-:Y:S02]  /*00a0*/  ULDC.64 UR4, c[0x0][0x198] ;  /* 0x0000660000047ab9 */ /* 0x000fe40000000a00 */
[----:B------:R-:W-:Y:S02]  /*00b0*/  UIADD3 UR6, UP0, UR4, 0x270, URZ ;  /* 0x0000027004067890 */ /* 0x000fe4000ff1e03f */
[----:B------:R-:W-:Y:S02]  /*00c0*/  UIADD3 UR8, UP1, UR4, 0x370, URZ ;  /* 0x0000037004087890 */ /* 0x000fe4000ff3e03f */
[----:B------:R-:W-:Y:S02]  /*00d0*/  UIADD3 UR10, UP2, UR4, 0x470, URZ ;  /* 0x00000470040a7890 */ /* 0x000fe4000ff5e03f */
[----:B------:R-:W-:Y:S02]  /*00e0*/  UIADD3 UR12, UP3, UR4, 0x570, URZ ;  /* 0x00000570040c7890 */ /* 0x000fe4000ff7e03f */
[----:B------:R-:W-:-:S02]  /*00f0*/  UIADD3 UR4, UP4, UR4, 0x670, URZ ;  /* 0x0000067004047890 */ /* 0x000fc4000ff9e03f */
[----:B------:R-:W-:Y:S02]  /*0100*/  UIADD3.X UR7, URZ, UR5, URZ, UP0, !UPT ;  /* 0x000000053f077290 */ /* 0x000fe400087fe43f */
[----:B------:R-:W-:Y:S02]  /*0110*/  UIADD3.X UR9, URZ, UR5, URZ, UP1, !UPT ;  /* 0x000000053f097290 */ /* 0x000fe40008ffe43f */
[----:B------:R-:W-:Y:S02]  /*0120*/  UIADD3.X UR11, URZ, UR5, URZ, UP2, !UPT ;  /* 0x000000053f0b7290 */ /* 0x000fe400097fe43f */
[----:B------:R-:W-:Y:S02]  /*0130*/  UIADD3.X UR13, URZ, UR5, URZ, UP3, !UPT ;  /* 0x000000053f0d7290 */ /* 0x000fe40009ffe43f */
[----:B------:R-:W-:Y:S01]  /*0140*/  UIADD3.X UR5, URZ, UR5, URZ, UP4, !UPT ;  /* 0x000000053f057290 */ /* 0x000fe2000a7fe43f */
[----:B------:R0:W-:Y:S02]  /*0150*/  UTMACCTL.PF [UR6] ;  /* 0x00000000060079b9 */ /* 0x0001e40008040000 */
[----:B------:R0:W-:Y:S02]  /*0160*/  UTMACCTL.PF [UR8] ;  /* 0x00000000080079b9 */ /* 0x0001e40008040000 */
[----:B------:R0:W-:Y:S02]  /*0170*/  UTMACCTL.PF [UR10] ;  /* 0x000000000a0079b9 */ /* 0x0001e40008040000 */
[----:B------:R0:W-:Y:S02]  /*0180*/  UTMACCTL.PF [UR12] ;  /* 0x000000000c0079b9 */ /* 0x0001e40008040000 */
[----:B------:R0:W-:Y:S02]  /*0190*/  UTMACCTL.PF [UR4] ;  /* 0x00000000040079b9 */ /* 0x0001e40008040000 */
[----:B0-----:R-:W-:Y:S01]  /*01a0*/  NOP ;  /* 0x0000000000007918 */ /* 0x001fe20000000000 */
.L_x_439:
[----:B------:R-:W-:Y:S05]  /*01b0*/  BSYNC B0 ;  /* 0x0000000000007941 */ /* 0x000fea0003800000 */
.L_x_438:
[----:B------:R-:W-:Y:S01]  /*01c0*/  VOTEU.ANY UP0, P0 ;  /* 0x00000000003f7886 */ /* 0x000fe20000000100 */
[----:B------:R-:W0:Y:S01]  /*01d0*/  SHFL.IDX PT, R2, R2, RZ, 0x1f ;  /* 0x00001fff02027589 */ /* 0x000e2200000e0000 */
[----:B------:R-:W-:Y:S01]  /*01e0*/  UMOV UR4, 0x1 ;  /* 0x0000000100047882 */ /* 0x000fe20000000000 */
[----:B------:R-:W-:Y:S01]  /*01f0*/  UMOV UR7, 0x100 ;  /* 0x0000010000077882 */ /* 0x000fe20000000000 */
[----:B------:R-:W-:Y:S01]  /*0200*/  VOTEU.ANY UP1, P0 ;  /* 0x00000000003f7886 */ /* 0x000fe20000020100 */
[----:B------:R-:W1:Y:S01]  /*0210*/  @UP0 S2UR UR8, SR_CgaCtaId ;  /* 0x00000000000809c3 */ /* 0x000e620000008800 */
[----:B------:R-:W2:Y:S01]  /*0220*/  SHFL.IDX PT, R3, R0, RZ, 0x1f ;  /* 0x00001fff00037589 */ /* 0x000ea200000e0000 */
[----:B------:R-:W-:Y:S01]  /*0230*/  @UP0 UMOV UR6, 0x400 ;  /* 0x0000040000060882 */ /* 0x000fe20000000000 */
[----:B------:R-:W-:-:S04]  /*0240*/  @UP0 UIADD3 UR4, -UR4, 0x100000, URZ ;  /* 0x0010000004040890 */ /* 0x000fc8000fffe13f */
[----:B------:R-:W-:Y:S02]  /*0250*/  @UP0 USHF.L.U32 UR5, UR4, 0xb, URZ ;  /* 0x0000000b04050899 */ /* 0x000fe4000800063f */
[----:B------:R-:W-:Y:S01]  /*0260*/  @UP0 USHF.L.U32 UR4, UR4, 0x1, URZ ;  /* 0x0000000104040899 */ /* 0x000fe2000800063f */
[----:B------:R-:W-:Y:S01]  /*0270*/  VOTEU.ANY UP2, P0 ;  /* 0x00000000003f7886 */ /* 0x000fe20000040100 */
[----:B0-----:R-:W-:Y:S01]  /*0280*/  R2UR UR9, R2 ;  /* 0x00000000020972ca */ /* 0x001fe200000e0000 */
[----:B-1----:R-:W-:Y:S01]  /*0290*/  @UP0 ULEA UR8, UR8, UR6, 0x18 ;  /* 0x0000000608080291 */ /* 0x002fe2000f8ec03f */
[----:B--2---:R-:W-:Y:S01]  /*02a0*/  ISETP.NE.AND P1, PT, R3, RZ, PT ;  /* 0x000000ff0300720c */ /* 0x004fe20003f25270 */
[----:B------:R-:W-:-:S04]  /*02b0*/  @UP0 UIADD3 UR6, -UR7, 0x100000, URZ ;  /* 0x0010000007060890 */ /* 0x000fc8000fffe13f */
[----:B------:R-:W-:Y:S02]  /*02c0*/  @UP0 USHF.L.U32 UR7, UR6, 0xb, URZ ;  /* 0x0000000b06070899 */ /* 0x000fe4000800063f */
[----:B------:R-:W-:-:S04]  /*02d0*/  @UP0 USHF.L.U32 UR6, UR6, 0x1, URZ ;  /* 0x0000000106060899 */ /* 0x000fc8000800063f */
[----:B------:R-:W-:Y:S01]  /*02e0*/  UISETP.NE.AND UP0, UPT, UR9, URZ, UPT ;  /* 0x0000003f0900728c */ /* 0x000fe2000bf05270 */
[----:B------:R-:W0:Y:S02]  /*02f0*/  FENCE.VIEW.ASYNC.S ;  /* 0x00000000000073c6 */ /* 0x000e240000000000 */
[----:B0-----:R0:W1:Y:S05]  /*0300*/  @UP1 SYNCS.EXCH.64 URZ, [UR8+0x36800], UR4 ;  /* 0x03680004083f15b2 */ /* 0x00106a0008000100 */
[----:B------:R0:W2:Y:S01]  /*0310*/  @UP2 SYNCS.EXCH.64 URZ, [UR8+0x36820], UR6 ;  /* 0x03682006083f25b2 */ /* 0x0000a20008000100 */
[----:B------:R-:W-:Y:S05]  /*0320*/  @P1 BRA `(.L_x_440) ;  /* 0x0000000000481947 */ /* 0x000fea0003800000 */
[----:B0-----:R-:W0:Y:S01]  /*0330*/  S2UR UR5, SR_CgaCtaId ;  /* 0x00000000000579c3 */ /* 0x001e220000008800 */
[----:B------:R-:W-:Y:S01]  /*0340*/  UMOV UR4, 0x400 ;  /* 0x0000040000047882 */ /* 0x000fe20000000000 */
[----:B------:R-:W-:Y:S01]  /*0350*/  UMOV UR6, 0x1 ;  /* 0x0000000100067882 */ /* 0x000fe20000000000 */
[----:B------:R-:W-:Y:S01]  /*0360*/  UMOV UR9, 0x2 ;  /* 0x0000000200097882 */ /* 0x000fe20000000000 */
[----:B------:R-:W-:-:S04]  /*0370*/  UIADD3 UR6, -UR6, 0x100000, URZ ;  /* 0x0010000006067890 */ /* 0x000fc8000fffe13f */
[----:B------:R-:W-:Y:S02]  /*0380*/  USHF.L.U32 UR7, UR6, 0xb, URZ ;  /* 0x0000000b06077899 */ /* 0x000fe4000800063f */
[----:B------:R-:W-:Y:S01]  /*0390*/  USHF.L.U32 UR6, UR6, 0x1, URZ ;  /* 0x0000000106067899 */ /* 0x000fe2000800063f */
[----:B------:R-:W-:Y:S01]  /*03a0*/  ELECT P0, URZ, PT ;  /* 0x00000000003f782f */ /* 0x000fe20003800000 */
[----:B0-----:R-:W-:Y:S02]  /*03b0*/  ULEA UR8, UR5, UR4, 0x18 ;  /* 0x0000000405087291 */ /* 0x001fe4000f8ec03f */
[----:B------:R-:W-:-:S04]  /*03c0*/  UIADD3 UR4, -UR9, 0x100000, URZ ;  /* 0x0010000009047890 */ /* 0x000fc8000fffe13f */
[----:B------:R-:W-:Y:S02]  /*03d0*/  USHF.L.U32 UR5, UR4, 0xb, URZ ;  /* 0x0000000b04057899 */ /* 0x000fe4000800063f */
[----:B------:R-:W-:Y:S01]  /*03e0*/  USHF.L.U32 UR4, UR4, 0x1, URZ ;  /* 0x0000000104047899 */ /* 0x000fe2000800063f */
[----:B------:R-:W0:Y:S03]  /*03f0*/  FENCE.VIEW.ASYNC.S ;  /* 0x00000000000073c6 */ /* 0x000e260000000000 */
[----:B0-----:R3:W4:Y:S08]  /*0400*/  SYNCS.EXCH.64 URZ, [UR8+0x36830], UR6 ;  /* 0x03683006083f75b2 */ /* 0x0017300008000100 */
[----:B------:R3:W0:Y:S01]  /*0410*/  SYNCS.EXCH.64 URZ, [UR8+0x36840], UR4 ;  /* 0x03684004083f75b2 */ /* 0x0006220008000100 */
[----:B------:R3:W0:Y:S01]  /*0420*/  SYNCS.EXCH.64 URZ, [UR8+0x36838], UR6 ;  /* 0x03683806083f75b2 */ /* 0x0006220008000100 */
[----:B------:R3:W0:Y:S02]  /*0430*/  SYNCS.EXCH.64 URZ, [UR8+0x36848], UR4 ;  /* 0x03684804083f75b2 */ /* 0x0006240008000100 */
[----:B---3--:R-:W-:Y:S01]  /*0440*/  NOP ;  /* 0x0000000000007918 */ /* 0x008fe20000000000 */
.L_x_440:
[----:B------:R-:W3:Y:S01]  /*0450*/  SHFL.IDX PT, R2, R0, RZ, 0x1f ;  /* 0x00001fff00027589 */ /* 0x000ee200000e0000 */
[----:B------:R-:W-:Y:S01]  /*0460*/  NOP ;  /* 0x0000000000007918 */ /* 0x000fe20000000000 */
[----:B---3--:R-:W-:-:S13]  /*0470*/  ISETP.NE.AND P0, PT, R2, RZ, PT ;  /* 0x000000ff0200720c */ /* 0x008fda0003f05270 */
[----:B------:R-:W-:Y:S05]  /*0480*/  @P0 BRA `(.L_x_441) ;  /* 0x0000000000480947 */ /* 0x000fea0003800000 */
[----:B0-----:R-:W0:Y:S01]  /*0490*/  S2UR UR5, SR_CgaCtaId ;  /* 0x00000000000579c3 */ /* 0x001e220000008800 */
[----:B------:R-:W-:Y:S01]  /*04a0*/  UMOV UR4, 0x400 ;  /* 0x0000040000047882 */ /* 0x000fe20000000000 */
[----:B------:R-:W-:Y:S01]  /*04b0*/  UMOV UR6, 0x1 ;  /* 0x0000000100067882 */ /* 0x000fe20000000000 */
[----:B------:R-:W-:Y:S01]  /*04c0*/  UMOV UR7, 0x2 ;  /* 0x0000000200077882 */ /* 0x000fe20000000000 */
[----:B------:R-:W-:Y:S01]  /*04d0*/  ELECT P0, URZ, PT ;  /* 0x00000000003f782f */ /* 0x000fe20003800000 */
[----:B0-----:R-:W-:Y:S02]  /*04e0*/  ULEA UR8, UR5, UR4, 0x18 ;  /* 0x0000000405087291 */ /* 0x001fe4000f8ec03f */
[----:B------:R-:W-:-:S04]  /*04f0*/  UIADD3 UR4, -UR6, 0x100000, URZ ;  /* 0x0010000006047890 */ /* 0x000fc8000fffe13f */
[----:B------:R-:W-:Y:S02]  /*0500*/  USHF.L.U32 UR5, UR4, 0xb, URZ ;  /* 0x0000000b04057899 */ /* 0x000fe4000800063f */
[----:B------:R-:W-:Y:S02]  /*0510*/  USHF.L.U32 UR4, UR4, 0x1, URZ ;  /* 0x0000000104047899 */ /* 0x000fe4000800063f */
[----:B------:R-:W-:-:S04]  /*0520*/  UIADD3 UR6, -UR7, 0x100000, URZ ;  /* 0x0010000007067890 */ /* 0x000fc8000fffe13f */
[----:B------:R-:W-:Y:S02]  /*0530*/  USHF.L.U32 UR7, UR6, 0xb, URZ ;  /* 0x0000000b06077899 */ /* 0x000fe4000800063f */
[----:B------:R-:W-:Y:S01]  /*0540*/  USHF.L.U32 UR6, UR6, 0x1, URZ ;  /* 0x0000000106067899 */ /* 0x000fe2000800063f */
[----:B------:R-:W0:Y:S03]  /*0550*/  FENCE.VIEW.ASYNC.S ;  /* 0x00000000000073c6 */ /* 0x000e260000000000 */
[----:B0-----:R3:W0:Y:S08]  /*0560*/  SYNCS.EXCH.64 URZ, [UR8+0x36850], UR4 ;  /* 0x03685004083f75b2 */ /* 0x0016300008000100 */
[----:B------:R3:W0:Y:S01]  /*0570*/  SYNCS.EXCH.64 URZ, [UR8+0x36860], UR6 ;  /* 0x03686006083f75b2 */ /* 0x0006220008000100 */
[----:B------:R3:W0:Y:S01]  /*0580*/  SYNCS.EXCH.64 URZ, [UR8+0x36858], UR4 ;  /* 0x03685804083f75b2 */ /* 0x0006220008000100 */
[----:B------:R3:W0:Y:S02]  /*0590*/  SYNCS.EXCH.64 URZ, [UR8+0x36868], UR6 ;  /* 0x03686806083f75b2 */ /* 0x0006240008000100 */
[----:B---3--:R-:W-:Y:S01]  /*05a0*/  NOP ;  /* 0x0000000000007918 */ /* 0x008fe20000000000 */
.L_x_441:
[----:B------:R-:W3:Y:S01]  /*05b0*/  SHFL.IDX PT, R2, R0, RZ, 0x1f ;  /* 0x00001fff00027589 */ /* 0x000ee200000e0000 */
[----:B------:R-:W-:Y:S01]  /*05c0*/  NOP ;  /* 0x0000000000007918 */ /* 0x000fe20000000000 */
[----:B---3--:R-:W-:-:S13]  /*05d0*/  ISETP.NE.AND P0, PT, R2, RZ, PT ;  /* 0x000000ff0200720c */ /* 0x008fda0003f05270 */
[----:B------:R-:W-:Y:S05]  /*05e0*/  @P0 BRA `(.L_x_442) ;  /* 0x0000000000380947 */ /* 0x000fea0003800000 */
[----:B0-----:R-:W0:Y:S01]  /*05f0*/  S2UR UR5, SR_CgaCtaId ;  /* 0x00000000000579c3 */ /* 0x001e220000008800 */
[----:B------:R-:W-:Y:S01]  /*0600*/  UMOV UR4, 0x400 ;  /* 0x0000040000047882 */ /* 0x000fe20000000000 */
[----:B------:R-:W-:Y:S01]  /*0610*/  UMOV UR7, 0x1 ;  /* 0x0000000100077882 */ /* 0x000fe20000000000 */
[----:B------:R-:W-:Y:S01]  /*0620*/  ELECT P0, URZ, PT ;  /* 0x00000000003f782f */ /* 0x000fe20003800000 */
[----:B0-----:R-:W-:Y:S02]  /*0630*/  ULEA UR6, UR5, UR4, 0x18 ;  /* 0x0000000405067291 */ /* 0x001fe4000f8ec03f */
[----:B------:R-:W-:-:S04]  /*0640*/  UIADD3 UR4, -UR7, 0x100000, URZ ;  /* 0x0010000007047890 */ /* 0x000fc8000fffe13f */
[----:B------:R-:W-:Y:S02]  /*0650*/  USHF.L.U32 UR5, UR4, 0xb, URZ ;  /* 0x0000000b04057899 */ /* 0x000fe4000800063f */
[----:B------:R-:W-:Y:S01]  /*0660*/  USHF.L.U32 UR4, UR4, 0x1, URZ ;  /* 0x0000000104047899 */ /* 0x000fe2000800063f */
[----:B------:R-:W0:Y:S11]  /*0670*/  FENCE.VIEW.ASYNC.S ;  /* 0x00000000000073c6 */ /* 0x000e360000000000 */
[----:B0-----:R3:W0:Y:S01]  /*0680*/  SYNCS.EXCH.64 URZ, [UR6+0x36870], UR4 ;  /* 0x03687004063f75b2 */ /* 0x0016220008000100 */
[----:B------:R3:W0:Y:S01]  /*0690*/  SYNCS.EXCH.64 URZ, [UR6+0x36880], UR4 ;  /* 0x03688004063f75b2 */ /* 0x0006220008000100 */
[----:B------:R3:W0:Y:S01]  /*06a0*/  SYNCS.EXCH.64 URZ, [UR6+0x36878], UR4 ;  /* 0x03687804063f75b2 */ /* 0x0006220008000100 */
[----:B------:R3:W0:Y:S02]  /*06b0*/  SYNCS.EXCH.64 URZ, [UR6+0x36888], UR4 ;  /* 0x03688804063f75b2 */ /* 0x0006240008000100 */
[----:B---3--:R-:W-:Y:S01]  /*06c0*/  NOP ;  /* 0x0000000000007918 */ /* 0x008fe20000000000 */
.L_x_442:
        /* <DEDUP_REMOVED lines=22> */
.L_x_443:
        /* <DEDUP_REMOVED lines=22> */
.L_x_444:
[----:B0-----:R-:W-:Y:S01]  /*0990*/  UMOV UR4, 0x1 ;  /* 0x0000000100047882 */ /* 0x001fe20000000000 */
[----:B------:R-:W-:Y:S01]  /*09a0*/  PLOP3.LUT P0, PT, PT, PT, UP0, 0x80, 0x0 ;  /* 0x000000000000781c */ /* 0x000fe20003f0f008 */
[----:B------:R-:W-:Y:S01]  /*09b0*/  USEL UR4, UR4, 0x2, !UP0 ;  /* 0x0000000204047887 */ /* 0x000fe2000c000000 */
[----:B------:R-:W-:Y:S01]  /*09c0*/  NOP ;  /* 0x0000000000007918 */ /* 0x000fe20000000000 */
[----:B------:R-:W-:Y:S01]  /*09d0*/  ULDC.64 UR60, c[0x0][0x208] ;  /* 0x00008200003c7ab9 */ /* 0x000fe20000000a00 */
[----:B------:R-:W-:Y:S03]  /*09e0*/  BSSY B7, `(.L_x_445) ;  /* 0x000243c000077945 */ /* 0x000fe60003800000 */
[----:B------:R-:W-:-:S05]  /*09f0*/  IMAD.U32 R2, RZ, RZ, UR4 ;  /* 0x00000004ff027e24 */ /* 0x000fca000f8e00ff */
[----:B------:R0:W-:Y:S01]  /*0a00*/  STL [R1+0x64], R2 ;  /* 0x0000640201007387 */ /* 0x0001e20000100800 */
[----:B-12-4-:R-:W-:Y:S06]  /*0a10*/  BAR.SYNC.DEFER_BLOCKING 0x0 ;  /* 0x0000000000007b1d */ /* 0x016fec0000010000 */
[----:B------:R-:W-:Y:S05]  /*0a20*/  @!P0 BRA `(.L_x_446) ;  /* 0x000001e4006c8947 */ /* 0x000fea0003800000 */
.L_x_447:
        /* <DEDUP_REMOVED lines=8> */
[----:B-1----:R-:W-:-:S06]  /*0ab0*/  ULEA UR4, UR5, UR4, 0x18 ;  /* 0x0000000405047291 */ /* 0x002fcc000f8ec03f */
[----:B0-----:R-:W-:Y:S01]  /*0ac0*/  IMAD.U32 R2, RZ, RZ, UR4 ;  /* 0x00000004ff027e24 */ /* 0x001fe2000f8e00ff */
[----:B------:R-:W-:-:S04]  /*0ad0*/  ULDC UR4, c[0x0][0xc14] ;  /* 0x0003050000047ab9 */ /* 0x000fc80000000800 */
[----:B------:R-:W0:Y:S01]  /*0ae0*/  LDS.128 R148, [R2+0x368d0] ;  /* 0x0368d00002947984 */ /* 0x000e220000000c00 */
[----:B------:R-:W-:Y:S06]  /*0af0*/  BAR.ARV 0x4, 0x120 ;  /* 0x0104800000007b1d */ /* 0x000fec0000002000 */
[----:B0-----:R-:W-:-:S13]  /*0b00*/  ISETP.GE.AND P0, PT, R151, UR4, PT ;  /* 0x0000000497007c0c */ /* 0x001fda000bf06270 */
[----:B------:R-:W-:Y:S05]  /*0b10*/  @P0 BRA `(.L_x_448) ;  /* 0x0000024000a00947 */ /* 0x000fea0003800000 */
[----:B------:R-:W2:Y:S01]  /*0b20*/  LDL R0, [R1+0x64] ;  /* 0x0000640001007983 */ /* 0x000ea20000100800 */
[----:B------:R-:W-:Y:S01]  /*0b30*/  VIADD R227, R4, 0xffffff80 ;  /* 0xffffff8004e37836 */ /* 0x000fe20000000000 */
[----:B------:R-:W-:Y:S01]  /*0b40*/  R2UR UR4, R2 ;  /* 0x00000000020472ca */ /* 0x000fe200000e0000 */
[----:B------:R-:W-:Y:S02]  /*0b50*/  IMAD.MOV.U32 R224, RZ, RZ, RZ ;  /* 0x000000ffffe07224 */ /* 0x000fe400078e00ff */
[----:B------:R-:W-:Y:S02]  /*0b60*/  IMAD.MOV.U32 R206, RZ, RZ, RZ ;  /* 0x000000ffffce7224 */ /* 0x000fe400078e00ff */
[----:B------:R-:W-:Y:S02]  /*0b70*/  IMAD.MOV.U32 R18, RZ, RZ, RZ ;  /* 0x000000ffff127224 */ /* 0x000fe400078e00ff */
[----:B------:R-:W-:Y:S02]  /*0b80*/  IMAD.MOV.U32 R213, RZ, RZ, RZ ;  /* 0x000000ffffd57224 */ /* 0x000fe400078e00ff */
[----:B------:R-:W-:-:S04]  /*0b90*/  IMAD.MOV.U32 R211, RZ, RZ, RZ ;  /* 0x000000ffffd37224 */ /* 0x000fc800078e00ff */
[----:B------:R-:W-:Y:S01]  /*0ba0*/  UIADD3 UR4, UR4, 0x15400, URZ ;  /* 0x0001540004047890 */ /* 0x000fe2000fffe03f */
[----:B--2---:R-:W-:Y:S02]  /*0bb0*/  R2UR UR5, R0 ;  /* 0x00000000000572ca */ /* 0x004fe400000e0000 */
[----:B------:R-:W-:-:S04]  /*0bc0*/  SHF.R.S32.HI R0, RZ, 0x1f, R227 ;  /* 0x0000001fff007819 */ /* 0x000fc800000114e3 */
[CC--:B------:R-:W-:Y:S02]  /*0bd0*/  LEA.HI R4, R0.reuse, R227.reuse, RZ, 0x7 ;  /* 0x000000e300047211 */ /* 0x0c0fe400078f38ff */
[-C--:B------:R-:W-:Y:S02]  /*0be0*/  LEA.HI R3, R0, R227.reuse, RZ, 0x4 ;  /* 0x000000e300037211 */ /* 0x080fe400078f20ff */
[----:B------:R-:W-:Y:S02]  /*0bf0*/  LOP3.LUT R6, R4, 0xffffff80, RZ, 0xc0, !PT ;  /* 0xffffff8004067812 */ /* 0x000fe400078ec0ff */
[CC--:B------:R-:W-:Y:S01]  /*0c00*/  LEA.HI R5, R0.reuse, R227.reuse, RZ, 0x5 ;  /* 0x000000e300057211 */ /* 0x0c0fe200078f28ff */
[----:B------:R-:W-:Y:S01]  /*0c10*/  ULOP3.LUT UR5, UR5, 0x1, URZ, 0xfc, !UPT ;  /* 0x0000000105057892 */ /* 0x000fe2000f8efc3f */
[----:B------:R-:W-:Y:S01]  /*0c20*/  LEA.HI R216, R0, R227, RZ, 0x3 ;  /* 0x000000e300d87211 */ /* 0x000fe200078f18ff */
[----:B------:R-:W-:Y:S01]  /*0c30*/  IMAD.IADD R229, R227, 0x1, -R6 ;  /* 0x00000001e3e57824 */ /* 0x000fe200078e0a06 */
[----:B------:R-:W-:-:S02]  /*0c40*/  SHF.R.S32.HI R6, RZ, 0x4, R3 ;  /* 0x00000004ff067819 */ /* 0x000fc40000011403 */
[----:B------:R-:W-:Y:S02]  /*0c50*/  LEA.HI R11, R0, R227, RZ, 0x2 ;  /* 0x000000e3000b7211 */ /* 0x000fe400078f10ff */
[----:B------:R-:W-:Y:S02]  /*0c60*/  SHF.R.S32.HI R10, RZ, 0x1f, R229 ;  /* 0x0000001fff0a7819 */ /* 0x000fe400000114e5 */
[C---:B------:R-:W-:Y:S02]  /*0c70*/  LOP3.LUT R0, R3.reuse, 0x3fffff0, RZ, 0xc0, !PT ;  /* 0x03fffff003007812 */ /* 0x040fe400078ec0ff */
[----:B------:R-:W-:Y:S02]  /*0c80*/  LEA.HI R7, R10, R229, RZ, 0x2 ;  /* 0x000000e50a077211 */ /* 0x000fe400078f10ff */
[----:B------:R-:W-:Y:S01]  /*0c90*/  LEA.HI R3, R3, R6, RZ, 0x1 ;  /* 0x0000000603037211 */ /* 0x000fe200078f08ff */
[----:B------:R-:W-:Y:S01]  /*0ca0*/  IMAD.IADD R0, R227, 0x1, -R0 ;  /* 0x00000001e3007824 */ /* 0x000fe200078e0a00 */
[----:B------:R-:W-:-:S02]  /*0cb0*/  SHF.R.S32.HI R9, RZ, 0x2, R7 ;  /* 0x00000002ff097819 */ /* 0x000fc40000011407 */
[----:B------:R-:W-:Y:S02]  /*0cc0*/  SHF.R.S32.HI R12, RZ, 0x1f, R7 ;  /* 0x0000001fff0c7819 */ /* 0x000fe40000011407 */
[----:B------:R-:W-:Y:S02]  /*0cd0*/  SHF.R.S32.HI R237, RZ, 0x7, R4 ;  /* 0x00000007ffed7819 */ /* 0x000fe40000011404 */
[----:B------:R-:W-:Y:S02]  /*0ce0*/  LEA.HI R12, R12, R9, RZ, 0x3 ;  /* 0x000000090c0c7211 */ /* 0x000fe400078f18ff */
[----:B------:R-:W-:Y:S02]  /*0cf0*/  LOP3.LUT R3, R3, 0x1ffffffe, RZ, 0xc0, !PT ;  /* 0x1ffffffe03037812 */ /* 0x000fe400078ec0ff */
[----:B------:R-:W-:Y:S02]  /*0d00*/  LOP3.LUT R12, R12, 0xfffffff8, RZ, 0xc0, !PT ;  /* 0xfffffff80c0c7812 */ /* 0x000fe400078ec0ff */
[----:B------:R-:W-:Y:S01]  /*0d10*/  LEA.HI R10, R10, R229, RZ, 0x5 ;  /* 0x000000e50a0a7211 */ /* 0x000fe200078f28ff */
[----:B------:R-:W-:Y:S01]  /*0d20*/  IMAD.IADD R3, R6, 0x1, -R3 ;  /* 0x0000000106037824 */ /* 0x000fe200078e0a03 */
[----:B------:R-:W-:Y:S01]  /*0d30*/  LEA.HI R4, R4, R237, RZ, 0x1 ;  /* 0x000000ed04047211 */ /* 0x000fe200078f08ff */
[----:B------:R-:W-:Y:S01]  /*0d40*/  IMAD.IADD R9, R9, 0x1, -R12 ;  /* 0x0000000109097824 */ /* 0x000fe200078e0a0c */
[----:B------:R-:W-:-:S02]  /*0d50*/  SHF.R.S32.HI R5, RZ, 0x5, R5 ;  /* 0x00000005ff057819 */ /* 0x000fc40000011405 */
[----:B------:R-:W-:Y:S01]  /*0d60*/  LOP3.LUT R6, R7, 0x7ffffffc, RZ, 0xc0, !PT ;  /* 0x7ffffffc07067812 */ /* 0x000fe200078ec0ff */
[----:B------:R-:W-:Y:S01]  /*0d70*/  IMAD.MOV.U32 R7, RZ, RZ, -0x2 ;  /* 0xfffffffeff077424 */ /* 0x000fe200078e00ff */
[----:B------:R-:W-:Y:S01]  /*0d80*/  SHF.R.S32.HI R10, RZ, 0x5, R10 ;  /* 0x00000005ff0a7819 */ /* 0x000fe2000001140a */
[----:B------:R-:W-:Y:S01]  /*0d90*/  IMAD R12, R5, 0x10, R0 ;  /* 0x00000010050c7824 */ /* 0x000fe200078e0200 */
[----:B------:R-:W-:Y:S01]  /*0da0*/  LOP3.LUT R4, R4, 0x3fffffe, RZ, 0xc0, !PT ;  /* 0x03fffffe04047812 */ /* 0x000fe200078ec0ff */
[----:B------:R-:W-:Y:S01]  /*0db0*/  IMAD.IADD R6, R229, 0x1, -R6 ;  /* 0x00000001e5067824 */ /* 0x000fe200078e0a06 */
[----:B------:R-:W-:Y:S01]  /*0dc0*/  LOP3.LUT R8, R216, 0x1ffffff8, RZ, 0xc0, !PT ;  /* 0x1ffffff8d8087812 */ /* 0x000fe200078ec0ff */
[----:B------:R-:W-:Y:S01]  /*0dd0*/  IMAD R9, R10, 0x10, R9 ;  /* 0x000000100a097824 */ /* 0x000fe200078e0209 */
[----:B------:R-:W-:Y:S01]  /*0de0*/  LOP3.LUT R14, R11, 0xfffffffc, RZ, 0xc0, !PT ;  /* 0xfffffffc0b0e7812 */ /* 0x000fe200078ec0ff */
[----:B------:R-:W-:Y:S01]  /*0df0*/  IMAD.IADD R4, R237, 0x1, -R4 ;  /* 0x00000001ed047824 */ /* 0x000fe200078e0a04 */
[--C-:B------:R-:W-:Y:S01]  /*0e00*/  SHF.R.S32.HI R19, RZ, 0x2, R11.reuse ;  /* 0x00000002ff137819 */ /* 0x100fe2000001140b */
[C---:B------:R-:W-:Y:S01]  /*0e10*/  IMAD.IADD R8, R227.reuse, 0x1, -R8 ;  /* 0x00000001e3087824 */ /* 0x040fe200078e0a08 */
[----:B------:R-:W-:Y:S01]  /*0e20*/  SHF.R.S32.HI R0, RZ, 0x1f, R11 ;  /* 0x0000001fff007819 */ /* 0x000fe2000001140b */
[----:B------:R-:W-:Y:S01]  /*0e30*/  IMAD.IADD R227, R227, 0x1, -R14 ;  /* 0x00000001e3e37824 */ /* 0x000fe200078e0a0e */
[----:B------:R-:W-:Y:S01]  /*0e40*/  SHF.R.S32.HI R216, RZ, 0x3, R216 ;  /* 0x00000003ffd87819 */ /* 0x000fe200000114d8 */
[----:B------:R-:W-:Y:S01]  /*0e50*/  IMAD R12, R12, 0x8, R3 ;  /* 0x000000080c0c7824 */ /* 0x000fe200078e0203 */
[----:B------:R-:W-:Y:S01]  /*0e60*/  LEA.HI R0, R0, R19, RZ, 0x3 ;  /* 0x0000001300007211 */ /* 0x000fe200078f18ff */
[----:B------:R-:W-:-:S02]  /*0e70*/  IMAD R3, R6, R7, 0x70 ;  /* 0x0000007006037424 */ /* 0x000fc400078e0207 */
[----:B------:R-:W-:Y:S01]  /*0e80*/  IMAD R4, R4, 0x40, R9 ;  /* 0x0000004004047824 */ /* 0x000fe200078e0209 */
[----:B------:R-:W-:Y:S01]  /*0e90*/  LOP3.LUT R0, R0, 0xfffffff8, RZ, 0xc0, !PT ;  /* 0xfffffff800007812 */ /* 0x000fe200078ec0ff */
[----:B------:R-:W-:Y:S01]  /*0ea0*/  IMAD.SHL.U32 R22, R227, 0x8, RZ ;  /* 0x00000008e3167824 */ /* 0x000fe200078e00ff */
[----:B------:R0:W-:Y:S01]  /*0eb0*/  STL [R1+0x58], R3 ;  /* 0x0000580301007387 */ /* 0x0001e20000100800 */
[C---:B------:R-:W-:Y:S02]  /*0ec0*/  VIADD R223, R19.reuse, 0x40 ;  /* 0x0000004013df7836 */ /* 0x040fe40000000000 */
[C---:B------:R-:W-:Y:S01]  /*0ed0*/  VIADD R204, R22.reuse, 0x20 ;  /* 0x0000002016cc7836 */ /* 0x040fe20000000000 */
[----:B------:R1:W-:Y:S01]  /*0ee0*/  STL [R1+0x5c], R4 ;  /* 0x00005c0401007387 */ /* 0x0003e20000100800 */
[----:B------:R-:W-:Y:S01]  /*0ef0*/  IMAD.IADD R218, R19, 0x1, -R0 ;  /* 0x0000000113da7824 */ /* 0x000fe200078e0a00 */
[----:B------:R-:W-:Y:S01]  /*0f00*/  SHF.R.S32.HI R6, RZ, 0x1f, R223 ;  /* 0x0000001fff067819 */ /* 0x000fe200000114df */
[----:B------:R-:W-:Y:S01]  /*0f10*/  VIADD R205, R22, 0x40 ;  /* 0x0000004016cd7836 */ /* 0x000fe20000000000 */
[----:B------:R-:W-:Y:S01]  /*0f20*/  SHF.L.U32 R207, R223, 0x6, RZ ;  /* 0x00000006dfcf7819 */ /* 0x000fe200000006ff */
[----:B------:R-:W-:Y:S01]  /*0f30*/  IMAD.SHL.U32 R208, R218, 0x40, RZ ;  /* 0x00000040dad07824 */ /* 0x000fe200078e00ff */
[----:B0-----:R-:W-:Y:S01]  /*0f40*/  SHF.R.S32.HI R3, RZ, 0x1f, R204 ;  /* 0x0000001fff037819 */ /* 0x001fe200000114cc */
[----:B------:R-:W-:Y:S01]  /*0f50*/  IMAD.SHL.U32 R210, R5, 0x200, RZ ;  /* 0x0000020005d27824 */ /* 0x000fe200078e00ff */
[----:B------:R-:W-:Y:S01]  /*0f60*/  LEA.HI R6, R6, R223, RZ, 0x3 ;  /* 0x000000df06067211 */ /* 0x000fe200078f18ff */
[----:B------:R-:W-:Y:S01]  /*0f70*/  IMAD.SHL.U32 R214, R8, 0x8, RZ ;  /* 0x0000000808d67824 */ /* 0x000fe200078e00ff */
[-C--:B------:R-:W-:Y:S01]  /*0f80*/  LEA.HI R0, R3, R204.reuse, RZ, 0x6 ;  /* 0x000000cc03007211 */ /* 0x080fe200078f30ff */
[----:B-1----:R-:W-:Y:S01]  /*0f90*/  IMAD.U32 R4, RZ, RZ, UR5 ;  /* 0x00000005ff047e24 */ /* 0x002fe2000f8e00ff */
[----:B------:R-:W-:Y:S01]  /*0fa0*/  SHF.R.S32.HI R10, RZ, 0x1f, R205 ;  /* 0x0000001fff0a7819 */ /* 0x000fe200000114cd */
[----:B------:R-:W-:Y:S01]  /*0fb0*/  IMAD.SHL.U32 R6, R6, 0x40, RZ ;  /* 0x0000004006067824 */ /* 0x000fe200078e00ff */
[----:B------:R-:W-:Y:S01]  /*0fc0*/  LOP3.LUT R207, R207, 0x1c0, RZ, 0xc0, !PT ;  /* 0x000001c0cfcf7812 */ /* 0x000fe200078ec0ff */
[----:B------:R-:W-:Y:S01]  /*0fd0*/  IMAD.SHL.U32 R5, R0, 0x80, RZ ;  /* 0x0000008000057824 */ /* 0x000fe200078e00ff */
[----:B------:R0:W-:Y:S01]  /*0fe0*/  STL [R1+0x14], R4 ;  /* 0x0000140401007387 */ /* 0x0001e20000100800 */
[----:B------:R-:W-:Y:S01]  /*0ff0*/  LOP3.LUT R208, R208, 0x1c0, RZ, 0xc0, !PT ;  /* 0x000001c0d0d07812 */ /* 0x000fe200078ec0ff */
[----:B------:R-:W-:Y:S01]  /*1000*/  IMAD.SHL.U32 R16, R227, 0x4, RZ ;  /* 0x00000004e3107824 */ /* 0x000fe200078e00ff */
[----:B------:R-:W-:-:S02]  /*1010*/  LEA.HI R3, R3, R204, RZ, 0x3 ;  /* 0x000000cc03037211 */ /* 0x000fc400078f18ff */
[CC--:B------:R-:W-:Y:S02]  /*1020*/  LEA.HI R233, R10.reuse, R205.reuse, RZ, 0x3 ;  /* 0x000000cd0ae97211 */ /* 0x0c0fe400078f18ff */
[----:B------:R-:W-:Y:S02]  /*1030*/  LEA.HI R10, R10, R205, RZ, 0x6 ;  /* 0x000000cd0a0a7211 */ /* 0x000fe400078f30ff */
[----:B------:R-:W-:Y:S01]  /*1040*/  SHF.R.U32.HI R236, RZ, 0x3, R207 ;  /* 0x00000003ffec7819 */ /* 0x000fe200000116cf */
[----:B0-----:R-:W-:Y:S01]  /*1050*/  IMAD.U32 R4, RZ, RZ, UR4 ;  /* 0x00000004ff047e24 */ /* 0x001fe2000f8e00ff */
[----:B------:R-:W-:Y:S01]  /*1060*/  SHF.R.U32.HI R209, RZ, 0x3, R208 ;  /* 0x00000003ffd17819 */ /* 0x000fe200000116d0 */
[----:B------:R-:W-:Y:S01]  /*1070*/  IMAD.SHL.U32 R10, R10, 0x80, RZ ;  /* 0x000000800a0a7824 */ /* 0x000fe200078e00ff */
[--C-:B------:R-:W-:Y:S02]  /*1080*/  LOP3.LUT R0, R208, 0x38, R3.reuse, 0xf8, !PT ;  /* 0x00000038d0007812 */ /* 0x100fe400078ef803 */
[----:B------:R0:W-:Y:S01]  /*1090*/  STL [R1+0x54], R4 ;  /* 0x0000540401007387 */ /* 0x0001e20000100800 */
[----:B------:R-:W-:-:S02]  /*10a0*/  LOP3.LUT R7, R207, 0x38, R3, 0xf8, !PT ;  /* 0x00000038cf077812 */ /* 0x000fc400078ef803 */
[----:B------:R-:W-:Y:S02]  /*10b0*/  LOP3.LUT R212, R6, 0xfffffe00, RZ, 0xc0, !PT ;  /* 0xfffffe0006d47812 */ /* 0x000fe400078ec0ff */
[----:B------:R-:W-:Y:S02]  /*10c0*/  LOP3.LUT R5, R5, 0xffffe000, RZ, 0xc0, !PT ;  /* 0xffffe00005057812 */ /* 0x000fe400078ec0ff */
[----:B------:R-:W-:Y:S02]  /*10d0*/  LOP3.LUT R0, R0, R209, RZ, 0x3c, !PT ;  /* 0x000000d100007212 */ /* 0x000fe400078e3cff */
[----:B------:R-:W-:Y:S02]  /*10e0*/  LOP3.LUT R7, R7, R236, RZ, 0x3c, !PT ;  /* 0x000000ec07077212 */ /* 0x000fe400078e3cff */
[----:B0-----:R-:W-:Y:S02]  /*10f0*/  SHF.L.U32 R4, R12, 0x3, RZ ;  /* 0x000000030c047819 */ /* 0x001fe400000006ff */
[----:B------:R-:W-:-:S02]  /*1100*/  LOP3.LUT R6, R208, 0x38, R233, 0xf8, !PT ;  /* 0x00000038d0067812 */ /* 0x000fc400078ef8e9 */
[----:B------:R-:W-:Y:S01]  /*1110*/  LOP3.LUT R11, R207, 0x38, R233, 0xf8, !PT ;  /* 0x00000038cf0b7812 */ /* 0x000fe200078ef8e9 */
[----:B------:R0:W-:Y:S01]  /*1120*/  STL [R1+0x60], R4 ;  /* 0x0000600401007387 */ /* 0x0001e20000100800 */
[-C--:B------:R-:W-:Y:S02]  /*1130*/  IADD3 R0, R0, R5.reuse, R210 ;  /* 0x0000000500007210 */ /* 0x080fe40007ffe0d2 */
[----:B------:R-:W-:Y:S02]  /*1140*/  IADD3 R7, R7, R5, R212 ;  /* 0x0000000507077210 */ /* 0x000fe40007ffe0d4 */
[----:B------:R-:W-:Y:S02]  /*1150*/  LOP3.LUT R5, R10, 0xffffe000, RZ, 0xc0, !PT ;  /* 0xffffe0000a057812 */ /* 0x000fe400078ec0ff */
[----:B------:R-:W-:Y:S02]  /*1160*/  LOP3.LUT R6, R6, R209, RZ, 0x3c, !PT ;  /* 0x000000d106067212 */ /* 0x000fe400078e3cff */
[----:B------:R-:W-:-:S02]  /*1170*/  LOP3.LUT R11, R11, R236, RZ, 0x3c, !PT ;  /* 0x000000ec0b0b7212 */ /* 0x000fc400078e3cff */
[-C--:B------:R-:W-:Y:S02]  /*1180*/  IADD3 R6, R6, R5.reuse, R210 ;  /* 0x0000000506067210 */ /* 0x080fe40007ffe0d2 */
[----:B------:R-:W-:Y:S02]  /*1190*/  IADD3 R11, R11, R5, R212 ;  /* 0x000000050b0b7210 */ /* 0x000fe40007ffe0d4 */
[----:B------:R-:W-:Y:S02]  /*11a0*/  LOP3.LUT R5, R207, 0x38, R22, 0xf8, !PT ;  /* 0x00000038cf057812 */ /* 0x000fe400078ef816 */
[----:B------:R-:W-:Y:S02]  /*11b0*/  SHF.R.S32.HI R228, RZ, 0x3, R3 ;  /* 0x00000003ffe47819 */ /* 0x000fe40000011403 */
[----:B------:R-:W-:Y:S02]  /*11c0*/  LOP3.LUT R5, R212, R5, R236, 0xf6, !PT ;  /* 0x00000005d4057212 */ /* 0x000fe400078ef6ec */
[----:B------:R-:W-:-:S02]  /*11d0*/  SHF.R.S32.HI R233, RZ, 0x3, R233 ;  /* 0x00000003ffe97819 */ /* 0x000fc400000114e9 */
[----:B------:R-:W-:Y:S02]  /*11e0*/  LEA R234, R5, UR4, 0x1 ;  /* 0x0000000405ea7c11 */ /* 0x000fe4000f8e08ff */
[----:B------:R-:W-:Y:S02]  /*11f0*/  LEA R235, R0, UR4, 0x1 ;  /* 0x0000000400eb7c11 */ /* 0x000fe4000f8e08ff */
[----:B------:R-:W-:Y:S02]  /*1200*/  LEA R231, R7, UR4, 0x1 ;  /* 0x0000000407e77c11 */ /* 0x000fe4000f8e08ff */
[----:B------:R-:W-:Y:S02]  /*1210*/  LEA R232, R6, UR4, 0x1 ;  /* 0x0000000406e87c11 */ /* 0x000fe4000f8e08ff */
[----:B0-----:R-:W-:-:S07]  /*1220*/  LEA R230, R11, UR4, 0x1 ;  /* 0x000000040be67c11 */ /* 0x001fce000f8e08ff */
.L_x_659:
[----:B0-2--5:R-:W0:Y:S01]  /*1230*/  LDC.64 R4, c[0x0][0xc60] ;  /* 0x00031800ff047b82 */ /* 0x025e220000000a00 */
[----:B------:R-:W-:Y:S01]  /*1240*/  ULDC.64 UR4, c[0x0][0xa28] ;  /* 0x00028a0000047ab9 */ /* 0x000fe20000000a00 */
[----:B------:R-:W-:Y:S01]  /*1250*/  ULDC.64 UR8, c[0x0][0xa18] ;  /* 0x0002860000087ab9 */ /* 0x000fe20000000a00 */
[----:B------:R-:W-:Y:S01]  /*1260*/  ULDC.64 UR6, c[0x0][0xa08] ;  /* 0x0002820000067ab9 */ /* 0x000fe20000000a00 */
[----:B0-----:R-:W-:-:S05]  /*1270*/  IMAD.WIDE R4, R151, 0x4, R4 ;  /* 0x0000000497047825 */ /* 0x001fca00078e0204 */
[----:B------:R-:W2:Y:S01]  /*1280*/  LDG.E R222, desc[UR60][R4.64] ;  /* 0x0000003c04de7981 */ /* 0x000ea2000c1e1900 */
[----:B------:R-:W-:Y:S01]  /*1290*/  ISETP.NE.U32.AND P2, PT, RZ, UR4, PT ;  /* 0x00000004ff007c0c */ /* 0x000fe2000bf45070 */
[----:B------:R-:W-:Y:S01]  /*12a0*/  IMAD.MOV.U32 R0, RZ, RZ, RZ ;  /* 0x000000ffff007224 */ /* 0x000fe200078e00ff */
[----:B------:R-:W-:Y:S01]  /*12b0*/  ISETP.NE.U32.AND P1, PT, RZ, UR8, PT ;  /* 0x00000008ff007c0c */ /* 0x000fe2000bf25070 */
[----:B------:R-:W-:Y:S01]  /*12c0*/  IMAD.MOV.U32 R28, RZ, RZ, RZ ;  /* 0x000000ffff1c7224 */ /* 0x000fe200078e00ff */
[----:B------:R-:W-:Y:S02]  /*12d0*/  ISETP.NE.AND.EX P2, PT, RZ, UR5, PT, P2 ;  /* 0x00000005ff007c0c */ /* 0x000fe4000bf45320 */
[----:B------:R-:W-:Y:S02]  /*12e0*/  ISETP.NE.AND.EX P1, PT, RZ, UR9, PT, P1 ;  /* 0x00000009ff007c0c */ /* 0x000fe4000bf25310 */
[----:B------:R-:W-:-:S04]  /*12f0*/  ISETP.NE.U32.AND P0, PT, RZ, UR6, PT ;  /* 0x00000006ff007c0c */ /* 0x000fc8000bf05070 */
[----:B------:R-:W-:Y:S02]  /*1300*/  ISETP.NE.AND.EX P0, PT, RZ, UR7, PT, P0 ;  /* 0x00000007ff007c0c */ /* 0x000fe4000bf05300 */
[----:B--2---:R-:W-:Y:S01]  /*1310*/  SHF.R.S32.HI R226, RZ, 0x1f, R222 ;  /* 0x0000001fffe27819 */ /* 0x004fe200000114de */
[C---:B------:R-:W-:Y:S02]  /*1320*/  IMAD.SHL.U32 R220, R222.reuse, 0x4, RZ ;  /* 0x00000004dedc7824 */ /* 0x040fe400078e00ff */
[C---:B------:R-:W-:Y:S02]  /*1330*/  @P2 LEA R4, P3, R222.reuse, UR4, 0x2 ;  /* 0x00000004de042c11 */ /* 0x040fe4000f8610ff */
[C-C-:B------:R-:W-:Y:S02]  /*1340*/  SHF.L.U64.HI R221, R222.reuse, 0x2, R226.reuse ;  /* 0x00000002dedd7819 */ /* 0x140fe400000102e2 */
[----:B------:R-:W-:Y:S01]  /*1350*/  @P2 LEA.HI.X R5, R222, UR5, R226, 0x2, P3 ;  /* 0x00000005de052c11 */ /* 0x000fe200098f14e2 */
[----:B------:R-:W-:Y:S01]  /*1360*/  ULDC UR4, c[0x0][0x288] ;  /* 0x0000a20000047ab9 */ /* 0x000fe20000000800 */
[----:B---3--:R-:W-:-:S03]  /*1370*/  IADD3 R8, P4, R220, UR6, RZ ;  /* 0x00000006dc087c10 */ /* 0x008fc6000ff9e0ff */
[----:B------:R0:W5:Y:S01]  /*1380*/  @P2 LDG.E R0, desc[UR60][R4.64] ;  /* 0x0000003c04002981 */ /* 0x000162000c1e1900 */
[----:B----4-:R-:W-:Y:S01]  /*1390*/  @P1 IADD3 R6, P2, R220, UR8, RZ ;  /* 0x00000008dc061c10 */ /* 0x010fe2000ff5e0ff */
[----:B------:R-:W-:Y:S01]  /*13a0*/  IMAD.U32 R152, RZ, RZ, UR4 ;  /* 0x00000004ff987e24 */ /* 0x000fe2000f8e00ff */
[C---:B------:R-:W-:Y:S01]  /*13b0*/  IADD3.X R9, R221.reuse, UR7, RZ, P4, !PT ;  /* 0x00000007dd097c10 */ /* 0x040fe2000a7fe4ff */
[----:B------:R-:W-:Y:S01]  /*13c0*/  ULDC.64 UR4, c[0x0][0x3f8] ;  /* 0x0000fe0000047ab9 */ /* 0x000fe20000000a00 */
[----:B------:R-:W-:-:S03]  /*13d0*/  @P1 IADD3.X R7, R221, UR9, RZ, P2, !PT ;  /* 0x00000009dd071c10 */ /* 0x000fc600097fe4ff */
[----:B------:R0:W5:Y:S01]  /*13e0*/  @P0 LDG.E R28, desc[UR60][R8.64] ;  /* 0x0000003c081c0981 */ /* 0x000162000c1e1900 */
[----:B------:R-:W-:Y:S01]  /*13f0*/  UISETP.NE.U32.AND UP0, UPT, UR4, URZ, UPT ;  /* 0x0000003f0400728c */ /* 0x000fe2000bf05070 */
[----:B------:R-:W-:Y:S02]  /*1400*/  ULDC.64 UR8, c[0x0][0xa20] ;  /* 0x0002880000087ab9 */ /* 0x000fe40000000a00 */
[----:B------:R0:W5:Y:S01]  /*1410*/  @P1 LDG.E R152, desc[UR60][R6.64] ;  /* 0x0000003c06981981 */ /* 0x000162000c1e1900 */
[----:B------:R-:W-:Y:S01]  /*1420*/  UISETP.NE.AND.EX UP0, UPT, UR5, URZ, UPT, UP0 ;  /* 0x0000003f0500728c */ /* 0x000fe2000bf05300 */
[----:B------:R-:W-:Y:S01]  /*1430*/  ULDC UR4, c[0x0][0x404] ;  /* 0x0001010000047ab9 */ /* 0x000fe20000000800 */
[----:B------:R-:W-:Y:S02]  /*1440*/  ISETP.NE.U32.AND P2, PT, RZ, UR8, PT ;  /* 0x00000008ff007c0c */ /* 0x000fe4000bf45070 */
[----:B------:R-:W-:Y:S01]  /*1450*/  USEL UR4, UR4, 0x1, UP0 ;  /* 0x0000000104047887 */ /* 0x000fe20008000000 */
[----:B------:R-:W-:Y:S01]  /*1460*/  ULDC UR5, c[0x0][0x2e0] ;  /* 0x0000b80000057ab9 */ /* 0x000fe20000000800 */
[----:B------:R-:W-:-:S02]  /*1470*/  ISETP.NE.AND.EX P2, PT, RZ, UR9, PT, P2 ;  /* 0x00000009ff007c0c */ /* 0x000fc4000bf45320 */
[----:B------:R-:W-:-:S03]  /*1480*/  UIMAD UR4, UR4, UR5, URZ ;  /* 0x00000005040472a4 */ /* 0x000fc6000f8e023f */
[----:B------:R-:W-:Y:S01]  /*1490*/  ULDC UR5, c[0x0][0x338] ;  /* 0x0000ce0000057ab9 */ /* 0x000fe20000000800 */
[----:B------:R-:W-:Y:S02]  /*14a0*/  IMAD.MOV.U32 R225, RZ, RZ, R149 ;  /* 0x000000ffffe17224 */ /* 0x000fe400078e0095 */
[----:B------:R-:W-:Y:S02]  /*14b0*/  IMAD.MOV.U32 R219, RZ, RZ, R150 ;  /* 0x000000ffffdb7224 */ /* 0x000fe400078e0096 */
[----:B------:R-:W-:Y:S01]  /*14c0*/  IMAD.MOV.U32 R27, RZ, RZ, R222 ;  /* 0x000000ffff1b7224 */ /* 0x000fe200078e00de */
[----:B0-----:R-:W-:Y:S06]  /*14d0*/  @P1 BRA `(.L_x_449) ;  /* 0x0000000000241947 */ /* 0x001fec0003800000 */
[----:B------:R-:W-:Y:S02]  /*14e0*/  ULDC.64 UR6, c[0x0][0xa00] ;  /* 0x0002800000067ab9 */ /* 0x000fe40000000a00 */
[----:B------:R-:W-:-:S04]  /*14f0*/  ISETP.NE.U32.AND P1, PT, RZ, UR6, PT ;  /* 0x00000006ff007c0c */ /* 0x000fc8000bf25070 */
[----:B------:R-:W-:-:S13]  /*1500*/  ISETP.NE.AND.EX P1, PT, RZ, UR7, PT, P1 ;  /* 0x00000007ff007c0c */ /* 0x000fda000bf25310 */
[----:B------:R-:W-:Y:S05]  /*1510*/  @!P1 BRA `(.L_x_449) ;  /* 0x0000000000149947 */ /* 0x000fea0003800000 */
[----:B------:R-:W0:Y:S02]  /*1520*/  LDC.64 R4, c[0x0][0xa00] ;  /* 0x00028000ff047b82 */ /* 0x000e240000000a00 */
[----:B0-----:R-:W-:-:S05]  /*1530*/  IMAD.WIDE R4, R27, 0x4, R4 ;  /* 0x000000041b047825 */ /* 0x001fca00078e0204 */
[----:B-----5:R-:W2:Y:S04]  /*1540*/  LDG.E R152, desc[UR60][R4.64] ;  /* 0x0000003c04987981 */ /* 0x020ea8000c1e1900 */
[----:B------:R-:W2:Y:S02]  /*1550*/  LDG.E R3, desc[UR60][R4.64+0x4] ;  /* 0x0000043c04037981 */ /* 0x000ea4000c1e1900 */
[----:B--2---:R-:W-:-:S07]  /*1560*/  IMAD.IADD R152, R3, 0x1, -R152 ;  /* 0x0000000103987824 */ /* 0x004fce00078e0a98 */
.L_x_449:
[----:B------:R-:W-:Y:S02]  /*1570*/  IMAD.U32 R24, RZ, RZ, UR5 ;  /* 0x00000005ff187e24 */ /* 0x000fe4000f8e00ff */
[----:B------:R-:W-:Y:S01]  /*1580*/  IMAD.U32 R29, RZ, RZ, UR4 ;  /* 0x00000004ff1d7e24 */ /* 0x000fe2000f8e00ff */
[----:B------:R-:W-:Y:S06]  /*1590*/  @!P2 BRA `(.L_x_450) ;  /* 0x000000000010a947 */ /* 0x000fec0003800000 */
[----:B------:R-:W-:-:S04]  /*15a0*/  IADD3 R4, P0, R220, UR8, RZ ;  /* 0x00000008dc047c10 */ /* 0x000fc8000ff1e0ff */
[----:B------:R-:W-:-:S05]  /*15b0*/  IADD3.X R5, R221, UR9, RZ, P0, !PT ;  /* 0x00000009dd057c10 */ /* 0x000fca00087fe4ff */
[----:B------:R0:W5:Y:S01]  /*15c0*/  LDG.E R29, desc[UR60][R4.64] ;  /* 0x0000003c041d7981 */ /* 0x000162000c1e1900 */
[----:B------:R-:W-:Y:S05]  /*15d0*/  BRA `(.L_x_451) ;  /* 0x0000000000107947 */ /* 0x000fea0003800000 */
.L_x_450:
[----:B------:R-:W-:Y:S05]  /*15e0*/  @!P0 BRA `(.L_x_451) ;  /* 0x00000000000c8947 */ /* 0x000fea0003800000 */
[----:B------:R-:W2:Y:S04]  /*15f0*/  LDG.E R4, desc[UR60][R8.64] ;  /* 0x0000003c08047981 */ /* 0x000ea8000c1e1900 */
[----:B------:R-:W2:Y:S02]  /*1600*/  LDG.E R29, desc[UR60][R8.64+0x4] ;  /* 0x0000043c081d7981 */ /* 0x000ea4000c1e1900 */
[----:B--2---:R-:W-:-:S07]  /*1610*/  IMAD.IADD R29, R29, 0x1, -R4 ;  /* 0x000000011d1d7824 */ /* 0x004fce00078e0a04 */
.L_x_451:
[----:B------:R-:W-:Y:S02]  /*1620*/  ULDC.64 UR4, c[0x0][0xa10] ;  /* 0x0002840000047ab9 */ /* 0x000fe40000000a00 */
[----:B------:R-:W-:-:S04]  /*1630*/  ISETP.NE.U32.AND P0, PT, RZ, UR4, PT ;  /* 0x00000004ff007c0c */ /* 0x000fc8000bf05070 */
[----:B------:R-:W-:Y:S01]  /*1640*/  ISETP.NE.AND.EX P0, PT, RZ, UR5, PT, P0 ;  /* 0x00000005ff007c0c */ /* 0x000fe2000bf05300 */
[----:B------:R-:W-:-:S12]  /*1650*/  ULDC.64 UR4, c[0x0][0xa30] ;  /* 0x00028c0000047ab9 */ /* 0x000fd80000000a00 */
[----:B0-----:R-:W0:Y:S02]  /*1660*/  @P0 LDC.64 R4, c[0x0][0xa10] ;  /* 0x00028400ff040b82 */ /* 0x001e240000000a00 */
[----:B0-----:R-:W-:-:S05]  /*1670*/  @P0 IMAD.WIDE R4, R27, 0x4, R4 ;  /* 0x000000041b040825 */ /* 0x001fca00078e0204 */
[----:B------:R-:W2:Y:S04]  /*1680*/  @P0 LDG.E R3, desc[UR60][R4.64] ;  /* 0x0000003c04030981 */ /* 0x000ea8000c1e1900 */
[----:B------:R0:W2:Y:S01]  /*1690*/  @P0 LDG.E R8, desc[UR60][R4.64+0x4] ;  /* 0x0000043c04080981 */ /* 0x0000a2000c1e1900 */
[----:B------:R-:W-:Y:S01]  /*16a0*/  ISETP.NE.U32.AND P1, PT, RZ, UR4, PT ;  /* 0x00000004ff007c0c */ /* 0x000fe2000bf25070 */
[----:B-----5:R-:W-:-:S03]  /*16b0*/  IMAD.MOV.U32 R145, RZ, RZ, R29 ;  /* 0x000000ffff917224 */ /* 0x020fc600078e001d */
[----:B------:R-:W-:-:S13]  /*16c0*/  ISETP.NE.AND.EX P1, PT, RZ, UR5, PT, P1 ;  /* 0x00000005ff007c0c */ /* 0x000fda000bf25310 */
[----:B------:R-:W-:-:S04]  /*16d0*/  @P1 IADD3 R6, P2, R220, UR4, RZ ;  /* 0x00000004dc061c10 */ /* 0x000fc8000ff5e0ff */
[----:B------:R-:W-:-:S05]  /*16e0*/  @P1 IADD3.X R7, R221, UR5, RZ, P2, !PT ;  /* 0x00000005dd071c10 */ /* 0x000fca00097fe4ff */
[----:B------:R1:W5:Y:S01]  /*16f0*/  @P1 LDG.E R145, desc[UR60][R6.64] ;  /* 0x0000003c06911981 */ /* 0x000362000c1e1900 */
[----:B------:R-:W-:Y:S01]  /*1700*/  IMAD.IADD R9, R29, 0x1, -R0 ;  /* 0x000000011d097824 */ /* 0x000fe200078e0a00 */
[----:B------:R-:W-:Y:S01]  /*1710*/  PLOP3.LUT P2, PT, PT, PT, PT, 0x80, 0x0 ;  /* 0x000000000000781c */ /* 0x000fe20003f4f070 */
[----:B0-----:R-:W-:Y:S02]  /*1720*/  IMAD.MOV.U32 R4, RZ, RZ, RZ ;  /* 0x000000ffff047224 */ /* 0x001fe400078e00ff */
[----:B------:R-:W-:-:S05]  /*1730*/  IMAD.MOV R0, RZ, RZ, -R9 ;  /* 0x000000ffff007224 */ /* 0x000fca00078e0a09 */
[----:B------:R-:W-:-:S04]  /*1740*/  VIMNMX R0, RZ, R0, !PT ;  /* 0x00000000ff007248 */ /* 0x000fc80007fe0100 */
[----:B------:R-:W-:-:S05]  /*1750*/  SHF.R.U32.HI R126, RZ, 0x4, R0 ;  /* 0x00000004ff7e7819 */ /* 0x000fca0000011600 */
[----:B------:R-:W-:-:S04]  /*1760*/  IMAD.WIDE.U32 R126, R126, 0x24924925, RZ ;  /* 0x249249257e7e7825 */ /* 0x000fc800078e00ff */
[----:B------:R-:W-:-:S04]  /*1770*/  IMAD.MOV.U32 R126, RZ, RZ, R127 ;  /* 0x000000ffff7e7224 */ /* 0x000fc800078e007f */
[----:B------:R-:W-:Y:S02]  /*1780*/  IMAD.MOV.U32 R25, RZ, RZ, R126 ;  /* 0x000000ffff197224 */ /* 0x000fe400078e007e */
[----:B--2---:R-:W-:-:S04]  /*1790*/  @P0 IMAD.IADD R24, R8, 0x1, -R3 ;  /* 0x0000000108180824 */ /* 0x004fc800078e0a03 */
[----:B------:R-:W-:-:S04]  /*17a0*/  IMAD.IADD R151, R9, 0x1, R24 ;  /* 0x0000000109977824 */ /* 0x000fc800078e0218 */
[----:B------:R-:W-:-:S04]  /*17b0*/  VIADD R5, R151, 0x6f ;  /* 0x0000006f97057836 */ /* 0x000fc80000000000 */
[----:B------:R-:W-:-:S05]  /*17c0*/  IMAD.HI R4, R5, -0x6db6db6d, R4 ;  /* 0x9249249305047827 */ /* 0x000fca00078e0204 */
[----:B------:R-:W-:-:S04]  /*17d0*/  SHF.R.U32.HI R153, RZ, 0x1f, R4 ;  /* 0x0000001fff997819 */ /* 0x000fc80000011604 */
[----:B------:R-:W-:-:S05]  /*17e0*/  LEA.HI.SX32 R153, R4, R153, 0x1a ;  /* 0x0000009904997211 */ /* 0x000fca00078fd2ff */
[----:B------:R-:W-:-:S05]  /*17f0*/  IMAD R3, R153, 0x70, -R9 ;  /* 0x0000007099037824 */ /* 0x000fca00078e0a09 */
[----:B------:R-:W-:-:S04]  /*1800*/  VIMNMX R3, R3, R24, PT ;  /* 0x0000001803037248 */ /* 0x000fc80003fe0100 */
[----:B------:R-:W-:-:S13]  /*1810*/  ISETP.GT.AND P0, PT, R3, R0, PT ;  /* 0x000000000300720c */ /* 0x000fda0003f04270 */
[----:B------:R-:W-:Y:S01]  /*1820*/  @P0 IADD3 R5, R3, 0x6f, RZ ;  /* 0x0000006f03050810 */ /* 0x000fe20007ffe0ff */
[----:B------:R-:W-:-:S04]  /*1830*/  @P0 IMAD.MOV.U32 R4, RZ, RZ, RZ ;  /* 0x000000ffff040224 */ /* 0x000fc800078e00ff */
[----:B------:R-:W-:-:S05]  /*1840*/  @P0 IMAD.HI R4, R5, -0x6db6db6d, R4 ;  /* 0x9249249305040827 */ /* 0x000fca00078e0204 */
[----:B------:R-:W-:-:S04]  /*1850*/  @P0 SHF.R.U32.HI R3, RZ, 0x1f, R4 ;  /* 0x0000001fff030819 */ /* 0x000fc80000011604 */
[----:B------:R-:W-:-:S04]  /*1860*/  @P0 LEA.HI.SX32 R25, R4, R3, 0x1a ;  /* 0x0000000304190211 */ /* 0x000fc800078fd2ff */
[----:B------:R-:W-:-:S13]  /*1870*/  ISETP.GT.AND P0, PT, R25, R126, PT ;  /* 0x0000007e1900720c */ /* 0x000fda0003f04270 */
[----:B-1----:R-:W-:Y:S05]  /*1880*/  @!P0 BRA `(.L_x_452) ;  /* 0x0000009000d48947 */ /* 0x002fea0003800000 */
[----:B------:R-:W-:Y:S01]  /*1890*/  VIADD R0, R2, 0x21400 ;  /* 0x0002140002007836 */ /* 0x000fe20000000000 */
[----:B------:R-:W-:Y:S04]  /*18a0*/  BSSY B6, `(.L_x_453) ;  /* 0x0000013000067945 */ /* 0x000fe80003800000 */
[----:B------:R-:W-:-:S13]  /*18b0*/  LOP3.LUT P0, RZ, R0, 0x3ff, RZ, 0xc0, !PT ;  /* 0x000003ff00ff7812 */ /* 0x000fda000780c0ff */
[----:B------:R-:W-:Y:S05]  /*18c0*/  @!P0 BRA `(.L_x_454) ;  /* 0x0000000000408947 */ /* 0x000fea0003800000 */
[----:B------:R-:W-:Y:S01]  /*18d0*/  MOV R0, 0x0 ;  /* 0x0000000000007802 */ /* 0x000fe20000000f00 */
[----:B------:R-:W-:Y:S01]  /*18e0*/  ULDC.64 UR4, c[0x4][0xa8] ;  /* 0x01002a0000047ab9 */ /* 0x000fe20000000a00 */
[----:B------:R-:W-:Y:S01]  /*18f0*/  ULDC.64 UR6, c[0x4][0x18] ;  /* 0x0100060000067ab9 */ /* 0x000fe20000000a00 */
[----:B------:R-:W-:Y:S01]  /*1900*/  IMAD.U32 R4, RZ, RZ, UR4 ;  /* 0x00000004ff047e24 */ /* 0x000fe2000f8e00ff */
[----:B------:R0:W1:Y:S01]  /*1910*/  LDC.64 R14, c[0x4][R0] ;  /* 0x01000000000e7b82 */ /* 0x0000620000000a00 */
[----:B------:R-:W-:Y:S01]  /*1920*/  IMAD.U32 R5, RZ, RZ, UR5 ;  /* 0x00000005ff057e24 */ /* 0x000fe2000f8e00ff */
[----:B------:R-:W-:Y:S01]  /*1930*/  ULDC.64 UR4, c[0x4][0xb0] ;  /* 0x01002c0000047ab9 */ /* 0x000fe20000000a00 */
[----:B------:R-:W-:Y:S02]  /*1940*/  IMAD.U32 R10, RZ, RZ, UR6 ;  /* 0x00000006ff0a7e24 */ /* 0x000fe4000f8e00ff */
[----:B------:R-:W-:Y:S02]  /*1950*/  IMAD.U32 R6, RZ, RZ, UR4 ;  /* 0x00000004ff067e24 */ /* 0x000fe4000f8e00ff */
[----:B------:R-:W-:-:S02]  /*1960*/  IMAD.U32 R7, RZ, RZ, UR5 ;  /* 0x00000005ff077e24 */ /* 0x000fc4000f8e00ff */
[----:B------:R-:W-:Y:S02]  /*1970*/  IMAD.U32 R11, RZ, RZ, UR7 ;  /* 0x00000007ff0b7e24 */ /* 0x000fe4000f8e00ff */
[----:B------:R-:W-:Y:S02]  /*1980*/  IMAD.MOV.U32 R8, RZ, RZ, 0x70 ;  /* 0x00000070ff087424 */ /* 0x000fe400078e00ff */
[----:B------:R-:W-:Y:S02]  /*1990*/  IMAD.MOV.U32 R12, RZ, RZ, 0x1 ;  /* 0x00000001ff0c7424 */ /* 0x000fe400078e00ff */
[----:B0-----:R-:W-:-:S07]  /*19a0*/  IMAD.MOV.U32 R13, RZ, RZ, RZ ;  /* 0x000000ffff0d7224 */ /* 0x001fce00078e00ff */
[----:B------:R-:W-:-:S07]  /*19b0*/  LEPC R20, `(.L_x_454) ;  /* 0x000000001014794e */ /* 0x000fce0000000000 */
[----:B-1---5:R-:W-:Y:S05]  /*19c0*/  CALL.ABS.NOINC R14 ;  /* 0x000000000e007343 */ /* 0x022fea0003c00000 */
.L_x_454:
[----:B------:R-:W-:Y:S05]  /*19d0*/  BSYNC B6 ;  /* 0x0000000000067941 */ /* 0x000fea0003800000 */
.L_x_453:
        /* <DEDUP_REMOVED lines=11> */
[----:B------:R-:W-:Y:S01]  /*1a90*/  MOV R10, UR6 ;  /* 0x00000006000a7c02 */ /* 0x000fe20008000f00 */
        /* <DEDUP_REMOVED lines=8> */
.L_x_456:
[----:B------:R-:W-:Y:S05]  /*1b20*/  BSYNC B6 ;  /* 0x0000000000067941 */ /* 0x000fea0003800000 */
.L_x_455:
[----:B------:R-:W-:Y:S01]  /*1b30*/  ULDC.64 UR4, c[0x0][0x9f8] ;  /* 0x00027e0000047ab9 */ /* 0x000fe20000000a00 */
[----:B------:R-:W2:Y:S01]  /*1b40*/  LDL.LU R20, [R1] ;  /* 0x0000000001147983 */ /* 0x000ea20000300800 */
[----:B------:R-:W-:Y:S01]  /*1b50*/  ISETP.NE.U32.AND P0, PT, RZ, UR4, PT ;  /* 0x00000004ff007c0c */ /* 0x000fe2000bf05070 */
[----:B------:R-:W0:Y:S01]  /*1b60*/  LDC R0, c[0x0][0x428] ;  /* 0x00010a00ff007b82 */ /* 0x000e220000000800 */
[----:B------:R-:W-:-:S07]  /*1b70*/  ULDC UR6, c[0x0][0x2e4] ;  /* 0x0000b90000067ab9 */ /* 0x000fce0000000800 */
[----:B------:R-:W1:Y:S01]  /*1b80*/  LDC.64 R114, c[0x0][0x2f0] ;  /* 0x0000bc00ff727b82 */ /* 0x000e620000000a00 */
[----:B------:R-:W-:Y:S01]  /*1b90*/  ISETP.NE.AND.EX P0, PT, RZ, UR5, PT, P0 ;  /* 0x00000005ff007c0c */ /* 0x000fe2000bf05300 */
[----:B------:R-:W-:Y:S01]  /*1ba0*/  IMAD.IADD R28, R28, 0x1, R29 ;  /* 0x000000011c1c7824 */ /* 0x000fe200078e021d */
[----:B------:R-:W-:Y:S01]  /*1bb0*/  SHF.R.S32.HI R23, RZ, 0x1f, R22 ;  /* 0x0000001fff177819 */ /* 0x000fe20000011416 */
[----:B------:R-:W-:-:S04]  /*1bc0*/  ULDC.64 UR8, c[0x0][0xa08] ;  /* 0x0002820000087ab9 */ /* 0x000fc80000000a00 */
[----:B------:R-:W3:Y:S06]  /*1bd0*/  LDC.64 R108, c[0x0][0x3e8] ;  /* 0x0000fa00ff6c7b82 */ /* 0x000eec0000000a00 */
[----:B------:R-:W-:Y:S02]  /*1be0*/  @P0 IADD3 R4, P1, R220, UR4, RZ ;  /* 0x00000004dc040c10 */ /* 0x000fe4000ff3e0ff */
[----:B------:R-:W4:Y:S02]  /*1bf0*/  LDC R125, c[0x0][0x3d4] ;  /* 0x0000f500ff7d7b82 */ /* 0x000f240000000800 */
[----:B------:R-:W-:Y:S01]  /*1c00*/  @P0 IADD3.X R5, R221, UR5, RZ, P1, !PT ;  /* 0x00000005dd050c10 */ /* 0x000fe20008ffe4ff */
[----:B------:R-:W-:-:S04]  /*1c10*/  ULDC.64 UR4, c[0x0][0x320] ;  /* 0x0000c80000047ab9 */ /* 0x000fc80000000a00 */
[----:B------:R3:W2:Y:S01]  /*1c20*/  @P0 LDG.E R27, desc[UR60][R4.64] ;  /* 0x0000003c041b0981 */ /* 0x0006a2000c1e1900 */
[----:B0-----:R-:W-:Y:S01]  /*1c30*/  ISETP.NE.AND P0, PT, R0, 0x1, PT ;  /* 0x000000010000780c */ /* 0x001fe20003f05270 */
[----:B------:R-:W0:Y:S01]  /*1c40*/  LDC.64 R102, c[0x0][0x3d8] ;  /* 0x0000f600ff667b82 */ /* 0x000e220000000a00 */
[----:B------:R-:W-:Y:S01]  /*1c50*/  ISETP.GE.AND P2, PT, R204, UR6, PT ;  /* 0x00000006cc007c0c */ /* 0x000fe2000bf46270 */
[----:B------:R-:W4:Y:S01]  /*1c60*/  S2R R154, SR_TID.X ;  /* 0x00000000009a7919 */ /* 0x000f220000002100 */
[----:B------:R-:W-:Y:S01]  /*1c70*/  ISETP.GE.AND P1, PT, R22, UR6, PT ;  /* 0x0000000616007c0c */ /* 0x000fe2000bf26270 */
[----:B-1----:R-:W-:Y:S01]  /*1c80*/  IMAD R127, R115, 0x70, RZ ;  /* 0x00000070737f7824 */ /* 0x002fe200078e02ff */
[----:B------:R-:W-:Y:S01]  /*1c90*/  SEL R0, RZ, 0xffffffff, P2 ;  /* 0xffffffffff007807 */ /* 0x000fe20001000000 */
[----:B------:R-:W-:Y:S01]  /*1ca0*/  IMAD.SHL.U32 R137, R114, 0x40, RZ ;  /* 0x0000004072897824 */ /* 0x000fe200078e00ff */
[----:B------:R-:W-:Y:S01]  /*1cb0*/  SEL R3, RZ, 0x1, P1 ;  /* 0x00000001ff037807 */ /* 0x000fe20000800000 */
[----:B---3--:R-:W-:Y:S01]  /*1cc0*/  IMAD.WIDE.U32 R110, R19, R108, R22 ;  /* 0x0000006c136e7225 */ /* 0x008fe200078e0016 */
[----:B------:R-:W-:-:S02]  /*1cd0*/  ISETP.GE.AND P1, PT, R205, UR6, PT ;  /* 0x00000006cd007c0c */ /* 0x000fc4000bf26270 */
[----:B------:R-:W-:Y:S01]  /*1ce0*/  SHF.R.S32.HI R15, RZ, 0x1f, R28 ;  /* 0x0000001fff0f7819 */ /* 0x000fe2000001141c */
[----:B------:R-:W1:Y:S01]  /*1cf0*/  @P0 LDC R7, c[0x0][0x42c] ;  /* 0x00010b00ff070b82 */ /* 0x000e620000000800 */
[----:B------:R-:W-:Y:S01]  /*1d00*/  IMAD.SHL.U32 R4, R0, 0x2, RZ ;  /* 0x0000000200047824 */ /* 0x000fe200078e00ff */
[----:B------:R-:W-:Y:S01]  /*1d10*/  SEL R5, RZ, 0x4, P1 ;  /* 0x00000004ff057807 */ /* 0x000fe20000800000 */
[----:B------:R-:W-:Y:S01]  /*1d20*/  VIADD R0, R22, 0x60 ;  /* 0x0000006016007836 */ /* 0x000fe20000000000 */
[----:B------:R-:W-:Y:S01]  /*1d30*/  SHF.R.S32.HI R146, RZ, 0x1f, R19 ;  /* 0x0000001fff927819 */ /* 0x000fe20000011413 */
[----:B------:R-:W-:Y:S01]  /*1d40*/  IMAD R10, R15, R114, RZ ;  /* 0x000000720f0a7224 */ /* 0x000fe200078e02ff */
[----:B------:R-:W-:Y:S01]  /*1d50*/  LOP3.LUT R4, R4, 0x2, R3, 0xe2, !PT ;  /* 0x0000000204047812 */ /* 0x000fe200078ee203 */
[----:B------:R-:W-:Y:S01]  /*1d60*/  IMAD R135, R109, 0x70, RZ ;  /* 0x000000706d877824 */ /* 0x000fe200078e02ff */
[----:B------:R-:W3:Y:S01]  /*1d70*/  @P0 LDC R8, c[0x0][0x430] ;  /* 0x00010c00ff080b82 */ /* 0x000ee20000000800 */
[----:B------:R-:W-:Y:S01]  /*1d80*/  ISETP.GE.AND P2, PT, R0, UR6, PT ;  /* 0x0000000600007c0c */ /* 0x000fe2000bf46270 */
[----:B------:R-:W-:Y:S01]  /*1d90*/  IMAD R11, R28, R115, R10 ;  /* 0x000000731c0b7224 */ /* 0x000fe200078e020a */
[----:B------:R-:W-:Y:S01]  /*1da0*/  SHF.R.S32.HI R17, RZ, 0x1f, R16 ;  /* 0x0000001fff117819 */ /* 0x000fe20000011410 */
[----:B0-----:R-:W-:Y:S01]  /*1db0*/  IMAD.WIDE.U32 R104, R19, R102, R22 ;  /* 0x0000006613687225 */ /* 0x001fe200078e0016 */
[----:B------:R-:W-:-:S02]  /*1dc0*/  SEL R6, RZ, 0x8, P2 ;  /* 0x00000008ff067807 */ /* 0x000fc40001000000 */
[-C--:B----4-:R-:W-:Y:S01]  /*1dd0*/  ISETP.GE.AND P1, PT, R204, R125.reuse, PT ;  /* 0x0000007dcc00720c */ /* 0x090fe20003f26270 */
[----:B------:R-:W-:Y:S01]  /*1de0*/  IMAD.WIDE.U32 R112, R19, R108, R16 ;  /* 0x0000006c13707225 */ /* 0x000fe200078e0010 */
[----:B------:R-:W-:Y:S02]  /*1df0*/  LOP3.LUT R31, R6, R4, R5, 0xfe, !PT ;  /* 0x00000004061f7212 */ /* 0x000fe400078efe05 */
[----:B------:R-:W-:Y:S01]  /*1e00*/  ISETP.GE.AND P3, PT, R205, R125, PT ;  /* 0x0000007dcd00720c */ /* 0x000fe20003f66270 */
[----:B------:R-:W-:Y:S01]  /*1e10*/  IMAD.WIDE.U32 R106, R19, R102, R16 ;  /* 0x00000066136a7225 */ /* 0x000fe200078e0010 */
[----:B------:R-:W-:Y:S02]  /*1e20*/  LOP3.LUT P2, RZ, R218, 0x4, RZ, 0xc0, !PT ;  /* 0x00000004daff7812 */ /* 0x000fe4000784c0ff */
[----:B------:R-:W-:Y:S01]  /*1e30*/  SHF.L.U64.HI R136, R114, 0x6, R115 ;  /* 0x0000000672887819 */ /* 0x000fe20000010273 */
[----:B-1----:R-:W-:Y:S01]  /*1e40*/  @P0 IMAD.HI.U32 R3, R150, R7, RZ ;  /* 0x0000000796030227 */ /* 0x002fe200078e00ff */
[----:B------:R-:W-:-:S02]  /*1e50*/  SHF.R.S32.HI R148, RZ, 0x1f, R223 ;  /* 0x0000001fff947819 */ /* 0x000fc400000114df */
[----:B------:R-:W-:Y:S02]  /*1e60*/  LEA.HI R154, R154, 0x8, RZ, 0x19 ;  /* 0x000000089a9a7811 */ /* 0x000fe400078fc8ff */
[----:B---3--:R-:W-:Y:S01]  /*1e70*/  @P0 SHF.R.U32.HI R150, RZ, R8, R3 ;  /* 0x00000008ff960219 */ /* 0x008fe20000011603 */
[----:B------:R-:W-:-:S03]  /*1e80*/  VIADD R3, R22, 0x80 ;  /* 0x0000008016037836 */ /* 0x000fc60000000000 */
[----:B------:R-:W-:Y:S01]  /*1e90*/  SHF.R.S32.HI R9, RZ, 0x1f, R150 ;  /* 0x0000001fff097819 */ /* 0x000fe20000011496 */
[----:B------:R-:W-:Y:S01]  /*1ea0*/  IMAD.WIDE.U32 R6, R150, UR4, R22 ;  /* 0x0000000496067c25 */ /* 0x000fe2000f8e0016 */
[----:B------:R-:W-:-:S03]  /*1eb0*/  ISETP.GE.AND P0, PT, R3, UR6, PT ;  /* 0x0000000603007c0c */ /* 0x000fc6000bf06270 */
[----:B------:R-:W-:Y:S01]  /*1ec0*/  IMAD R5, R9, UR4, RZ ;  /* 0x0000000409057c24 */ /* 0x000fe2000f8e02ff */
[----:B------:R-:W-:Y:S01]  /*1ed0*/  SEL R8, RZ, 0x10, P0 ;  /* 0x00000010ff087807 */ /* 0x000fe20000000000 */
[----:B------:R-:W-:Y:S01]  /*1ee0*/  IMAD.MOV.U32 R116, RZ, RZ, R6 ;  /* 0x000000ffff747224 */ /* 0x000fe200078e0006 */
[----:B------:R-:W-:Y:S01]  /*1ef0*/  ISETP.NE.U32.AND P0, PT, RZ, UR8, PT ;  /* 0x00000008ff007c0c */ /* 0x000fe2000bf05070 */
[----:B------:R-:W-:Y:S01]  /*1f00*/  IMAD R117, R150, UR5, R5 ;  /* 0x0000000596757c24 */ /* 0x000fe2000f8e0205 */
[----:B------:R-:W-:Y:S01]  /*1f10*/  ULDC.64 UR4, c[0x0][0x2f8] ;  /* 0x0000be0000047ab9 */ /* 0x000fe20000000a00 */
[----:B------:R-:W-:Y:S01]  /*1f20*/  IMAD.WIDE.U32 R4, R28, R114, RZ ;  /* 0x000000721c047225 */ /* 0x000fe200078e00ff */
[----:B------:R-:W-:Y:S02]  /*1f30*/  ISETP.NE.AND.EX P0, PT, RZ, UR9, PT, P0 ;  /* 0x00000009ff007c0c */ /* 0x000fe4000bf05300 */
[----:B------:R-:W-:Y:S01]  /*1f40*/  LOP3.LUT R31, R31, R8, RZ, 0xfc, !PT ;  /* 0x000000081f1f7212 */ /* 0x000fe200078efcff */
[----:B------:R-:W-:-:S02]  /*1f50*/  IMAD.IADD R5, R5, 0x1, R11 ;  /* 0x0000000105057824 */ /* 0x000fc400078e020b */
[----:B------:R-:W-:Y:S02]  /*1f60*/  IMAD R9, R9, UR4, RZ ;  /* 0x0000000409097c24 */ /* 0x000fe4000f8e02ff */
[----:B------:R-:W-:-:S04]  /*1f70*/  IMAD.WIDE.U32 R4, R150, UR4, R4 ;  /* 0x0000000496047c25 */ /* 0x000fc8000f8e0004 */
[----:B------:R-:W-:Y:S01]  /*1f80*/  IMAD R9, R150, UR5, R9 ;  /* 0x0000000596097c24 */ /* 0x000fe2000f8e0209 */
[----:B------:R-:W-:Y:S01]  /*1f90*/  ULDC.64 UR4, c[0x0][0x300] ;  /* 0x0000c00000047ab9 */ /* 0x000fe20000000a00 */
[----:B------:R-:W-:Y:S02]  /*1fa0*/  IMAD.IADD R117, R7, 0x1, R117 ;  /* 0x0000000107757824 */ /* 0x000fe400078e0275 */
[----:B------:R-:W-:Y:S01]  /*1fb0*/  IMAD.IADD R5, R5, 0x1, R9 ;  /* 0x0000000105057824 */ /* 0x000fe200078e0209 */
[----:B--2---:R-:W-:-:S04]  /*1fc0*/  LOP3.LUT R20, R20, 0xfffffffe, RZ, 0xc0, !PT ;  /* 0xfffffffe14147812 */ /* 0x004fc800078ec0ff */
[----:B------:R-:W-:-:S04]  /*1fd0*/  @P3 LOP3.LUT R20, R20, 0x1, RZ, 0xfc, !PT ;  /* 0x0000000114143812 */ /* 0x000fc800078efcff */
[----:B------:R-:W-:-:S04]  /*1fe0*/  LOP3.LUT R20, R20, 0xfffffffb, RZ, 0xc0, !PT ;  /* 0xfffffffb14147812 */ /* 0x000fc800078ec0ff */
[----:B------:R-:W-:-:S05]  /*1ff0*/  @P2 LOP3.LUT R20, R20, 0x4, RZ, 0xfc, !PT ;  /* 0x0000000414142812 */ /* 0x000fca00078efcff */
[----:B------:R0:W-:Y:S01]  /*2000*/  STL [R1], R20 ;  /* 0x0000001401007387 */ /* 0x0001e20000100800 */
[----:B------:R-:W-:Y:S02]  /*2010*/  SHF.R.S32.HI R6, RZ, 0x1f, R27 ;  /* 0x0000001fff067819 */ /* 0x000fe4000001141b */
[----:B------:R-:W-:Y:S01]  /*2020*/  SEL R9, R27, RZ, !P0 ;  /* 0x000000ff1b097207 */ /* 0x000fe20004000000 */
[----:B------:R-:W-:Y:S01]  /*2030*/  IMAD R27, R103, 0x70, RZ ;  /* 0x00000070671b7824 */ /* 0x000fe200078e02ff */
[----:B------:R-:W-:Y:S01]  /*2040*/  SEL R8, R6, RZ, !P0 ;  /* 0x000000ff06087207 */ /* 0x000fe20004000000 */
[----:B------:R-:W-:Y:S02]  /*2050*/  IMAD R6, R146, R108, RZ ;  /* 0x0000006c92067224 */ /* 0x000fe400078e02ff */
[----:B------:R-:W-:-:S04]  /*2060*/  IMAD.WIDE.U32 R118, R9, UR4, R4 ;  /* 0x0000000409767c25 */ /* 0x000fc8000f8e0004 */
[----:B------:R-:W-:Y:S02]  /*2070*/  IMAD R10, R8, UR4, RZ ;  /* 0x00000004080a7c24 */ /* 0x000fe4000f8e02ff */
[-C--:B------:R-:W-:Y:S02]  /*2080*/  IMAD R4, R146, R114.reuse, RZ ;  /* 0x0000007292047224 */ /* 0x080fe400078e02ff */
[----:B------:R-:W-:Y:S02]  /*2090*/  IMAD R11, R19, R109, R6 ;  /* 0x0000006d130b7224 */ /* 0x000fe400078e0206 */
[----:B------:R-:W-:Y:S01]  /*20a0*/  IMAD R13, R9, UR5, R10 ;  /* 0x00000005090d7c24 */ /* 0x000fe2000f8e020a */
[----:B------:R-:W-:Y:S01]  /*20b0*/  ULDC.64 UR4, c[0x0][0x328] ;  /* 0x0000ca0000047ab9 */ /* 0x000fe20000000a00 */
[----:B------:R-:W-:-:S04]  /*20c0*/  IMAD.WIDE.U32 R6, R19, R114, R22 ;  /* 0x0000007213067225 */ /* 0x000fc800078e0016 */
[----:B------:R-:W-:Y:S01]  /*20d0*/  IMAD R21, R19, R115, R4 ;  /* 0x0000007313157224 */ /* 0x000fe200078e0204 */
[----:B------:R-:W-:Y:S01]  /*20e0*/  IADD3 R5, P0, R118, R6, RZ ;  /* 0x0000000676057210 */ /* 0x000fe20007f1e0ff */
[----:B------:R-:W-:Y:S02]  /*20f0*/  IMAD.IADD R4, R119, 0x1, R13 ;  /* 0x0000000177047824 */ /* 0x000fe400078e020d */
[----:B------:R-:W-:Y:S02]  /*2100*/  IMAD R8, R8, UR4, RZ ;  /* 0x0000000408087c24 */ /* 0x000fe4000f8e02ff */
[----:B------:R-:W-:Y:S01]  /*2110*/  IMAD.IADD R113, R113, 0x1, R11 ;  /* 0x0000000171717824 */ /* 0x000fe200078e020b */
[----:B------:R-:W-:Y:S01]  /*2120*/  IADD3.X R6, R4, R7, R21, P0, !PT ;  /* 0x0000000704067210 */ /* 0x000fe200007fe415 */
[----:B------:R-:W-:Y:S01]  /*2130*/  IMAD R41, R9, UR5, R8 ;  /* 0x0000000509297c24 */ /* 0x000fe2000f8e0208 */
[----:B------:R-:W-:Y:S01]  /*2140*/  ISETP.GE.AND P0, PT, R22, R125, PT ;  /* 0x0000007d1600720c */ /* 0x000fe20003f06270 */
[----:B------:R-:W-:-:S02]  /*2150*/  IMAD R8, R146, R102, RZ ;  /* 0x0000006692087224 */ /* 0x000fc400078e02ff */
[----:B------:R-:W-:Y:S01]  /*2160*/  IMAD.IADD R111, R11, 0x1, R111 ;  /* 0x000000010b6f7824 */ /* 0x000fe200078e026f */
[----:B------:R-:W-:Y:S01]  /*2170*/  SEL R7, R125, RZ, P0 ;  /* 0x000000ff7d077207 */ /* 0x000fe20000000000 */
[----:B------:R-:W-:Y:S01]  /*2180*/  IMAD.WIDE.U32 R116, R9, UR4, R116 ;  /* 0x0000000409747c25 */ /* 0x000fe2000f8e0074 */
[----:B------:R-:W-:-:S03]  /*2190*/  SEL R9, R125, RZ, P1 ;  /* 0x000000ff7d097207 */ /* 0x000fc60000800000 */
[----:B------:R-:W-:Y:S01]  /*21a0*/  IMAD R11, R19, R103, R8 ;  /* 0x00000067130b7224 */ /* 0x000fe200078e0208 */
[----:B------:R-:W-:Y:S01]  /*21b0*/  SEL R8, R125, RZ, P3 ;  /* 0x000000ff7d087207 */ /* 0x000fe20001800000 */
[----:B------:R-:W-:Y:S01]  /*21c0*/  IMAD.IADD R7, R22, 0x1, R7 ;  /* 0x0000000116077824 */ /* 0x000fe200078e0207 */
[----:B------:R-:W-:Y:S01]  /*21d0*/  IADD3 R9, R204, R9, RZ ;  /* 0x00000009cc097210 */ /* 0x000fe20007ffe0ff */
[----:B------:R-:W-:Y:S01]  /*21e0*/  IMAD.IADD R107, R107, 0x1, R11 ;  /* 0x000000016b6b7824 */ /* 0x000fe200078e020b */
[----:B------:R-:W-:Y:S01]  /*21f0*/  IADD3 R120, P3, R19, R28, RZ ;  /* 0x0000001c13787210 */ /* 0x000fe20007f7e0ff */
[----:B------:R-:W-:Y:S01]  /*2200*/  IMAD.IADD R12, R205, 0x1, R8 ;  /* 0x00000001cd0c7824 */ /* 0x000fe200078e0208 */
[----:B------:R-:W-:Y:S01]  /*2210*/  SHF.R.S32.HI R8, RZ, 0x1f, R7 ;  /* 0x0000001fff087819 */ /* 0x000fe20000011407 */
[----:B------:R-:W-:Y:S01]  /*2220*/  IMAD.IADD R105, R11, 0x1, R105 ;  /* 0x000000010b697824 */ /* 0x000fe200078e0269 */
[----:B------:R-:W-:Y:S01]  /*2230*/  SHF.R.S32.HI R10, RZ, 0x1f, R9 ;  /* 0x0000001fff0a7819 */ /* 0x000fe20000011409 */
[----:B-----5:R-:W-:Y:S01]  /*2240*/  IMAD.WIDE.U32 R106, R145, R102, R106 ;  /* 0x00000066916a7225 */ /* 0x020fe200078e006a */
[----:B------:R-:W-:-:S02]  /*2250*/  LEA.HI R21, R8, R7, RZ, 0x3 ;  /* 0x0000000708157211 */ /* 0x000fc400078f18ff */
[----:B------:R-:W-:Y:S01]  /*2260*/  LEA.HI R7, R8, R7, RZ, 0x6 ;  /* 0x0000000708077211 */ /* 0x000fe200078f30ff */
[C---:B------:R-:W-:Y:S01]  /*2270*/  IMAD.WIDE.U32 R104, R145.reuse, R102, R104 ;  /* 0x0000006691687225 */ /* 0x040fe200078e0068 */
[CC--:B------:R-:W-:Y:S02]  /*2280*/  LEA.HI R8, R10.reuse, R9.reuse, RZ, 0x6 ;  /* 0x000000090a087211 */ /* 0x0c0fe400078f30ff */
[----:B------:R-:W-:Y:S01]  /*2290*/  LEA.HI R29, R10, R9, RZ, 0x3 ;  /* 0x000000090a1d7211 */ /* 0x000fe200078f18ff */
[CC--:B------:R-:W-:Y:S01]  /*22a0*/  IMAD.WIDE.U32 R110, R145.reuse, R108.reuse, R110 ;  /* 0x0000006c916e7225 */ /* 0x0c0fe200078e006e */
[----:B------:R-:W-:Y:S02]  /*22b0*/  SHF.R.S32.HI R7, RZ, 0x6, R7 ;  /* 0x00000006ff077819 */ /* 0x000fe40000011407 */
[----:B------:R-:W-:Y:S01]  /*22c0*/  SHF.R.S32.HI R9, RZ, 0x6, R8 ;  /* 0x00000006ff097819 */ /* 0x000fe20000011408 */
[----:B------:R-:W-:Y:S01]  /*22d0*/  IMAD.WIDE.U32 R112, R145, R108, R112 ;  /* 0x0000006c91707225 */ /* 0x000fe200078e0070 */
[----:B------:R-:W-:-:S02]  /*22e0*/  LOP3.LUT R11, R207, 0x38, R21, 0xf8, !PT ;  /* 0x00000038cf0b7812 */ /* 0x000fc400078ef815 */
[C---:B------:R-:W-:Y:S01]  /*22f0*/  LOP3.LUT R8, R208.reuse, 0x38, R21, 0xf8, !PT ;  /* 0x00000038d0087812 */ /* 0x040fe200078ef815 */
[C---:B------:R-:W-:Y:S01]  /*2300*/  IMAD R144, R7.reuse, 0x1c00, R210 ;  /* 0x00001c0007907824 */ /* 0x040fe200078e02d2 */
[----:B------:R-:W-:Y:S01]  /*2310*/  SHF.R.S32.HI R13, RZ, 0x1f, R12 ;  /* 0x0000001fff0d7819 */ /* 0x000fe2000001140c */
[----:B------:R-:W-:Y:S01]  /*2320*/  IMAD R142, R7, 0x1c00, R212 ;  /* 0x00001c00078e7824 */ /* 0x000fe200078e02d4 */
[----:B------:R-:W-:Y:S01]  /*2330*/  LOP3.LUT R11, R11, R236, RZ, 0x3c, !PT ;  /* 0x000000ec0b0b7212 */ /* 0x000fe200078e3cff */
[C---:B------:R-:W-:Y:S01]  /*2340*/  IMAD R143, R9.reuse, 0x1c00, R210 ;  /* 0x00001c00098f7824 */ /* 0x040fe200078e02d2 */
[----:B------:R-:W-:Y:S01]  /*2350*/  LOP3.LUT R10, R208, 0x38, R29, 0xf8, !PT ;  /* 0x00000038d00a7812 */ /* 0x000fe200078ef81d */
[----:B------:R-:W-:Y:S01]  /*2360*/  IMAD R140, R9, 0x1c00, R212 ;  /* 0x00001c00098c7824 */ /* 0x000fe200078e02d4 */
[----:B------:R-:W-:Y:S01]  /*2370*/  LOP3.LUT R7, R8, R209, RZ, 0x3c, !PT ;  /* 0x000000d108077212 */ /* 0x000fe200078e3cff */
[----:B------:R-:W-:Y:S01]  /*2380*/  IMAD.IADD R142, R142, 0x1, R11 ;  /* 0x000000018e8e7824 */ /* 0x000fe200078e020b */
[CC--:B------:R-:W-:Y:S01]  /*2390*/  LEA.HI R30, R13.reuse, R12.reuse, RZ, 0x3 ;  /* 0x0000000c0d1e7211 */ /* 0x0c0fe200078f18ff */
[----:B------:R-:W-:Y:S01]  /*23a0*/  IMAD.WIDE.U32 R114, R114, 0x70, RZ ;  /* 0x0000007072727825 */ /* 0x000fe200078e00ff */
[----:B------:R-:W-:-:S02]  /*23b0*/  LEA.HI R12, R13, R12, RZ, 0x6 ;  /* 0x0000000c0d0c7211 */ /* 0x000fc400078f30ff */
[-C--:B------:R-:W-:Y:S01]  /*23c0*/  LOP3.LUT R10, R10, R209.reuse, RZ, 0x3c, !PT ;  /* 0x000000d10a0a7212 */ /* 0x080fe200078e3cff */
[----:B------:R-:W-:Y:S01]  /*23d0*/  IMAD.IADD R144, R144, 0x1, R7 ;  /* 0x0000000190907824 */ /* 0x000fe200078e0207 */
[----:B------:R-:W-:Y:S01]  /*23e0*/  LOP3.LUT R11, R207, 0x38, R29, 0xf8, !PT ;  /* 0x00000038cf0b7812 */ /* 0x000fe200078ef81d */
[----:B------:R-:W-:Y:S01]  /*23f0*/  IMAD.X R121, R15, 0x1, R146, P3 ;  /* 0x000000010f797824 */ /* 0x000fe200018e0692 */
[----:B------:R-:W-:Y:S01]  /*2400*/  SHF.R.S32.HI R7, RZ, 0x6, R12 ;  /* 0x00000006ff077819 */ /* 0x000fe2000001140c */
[----:B------:R-:W-:Y:S01]  /*2410*/  IMAD.IADD R143, R143, 0x1, R10 ;  /* 0x000000018f8f7824 */ /* 0x000fe200078e020a */
[----:B------:R-:W-:Y:S01]  /*2420*/  LOP3.LUT R13, R207, 0x38, R30, 0xf8, !PT ;  /* 0x00000038cf0d7812 */ /* 0x000fe200078ef81e */
[----:B------:R-:W-:Y:S01]  /*2430*/  IMAD.SHL.U32 R125, R125, 0x2, RZ ;  /* 0x000000027d7d7824 */ /* 0x000fe200078e00ff */
[-C--:B------:R-:W-:Y:S01]  /*2440*/  LOP3.LUT R11, R11, R236.reuse, RZ, 0x3c, !PT ;  /* 0x000000ec0b0b7212 */ /* 0x080fe200078e3cff */
[C---:B------:R-:W-:Y:S01]  /*2450*/  IMAD R139, R7.reuse, 0x1c00, R212 ;  /* 0x00001c00078b7824 */ /* 0x040fe200078e02d4 */
[----:B------:R-:W-:Y:S01]  /*2460*/  LOP3.LUT R8, R208, 0x38, R30, 0xf8, !PT ;  /* 0x00000038d0087812 */ /* 0x000fe200078ef81e */
[----:B------:R-:W-:Y:S01]  /*2470*/  IMAD R141, R7, 0x1c00, R210 ;  /* 0x00001c00078d7824 */ /* 0x000fe200078e02d2 */
[----:B------:R-:W-:Y:S01]  /*2480*/  LOP3.LUT R10, R13, R236, RZ, 0x3c, !PT ;  /* 0x000000ec0d0a7212 */ /* 0x000fe200078e3cff */
[----:B------:R-:W-:Y:S01]  /*2490*/  IMAD.IADD R140, R140, 0x1, R11 ;  /* 0x000000018c8c7824 */ /* 0x000fe200078e020b */
[----:B------:R-:W-:Y:S01]  /*24a0*/  SHF.R.S32.HI R9, RZ, 0x1f, R145 ;  /* 0x0000001fff097819 */ /* 0x000fe20000011491 */
[----:B------:R-:W-:Y:S01]  /*24b0*/  VIADD R11, R22, 0xa0 ;  /* 0x000000a0160b7836 */ /* 0x000fe20000000000 */
[-C--:B------:R-:W-:Y:S01]  /*24c0*/  LOP3.LUT R8, R8, R209.reuse, RZ, 0x3c, !PT ;  /* 0x000000d108087212 */ /* 0x080fe200078e3cff */
[----:B------:R-:W-:Y:S01]  /*24d0*/  IMAD.IADD R139, R139, 0x1, R10 ;  /* 0x000000018b8b7824 */ /* 0x000fe200078e020a */
[----:B------:R-:W-:Y:S01]  /*24e0*/  LOP3.LUT R12, R208, 0x18, R22, 0xf8, !PT ;  /* 0x00000018d00c7812 */ /* 0x000fe200078ef816 */
[----:B------:R-:W-:Y:S01]  /*24f0*/  IMAD R10, R9, R102, RZ ;  /* 0x00000066090a7224 */ /* 0x000fe200078e02ff */
[----:B------:R-:W-:Y:S01]  /*2500*/  ISETP.GE.AND P2, PT, R11, UR6, PT ;  /* 0x000000060b007c0c */ /* 0x000fe2000bf46270 */
[----:B------:R-:W-:Y:S01]  /*2510*/  IMAD.IADD R141, R141, 0x1, R8 ;  /* 0x000000018d8d7824 */ /* 0x000fe200078e0208 */
[----:B------:R-:W-:Y:S01]  /*2520*/  LOP3.LUT R13, R12, R209, RZ, 0x3c, !PT ;  /* 0x000000d10c0d7212 */ /* 0x000fe200078e3cff */
[----:B------:R-:W-:Y:S01]  /*2530*/  IMAD R8, R9, R108, RZ ;  /* 0x0000006c09087224 */ /* 0x000fe200078e02ff */
[C---:B------:R-:W-:Y:S01]  /*2540*/  SHF.L.U64.HI R9, R102.reuse, 0x6, R103 ;  /* 0x0000000666097819 */ /* 0x040fe20000010267 */
[----:B------:R-:W-:Y:S01]  /*2550*/  IMAD R33, R145, R103, R10 ;  /* 0x0000006791217224 */ /* 0x000fe200078e020a */
[----:B------:R-:W-:Y:S01]  /*2560*/  SEL R32, RZ, 0x20, P2 ;  /* 0x00000020ff207807 */ /* 0x000fe20001000000 */
[C---:B------:R-:W-:Y:S01]  /*2570*/  IMAD.SHL.U32 R10, R102.reuse, 0x40, RZ ;  /* 0x00000040660a7824 */ /* 0x040fe200078e00ff */
[----:B------:R-:W-:Y:S01]  /*2580*/  LOP3.LUT R28, R29, 0xfffffff8, RZ, 0xc0, !PT ;  /* 0xfffffff81d1c7812 */ /* 0x000fe200078ec0ff */
[----:B------:R-:W-:Y:S01]  /*2590*/  IMAD.WIDE.U32 R102, R102, 0x70, RZ ;  /* 0x0000007066667825 */ /* 0x000fe200078e00ff */
[----:B------:R-:W-:-:S02]  /*25a0*/  SHF.L.U64.HI R7, R108, 0x6, R109 ;  /* 0x000000066c077819 */ /* 0x000fc4000001026d */
[----:B0-----:R-:W-:Y:S01]  /*25b0*/  SHF.R.S32.HI R20, RZ, 0x3, R21 ;  /* 0x00000003ff147819 */ /* 0x001fe20000011415 */
[----:B------:R-:W-:Y:S01]  /*25c0*/  IMAD R35, R145, R109, R8 ;  /* 0x0000006d91237224 */ /* 0x000fe200078e0208 */
[----:B------:R-:W-:Y:S01]  /*25d0*/  LOP3.LUT R39, R31, R32, RZ, 0xfc, !PT ;  /* 0x000000201f277212 */ /* 0x000fe200078efcff */
[----:B------:R-:W-:Y:S01]  /*25e0*/  IMAD.IADD R134, R103, 0x1, R27 ;  /* 0x0000000167867824 */ /* 0x000fe200078e021b */
[----:B------:R-:W-:Y:S01]  /*25f0*/  SHF.R.S32.HI R27, RZ, 0x3, R29 ;  /* 0x00000003ff1b7819 */ /* 0x000fe2000001141d */
[C---:B------:R-:W-:Y:S01]  /*2600*/  IMAD.SHL.U32 R8, R108.reuse, 0x40, RZ ;  /* 0x000000406c087824 */ /* 0x040fe200078e00ff */
[----:B------:R-:W-:Y:S01]  /*2610*/  SHF.R.S32.HI R29, RZ, 0x3, R30 ;  /* 0x00000003ff1d7819 */ /* 0x000fe2000001141e */
[----:B------:R-:W-:Y:S01]  /*2620*/  IMAD.WIDE.U32 R108, R108, 0x70, RZ ;  /* 0x000000706c6c7825 */ /* 0x000fe200078e00ff */
[----:B------:R-:W-:Y:S02]  /*2630*/  LOP3.LUT R21, R21, 0xfffffff8, RZ, 0xc0, !PT ;  /* 0xfffffff815157812 */ /* 0x000fe400078ec0ff */
[----:B------:R-:W-:Y:S01]  /*2640*/  LOP3.LUT R30, R30, 0xfffffff8, RZ, 0xc0, !PT ;  /* 0xfffffff81e1e7812 */ /* 0x000fe200078ec0ff */
[----:B------:R-:W-:Y:S01]  /*2650*/  IMAD.IADD R138, R210, 0x1, R13 ;  /* 0x00000001d28a7824 */ /* 0x000fe200078e020d */
[----:B------:R-:W-:Y:S01]  /*2660*/  IADD3 R13, R35, R111, RZ ;  /* 0x0000006f230d7210 */ /* 0x000fe20007ffe0ff */
[----:B------:R-:W-:Y:S01]  /*2670*/  IMAD.IADD R12, R113, 0x1, R35 ;  /* 0x00000001710c7824 */ /* 0x000fe200078e0223 */
[----:B------:R-:W-:Y:S01]  /*2680*/  LOP3.LUT R35, R39, 0x2, RZ, 0xc0, !PT ;  /* 0x0000000227237812 */ /* 0x000fe200078ec0ff */
        /* <DEDUP_REMOVED lines=9> */
[----:B------:R-:W-:-:S02]  /*2720*/  SHF.R.S32.HI R32, RZ, 0x1f, R21 ;  /* 0x0000001fff207819 */ /* 0x000fc40000011415 */
[----:B------:R-:W-:Y:S02]  /*2730*/  SHF.R.S32.HI R33, RZ, 0x1f, R28 ;  /* 0x0000001fff217819 */ /* 0x000fe4000001141c */
[----:B------:R-:W-:Y:S02]  /*2740*/  SHF.R.S32.HI R34, RZ, 0x1f, R30 ;  /* 0x0000001fff227819 */ /* 0x000fe4000001141e */
[----:B------:R-:W-:-:S07]  /*2750*/  LOP3.LUT R39, R39, 0x20, RZ, 0xc0, !PT ;  /* 0x0000002027277812 */ /* 0x000fce00078ec0ff */
.L_x_556:
[----:B-12---:R-:W2:Y:S01]  /*2760*/  LDL.LU R45, [R1] ;  /* 0x00000000012d7983 */ /* 0x006ea20000300800 */
[----:B-----5:R-:W-:Y:S01]  /*2770*/  VIADD R53, R25, 0xffffffff ;  /* 0xffffffff19357836 */ /* 0x020fe20000000000 */
[----:B------:R-:W0:Y:S01]  /*2780*/  LDC.64 R122, c[0x0][0x2d8] ;  /* 0x0000b600ff7a7b82 */ /* 0x000e220000000a00 */
[----:B------:R-:W-:Y:S01]  /*2790*/  LOP3.LUT P5, RZ, R218, 0x4, RZ, 0xc0, !PT ;  /* 0x00000004daff7812 */ /* 0x000fe200078ac0ff */
[----:B------:R-:W-:Y:S01]  /*27a0*/  IMAD R41, R18, 0x5400, R138 ;  /* 0x0000540012297824 */ /* 0x000fe200078e028a */
[----:B------:R-:W-:Y:S05]  /*27b0*/  YIELD ;  /* 0x0000000000007946 */ /* 0x000fea0003800000 */
[----:B------:R-:W-:Y:S01]  /*27c0*/  SHF.R.S32.HI R46, RZ, 0x1f, R53 ;  /* 0x0000001fff2e7819 */ /* 0x000fe20000011435 */
[-C--:B------:R-:W-:Y:S01]  /*27d0*/  IMAD R25, R127, R53.reuse, RZ ;  /* 0x000000357f197224 */ /* 0x080fe200078e02ff */
[----:B------:R-:W1:Y:S01]  /*27e0*/  LDC R124, c[0x0][0x3d4] ;  /* 0x0000f500ff7c7b82 */ /* 0x000e620000000800 */
[----:B------:R-:W-:Y:S01]  /*27f0*/  IMAD.WIDE.U32 R130, R114, R53, RZ ;  /* 0x0000003572827225 */ /* 0x000fe200078e00ff */
[----:B------:R-:W-:Y:S03]  /*2800*/  BSSY B0, `(.L_x_457) ;  /* 0x00007bd000007945 */ /* 0x000fe60003800000 */
[----:B------:R-:W-:Y:S01]  /*2810*/  IMAD R25, R46, R114, R25 ;  /* 0x000000722e197224 */ /* 0x000fe200078e0219 */
[----:B------:R-:W-:-:S03]  /*2820*/  IADD3 R43, P4, R5, R130, RZ ;  /* 0x00000082052b7210 */ /* 0x000fc60007f9e0ff */
[----:B------:R-:W-:Y:S01]  /*2830*/  IMAD.IADD R96, R131, 0x1, R25 ;  /* 0x0000000183607824 */ /* 0x000fe200078e0219 */
[----:B------:R-:W-:-:S03]  /*2840*/  IADD3 R25, P2, P3, R5, R130, R137 ;  /* 0x0000008205197210 */ /* 0x000fc60007b5e089 */
[----:B------:R-:W-:Y:S01]  /*2850*/  IMAD.X R44, R96, 0x1, R6, P4 ;  /* 0x00000001602c7824 */ /* 0x000fe200020e0606 */
[----:B------:R-:W-:Y:S02]  /*2860*/  IADD3.X R42, R6, R96, R136, P2, P3 ;  /* 0x00000060062a7210 */ /* 0x000fe400017e6488 */
[----:B------:R-:W-:Y:S02]  /*2870*/  ISETP.GT.AND P3, PT, R53, R126, PT ;  /* 0x0000007e3500720c */ /* 0x000fe40003f64270 */
[-C--:B0-----:R-:W-:Y:S02]  /*2880*/  LEA R48, P2, R25, R122.reuse, 0x1 ;  /* 0x0000007a19307211 */ /* 0x081fe400078408ff */
[----:B------:R-:W-:Y:S02]  /*2890*/  LEA R50, P4, R43, R122, 0x1 ;  /* 0x0000007a2b327211 */ /* 0x000fe400078808ff */
[----:B------:R-:W-:Y:S01]  /*28a0*/  LEA.HI.X R49, R25, R123, R42, 0x1, P2 ;  /* 0x0000007b19317211 */ /* 0x000fe200010f0c2a */
[----:B------:R-:W-:Y:S01]  /*28b0*/  IMAD.MOV.U32 R25, RZ, RZ, R53 ;  /* 0x000000ffff197224 */ /* 0x000fe200078e0035 */
[----:B-1----:R-:W-:-:S02]  /*28c0*/  ISETP.GE.AND P2, PT, R124, 0x1, PT ;  /* 0x000000017c00780c */ /* 0x002fc40003f46270 */
[----:B------:R-:W-:Y:S01]  /*28d0*/  LEA.HI.X R51, R43, R123, R44, 0x1, P4 ;  /* 0x0000007b2b337211 */ /* 0x000fe200020f0c2c */
[C---:B------:R-:W-:Y:S02]  /*28e0*/  VIADD R43, R41.reuse, 0x20 ;  /* 0x00000020292b7836 */ /* 0x040fe40000000000 */
[C---:B------:R-:W-:Y:S02]  /*28f0*/  @P5 VIADD R43, R41.reuse, 0xffffffe0 ;  /* 0xffffffe0292b5836 */ /* 0x040fe40000000000 */
[--C-:B------:R-:W-:Y:S02]  /*2900*/  IMAD R41, R41, 0x2, R26.reuse ;  /* 0x0000000229297824 */ /* 0x100fe400078e021a */
[----:B------:R-:W-:Y:S01]  /*2910*/  IMAD R42, R43, 0x2, R26 ;  /* 0x000000022b2a7824 */ /* 0x000fe200078e021a */
[----:B--2---:R-:W-:-:S04]  /*2920*/  LOP3.LUT R45, R45, 0xfffffffd, RZ, 0xc0, !PT ;  /* 0xfffffffd2d2d7812 */ /* 0x004fc800078ec0ff */
[----:B------:R-:W-:-:S05]  /*2930*/  @P3 LOP3.LUT R45, R45, 0x2, RZ, 0xfc, !PT ;  /* 0x000000022d2d3812 */ /* 0x000fca00078efcff */
[----:B------:R0:W-:Y:S01]  /*2940*/  STL [R1], R45 ;  /* 0x0000002d01007387 */ /* 0x0001e20000100800 */
[----:B------:R-:W-:Y:S05]  /*2950*/  @!P2 BRA `(.L_x_458) ;  /* 0x0000007400bca947 */ /* 0x000fea0003800000 */
[----:B------:R-:W-:Y:S01]  /*2960*/  ULDC.U8 UR4, c[0x0][0x3f0] ;  /* 0x0000fc0000047ab9 */ /* 0x000fe20000000000 */
[-C--:B------:R-:W-:Y:S01]  /*2970*/  IMAD R43, R134, R53.reuse, RZ ;  /* 0x00000035862b7224 */ /* 0x080fe200078e02ff */
[----:B------:R-:W-:Y:S01]  /*2980*/  ISETP.NE.AND P2, PT, RZ, UR4, PT ;  /* 0x00000004ff007c0c */ /* 0x000fe2000bf45270 */
[-C--:B------:R-:W-:Y:S02]  /*2990*/  IMAD R47, R135, R53.reuse, RZ ;  /* 0x00000035872f7224 */ /* 0x080fe400078e02ff */
[C---:B0-----:R-:W-:Y:S02]  /*29a0*/  IMAD R45, R46.reuse, R102, R43 ;  /* 0x000000662e2d7224 */ /* 0x041fe400078e022b */
[----:B------:R-:W-:Y:S02]  /*29b0*/  IMAD R43, R25, -0x70, R24 ;  /* 0xffffff90192b7824 */ /* 0x000fe400078e0218 */
[----:B------:R-:W-:Y:S02]  /*29c0*/  IMAD R47, R46, R108, R47 ;  /* 0x0000006c2e2f7224 */ /* 0x000fe400078e022f */
[----:B------:R-:W-:Y:S01]  /*29d0*/  IMAD.WIDE.U32 R94, R102, R53, RZ ;  /* 0x00000035665e7225 */ /* 0x000fe200078e00ff */
[----:B------:R-:W-:-:S03]  /*29e0*/  VIMNMX R43, R43, 0x70, PT ;  /* 0x000000702b2b7848 */ /* 0x000fc60003fe0100 */
[----:B------:R-:W-:-:S04]  /*29f0*/  IMAD.WIDE.U32 R92, R108, R53, RZ ;  /* 0x000000356c5c7225 */ /* 0x000fc800078e00ff */
[----:B------:R-:W-:Y:S02]  /*2a00*/  IMAD.IADD R100, R95, 0x1, R45 ;  /* 0x000000015f647824 */ /* 0x000fe400078e022d */
[----:B------:R-:W-:Y:S01]  /*2a10*/  IMAD.IADD R101, R93, 0x1, R47 ;  /* 0x000000015d657824 */ /* 0x000fe200078e022f */
[----:B------:R-:W-:Y:S06]  /*2a20*/  @!P2 BRA `(.L_x_459) ;  /* 0x000000380030a947 */ /* 0x000fec0003800000 */
[----:B------:R-:W-:Y:S01]  /*2a30*/  ISETP.GE.AND P3, PT, R19, R43, PT ;  /* 0x0000002b1300720c */ /* 0x000fe20003f66270 */
[----:B------:R-:W-:Y:S01]  /*2a40*/  BSSY B1, `(.L_x_460) ;  /* 0x000003c000017945 */ /* 0x000fe20003800000 */
        /* <DEDUP_REMOVED lines=12> */
[----:B------:R-:W-:Y:S01]  /*2b10*/  CS2R R128, SRZ ;  /* 0x0000000000807805 */ /* 0x000fe2000001ff00 */
[----:B------:R-:W-:Y:S06]  /*2b20*/  @P3 BRA `(.L_x_461) ;  /* 0x0000000000b43947 */ /* 0x000fec0003800000 */
[----:B------:R-:W-:Y:S01]  /*2b30*/  IADD3 R45, P2, R106, R94, RZ ;  /* 0x0000005e6a2d7210 */ /* 0x000fe20007f5e0ff */
[----:B------:R-:W-:Y:S01]  /*2b40*/  ULDC.64 UR4, c[0x0][0x3c8] ;  /* 0x0000f20000047ab9 */ /* 0x000fe20000000a00 */
[----:B------:R-:W-:Y:S02]  /*2b50*/  CS2R R122, SRZ ;  /* 0x00000000007a7805 */ /* 0x000fe4000001ff00 */
[----:B------:R-:W-:Y:S01]  /*2b60*/  CS2R R128, SRZ ;  /* 0x0000000000807805 */ /* 0x000fe2000001ff00 */
[----:B------:R-:W-:Y:S02]  /*2b70*/  VIADD R55, R16, 0x10 ;  /* 0x0000001010377836 */ /* 0x000fe40000000000 */
[----:B------:R-:W-:Y:S01]  /*2b80*/  IMAD.X R46, R100, 0x1, R14, P2 ;  /* 0x00000001642e7824 */ /* 0x000fe200010e060e */
[----:B------:R-:W-:-:S04]  /*2b90*/  LEA R44, P2, R45, UR4, 0x1 ;  /* 0x000000042d2c7c11 */ /* 0x000fc8000f8408ff */
[----:B------:R-:W-:Y:S01]  /*2ba0*/  LEA.HI.X R45, R45, UR5, R46, 0x1, P2 ;  /* 0x000000052d2d7c11 */ /* 0x000fe200090f0c2e */
[----:B------:R-:W-:Y:S01]  /*2bb0*/  ULDC.64 UR4, c[0x0][0x3e0] ;  /* 0x0000f80000047ab9 */ /* 0x000fe20000000a00 */
[----:B------:R-:W-:-:S05]  /*2bc0*/  IADD3 R47, P2, R112, R92, RZ ;  /* 0x0000005c702f7210 */ /* 0x000fca0007f5e0ff */
[----:B------:R-:W-:Y:S01]  /*2bd0*/  IMAD.X R54, R101, 0x1, R12, P2 ;  /* 0x0000000165367824 */ /* 0x000fe200010e060c */
[----:B------:R-:W-:-:S04]  /*2be0*/  LEA R46, P2, R47, UR4, 0x1 ;  /* 0x000000042f2e7c11 */ /* 0x000fc8000f8408ff */
[----:B------:R-:W-:Y:S02]  /*2bf0*/  LEA.HI.X R47, R47, UR5, R54, 0x1, P2 ;  /* 0x000000052f2f7c11 */ /* 0x000fe400090f0c36 */
[----:B------:R-:W-:Y:S02]  /*2c00*/  ISETP.GE.AND P2, PT, R16, R124, PT ;  /* 0x0000007c1000720c */ /* 0x000fe40003f46270 */
[----:B------:R-:W-:Y:S02]  /*2c10*/  CS2R R96, SRZ ;  /* 0x0000000000607805 */ /* 0x000fe4000001ff00 */
[----:B------:R-:W-:-:S09]  /*2c20*/  CS2R R98, SRZ ;  /* 0x0000000000627805 */ /* 0x000fd2000001ff00 */
[----:B------:R0:W5:Y:S04]  /*2c30*/  @!P2 LDG.E.64 R122, desc[UR60][R44.64] ;  /* 0x0000003c2c7aa981 */ /* 0x000168000c1e1b00 */
[----:B------:R0:W5:Y:S01]  /*2c40*/  @!P2 LDG.E.64 R128, desc[UR60][R46.64] ;  /* 0x0000003c2e80a981 */ /* 0x000162000c1e1b00 */
[----:B------:R-:W-:Y:S01]  /*2c50*/  ISETP.GE.AND P2, PT, R55, R124, PT ;  /* 0x0000007c3700720c */ /* 0x000fe20003f46270 */
[----:B------:R-:W-:Y:S01]  /*2c60*/  VIADD R55, R16, 0x20 ;  /* 0x0000002010377836 */ /* 0x000fe20000000000 */
        /* <DEDUP_REMOVED lines=10> */
[----:B------:R-:W-:Y:S02]  /*2d10*/  ISETP.GE.AND P2, PT, R55, R124, PT ;  /* 0x0000007c3700720c */ /* 0x000fe40003f46270 */
[----:B------:R-:W-:Y:S02]  /*2d20*/  IADD3 R55, R16, 0x40, RZ ;  /* 0x0000004010377810 */ /* 0x000fe40007ffe0ff */
[----:B------:R-:W-:Y:S02]  /*2d30*/  CS2R R80, SRZ ;  /* 0x0000000000507805 */ /* 0x000fe4000001ff00 */
[----:B------:R-:W-:-:S07]  /*2d40*/  CS2R R82, SRZ ;  /* 0x0000000000527805 */ /* 0x000fce000001ff00 */
        /* <DEDUP_REMOVED lines=8> */
[----:B------:R-:W-:-:S13]  /*2dd0*/  ISETP.GE.AND P2, PT, R55, R124, PT ;  /* 0x0000007c3700720c */ /* 0x000fda0003f46270 */
[----:B------:R0:W5:Y:S04]  /*2de0*/  @!P2 LDG.E.64 R76, desc[UR60][R44.64+0xa0] ;  /* 0x0000a03c2c4ca981 */ /* 0x000168000c1e1b00 */
[----:B------:R0:W5:Y:S02]  /*2df0*/  @!P2 LDG.E.64 R78, desc[UR60][R46.64+0xa0] ;  /* 0x0000a03c2e4ea981 */ /* 0x000164000c1e1b00 */
.L_x_461:
[----:B------:R-:W-:Y:S05]  /*2e00*/  BSYNC B1 ;  /* 0x0000000000017941 */ /* 0x000fea0003800000 */
.L_x_460:
        /* <DEDUP_REMOVED lines=11> */
[----:B------:R-:W-:Y:S01]  /*2ec0*/  CS2R R70, SRZ ;  /* 0x0000000000467805 */ /* 0x000fe2000001ff00 */
[----:B-----5:R-:W-:Y:S01]  /*2ed0*/  IMAD.MOV.U32 R130, RZ, RZ, R76 ;  /* 0x000000ffff827224 */ /* 0x020fe200078e004c */
[----:B------:R-:W-:Y:S01]  /*2ee0*/  CS2R R74, SRZ ;  /* 0x00000000004a7805 */ /* 0x000fe2000001ff00 */
[----:B------:R-:W-:Y:S01]  /*2ef0*/  IMAD.MOV.U32 R131, RZ, RZ, R77 ;  /* 0x000000ffff837224 */ /* 0x000fe200078e004d */
[----:B------:R-:W-:Y:S06]  /*2f00*/  @P4 BRA `(.L_x_463) ;  /* 0x0000000000b44947 */ /* 0x000fec0003800000 */
[----:B------:R-:W-:Y:S01]  /*2f10*/  IADD3 R94, P2, P5, R106, R94, R10 ;  /* 0x0000005e6a5e7210 */ /* 0x000fe20007d5e00a */
[----:B------:R-:W-:Y:S01]  /*2f20*/  ULDC.64 UR4, c[0x0][0x3c8] ;  /* 0x0000f20000047ab9 */ /* 0x000fe20000000a00 */
[----:B------:R-:W-:Y:S02]  /*2f30*/  CS2R R72, SRZ ;  /* 0x0000000000487805 */ /* 0x000fe4000001ff00 */
[----:B------:R-:W-:Y:S02]  /*2f40*/  CS2R R74, SRZ ;  /* 0x00000000004a7805 */ /* 0x000fe4000001ff00 */
[----:B0-----:R-:W-:Y:S02]  /*2f50*/  IADD3.X R45, R14, R100, R9, P2, P5 ;  /* 0x000000640e2d7210 */ /* 0x001fe400017ea409 */
[----:B------:R-:W-:-:S04]  /*2f60*/  IADD3 R92, P2, P5, R112, R92, R8 ;  /* 0x0000005c705c7210 */ /* 0x000fc80007d5e008 */
[----:B------:R-:W-:Y:S02]  /*2f70*/  IADD3.X R101, R12, R101, R7, P2, P5 ;  /* 0x000000650c657210 */ /* 0x000fe400017ea407 */
[----:B------:R-:W-:-:S04]  /*2f80*/  LEA R44, P2, R94, UR4, 0x1 ;  /* 0x000000045e2c7c11 */ /* 0x000fc8000f8408ff */
[----:B------:R-:W-:Y:S01]  /*2f90*/  LEA.HI.X R45, R94, UR5, R45, 0x1, P2 ;  /* 0x000000055e2d7c11 */ /* 0x000fe200090f0c2d */
[----:B------:R-:W-:Y:S02]  /*2fa0*/  ULDC.64 UR4, c[0x0][0x3e0] ;  /* 0x0000f80000047ab9 */ /* 0x000fe40000000a00 */
[----:B------:R-:W-:-:S04]  /*2fb0*/  LEA R46, P2, R92, UR4, 0x1 ;  /* 0x000000045c2e7c11 */ /* 0x000fc8000f8408ff */
[----:B------:R-:W-:Y:S02]  /*2fc0*/  LEA.HI.X R47, R92, UR5, R101, 0x1, P2 ;  /* 0x000000055c2f7c11 */ /* 0x000fe400090f0c65 */
[C---:B------:R-:W-:Y:S01]  /*2fd0*/  ISETP.GE.AND P2, PT, R16.reuse, R124, PT ;  /* 0x0000007c1000720c */ /* 0x040fe20003f46270 */
        /* <DEDUP_REMOVED lines=32> */
.L_x_463:
[----:B------:R-:W-:Y:S05]  /*31e0*/  BSYNC B1 ;  /* 0x0000000000017941 */ /* 0x000fea0003800000 */
.L_x_462:
[----:B01----:R-:W2:Y:S01]  /*31f0*/  LDL R44, [R1+0x14] ;  /* 0x00001400012c7983 */ /* 0x003ea20000100800 */
[----:B------:R-:W-:Y:S01]  /*3200*/  IMAD.MOV.U32 R45, RZ, RZ, R81 ;  /* 0x000000ffff2d7224 */ /* 0x000fe200078e0051 */
[----:B------:R-:W-:Y:S01]  /*3210*/  PRMT R165, R130, 0x7610, R165 ;  /* 0x0000761082a57816 */ /* 0x000fe200000000a5 */
        /* <DEDUP_REMOVED lines=30> */
[----:B-----5:R-:W-:Y:S01]  /*3400*/  IMAD.MOV.U32 R46, RZ, RZ, R56 ;  /* 0x000000ffff2e7224 */ /* 0x020fe200078e0038 */
[----:B------:R-:W-:Y:S01]  /*3410*/  PRMT R174, R47, 0x7610, R174 ;  /* 0x000076102fae7816 */ /* 0x000fe200000000ae */
[----:B------:R-:W-:Y:S01]  /*3420*/  IMAD.MOV.U32 R47, RZ, RZ, R57 ;  /* 0x000000ffff2f7224 */ /* 0x000fe200078e0039 */
[----:B------:R-:W-:Y:S01]  /*3430*/  PRMT R195, R45, 0x7610, R195 ;  /* 0x000076102dc37816 */ /* 0x000fe200000000c3 */
[----:B------:R-:W-:-:S03]  /*3440*/  IMAD.MOV.U32 R45, RZ, RZ, R53 ;  /* 0x000000ffff2d7224 */ /* 0x000fc600078e0035 */
[----:B------:R-:W-:Y:S02]  /*3450*/  PRMT R131, R47, 0x7610, R131 ;  /* 0x000076102f837816 */ /* 0x000fe40000000083 */
[----:B------:R-:W-:Y:S01]  /*3460*/  PRMT R92, R45, 0x7610, R92 ;  /* 0x000076102d5c7816 */ /* 0x000fe2000000005c */
[----:B------:R-:W-:Y:S01]  /*3470*/  IMAD.MOV.U32 R45, RZ, RZ, R61 ;  /* 0x000000ffff2d7224 */ /* 0x000fe200078e003d */
[----:B------:R-:W-:-:S04]  /*3480*/  MOV R47, R65 ;  /* 0x00000041002f7202 */ /* 0x000fc80000000f00 */
[----:B------:R-:W-:Y:S01]  /*3490*/  PRMT R150, R45, 0x7610, R150 ;  /* 0x000076102d967816 */ /* 0x000fe20000000096 */
[----:B------:R-:W-:Y:S01]  /*34a0*/  IMAD.MOV.U32 R45, RZ, RZ, R69 ;  /* 0x000000ffff2d7224 */ /* 0x000fe200078e0045 */
[----:B------:R-:W-:Y:S01]  /*34b0*/  PRMT R158, R47, 0x7610, R158 ;  /* 0x000076102f9e7816 */ /* 0x000fe2000000009e */
[----:B------:R-:W-:-:S03]  /*34c0*/  IMAD.MOV.U32 R47, RZ, RZ, R73 ;  /* 0x000000ffff2f7224 */ /* 0x000fc600078e0049 */
        /* <DEDUP_REMOVED lines=12> */
[----:B------:R-:W-:Y:S02]  /*3590*/  PRMT R181, R45, 0x7610, R181 ;  /* 0x000076102db57816 */ /* 0x000fe400000000b5 */
[----:B------:R-:W-:Y:S02]  /*35a0*/  PRMT R179, R47, 0x7610, R179 ;  /* 0x000076102fb37816 */ /* 0x000fe400000000b3 */
[----:B--2---:R-:W-:Y:S01]  /*35b0*/  R2UR UR4, R44 ;  /* 0x000000002c0472ca */ /* 0x004fe200000e0000 */
[----:B------:R-:W-:-:S05]  /*35c0*/  IMAD.MOV.U32 R44, RZ, RZ, R80 ;  /* 0x000000ffff2c7224 */ /* 0x000fca00078e0050 */
[----:B------:R-:W-:Y:S01]  /*35d0*/  PRMT R183, R44, 0x7610, R183 ;  /* 0x000076102cb77816 */ /* 0x000fe200000000b7 */
[----:B------:R-:W-:-:S05]  /*35e0*/  IMAD.MOV.U32 R44, RZ, RZ, R84 ;  /* 0x000000ffff2c7224 */ /* 0x000fca00078e0054 */
[----:B------:R-:W-:Y:S01]  /*35f0*/  PRMT R187, R44, 0x7610, R187 ;  /* 0x000076102cbb7816 */ /* 0x000fe200000000bb */
[----:B------:R-:W-:Y:S01]  /*3600*/  IMAD.MOV.U32 R44, RZ, RZ, R96 ;  /* 0x000000ffff2c7224 */ /* 0x000fe200078e0060 */
[----:B------:R-:W-:-:S04]  /*3610*/  UISETP.NE.AND UP0, UPT, UR4, 0x3, UPT ;  /* 0x000000030400788c */ /* 0x000fc8000bf05270 */
[----:B------:R-:W-:Y:S02]  /*3620*/  PRMT R190, R44, 0x7610, R190 ;  /* 0x000076102cbe7816 */ /* 0x000fe400000000be */
[----:B------:R-:W-:Y:S02]  /*3630*/  MOV R44, R78 ;  /* 0x0000004e002c7202 */ /* 0x000fe40000000f00 */
[----:B------:R-:W-:Y:S02]  /*3640*/  PLOP3.LUT P2, PT, PT, PT, UP0, 0x80, 0x0 ;  /* 0x000000000000781c */ /* 0x000fe40003f4f008 */
[----:B------:R-:W-:Y:S01]  /*3650*/  PRMT R167, R44, 0x7610, R167 ;  /* 0x000076102ca77816 */ /* 0x000fe200000000a7 */
[----:B------:R-:W-:-:S05]  /*3660*/  IMAD.MOV.U32 R44, RZ, RZ, R86 ;  /* 0x000000ffff2c7224 */ /* 0x000fca00078e0056 */
[----:B------:R-:W-:Y:S01]  /*3670*/  PRMT R192, R44, 0x7610, R192 ;  /* 0x000076102cc07816 */ /* 0x000fe200000000c0 */
[----:B------:R-:W-:-:S05]  /*3680*/  IMAD.MOV.U32 R44, RZ, RZ, R98 ;  /* 0x000000ffff2c7224 */ /* 0x000fca00078e0062 */
        /* <DEDUP_REMOVED lines=23> */
[----:B------:R-:W-:Y:S01]  /*3800*/  PRMT R182, R44, 0x7610, R182 ;  /* 0x000076102cb67816 */ /* 0x000fe200000000b6 */
[----:B------:R-:W-:Y:S06]  /*3810*/  @!P2 BRA `(.L_x_464) ;  /* 0x000000000004a947 */ /* 0x000fec0003800000 */
[----:B------:R-:W-:Y:S01]  /*3820*/  BPT.TRAP 0x1 ;  /* 0x000000040000795c */ /* 0x000fe20000300000 */
.L_x_464:
[----:B------:R-:W-:Y:S01]  /*3830*/  IMAD R100, R18, 0x8, R2 ;  /* 0x0000000812647824 */ /* 0x000fe200078e0202 */
[----:B------:R-:W-:Y:S01]  /*3840*/  SHF.L.U32 R101, R206, 0x1f, RZ ;  /* 0x0000001fce657819 */ /* 0x000fe200000006ff */
[----:B------:R-:W-:Y:S03]  /*3850*/  BSSY B1, `(.L_x_465) ;  /* 0x0000003000017945 */ /* 0x000fe60003800000 */
[----:B------:R-:W0:Y:S02]  /*3860*/  SYNCS.PHASECHK.TRANS64.TRYWAIT P5, [R100+URZ+0x36890], R101 ;  /* 0x03689065640075a7 */ /* 0x000e2400080a017f */
[----:B0-----:R-:W-:Y:S05]  /*3870*/  @!P5 BRA `(.L_x_466) ;  /* 0x000002140050d947 */ /* 0x001fea0003800000 */
.L_x_762:
[----:B------:R-:W-:Y:S05]  /*3880*/  BSYNC B1 ;  /* 0x0000000000017941 */ /* 0x000fea0003800000 */
.L_x_465:
[----:B------:R-:W-:Y:S04]  /*3890*/  BSSY B1, `(.L_x_467) ;  /* 0x0000150000017945 */ /* 0x000fe80003800000 */
[----:B------:R-:W-:Y:S05]  /*38a0*/  @P3 BRA `(.L_x_468) ;  /* 0x0000001400383947 */ /* 0x000fea0003800000 */
[----:B------:R-:W-:Y:S01]  /*38b0*/  ISETP.NE.AND P3, PT, R31, RZ, PT ;  /* 0x000000ff1f00720c */ /* 0x000fe20003f65270 */
[----:B------:R-:W-:-:S12]  /*38c0*/  BSSY B2, `(.L_x_469) ;  /* 0x0000035000027945 */ /* 0x000fd80003800000 */
[----:B------:R-:W-:Y:S05]  /*38d0*/  @!P3 BRA `(.L_x_470) ;  /* 0x0000000000ccb947 */ /* 0x000fea0003800000 */
[----:B------:R1:W2:Y:S01]  /*38e0*/  LDS.128 R44, [R41+0x21000] ;  /* 0x02100000292c7984 */ /* 0x0002a20000000c00 */
[----:B------:R-:W-:Y:S01]  /*38f0*/  ISETP.GE.AND P3, PT, R16, R124, PT ;  /* 0x0000007c1000720c */ /* 0x000fe20003f66270 */
[----:B------:R-:W-:-:S12]  /*3900*/  BSSY B3, `(.L_x_471) ;  /* 0x000002f000037945 */ /* 0x000fd80003800000 */
[----:B-1----:R-:W-:Y:S05]  /*3910*/  @P3 BRA `(.L_x_472) ;  /* 0x0000000000b43947 */ /* 0x002fea0003800000 */
[--C-:B------:R-:W-:Y:S02]  /*3920*/  SHF.R.U64 R169, R128, 0x10, R129.reuse ;  /* 0x0000001080a97819 */ /* 0x100fe40000001281 */
[----:B------:R-:W-:Y:S02]  /*3930*/  SHF.R.U32.HI R129, RZ, 0x10, R129 ;  /* 0x00000010ff817819 */ /* 0x000fe40000011681 */
[--C-:B------:R-:W-:Y:S02]  /*3940*/  SHF.R.U64 R170, R122, 0x10, R123.reuse ;  /* 0x000000107aaa7819 */ /* 0x100fe4000000127b */
[----:B------:R-:W-:Y:S01]  /*3950*/  SHF.R.U32.HI R172, RZ, 0x10, R123 ;  /* 0x00000010ffac7819 */ /* 0x000fe2000001167b */
[----:B--2---:R-:W-:Y:S01]  /*3960*/  IMAD.U32 R123, R46, 0x10000, RZ ;  /* 0x000100002e7b7824 */ /* 0x004fe200078e00ff */
[----:B------:R-:W-:Y:S02]  /*3970*/  PRMT R169, R173, 0x5410, R169 ;  /* 0x00005410ada97816 */ /* 0x000fe400000000a9 */
[----:B------:R-:W-:-:S02]  /*3980*/  PRMT R129, R174, 0x5410, R129 ;  /* 0x00005410ae817816 */ /* 0x000fc40000000081 */
[----:B------:R-:W-:Y:S02]  /*3990*/  PRMT R170, R95, 0x5432, R170 ;  /* 0x000054325faa7816 */ /* 0x000fe400000000aa */
[----:B------:R-:W-:Y:S01]  /*39a0*/  PRMT R128, R94, 0x5432, R172 ;  /* 0x000054325e807816 */ /* 0x000fe200000000ac */
[----:B------:R-:W-:Y:S01]  /*39b0*/  IMAD.U32 R173, R129, 0x10000, RZ ;  /* 0x0001000081ad7824 */ /* 0x000fe200078e00ff */
[----:B------:R-:W-:Y:S02]  /*39c0*/  LOP3.LUT R46, R46, 0xffff0000, RZ, 0xc0, !PT ;  /* 0xffff00002e2e7812 */ /* 0x000fe400078ec0ff */
[----:B------:R-:W-:Y:S01]  /*39d0*/  LOP3.LUT R177, R45, 0xffff0000, RZ, 0xc0, !PT ;  /* 0xffff00002db17812 */ /* 0x000fe200078ec0ff */
[----:B------:R-:W-:Y:S01]  /*39e0*/  IMAD.U32 R175, R128, 0x10000, RZ ;  /* 0x0001000080af7824 */ /* 0x000fe200078e00ff */
[----:B------:R-:W-:Y:S01]  /*39f0*/  LOP3.LUT R172, R169, 0xffff0000, RZ, 0xc0, !PT ;  /* 0xffff0000a9ac7812 */ /* 0x000fe200078ec0ff */
[----:B------:R-:W-:Y:S01]  /*3a00*/  FMUL.FTZ R178, R46, R173 ;  /* 0x000000ad2eb27220 */ /* 0x000fe20000410000 */
[----:B------:R-:W-:Y:S01]  /*3a10*/  LOP3.LUT R174, R170, 0xffff0000, RZ, 0xc0, !PT ;  /* 0xffff0000aaae7812 */ /* 0x000fe200078ec0ff */
[----:B------:R-:W-:Y:S01]  /*3a20*/  FMUL.FTZ R46, R46, R175 ;  /* 0x000000af2e2e7220 */ /* 0x000fe20000410000 */
[----:B------:R-:W-:Y:S01]  /*3a30*/  LOP3.LUT R122, R47, 0xffff0000, RZ, 0xc0, !PT ;  /* 0xffff00002f7a7812 */ /* 0x000fe200078ec0ff */
[----:B------:R-:W-:Y:S01]  /*3a40*/  FMUL.FTZ R176, R177, R172 ;  /* 0x000000acb1b07220 */ /* 0x000fe20000410000 */
[----:B------:R-:W-:Y:S01]  /*3a50*/  SHF.L.U32 R171, R47, 0x10, RZ ;  /* 0x000000102fab7819 */ /* 0x000fe200000006ff */
[----:B------:R-:W-:-:S02]  /*3a60*/  IMAD.U32 R47, R45, 0x10000, RZ ;  /* 0x000100002d2f7824 */ /* 0x000fc400078e00ff */
[----:B------:R-:W-:Y:S01]  /*3a70*/  FMUL.FTZ R177, R177, R174 ;  /* 0x000000aeb1b17220 */ /* 0x000fe20000410000 */
[----:B------:R-:W-:Y:S01]  /*3a80*/  IMAD.U32 R45, R44, 0x10000, RZ ;  /* 0x000100002c2d7824 */ /* 0x000fe200078e00ff */
[----:B------:R-:W-:Y:S01]  /*3a90*/  LOP3.LUT R129, R129, 0xffff0000, RZ, 0xc0, !PT ;  /* 0xffff000081817812 */ /* 0x000fe200078ec0ff */
[----:B------:R-:W-:Y:S01]  /*3aa0*/  IMAD.U32 R169, R169, 0x10000, RZ ;  /* 0x00010000a9a97824 */ /* 0x000fe200078e00ff */
[----:B------:R-:W-:Y:S01]  /*3ab0*/  LOP3.LUT R128, R128, 0xffff0000, RZ, 0xc0, !PT ;  /* 0xffff000080807812 */ /* 0x000fe200078ec0ff */
[----:B------:R-:W-:Y:S01]  /*3ac0*/  FFMA.FTZ R178, R123, R175, -R178 ;  /* 0x000000af7bb27223 */ /* 0x000fe200000108b2 */
[----:B------:R-:W-:Y:S01]  /*3ad0*/  LOP3.LUT R44, R44, 0xffff0000, RZ, 0xc0, !PT ;  /* 0xffff00002c2c7812 */ /* 0x000fe200078ec0ff */
[----:B------:R-:W-:Y:S02]  /*3ae0*/  IMAD.U32 R170, R170, 0x10000, RZ ;  /* 0x00010000aaaa7824 */ /* 0x000fe400078e00ff */
[----:B------:R-:W-:Y:S01]  /*3af0*/  FFMA.FTZ R177, R47, R172, R177 ;  /* 0x000000ac2fb17223 */ /* 0x000fe200000100b1 */
[----:B------:R-:W-:Y:S01]  /*3b00*/  FFMA.FTZ R123, R123, R173, R46 ;  /* 0x000000ad7b7b7223 */ /* 0x000fe2000001002e */
[C---:B------:R-:W-:Y:S01]  /*3b10*/  FMUL.FTZ R46, R122.reuse, R129 ;  /* 0x000000817a2e7220 */ /* 0x040fe20000410000 */
[----:B------:R-:W-:Y:S01]  /*3b20*/  FMUL.FTZ R172, R122, R128 ;  /* 0x000000807aac7220 */ /* 0x000fe20000410000 */
[C---:B------:R-:W-:Y:S01]  /*3b30*/  FMUL.FTZ R122, R44.reuse, R169 ;  /* 0x000000a92c7a7220 */ /* 0x040fe20000410000 */
[----:B------:R-:W-:Y:S01]  /*3b40*/  FFMA.FTZ R176, R47, R174, -R176 ;  /* 0x000000ae2fb07223 */ /* 0x000fe200000108b0 */
[----:B------:R-:W-:Y:S01]  /*3b50*/  FMUL.FTZ R44, R44, R170 ;  /* 0x000000aa2c2c7220 */ /* 0x000fe20000410000 */
[----:B------:R-:W-:Y:S01]  /*3b60*/  FFMA.FTZ R46, R171, R128, -R46 ;  /* 0x00000080ab2e7223 */ /* 0x000fe2000001082e */
[----:B------:R-:W-:Y:S01]  /*3b70*/  FFMA.FTZ R122, R45, R170, -R122 ;  /* 0x000000aa2d7a7223 */ /* 0x000fe2000001087a */
[----:B------:R-:W-:Y:S01]  /*3b80*/  FFMA.FTZ R129, R171, R129, R172 ;  /* 0x00000081ab817223 */ /* 0x000fe200000100ac */
[----:B------:R-:W-:Y:S01]  /*3b90*/  FFMA.FTZ R45, R45, R169, R44 ;  /* 0x000000a92d2d7223 */ /* 0x000fe2000001002c */
[----:B------:R-:W-:-:S03]  /*3ba0*/  F2FP.BF16.F32.PACK_AB R176, R177, R176 ;  /* 0x000000b0b1b0723e */ /* 0x000fc600000010ff */
[----:B------:R-:W-:Y:S02]  /*3bb0*/  F2FP.BF16.F32.PACK_AB R47, R129, R46 ;  /* 0x0000002e812f723e */ /* 0x000fe400000010ff */
[----:B------:R-:W-:Y:S01]  /*3bc0*/  F2FP.BF16.F32.PACK_AB R44, R45, R122 ;  /* 0x0000007a2d2c723e */ /* 0x000fe200000010ff */
[----:B------:R-:W-:Y:S01]  /*3bd0*/  IMAD.MOV.U32 R45, RZ, RZ, R176 ;  /* 0x000000ffff2d7224 */ /* 0x000fe200078e00b0 */
[----:B------:R-:W-:-:S07]  /*3be0*/  F2FP.BF16.F32.PACK_AB R46, R123, R178 ;  /* 0x000000b27b2e723e */ /* 0x000fce00000010ff */
.L_x_472:
[----:B------:R-:W-:Y:S05]  /*3bf0*/  BSYNC B3 ;  /* 0x0000000000037941 */ /* 0x000fea0003800000 */
.L_x_471:
[----:B--2---:R1:W-:Y:S02]  /*3c00*/  STG.E.128 desc[UR60][R50.64], R44 ;  /* 0x0000002c32007986 */ /* 0x0043e4000c101d3c */
.L_x_470:
[----:B------:R-:W-:Y:S05]  /*3c10*/  BSYNC B2 ;  /* 0x0000000000027941 */ /* 0x000fea0003800000 */
.L_x_469:
[----:B------:R-:W-:Y:S01]  /*3c20*/  ISETP.NE.AND P3, PT, R35, RZ, PT ;  /* 0x000000ff2300720c */ /* 0x000fe20003f65270 */
[----:B------:R-:W-:-:S12]  /*3c30*/  BSSY B2, `(.L_x_473) ;  /* 0x0000036000027945 */ /* 0x000fd80003800000 */
[----:B------:R-:W-:Y:S05]  /*3c40*/  @!P3 BRA `(.L_x_474) ;  /* 0x0000000000d0b947 */ /* 0x000fea0003800000 */
[----:B-1----:R1:W2:Y:S01]  /*3c50*/  LDS.128 R44, [R42+0x21000] ;  /* 0x021000002a2c7984 */ /* 0x0022a20000000c00 */
[----:B------:R-:W-:Y:S01]  /*3c60*/  VIADD R123, R16, 0x10 ;  /* 0x00000010107b7836 */ /* 0x000fe20000000000 */
[----:B------:R-:W-:Y:S04]  /*3c70*/  BSSY B3, `(.L_x_475) ;  /* 0x0000030000037945 */ /* 0x000fe80003800000 */
[----:B------:R-:W-:-:S13]  /*3c80*/  ISETP.GE.AND P3, PT, R123, R124, PT ;  /* 0x0000007c7b00720c */ /* 0x000fda0003f66270 */
[----:B-1----:R-:W-:Y:S05]  /*3c90*/  @P3 BRA `(.L_x_476) ;  /* 0x0000000000b43947 */ /* 0x002fea0003800000 */
[----:B------:R-:W-:Y:S01]  /*3ca0*/  SHF.R.U64 R122, R98, 0x10, R99 ;  /* 0x00000010627a7819 */ /* 0x000fe20000001263 */
[----:B--2---:R-:W-:Y:S01]  /*3cb0*/  IMAD.U32 R128, R47, 0x10000, RZ ;  /* 0x000100002f807824 */ /* 0x004fe200078e00ff */
[----:B------:R-:W-:Y:S02]  /*3cc0*/  SHF.R.U64 R123, R96, 0x10, R97 ;  /* 0x00000010607b7819 */ /* 0x000fe40000001261 */
[----:B------:R-:W-:Y:S02]  /*3cd0*/  SHF.R.U32.HI R99, RZ, 0x10, R99 ;  /* 0x00000010ff637819 */ /* 0x000fe40000011663 */
[----:B------:R-:W-:Y:S02]  /*3ce0*/  PRMT R122, R130, 0x5432, R122 ;  /* 0x00005432827a7816 */ /* 0x000fe4000000007a */
[----:B------:R-:W-:Y:S01]  /*3cf0*/  SHF.R.U32.HI R129, RZ, 0x10, R97 ;  /* 0x00000010ff817819 */ /* 0x000fe20000011661 */
[----:B------:R-:W-:Y:S01]  /*3d00*/  IMAD.U32 R97, R46, 0x10000, RZ ;  /* 0x000100002e617824 */ /* 0x000fe200078e00ff */
[----:B------:R-:W-:-:S02]  /*3d10*/  PRMT R123, R190, 0x5410, R123 ;  /* 0x00005410be7b7816 */ /* 0x000fc4000000007b */
[----:B------:R-:W-:Y:S02]  /*3d20*/  PRMT R99, R195, 0x5410, R99 ;  /* 0x00005410c3637816 */ /* 0x000fe40000000063 */
[----:B------:R-:W-:Y:S02]  /*3d30*/  LOP3.LUT R171, R45, 0xffff0000, RZ, 0xc0, !PT ;  /* 0xffff00002dab7812 */ /* 0x000fe400078ec0ff */
[C---:B------:R-:W-:Y:S01]  /*3d40*/  LOP3.LUT R170, R122.reuse, 0xffff0000, RZ, 0xc0, !PT ;  /* 0xffff00007aaa7812 */ /* 0x040fe200078ec0ff */
[----:B------:R-:W-:Y:S01]  /*3d50*/  IMAD.U32 R122, R122, 0x10000, RZ ;  /* 0x000100007a7a7824 */ /* 0x000fe200078e00ff */
[----:B------:R-:W-:Y:S01]  /*3d60*/  PRMT R98, R191, 0x5410, R129 ;  /* 0x00005410bf627816 */ /* 0x000fe20000000081 */
[----:B------:R-:W-:Y:S01]  /*3d70*/  IMAD.U32 R129, R99, 0x10000, RZ ;  /* 0x0001000063817824 */ /* 0x000fe200078e00ff */
[----:B------:R-:W-:Y:S01]  /*3d80*/  LOP3.LUT R172, R123, 0xffff0000, RZ, 0xc0, !PT ;  /* 0xffff00007bac7812 */ /* 0x000fe200078ec0ff */
[----:B------:R-:W-:Y:S01]  /*3d90*/  FMUL.FTZ R174, R171, R170 ;  /* 0x000000aaabae7220 */ /* 0x000fe20000410000 */
[----:B------:R-:W-:Y:S01]  /*3da0*/  LOP3.LUT R46, R46, 0xffff0000, RZ, 0xc0, !PT ;  /* 0xffff00002e2e7812 */ /* 0x000fe200078ec0ff */
[----:B------:R-:W-:Y:S01]  /*3db0*/  IMAD.U32 R169, R98, 0x10000, RZ ;  /* 0x0001000062a97824 */ /* 0x000fe200078e00ff */
[----:B------:R-:W-:Y:S01]  /*3dc0*/  LOP3.LUT R96, R47, 0xffff0000, RZ, 0xc0, !PT ;  /* 0xffff00002f607812 */ /* 0x000fe200078ec0ff */
[----:B------:R-:W-:-:S02]  /*3dd0*/  IMAD.U32 R47, R45, 0x10000, RZ ;  /* 0x000100002d2f7824 */ /* 0x000fc400078e00ff */
[-C--:B------:R-:W-:Y:S01]  /*3de0*/  FMUL.FTZ R171, R171, R172.reuse ;  /* 0x000000acabab7220 */ /* 0x080fe20000410000 */
[----:B------:R-:W-:Y:S02]  /*3df0*/  IMAD.U32 R45, R44, 0x10000, RZ ;  /* 0x000100002c2d7824 */ /* 0x000fe400078e00ff */
[----:B------:R-:W-:Y:S01]  /*3e00*/  FMUL.FTZ R176, R46, R129 ;  /* 0x000000812eb07220 */ /* 0x000fe20000410000 */
[----:B------:R-:W-:Y:S01]  /*3e10*/  LOP3.LUT R44, R44, 0xffff0000, RZ, 0xc0, !PT ;  /* 0xffff00002c2c7812 */ /* 0x000fe200078ec0ff */
[C---:B------:R-:W-:Y:S01]  /*3e20*/  FFMA.FTZ R174, R47.reuse, R172, -R174 ;  /* 0x000000ac2fae7223 */ /* 0x040fe200000108ae */
[----:B------:R-:W-:Y:S01]  /*3e30*/  FFMA.FTZ R171, R47, R170, R171 ;  /* 0x000000aa2fab7223 */ /* 0x000fe200000100ab */
[-C--:B------:R-:W-:Y:S01]  /*3e40*/  FMUL.FTZ R46, R46, R169.reuse ;  /* 0x000000a92e2e7220 */ /* 0x080fe20000410000 */
[----:B------:R-:W-:Y:S01]  /*3e50*/  LOP3.LUT R99, R99, 0xffff0000, RZ, 0xc0, !PT ;  /* 0xffff000063637812 */ /* 0x000fe200078ec0ff */
[----:B------:R-:W-:Y:S01]  /*3e60*/  IMAD.U32 R123, R123, 0x10000, RZ ;  /* 0x000100007b7b7824 */ /* 0x000fe200078e00ff */
[----:B------:R-:W-:Y:S01]  /*3e70*/  LOP3.LUT R47, R98, 0xffff0000, RZ, 0xc0, !PT ;  /* 0xffff0000622f7812 */ /* 0x000fe200078ec0ff */
[C---:B------:R-:W-:Y:S01]  /*3e80*/  FFMA.FTZ R176, R97.reuse, R169, -R176 ;  /* 0x000000a961b07223 */ /* 0x040fe200000108b0 */
[----:B------:R-:W-:Y:S01]  /*3e90*/  FFMA.FTZ R97, R97, R129, R46 ;  /* 0x0000008161617223 */ /* 0x000fe2000001002e */
[----:B------:R-:W-:Y:S01]  /*3ea0*/  FMUL.FTZ R129, R96, R99 ;  /* 0x0000006360817220 */ /* 0x000fe20000410000 */
[CC--:B------:R-:W-:Y:S01]  /*3eb0*/  FMUL.FTZ R46, R44.reuse, R122.reuse ;  /* 0x0000007a2c2e7220 */ /* 0x0c0fe20000410000 */
[----:B------:R-:W-:Y:S01]  /*3ec0*/  FMUL.FTZ R169, R44, R123 ;  /* 0x0000007b2ca97220 */ /* 0x000fe20000410000 */
[-C--:B------:R-:W-:Y:S01]  /*3ed0*/  FMUL.FTZ R96, R96, R47.reuse ;  /* 0x0000002f60607220 */ /* 0x080fe20000410000 */
[C---:B------:R-:W-:Y:S01]  /*3ee0*/  FFMA.FTZ R129, R128.reuse, R47, -R129 ;  /* 0x0000002f80817223 */ /* 0x040fe20000010881 */
[C---:B------:R-:W-:Y:S01]  /*3ef0*/  FFMA.FTZ R46, R45.reuse, R123, -R46 ;  /* 0x0000007b2d2e7223 */ /* 0x040fe2000001082e */
[----:B------:R-:W-:Y:S01]  /*3f00*/  FFMA.FTZ R169, R45, R122, R169 ;  /* 0x0000007a2da97223 */ /* 0x000fe200000100a9 */
[----:B------:R-:W-:Y:S01]  /*3f10*/  FFMA.FTZ R96, R128, R99, R96 ;  /* 0x0000006380607223 */ /* 0x000fe20000010060 */
[----:B------:R-:W-:-:S02]  /*3f20*/  F2FP.BF16.F32.PACK_AB R176, R97, R176 ;  /* 0x000000b061b0723e */ /* 0x000fc400000010ff */
[----:B------:R-:W-:Y:S02]  /*3f30*/  F2FP.BF16.F32.PACK_AB R45, R171, R174 ;  /* 0x000000aeab2d723e */ /* 0x000fe400000010ff */
[----:B------:R-:W-:Y:S01]  /*3f40*/  F2FP.BF16.F32.PACK_AB R44, R169, R46 ;  /* 0x0000002ea92c723e */ /* 0x000fe200000010ff */
[----:B------:R-:W-:Y:S01]  /*3f50*/  IMAD.MOV.U32 R46, RZ, RZ, R176 ;  /* 0x000000ffff2e7224 */ /* 0x000fe200078e00b0 */
[----:B------:R-:W-:-:S07]  /*3f60*/  F2FP.BF16.F32.PACK_AB R47, R96, R129 ;  /* 0x00000081602f723e */ /* 0x000fce00000010ff */
.L_x_476:
[----:B------:R-:W-:Y:S05]  /*3f70*/  BSYNC B3 ;  /* 0x0000000000037941 */ /* 0x000fea0003800000 */
.L_x_475:
[----:B--2---:R2:W-:Y:S02]  /*3f80*/  STG.E.128 desc[UR60][R50.64+0x40], R44 ;  /* 0x0000402c32007986 */ /* 0x0045e4000c101d3c */
.L_x_474:
[----:B------:R-:W-:Y:S05]  /*3f90*/  BSYNC B2 ;  /* 0x0000000000027941 */ /* 0x000fea0003800000 */
.L_x_473:
[----:B------:R-:W-:Y:S01]  /*3fa0*/  ISETP.NE.AND P3, PT, R36, RZ, PT ;  /* 0x000000ff2400720c */ /* 0x000fe20003f65270 */
[----:B------:R-:W-:-:S12]  /*3fb0*/  BSSY B2, `(.L_x_477) ;  /* 0x0000036000027945 */ /* 0x000fd80003800000 */
[----:B------:R-:W-:Y:S05]  /*3fc0*/  @!P3 BRA `(.L_x_478) ;  /* 0x0000000000d0b947 */ /* 0x000fea0003800000 */
[----:B-12---:R1:W2:Y:S01]  /*3fd0*/  LDS.128 R44, [R41+0x24800] ;  /* 0x02480000292c7984 */ /* 0x0062a20000000c00 */
        /* <DEDUP_REMOVED lines=9> */
[----:B------:R-:W-:Y:S02]  /*4070*/  SHF.R.U32.HI R99, RZ, 0x10, R89 ;  /* 0x00000010ff637819 */ /* 0x000fe40000011659 */
        /* <DEDUP_REMOVED lines=8> */
[C---:B------:R-:W-:Y:S01]  /*4100*/  FMUL.FTZ R170, R129.reuse, R122 ;  /* 0x0000007a81aa7220 */ /* 0x040fe20000410000 */
[----:B------:R-:W-:Y:S01]  /*4110*/  SHF.L.U32 R89, R46, 0x10, RZ ;  /* 0x000000102e597819 */ /* 0x000fe200000006ff */
[----:B------:R-:W-:Y:S01]  /*4120*/  IMAD.U32 R123, R90, 0x10000, RZ ;  /* 0x000100005a7b7824 */ /* 0x000fe200078e00ff */
[----:B------:R-:W-:Y:S01]  /*4130*/  LOP3.LUT R46, R46, 0xffff0000, RZ, 0xc0, !PT ;  /* 0xffff00002e2e7812 */ /* 0x000fe200078ec0ff */
[----:B------:R-:W-:Y:S01]  /*4140*/  FMUL.FTZ R129, R129, R128 ;  /* 0x0000008081817220 */ /* 0x000fe20000410000 */
[----:B------:R-:W-:Y:S01]  /*4150*/  LOP3.LUT R88, R47, 0xffff0000, RZ, 0xc0, !PT ;  /* 0xffff00002f587812 */ /* 0x000fe200078ec0ff */
[----:B------:R-:W-:Y:S01]  /*4160*/  IMAD.U32 R47, R45, 0x10000, RZ ;  /* 0x000100002d2f7824 */ /* 0x000fe200078e00ff */
[----:B------:R-:W-:Y:S01]  /*4170*/  LOP3.LUT R91, R91, 0xffff0000, RZ, 0xc0, !PT ;  /* 0xffff00005b5b7812 */ /* 0x000fe200078ec0ff */
[----:B------:R-:W-:-:S02]  /*4180*/  IMAD.U32 R45, R44, 0x10000, RZ ;  /* 0x000100002c2d7824 */ /* 0x000fc400078e00ff */
[----:B------:R-:W-:Y:S01]  /*4190*/  FMUL.FTZ R172, R46, R99 ;  /* 0x000000632eac7220 */ /* 0x000fe20000410000 */
[----:B------:R-:W-:Y:S01]  /*41a0*/  LOP3.LUT R44, R44, 0xffff0000, RZ, 0xc0, !PT ;  /* 0xffff00002c2c7812 */ /* 0x000fe200078ec0ff */
[C---:B------:R-:W-:Y:S01]  /*41b0*/  FFMA.FTZ R170, R47.reuse, R128, -R170 ;  /* 0x000000802faa7223 */ /* 0x040fe200000108aa */
[----:B------:R-:W-:Y:S01]  /*41c0*/  FFMA.FTZ R129, R47, R122, R129 ;  /* 0x0000007a2f817223 */ /* 0x000fe20000010081 */
[-C--:B------:R-:W-:Y:S01]  /*41d0*/  FMUL.FTZ R46, R46, R123.reuse ;  /* 0x0000007b2e2e7220 */ /* 0x080fe20000410000 */
[----:B------:R-:W-:Y:S01]  /*41e0*/  LOP3.LUT R47, R90, 0xffff0000, RZ, 0xc0, !PT ;  /* 0xffff00005a2f7812 */ /* 0x000fe200078ec0ff */
[----:B------:R-:W-:Y:S02]  /*41f0*/  IMAD.U32 R97, R97, 0x10000, RZ ;  /* 0x0001000061617824 */ /* 0x000fe400078e00ff */
        /* <DEDUP_REMOVED lines=15> */
.L_x_480:
[----:B------:R-:W-:Y:S05]  /*42f0*/  BSYNC B3 ;  /* 0x0000000000037941 */ /* 0x000fea0003800000 */
.L_x_479:
[----:B--2---:R3:W-:Y:S02]  /*4300*/  STG.E.128 desc[UR60][R50.64+0x80], R44 ;  /* 0x0000802c32007986 */ /* 0x0047e4000c101d3c */
.L_x_478:
[----:B------:R-:W-:Y:S05]  /*4310*/  BSYNC B2 ;  /* 0x0000000000027941 */ /* 0x000fea0003800000 */
.L_x_477:
[----:B------:R-:W-:Y:S01]  /*4320*/  ISETP.NE.AND P3, PT, R37, RZ, PT ;  /* 0x000000ff2500720c */ /* 0x000fe20003f65270 */
[----:B------:R-:W-:-:S12]  /*4330*/  BSSY B2, `(.L_x_481) ;  /* 0x0000036000027945 */ /* 0x000fd80003800000 */
[----:B------:R-:W-:Y:S05]  /*4340*/  @!P3 BRA `(.L_x_482) ;  /* 0x0000000000d0b947 */ /* 0x000fea0003800000 */
[----:B-123--:R1:W2:Y:S01]  /*4350*/  LDS.128 R44, [R42+0x24800] ;  /* 0x024800002a2c7984 */ /* 0x00e2a20000000c00 */
[----:B------:R-:W-:Y:S01]  /*4360*/  VIADD R89, R16, 0x30 ;  /* 0x0000003010597836 */ /* 0x000fe20000000000 */
[----:B------:R-:W-:Y:S04]  /*4370*/  BSSY B3, `(.L_x_483) ;  /* 0x0000030000037945 */ /* 0x000fe80003800000 */
[----:B------:R-:W-:-:S13]  /*4380*/  ISETP.GE.AND P3, PT, R89, R124, PT ;  /* 0x0000007c5900720c */ /* 0x000fda0003f66270 */
[----:B-1----:R-:W-:Y:S05]  /*4390*/  @P3 BRA `(.L_x_484) ;  /* 0x0000000000b43947 */ /* 0x002fea0003800000 */
[--C-:B------:R-:W-:Y:S02]  /*43a0*/  SHF.R.U64 R89, R86, 0x10, R87.reuse ;  /* 0x0000001056597819 */ /* 0x100fe40000001257 */
[----:B------:R-:W-:Y:S02]  /*43b0*/  SHF.R.U32.HI R86, RZ, 0x10, R87 ;  /* 0x00000010ff567819 */ /* 0x000fe40000011657 */
[--C-:B------:R-:W-:Y:S02]  /*43c0*/  SHF.R.U32.HI R91, RZ, 0x10, R85.reuse ;  /* 0x00000010ff5b7819 */ /* 0x100fe40000011655 */
[----:B------:R-:W-:Y:S01]  /*43d0*/  SHF.R.U64 R88, R84, 0x10, R85 ;  /* 0x0000001054587819 */ /* 0x000fe20000001255 */
[----:B--2---:R-:W-:Y:S01]  /*43e0*/  IMAD.U32 R84, R46, 0x10000, RZ ;  /* 0x000100002e547824 */ /* 0x004fe200078e00ff */
[----:B------:R-:W-:Y:S02]  /*43f0*/  PRMT R193, R193, 0x5410, R86 ;  /* 0x00005410c1c17816 */ /* 0x000fe40000000056 */
[----:B------:R-:W-:-:S02]  /*4400*/  PRMT R188, R188, 0x5410, R91 ;  /* 0x00005410bcbc7816 */ /* 0x000fc4000000005b */
[----:B------:R-:W-:Y:S01]  /*4410*/  PRMT R192, R192, 0x5410, R89 ;  /* 0x00005410c0c07816 */ /* 0x000fe20000000059 */
[----:B------:R-:W-:Y:S01]  /*4420*/  IMAD.U32 R86, R193, 0x10000, RZ ;  /* 0x00010000c1567824 */ /* 0x000fe200078e00ff */
[----:B------:R-:W-:Y:S01]  /*4430*/  LOP3.LUT R85, R46, 0xffff0000, RZ, 0xc0, !PT ;  /* 0xffff00002e557812 */ /* 0x000fe200078ec0ff */
[----:B------:R-:W-:Y:S01]  /*4440*/  IMAD.U32 R89, R188, 0x10000, RZ ;  /* 0x00010000bc597824 */ /* 0x000fe200078e00ff */
[----:B------:R-:W-:Y:S01]  /*4450*/  PRMT R187, R187, 0x5410, R88 ;  /* 0x00005410bbbb7816 */ /* 0x000fe20000000058 */
[C---:B------:R-:W-:Y:S01]  /*4460*/  IMAD.U32 R88, R45.reuse, 0x10000, RZ ;  /* 0x000100002d587824 */ /* 0x040fe200078e00ff */
[----:B------:R-:W-:Y:S01]  /*4470*/  LOP3.LUT R87, R45, 0xffff0000, RZ, 0xc0, !PT ;  /* 0xffff00002d577812 */ /* 0x000fe200078ec0ff */
[----:B------:R-:W-:Y:S01]  /*4480*/  FMUL.FTZ R99, R85, R86 ;  /* 0x0000005655637220 */ /* 0x000fe20000410000 */
[----:B------:R-:W-:Y:S01]  /*4490*/  LOP3.LUT R91, R192, 0xffff0000, RZ, 0xc0, !PT ;  /* 0xffff0000c05b7812 */ /* 0x000fe200078ec0ff */
[----:B------:R-:W-:Y:S01]  /*44a0*/  IMAD.U32 R45, R44, 0x10000, RZ ;  /* 0x000100002c2d7824 */ /* 0x000fe200078e00ff */
[----:B------:R-:W-:Y:S01]  /*44b0*/  LOP3.LUT R90, R187, 0xffff0000, RZ, 0xc0, !PT ;  /* 0xffff0000bb5a7812 */ /* 0x000fe200078ec0ff */
[----:B------:R-:W-:Y:S01]  /*44c0*/  FMUL.FTZ R85, R85, R89 ;  /* 0x0000005955557220 */ /* 0x000fe20000410000 */
[----:B------:R-:W-:Y:S01]  /*44d0*/  LOP3.LUT R46, R47, 0xffff0000, RZ, 0xc0, !PT ;  /* 0xffff00002f2e7812 */ /* 0x000fe200078ec0ff */
[----:B------:R-:W-:Y:S01]  /*44e0*/  FMUL.FTZ R97, R87, R91 ;  /* 0x0000005b57617220 */ /* 0x000fe20000410000 */
[----:B------:R-:W-:Y:S01]  /*44f0*/  LOP3.LUT R193, R193, 0xffff0000, RZ, 0xc0, !PT ;  /* 0xffff0000c1c17812 */ /* 0x000fe200078ec0ff */
[----:B------:R-:W-:Y:S01]  /*4500*/  IMAD.U32 R192, R192, 0x10000, RZ ;  /* 0x00010000c0c07824 */ /* 0x000fe200078e00ff */
[----:B------:R-:W-:Y:S01]  /*4510*/  LOP3.LUT R188, R188, 0xffff0000, RZ, 0xc0, !PT ;  /* 0xffff0000bcbc7812 */ /* 0x000fe200078ec0ff */
[----:B------:R-:W-:Y:S01]  /*4520*/  IMAD.U32 R187, R187, 0x10000, RZ ;  /* 0x00010000bbbb7824 */ /* 0x000fe200078e00ff */
[----:B------:R-:W-:Y:S01]  /*4530*/  LOP3.LUT R44, R44, 0xffff0000, RZ, 0xc0, !PT ;  /* 0xffff00002c2c7812 */ /* 0x000fe200078ec0ff */
[-C--:B------:R-:W-:Y:S01]  /*4540*/  FMUL.FTZ R96, R87, R90.reuse ;  /* 0x0000005a57607220 */ /* 0x080fe20000410000 */
[----:B------:R-:W-:Y:S01]  /*4550*/  FFMA.FTZ R89, R84, R89, -R99 ;  /* 0x0000005954597223 */ /* 0x000fe20000010863 */
[----:B------:R-:W-:Y:S01]  /*4560*/  FFMA.FTZ R87, R88, R90, -R97 ;  /* 0x0000005a58577223 */ /* 0x000fe20000010861 */
[----:B------:R-:W-:Y:S01]  /*4570*/  FFMA.FTZ R84, R84, R86, R85 ;  /* 0x0000005654547223 */ /* 0x000fe20000010055 */
[C---:B------:R-:W-:Y:S01]  /*4580*/  FMUL.FTZ R86, R46.reuse, R193 ;  /* 0x000000c12e567220 */ /* 0x040fe20000410000 */
[----:B------:R-:W-:Y:S01]  /*4590*/  FMUL.FTZ R90, R46, R188 ;  /* 0x000000bc2e5a7220 */ /* 0x000fe20000410000 */
[----:B------:R-:W-:-:S02]  /*45a0*/  IMAD.U32 R47, R47, 0x10000, RZ ;  /* 0x000100002f2f7824 */ /* 0x000fc400078e00ff */
[C---:B------:R-:W-:Y:S01]  /*45b0*/  FMUL.FTZ R46, R44.reuse, R192 ;  /* 0x000000c02c2e7220 */ /* 0x040fe20000410000 */
[----:B------:R-:W-:Y:S01]  /*45c0*/  FMUL.FTZ R85, R44, R187 ;  /* 0x000000bb2c557220 */ /* 0x000fe20000410000 */
[----:B------:R-:W-:Y:S01]  /*45d0*/  FFMA.FTZ R88, R88, R91, R96 ;  /* 0x0000005b58587223 */ /* 0x000fe20000010060 */
[----:B------:R-:W-:Y:S01]  /*45e0*/  FFMA.FTZ R86, R47, R188, -R86 ;  /* 0x000000bc2f567223 */ /* 0x000fe20000010856 */
[C---:B------:R-:W-:Y:S01]  /*45f0*/  FFMA.FTZ R46, R45.reuse, R187, -R46 ;  /* 0x000000bb2d2e7223 */ /* 0x040fe2000001082e */
[----:B------:R-:W-:Y:S01]  /*4600*/  FFMA.FTZ R85, R45, R192, R85 ;  /* 0x000000c02d557223 */ /* 0x000fe20000010055 */
[----:B------:R-:W-:Y:S01]  /*4610*/  FFMA.FTZ R47, R47, R193, R90 ;  /* 0x000000c12f2f7223 */ /* 0x000fe2000001005a */
[----:B------:R-:W-:Y:S02]  /*4620*/  F2FP.BF16.F32.PACK_AB R84, R84, R89 ;  /* 0x000000595454723e */ /* 0x000fe400000010ff */
[----:B------:R-:W-:Y:S02]  /*4630*/  F2FP.BF16.F32.PACK_AB R45, R88, R87 ;  /* 0x00000057582d723e */ /* 0x000fe400000010ff */
[----:B------:R-:W-:Y:S01]  /*4640*/  F2FP.BF16.F32.PACK_AB R44, R85, R46 ;  /* 0x0000002e552c723e */ /* 0x000fe200000010ff */
[----:B------:R-:W-:Y:S01]  /*4650*/  IMAD.MOV.U32 R46, RZ, RZ, R84 ;  /* 0x000000ffff2e7224 */ /* 0x000fe200078e0054 */
[----:B------:R-:W-:-:S07]  /*4660*/  F2FP.BF16.F32.PACK_AB R47, R47, R86 ;  /* 0x000000562f2f723e */ /* 0x000fce00000010ff */
.L_x_484:
[----:B------:R-:W-:Y:S05]  /*4670*/  BSYNC B3 ;  /* 0x0000000000037941 */ /* 0x000fea0003800000 */
.L_x_483:
[----:B--2---:R4:W-:Y:S02]  /*4680*/  STG.E.128 desc[UR60][R50.64+0xc0], R44 ;  /* 0x0000c02c32007986 */ /* 0x0049e4000c101d3c */
.L_x_482:
[----:B------:R-:W-:Y:S05]  /*4690*/  BSYNC B2 ;  /* 0x0000000000027941 */ /* 0x000fea0003800000 */
.L_x_481:
[----:B------:R-:W-:Y:S01]  /*46a0*/  ISETP.NE.AND P3, PT, R38, RZ, PT ;  /* 0x000000ff2600720c */ /* 0x000fe20003f65270 */
[----:B------:R-:W-:-:S12]  /*46b0*/  BSSY B2, `(.L_x_485) ;  /* 0x0000037000027945 */ /* 0x000fd80003800000 */
[----:B------:R-:W-:Y:S05]  /*46c0*/  @!P3 BRA `(.L_x_486) ;  /* 0x0000000000d4b947 */ /* 0x000fea0003800000 */
[----:B-1234-:R1:W2:Y:S01]  /*46d0*/  LDS.128 R44, [R41+0x28000] ;  /* 0x02800000292c7984 */ /* 0x01e2a20000000c00 */
[----:B------:R-:W-:Y:S01]  /*46e0*/  IADD3 R85, R16, 0x40, RZ ;  /* 0x0000004010557810 */ /* 0x000fe20007ffe0ff */
[----:B------:R-:W-:Y:S03]  /*46f0*/  BSSY B3, `(.L_x_487) ;  /* 0x0000031000037945 */ /* 0x000fe60003800000 */
[----:B------:R-:W-:-:S13]  /*4700*/  ISETP.GE.AND P3, PT, R85, R124, PT ;  /* 0x0000007c5500720c */ /* 0x000fda0003f66270 */
[----:B-1----:R-:W-:Y:S05]  /*4710*/  @P3 BRA `(.L_x_488) ;  /* 0x0000000000b83947 */ /* 0x002fea0003800000 */
[--C-:B------:R-:W-:Y:S02]  /*4720*/  SHF.R.U64 R82, R82, 0x10, R83.reuse ;  /* 0x0000001052527819 */ /* 0x100fe40000001253 */
[----:B------:R-:W-:Y:S02]  /*4730*/  SHF.R.U32.HI R83, RZ, 0x10, R83 ;  /* 0x00000010ff537819 */ /* 0x000fe40000011653 */
[--C-:B------:R-:W-:Y:S01]  /*4740*/  SHF.R.U64 R84, R80, 0x10, R81.reuse ;  /* 0x0000001050547819 */ /* 0x100fe20000001251 */
[----:B--2---:R-:W-:Y:S01]  /*4750*/  IMAD.U32 R80, R46, 0x10000, RZ ;  /* 0x000100002e507824 */ /* 0x004fe200078e00ff */
[----:B------:R-:W-:Y:S02]  /*4760*/  SHF.R.U32.HI R85, RZ, 0x10, R81 ;  /* 0x00000010ff557819 */ /* 0x000fe40000011651 */
[----:B------:R-:W-:Y:S01]  /*4770*/  PRMT R186, R186, 0x5410, R83 ;  /* 0x00005410baba7816 */ /* 0x000fe20000000053 */
[----:B------:R-:W-:Y:S01]  /*4780*/  IMAD.U32 R83, R45, 0x10000, RZ ;  /* 0x000100002d537824 */ /* 0x000fe200078e00ff */
[----:B------:R-:W-:-:S02]  /*4790*/  PRMT R183, R183, 0x5410, R84 ;  /* 0x00005410b7b77816 */ /* 0x000fc40000000054 */
[----:B------:R-:W-:Y:S01]  /*47a0*/  PRMT R184, R184, 0x5410, R85 ;  /* 0x00005410b8b87816 */ /* 0x000fe20000000055 */
[----:B------:R-:W-:Y:S01]  /*47b0*/  IMAD.U32 R87, R186, 0x10000, RZ ;  /* 0x00010000ba577824 */ /* 0x000fe200078e00ff */
[----:B------:R-:W-:Y:S02]  /*47c0*/  PRMT R185, R185, 0x5410, R82 ;  /* 0x00005410b9b97816 */ /* 0x000fe40000000052 */
[----:B------:R-:W-:Y:S01]  /*47d0*/  LOP3.LUT R81, R46, 0xffff0000, RZ, 0xc0, !PT ;  /* 0xffff00002e517812 */ /* 0x000fe200078ec0ff */
[----:B------:R-:W-:Y:S01]  /*47e0*/  IMAD.U32 R85, R184, 0x10000, RZ ;  /* 0x00010000b8557824 */ /* 0x000fe200078e00ff */
[----:B------:R-:W-:Y:S01]  /*47f0*/  LOP3.LUT R82, R45, 0xffff0000, RZ, 0xc0, !PT ;  /* 0xffff00002d527812 */ /* 0x000fe200078ec0ff */
[----:B------:R-:W-:Y:S01]  /*4800*/  IMAD.U32 R45, R44, 0x10000, RZ ;  /* 0x000100002c2d7824 */ /* 0x000fe200078e00ff */
[----:B------:R-:W-:Y:S01]  /*4810*/  LOP3.LUT R86, R185, 0xffff0000, RZ, 0xc0, !PT ;  /* 0xffff0000b9567812 */ /* 0x000fe200078ec0ff */
[----:B------:R-:W-:Y:S01]  /*4820*/  FMUL.FTZ R91, R81, R87 ;  /* 0x00000057515b7220 */ /* 0x000fe20000410000 */
[----:B------:R-:W-:Y:S01]  /*4830*/  LOP3.LUT R84, R183, 0xffff0000, RZ, 0xc0, !PT ;  /* 0xffff0000b7547812 */ /* 0x000fe200078ec0ff */
[-C--:B------:R-:W-:Y:S01]  /*4840*/  FMUL.FTZ R81, R81, R85.reuse ;  /* 0x0000005551517220 */ /* 0x080fe20000410000 */
[----:B------:R-:W-:Y:S01]  /*4850*/  LOP3.LUT R46, R47, 0xffff0000, RZ, 0xc0, !PT ;  /* 0xffff00002f2e7812 */ /* 0x000fe200078ec0ff */
[----:B------:R-:W-:Y:S01]  /*4860*/  FMUL.FTZ R88, R82, R86 ;  /* 0x0000005652587220 */ /* 0x000fe20000410000 */
[----:B------:R-:W-:Y:S01]  /*4870*/  LOP3.LUT R186, R186, 0xffff0000, RZ, 0xc0, !PT ;  /* 0xffff0000baba7812 */ /* 0x000fe200078ec0ff */
[----:B------:R-:W-:Y:S01]  /*4880*/  FMUL.FTZ R89, R82, R84 ;  /* 0x0000005452597220 */ /* 0x000fe20000410000 */
[----:B------:R-:W-:Y:S01]  /*4890*/  LOP3.LUT R184, R184, 0xffff0000, RZ, 0xc0, !PT ;  /* 0xffff0000b8b87812 */ /* 0x000fe200078ec0ff */
[----:B------:R-:W-:Y:S01]  /*48a0*/  IMAD.U32 R185, R185, 0x10000, RZ ;  /* 0x00010000b9b97824 */ /* 0x000fe200078e00ff */
[----:B------:R-:W-:Y:S01]  /*48b0*/  LOP3.LUT R82, R44, 0xffff0000, RZ, 0xc0, !PT ;  /* 0xffff00002c527812 */ /* 0x000fe200078ec0ff */
[----:B------:R-:W-:Y:S01]  /*48c0*/  FFMA.FTZ R91, R80, R85, -R91 ;  /* 0x00000055505b7223 */ /* 0x000fe2000001085b */
[----:B------:R-:W-:-:S02]  /*48d0*/  IMAD.U32 R183, R183, 0x10000, RZ ;  /* 0x00010000b7b77824 */ /* 0x000fc400078e00ff */
[C---:B------:R-:W-:Y:S01]  /*48e0*/  FFMA.FTZ R44, R83.reuse, R84, -R88 ;  /* 0x00000054532c7223 */ /* 0x040fe20000010858 */
[----:B------:R-:W-:Y:S01]  /*48f0*/  FFMA.FTZ R80, R80, R87, R81 ;  /* 0x0000005750507223 */ /* 0x000fe20000010051 */
[C---:B------:R-:W-:Y:S01]  /*4900*/  FMUL.FTZ R84, R46.reuse, R186 ;  /* 0x000000ba2e547220 */ /* 0x040fe20000410000 */
[----:B------:R-:W-:Y:S01]  /*4910*/  FMUL.FTZ R81, R46, R184 ;  /* 0x000000b82e517220 */ /* 0x000fe20000410000 */
[C---:B------:R-:W-:Y:S01]  /*4920*/  FMUL.FTZ R46, R82.reuse, R185 ;  /* 0x000000b9522e7220 */ /* 0x040fe20000410000 */
[----:B------:R-:W-:Y:S01]  /*4930*/  FFMA.FTZ R89, R83, R86, R89 ;  /* 0x0000005653597223 */ /* 0x000fe20000010059 */
[-C--:B------:R-:W-:Y:S01]  /*4940*/  FMUL.FTZ R82, R82, R183.reuse ;  /* 0x000000b752527220 */ /* 0x080fe20000410000 */
[----:B------:R-:W-:Y:S02]  /*4950*/  IMAD.U32 R47, R47, 0x10000, RZ ;  /* 0x000100002f2f7824 */ /* 0x000fe400078e00ff */
[C---:B------:R-:W-:Y:S01]  /*4960*/  FFMA.FTZ R46, R45.reuse, R183, -R46 ;  /* 0x000000b72d2e7223 */ /* 0x040fe2000001082e */
[----:B------:R-:W-:Y:S01]  /*4970*/  F2FP.BF16.F32.PACK_AB R80, R80, R91 ;  /* 0x0000005b5050723e */ /* 0x000fe200000010ff */
[----:B------:R-:W-:Y:S01]  /*4980*/  FFMA.FTZ R45, R45, R185, R82 ;  /* 0x000000b92d2d7223 */ /* 0x000fe20000010052 */
[C---:B------:R-:W-:Y:S01]  /*4990*/  FFMA.FTZ R84, R47.reuse, R184, -R84 ;  /* 0x000000b82f547223 */ /* 0x040fe20000010854 */
[----:B------:R-:W-:Y:S01]  /*49a0*/  FFMA.FTZ R81, R47, R186, R81 ;  /* 0x000000ba2f517223 */ /* 0x000fe20000010051 */
[----:B------:R-:W-:-:S02]  /*49b0*/  F2FP.BF16.F32.PACK_AB R89, R89, R44 ;  /* 0x0000002c5959723e */ /* 0x000fc400000010ff */
[----:B------:R-:W-:Y:S01]  /*49c0*/  F2FP.BF16.F32.PACK_AB R44, R45, R46 ;  /* 0x0000002e2d2c723e */ /* 0x000fe200000010ff */
[----:B------:R-:W-:Y:S01]  /*49d0*/  IMAD.MOV.U32 R46, RZ, RZ, R80 ;  /* 0x000000ffff2e7224 */ /* 0x000fe200078e0050 */
[----:B------:R-:W-:Y:S01]  /*49e0*/  F2FP.BF16.F32.PACK_AB R47, R81, R84 ;  /* 0x00000054512f723e */ /* 0x000fe200000010ff */
[----:B------:R-:W-:-:S07]  /*49f0*/  IMAD.MOV.U32 R45, RZ, RZ, R89 ;  /* 0x000000ffff2d7224 */ /* 0x000fce00078e0059 */
.L_x_488:
[----:B------:R-:W-:Y:S05]  /*4a00*/  BSYNC B3 ;  /* 0x0000000000037941 */ /* 0x000fea0003800000 */
.L_x_487:
[----:B--2---:R1:W-:Y:S02]  /*4a10*/  STG.E.128 desc[UR60][R50.64+0x100], R44 ;  /* 0x0001002c32007986 */ /* 0x0043e4000c101d3c */
.L_x_486:
[----:B------:R-:W-:Y:S05]  /*4a20*/  BSYNC B2 ;  /* 0x0000000000027941 */ /* 0x000fea0003800000 */
.L_x_485:
[----:B------:R-:W-:-:S13]  /*4a30*/  ISETP.NE.AND P3, PT, R39, RZ, PT ;  /* 0x000000ff2700720c */ /* 0x000fda0003f65270 */
[----:B------:R-:W-:Y:S05]  /*4a40*/  @!P3 BRA `(.L_x_468) ;  /* 0x0000000000d0b947 */ /* 0x000fea0003800000 */
[----:B-1234-:R1:W2:Y:S01]  /*4a50*/  LDS.128 R44, [R42+0x28000] ;  /* 0x028000002a2c7984 */ /* 0x01e2a20000000c00 */
[----:B------:R-:W-:Y:S01]  /*4a60*/  VIADD R81, R16, 0x50 ;  /* 0x0000005010517836 */ /* 0x000fe20000000000 */
[----:B------:R-:W-:Y:S04]  /*4a70*/  BSSY B2, `(.L_x_489) ;  /* 0x0000030000027945 */ /* 0x000fe80003800000 */
[----:B------:R-:W-:-:S13]  /*4a80*/  ISETP.GE.AND P3, PT, R81, R124, PT ;  /* 0x0000007c5100720c */ /* 0x000fda0003f66270 */
[----:B-1----:R-:W-:Y:S05]  /*4a90*/  @P3 BRA `(.L_x_490) ;  /* 0x0000000000b43947 */ /* 0x002fea0003800000 */
[----:B------:R-:W-:Y:S02]  /*4aa0*/  SHF.R.U64 R78, R78, 0x10, R79 ;  /* 0x000000104e4e7819 */ /* 0x000fe4000000124f */
[----:B------:R-:W-:Y:S02]  /*4ab0*/  SHF.R.U64 R80, R76, 0x10, R77 ;  /* 0x000000104c507819 */ /* 0x000fe4000000124d */
[----:B------:R-:W-:Y:S02]  /*4ac0*/  SHF.R.U32.HI R81, RZ, 0x10, R79 ;  /* 0x00000010ff517819 */ /* 0x000fe4000001164f */
[----:B------:R-:W-:Y:S02]  /*4ad0*/  PRMT R167, R167, 0x5410, R78 ;  /* 0x00005410a7a77816 */ /* 0x000fe4000000004e */
[----:B------:R-:W-:Y:S02]  /*4ae0*/  PRMT R165, R165, 0x5410, R80 ;  /* 0x00005410a5a57816 */ /* 0x000fe40000000050 */
[----:B------:R-:W-:Y:S01]  /*4af0*/  SHF.R.U32.HI R83, RZ, 0x10, R77 ;  /* 0x00000010ff537819 */ /* 0x000fe2000001164d */
[----:B--2---:R-:W-:Y:S01]  /*4b00*/  IMAD.U32 R77, R46, 0x10000, RZ ;  /* 0x000100002e4d7824 */ /* 0x004fe200078e00ff */
[----:B------:R-:W-:-:S02]  /*4b10*/  PRMT R168, R168, 0x5410, R81 ;  /* 0x00005410a8a87816 */ /* 0x000fc40000000051 */
[----:B------:R-:W-:Y:S02]  /*4b20*/  LOP3.LUT R78, R45, 0xffff0000, RZ, 0xc0, !PT ;  /* 0xffff00002d4e7812 */ /* 0x000fe400078ec0ff */
[----:B------:R-:W-:Y:S01]  /*4b30*/  LOP3.LUT R81, R167, 0xffff0000, RZ, 0xc0, !PT ;  /* 0xffff0000a7517812 */ /* 0x000fe200078ec0ff */
[----:B------:R-:W-:Y:S01]  /*4b40*/  IMAD.U32 R84, R168, 0x10000, RZ ;  /* 0x00010000a8547824 */ /* 0x000fe200078e00ff */
[----:B------:R-:W-:Y:S01]  /*4b50*/  LOP3.LUT R80, R165, 0xffff0000, RZ, 0xc0, !PT ;  /* 0xffff0000a5507812 */ /* 0x000fe200078ec0ff */
[----:B------:R-:W-:Y:S01]  /*4b60*/  IMAD.U32 R167, R167, 0x10000, RZ ;  /* 0x00010000a7a77824 */ /* 0x000fe200078e00ff */
[----:B------:R-:W-:Y:S01]  /*4b70*/  PRMT R166, R166, 0x5410, R83 ;  /* 0x00005410a6a67816 */ /* 0x000fe20000000053 */
[----:B------:R-:W-:Y:S01]  /*4b80*/  FMUL.FTZ R86, R78, R81 ;  /* 0x000000514e567220 */ /* 0x000fe20000410000 */
[----:B------:R-:W-:Y:S01]  /*4b90*/  LOP3.LUT R79, R46, 0xffff0000, RZ, 0xc0, !PT ;  /* 0xffff00002e4f7812 */ /* 0x000fe200078ec0ff */
[C---:B------:R-:W-:Y:S01]  /*4ba0*/  IMAD.U32 R46, R47.reuse, 0x10000, RZ ;  /* 0x000100002f2e7824 */ /* 0x040fe200078e00ff */
[----:B------:R-:W-:Y:S01]  /*4bb0*/  LOP3.LUT R76, R47, 0xffff0000, RZ, 0xc0, !PT ;  /* 0xffff00002f4c7812 */ /* 0x000fe200078ec0ff */
[----:B------:R-:W-:-:S02]  /*4bc0*/  IMAD.U32 R47, R45, 0x10000, RZ ;  /* 0x000100002d2f7824 */ /* 0x000fc400078e00ff */
[----:B------:R-:W-:Y:S01]  /*4bd0*/  FMUL.FTZ R78, R78, R80 ;  /* 0x000000504e4e7220 */ /* 0x000fe20000410000 */
[----:B------:R-:W-:Y:S02]  /*4be0*/  IMAD.U32 R82, R166, 0x10000, RZ ;  /* 0x00010000a6527824 */ /* 0x000fe400078e00ff */
[----:B------:R-:W-:Y:S01]  /*4bf0*/  FMUL.FTZ R88, R79, R84 ;  /* 0x000000544f587220 */ /* 0x000fe20000410000 */
[C---:B------:R-:W-:Y:S01]  /*4c00*/  FFMA.FTZ R86, R47.reuse, R80, -R86 ;  /* 0x000000502f567223 */ /* 0x040fe20000010856 */
[----:B------:R-:W-:Y:S01]  /*4c10*/  FFMA.FTZ R81, R47, R81, R78 ;  /* 0x000000512f517223 */ /* 0x000fe2000001004e */
[-C--:B------:R-:W-:Y:S01]  /*4c20*/  FMUL.FTZ R78, R79, R82.reuse ;  /* 0x000000524f4e7220 */ /* 0x080fe20000410000 */
[----:B------:R-:W-:Y:S01]  /*4c30*/  IMAD.U32 R45, R44, 0x10000, RZ ;  /* 0x000100002c2d7824 */ /* 0x000fe200078e00ff */
[----:B------:R-:W-:Y:S01]  /*4c40*/  LOP3.LUT R79, R168, 0xffff0000, RZ, 0xc0, !PT ;  /* 0xffff0000a84f7812 */ /* 0x000fe200078ec0ff */
[C---:B------:R-:W-:Y:S01]  /*4c50*/  FFMA.FTZ R88, R77.reuse, R82, -R88 ;  /* 0x000000524d587223 */ /* 0x040fe20000010858 */
[----:B------:R-:W-:Y:S01]  /*4c60*/  LOP3.LUT R47, R166, 0xffff0000, RZ, 0xc0, !PT ;  /* 0xffff0000a62f7812 */ /* 0x000fe200078ec0ff */
[----:B------:R-:W-:Y:S01]  /*4c70*/  FFMA.FTZ R77, R77, R84, R78 ;  /* 0x000000544d4d7223 */ /* 0x000fe2000001004e */
[----:B------:R-:W-:Y:S01]  /*4c80*/  LOP3.LUT R44, R44, 0xffff0000, RZ, 0xc0, !PT ;  /* 0xffff00002c2c7812 */ /* 0x000fe200078ec0ff */
[C---:B------:R-:W-:Y:S01]  /*4c90*/  FMUL.FTZ R83, R76.reuse, R79 ;  /* 0x0000004f4c537220 */ /* 0x040fe20000410000 */
[----:B------:R-:W-:Y:S01]  /*4ca0*/  SHF.L.U32 R165, R165, 0x10, RZ ;  /* 0x00000010a5a57819 */ /* 0x000fe200000006ff */
[----:B------:R-:W-:Y:S01]  /*4cb0*/  FMUL.FTZ R78, R76, R47 ;  /* 0x0000002f4c4e7220 */ /* 0x000fe20000410000 */
[----:B------:R-:W-:Y:S01]  /*4cc0*/  F2FP.BF16.F32.PACK_AB R81, R81, R86 ;  /* 0x000000565151723e */ /* 0x000fe200000010ff */
[----:B------:R-:W-:Y:S01]  /*4cd0*/  FMUL.FTZ R76, R44, R167 ;  /* 0x000000a72c4c7220 */ /* 0x000fe20000410000 */
[----:B------:R-:W-:Y:S01]  /*4ce0*/  FFMA.FTZ R83, R46, R47, -R83 ;  /* 0x0000002f2e537223 */ /* 0x000fe20000010853 */
[----:B------:R-:W-:Y:S01]  /*4cf0*/  FMUL.FTZ R44, R44, R165 ;  /* 0x000000a52c2c7220 */ /* 0x000fe20000410000 */
[----:B------:R-:W-:Y:S01]  /*4d00*/  FFMA.FTZ R78, R46, R79, R78 ;  /* 0x0000004f2e4e7223 */ /* 0x000fe2000001004e */
[----:B------:R-:W-:Y:S01]  /*4d10*/  FFMA.FTZ R76, R45, R165, -R76 ;  /* 0x000000a52d4c7223 */ /* 0x000fe2000001084c */
[----:B------:R-:W-:Y:S01]  /*4d20*/  F2FP.BF16.F32.PACK_AB R46, R77, R88 ;  /* 0x000000584d2e723e */ /* 0x000fe200000010ff */
[----:B------:R-:W-:-:S02]  /*4d30*/  FFMA.FTZ R45, R45, R167, R44 ;  /* 0x000000a72d2d7223 */ /* 0x000fc4000001002c */
[----:B------:R-:W-:-:S03]  /*4d40*/  F2FP.BF16.F32.PACK_AB R47, R78, R83 ;  /* 0x000000534e2f723e */ /* 0x000fc600000010ff */
[----:B------:R-:W-:Y:S01]  /*4d50*/  F2FP.BF16.F32.PACK_AB R44, R45, R76 ;  /* 0x0000004c2d2c723e */ /* 0x000fe200000010ff */
[----:B------:R-:W-:-:S07]  /*4d60*/  IMAD.MOV.U32 R45, RZ, RZ, R81 ;  /* 0x000000ffff2d7224 */ /* 0x000fce00078e0051 */
.L_x_490:
[----:B------:R-:W-:Y:S05]  /*4d70*/  BSYNC B2 ;  /* 0x0000000000027941 */ /* 0x000fea0003800000 */
.L_x_489:
[----:B--2---:R1:W-:Y:S02]  /*4d80*/  STG.E.128 desc[UR60][R50.64+0x140], R44 ;  /* 0x0001402c32007986 */ /* 0x0043e4000c101d3c */
.L_x_468:
[----:B------:R-:W-:Y:S05]  /*4d90*/  BSYNC B1 ;  /* 0x0000000000017941 */ /* 0x000fea0003800000 */
.L_x_467:
[----:B------:R-:W-:Y:S05]  /*4da0*/  @P4 BRA `(.L_x_491) ;  /* 0x0000005400884947 */ /* 0x000fea0003800000 */
[----:B------:R-:W-:Y:S01]  /*4db0*/  ISETP.NE.AND P3, PT, R31, RZ, PT ;  /* 0x000000ff1f00720c */ /* 0x000fe20003f65270 */
[----:B------:R-:W-:-:S12]  /*4dc0*/  BSSY B1, `(.L_x_492) ;  /* 0x0000036000017945 */ /* 0x000fd80003800000 */
[----:B------:R-:W-:Y:S05]  /*4dd0*/  @!P3 BRA `(.L_x_493) ;  /* 0x0000000000d0b947 */ /* 0x000fea0003800000 */
[----:B-1234-:R1:W2:Y:S01]  /*4de0*/  LDS.128 R44, [R41+0x23000] ;  /* 0x02300000292c7984 */ /* 0x01e2a20000000c00 */
[----:B------:R-:W-:Y:S01]  /*4df0*/  ISETP.GE.AND P3, PT, R16, R124, PT ;  /* 0x0000007c1000720c */ /* 0x000fe20003f66270 */
[----:B------:R-:W-:-:S12]  /*4e00*/  BSSY B2, `(.L_x_494) ;  /* 0x0000030000027945 */ /* 0x000fd80003800000 */
[----:B-1----:R-:W-:Y:S05]  /*4e10*/  @P3 BRA `(.L_x_495) ;  /* 0x0000000000b83947 */ /* 0x002fea0003800000 */
[----:B------:R-:W-:Y:S01]  /*4e20*/  SHF.R.U64 R74, R74, 0x10, R75 ;  /* 0x000000104a4a7819 */ /* 0x000fe2000000124b */
[----:B--2---:R-:W-:Y:S01]  /*4e30*/  IMAD.U32 R50, R46, 0x10000, RZ ;  /* 0x000100002e327824 */ /* 0x004fe200078e00ff */
[----:B------:R-:W-:Y:S01]  /*4e40*/  SHF.R.U64 R76, R72, 0x10, R73 ;  /* 0x00000010484c7819 */ /* 0x000fe20000001249 */
[----:B------:R-:W-:Y:S01]  /*4e50*/  IMAD.U32 R72, R47, 0x10000, RZ ;  /* 0x000100002f487824 */ /* 0x000fe200078e00ff */
[----:B------:R-:W-:Y:S02]  /*4e60*/  SHF.R.U32.HI R75, RZ, 0x10, R75 ;  /* 0x00000010ff4b7819 */ /* 0x000fe4000001164b */
[----:B------:R-:W-:Y:S02]  /*4e70*/  SHF.R.U32.HI R77, RZ, 0x10, R73 ;  /* 0x00000010ff4d7819 */ /* 0x000fe40000011649 */
[----:B------:R-:W-:Y:S02]  /*4e80*/  PRMT R181, R181, 0x5410, R74 ;  /* 0x00005410b5b57816 */ /* 0x000fe4000000004a */
[----:B------:R-:W-:-:S02]  /*4e90*/  PRMT R163, R163, 0x5410, R76 ;  /* 0x00005410a3a37816 */ /* 0x000fc4000000004c */
[----:B------:R-:W-:Y:S02]  /*4ea0*/  PRMT R182, R182, 0x5410, R75 ;  /* 0x00005410b6b67816 */ /* 0x000fe4000000004b */
[----:B------:R-:W-:Y:S02]  /*4eb0*/  LOP3.LUT R73, R47, 0xffff0000, RZ, 0xc0, !PT ;  /* 0xffff00002f497812 */ /* 0x000fe400078ec0ff */
[----:B------:R-:W-:Y:S01]  /*4ec0*/  PRMT R164, R164, 0x5410, R77 ;  /* 0x00005410a4a47816 */ /* 0x000fe2000000004d */
[----:B------:R-:W-:Y:S01]  /*4ed0*/  IMAD.U32 R77, R182, 0x10000, RZ ;  /* 0x00010000b64d7824 */ /* 0x000fe200078e00ff */
[----:B------:R-:W-:Y:S02]  /*4ee0*/  LOP3.LUT R47, R45, 0xffff0000, RZ, 0xc0, !PT ;  /* 0xffff00002d2f7812 */ /* 0x000fe400078ec0ff */
[----:B------:R-:W-:Y:S01]  /*4ef0*/  LOP3.LUT R76, R181, 0xffff0000, RZ, 0xc0, !PT ;  /* 0xffff0000b54c7812 */ /* 0x000fe200078ec0ff */
[----:B------:R-:W-:Y:S01]  /*4f00*/  IMAD.U32 R75, R164, 0x10000, RZ ;  /* 0x00010000a44b7824 */ /* 0x000fe200078e00ff */
[----:B------:R-:W-:Y:S01]  /*4f10*/  LOP3.LUT R74, R163, 0xffff0000, RZ, 0xc0, !PT ;  /* 0xffff0000a34a7812 */ /* 0x000fe200078ec0ff */
[----:B------:R-:W-:Y:S01]  /*4f20*/  IMAD.U32 R181, R181, 0x10000, RZ ;  /* 0x00010000b5b57824 */ /* 0x000fe200078e00ff */
[----:B------:R-:W-:Y:S01]  /*4f30*/  LOP3.LUT R51, R46, 0xffff0000, RZ, 0xc0, !PT ;  /* 0xffff00002e337812 */ /* 0x000fe200078ec0ff */
[----:B------:R-:W-:-:S02]  /*4f40*/  IMAD.U32 R46, R45, 0x10000, RZ ;  /* 0x000100002d2e7824 */ /* 0x000fc400078e00ff */
[C---:B------:R-:W-:Y:S01]  /*4f50*/  FMUL.FTZ R79, R47.reuse, R76 ;  /* 0x0000004c2f4f7220 */ /* 0x040fe20000410000 */
[C---:B------:R-:W-:Y:S02]  /*4f60*/  IMAD.U32 R45, R44.reuse, 0x10000, RZ ;  /* 0x000100002c2d7824 */ /* 0x040fe400078e00ff */
[-C--:B------:R-:W-:Y:S01]  /*4f70*/  FMUL.FTZ R47, R47, R74.reuse ;  /* 0x0000004a2f2f7220 */ /* 0x080fe20000410000 */
[----:B------:R-:W-:Y:S01]  /*4f80*/  LOP3.LUT R44, R44, 0xffff0000, RZ, 0xc0, !PT ;  /* 0xffff00002c2c7812 */ /* 0x000fe200078ec0ff */
[C---:B------:R-:W-:Y:S01]  /*4f90*/  FMUL.FTZ R81, R51.reuse, R77 ;  /* 0x0000004d33517220 */ /* 0x040fe20000410000 */
[----:B------:R-:W-:Y:S01]  /*4fa0*/  LOP3.LUT R182, R182, 0xffff0000, RZ, 0xc0, !PT ;  /* 0xffff0000b6b67812 */ /* 0x000fe200078ec0ff */
[-C--:B------:R-:W-:Y:S01]  /*4fb0*/  FMUL.FTZ R51, R51, R75.reuse ;  /* 0x0000004b33337220 */ /* 0x080fe20000410000 */
[----:B------:R-:W-:Y:S01]  /*4fc0*/  LOP3.LUT R164, R164, 0xffff0000, RZ, 0xc0, !PT ;  /* 0xffff0000a4a47812 */ /* 0x000fe200078ec0ff */
[----:B------:R-:W-:Y:S02]  /*4fd0*/  IMAD.U32 R163, R163, 0x10000, RZ ;  /* 0x00010000a3a37824 */ /* 0x000fe400078e00ff */
[C---:B------:R-:W-:Y:S01]  /*4fe0*/  FFMA.FTZ R79, R46.reuse, R74, -R79 ;  /* 0x0000004a2e4f7223 */ /* 0x040fe2000001084f */
[----:B------:R-:W-:Y:S01]  /*4ff0*/  FFMA.FTZ R76, R46, R76, R47 ;  /* 0x0000004c2e4c7223 */ /* 0x000fe2000001002f */
[----:B------:R-:W-:Y:S01]  /*5000*/  FFMA.FTZ R81, R50, R75, -R81 ;  /* 0x0000004b32517223 */ /* 0x000fe20000010851 */
[----:B------:R-:W-:Y:S01]  /*5010*/  FMUL.FTZ R46, R44, R181 ;  /* 0x000000b52c2e7220 */ /* 0x000fe20000410000 */
[----:B------:R-:W-:Y:S01]  /*5020*/  FFMA.FTZ R50, R50, R77, R51 ;  /* 0x0000004d32327223 */ /* 0x000fe20000010033 */
[C---:B------:R-:W-:Y:S01]  /*5030*/  FMUL.FTZ R47, R73.reuse, R182 ;  /* 0x000000b6492f7220 */ /* 0x040fe20000410000 */
[-C--:B------:R-:W-:Y:S01]  /*5040*/  FMUL.FTZ R44, R44, R163.reuse ;  /* 0x000000a32c2c7220 */ /* 0x080fe20000410000 */
        /* <DEDUP_REMOVED lines=9> */
[----:B------:R-:W-:Y:S01]  /*50e0*/  F2FP.BF16.F32.PACK_AB R47, R72, R47 ;  /* 0x0000002f482f723e */ /* 0x000fe200000010ff */
[----:B------:R-:W-:-:S07]  /*50f0*/  IMAD.MOV.U32 R46, RZ, RZ, R50 ;  /* 0x000000ffff2e7224 */ /* 0x000fce00078e0032 */
.L_x_495:
[----:B------:R-:W-:Y:S05]  /*5100*/  BSYNC B2 ;  /* 0x0000000000027941 */ /* 0x000fea0003800000 */
.L_x_494:
[----:B--2---:R1:W-:Y:S02]  /*5110*/  STG.E.128 desc[UR60][R48.64], R44 ;  /* 0x0000002c30007986 */ /* 0x0043e4000c101d3c */
.L_x_493:
[----:B------:R-:W-:Y:S05]  /*5120*/  BSYNC B1 ;  /* 0x0000000000017941 */ /* 0x000fea0003800000 */
.L_x_492:
[----:B------:R-:W-:Y:S01]  /*5130*/  ISETP.NE.AND P3, PT, R35, RZ, PT ;  /* 0x000000ff2300720c */ /* 0x000fe20003f65270 */
[----:B------:R-:W-:-:S12]  /*5140*/  BSSY B1, `(.L_x_496) ;  /* 0x0000037000017945 */ /* 0x000fd80003800000 */
[----:B------:R-:W-:Y:S05]  /*5150*/  @!P3 BRA `(.L_x_497) ;  /* 0x0000000000d4b947 */ /* 0x000fea0003800000 */
[----:B-1234-:R1:W2:Y:S01]  /*5160*/  LDS.128 R44, [R42+0x23000] ;  /* 0x023000002a2c7984 */ /* 0x01e2a20000000c00 */
[----:B------:R-:W-:Y:S01]  /*5170*/  VIADD R51, R16, 0x10 ;  /* 0x0000001010337836 */ /* 0x000fe20000000000 */
[----:B------:R-:W-:Y:S04]  /*5180*/  BSSY B2, `(.L_x_498) ;  /* 0x0000031000027945 */ /* 0x000fe80003800000 */
[----:B------:R-:W-:-:S13]  /*5190*/  ISETP.GE.AND P3, PT, R51, R124, PT ;  /* 0x0000007c3300720c */ /* 0x000fda0003f66270 */
        /* <DEDUP_REMOVED lines=16> */
[C---:B------:R-:W-:Y:S01]  /*52a0*/  LOP3.LUT R70, R161.reuse, 0xffff0000, RZ, 0xc0, !PT ;  /* 0xffff0000a1467812 */ /* 0x040fe200078ec0ff */
[----:B------:R-:W-:Y:S01]  /*52b0*/  IMAD.U32 R161, R161, 0x10000, RZ ;  /* 0x00010000a1a17824 */ /* 0x000fe200078e00ff */
[----:B------:R-:W-:Y:S01]  /*52c0*/  LOP3.LUT R51, R46, 0xffff0000, RZ, 0xc0, !PT ;  /* 0xffff00002e337812 */ /* 0x000fe200078ec0ff */
[----:B------:R-:W-:-:S02]  /*52d0*/  IMAD.U32 R46, R45, 0x10000, RZ ;  /* 0x000100002d2e7824 */ /* 0x000fc400078e00ff */
[C---:B------:R-:W-:Y:S01]  /*52e0*/  FMUL.FTZ R75, R47.reuse, R72 ;  /* 0x000000482f4b7220 */ /* 0x040fe20000410000 */
[C---:B------:R-:W-:Y:S02]  /*52f0*/  IMAD.U32 R45, R44.reuse, 0x10000, RZ ;  /* 0x000100002c2d7824 */ /* 0x040fe400078e00ff */
[-C--:B------:R-:W-:Y:S01]  /*5300*/  FMUL.FTZ R47, R47, R70.reuse ;  /* 0x000000462f2f7220 */ /* 0x080fe20000410000 */
[----:B------:R-:W-:Y:S01]  /*5310*/  LOP3.LUT R44, R44, 0xffff0000, RZ, 0xc0, !PT ;  /* 0xffff00002c2c7812 */ /* 0x000fe200078ec0ff */
[----:B------:R-:W-:Y:S01]  /*5320*/  FMUL.FTZ R77, R51, R73 ;  /* 0x00000049334d7220 */ /* 0x000fe20000410000 */
[----:B------:R-:W-:Y:S01]  /*5330*/  SHF.L.U32 R179, R179, 0x10, RZ ;  /* 0x00000010b3b37819 */ /* 0x000fe200000006ff */
[-C--:B------:R-:W-:Y:S01]  /*5340*/  FMUL.FTZ R51, R51, R71.reuse ;  /* 0x0000004733337220 */ /* 0x080fe20000410000 */
[----:B------:R-:W-:Y:S01]  /*5350*/  LOP3.LUT R180, R180, 0xffff0000, RZ, 0xc0, !PT ;  /* 0xffff0000b4b47812 */ /* 0x000fe200078ec0ff */
[----:B------:R-:W-:Y:S01]  /*5360*/  FFMA.FTZ R75, R46, R70, -R75 ;  /* 0x000000462e4b7223 */ /* 0x000fe2000001084b */
[----:B------:R-:W-:Y:S01]  /*5370*/  LOP3.LUT R162, R162, 0xffff0000, RZ, 0xc0, !PT ;  /* 0xffff0000a2a27812 */ /* 0x000fe200078ec0ff */
        /* <DEDUP_REMOVED lines=17> */
.L_x_499:
[----:B------:R-:W-:Y:S05]  /*5490*/  BSYNC B2 ;  /* 0x0000000000027941 */ /* 0x000fea0003800000 */
.L_x_498:
[----:B--2---:R1:W-:Y:S02]  /*54a0*/  STG.E.128 desc[UR60][R48.64+0x40], R44 ;  /* 0x0000402c30007986 */ /* 0x0043e4000c101d3c */
.L_x_497:
[----:B------:R-:W-:Y:S05]  /*54b0*/  BSYNC B1 ;  /* 0x0000000000017941 */ /* 0x000fea0003800000 */
.L_x_496:
        /* <DEDUP_REMOVED lines=54> */
.L_x_503:
[----:B------:R-:W-:Y:S05]  /*5820*/  BSYNC B2 ;  /* 0x0000000000027941 */ /* 0x000fea0003800000 */
.L_x_502:
[----:B--2---:R1:W-:Y:S02]  /*5830*/  STG.E.128 desc[UR60][R48.64+0x80], R44 ;  /* 0x0000802c30007986 */ /* 0x0043e4000c101d3c */
.L_x_501:
[----:B------:R-:W-:Y:S05]  /*5840*/  BSYNC B1 ;  /* 0x0000000000017941 */ /* 0x000fea0003800000 */
.L_x_500:
        /* <DEDUP_REMOVED lines=26> */
[----:B------:R-:W-:Y:S01]  /*59f0*/  IMAD.U32 R46, R45, 0x10000, RZ ;  /* 0x000100002d2e7824 */ /* 0x000fe200078e00ff */
[C---:B------:R-:W-:Y:S01]  /*5a00*/  SHF.L.U32 R45, R44.reuse, 0x10, RZ ;  /* 0x000000102c2d7819 */ /* 0x040fe200000006ff */
[C---:B------:R-:W-:Y:S01]  /*5a10*/  FMUL.FTZ R67, R47.reuse, R64 ;  /* 0x000000402f437220 */ /* 0x040fe20000410000 */
[----:B------:R-:W-:Y:S01]  /*5a20*/  FMUL.FTZ R47, R47, R62 ;  /* 0x0000003e2f2f7220 */ /* 0x000fe20000410000 */
[----:B------:R-:W-:Y:S01]  /*5a30*/  LOP3.LUT R44, R44, 0xffff0000, RZ, 0xc0, !PT ;  /* 0xffff00002c2c7812 */ /* 0x000fe200078ec0ff */
[C---:B------:R-:W-:Y:S01]  /*5a40*/  FMUL.FTZ R69, R51.reuse, R65 ;  /* 0x0000004133457220 */ /* 0x040fe20000410000 */
[----:B------:R-:W-:Y:S01]  /*5a50*/  LOP3.LUT R156, R156, 0xffff0000, RZ, 0xc0, !PT ;  /* 0xffff00009c9c7812 */ /* 0x000fe200078ec0ff */
[----:B------:R-:W-:Y:S01]  /*5a60*/  FMUL.FTZ R51, R51, R63 ;  /* 0x0000003f33337220 */ /* 0x000fe20000410000 */
[----:B------:R-:W-:Y:S01]  /*5a70*/  LOP3.LUT R150, R150, 0xffff0000, RZ, 0xc0, !PT ;  /* 0xffff000096967812 */ /* 0x000fe200078ec0ff */
[----:B------:R-:W-:-:S02]  /*5a80*/  IMAD.U32 R147, R147, 0x10000, RZ ;  /* 0x0001000093937824 */ /* 0x000fc400078e00ff */
        /* <DEDUP_REMOVED lines=18> */
.L_x_507:
[----:B------:R-:W-:Y:S05]  /*5bb0*/  BSYNC B2 ;  /* 0x0000000000027941 */ /* 0x000fea0003800000 */
.L_x_506:
[----:B--2---:R1:W-:Y:S02]  /*5bc0*/  STG.E.128 desc[UR60][R48.64+0xc0], R44 ;  /* 0x0000c02c30007986 */ /* 0x0043e4000c101d3c */
.L_x_505:
[----:B------:R-:W-:Y:S05]  /*5bd0*/  BSYNC B1 ;  /* 0x0000000000017941 */ /* 0x000fea0003800000 */
.L_x_504:
        /* <DEDUP_REMOVED lines=8> */
[--C-:B------:R-:W-:Y:S01]  /*5c60*/  SHF.R.U64 R61, R58, 0x10, R59.reuse ;  /* 0x000000103a3d7819 */ /* 0x100fe2000000123b */
[----:B--2---:R-:W-:Y:S01]  /*5c70*/  IMAD.U32 R50, R46, 0x10000, RZ ;  /* 0x000100002e327824 */ /* 0x004fe200078e00ff */
[----:B------:R-:W-:Y:S02]  /*5c80*/  SHF.R.U32.HI R58, RZ, 0x10, R59 ;  /* 0x00000010ff3a7819 */ /* 0x000fe4000001163b */
[--C-:B------:R-:W-:Y:S02]  /*5c90*/  SHF.R.U32.HI R60, RZ, 0x10, R57.reuse ;  /* 0x00000010ff3c7819 */ /* 0x100fe40000011639 */
[----:B------:R-:W-:Y:S02]  /*5ca0*/  PRMT R133, R133, 0x5410, R58 ;  /* 0x0000541085857816 */ /* 0x000fe4000000003a */
[----:B------:R-:W-:Y:S01]  /*5cb0*/  SHF.R.U64 R63, R56, 0x10, R57 ;  /* 0x00000010383f7819 */ /* 0x000fe20000001239 */
[----:B------:R-:W-:Y:S01]  /*5cc0*/  IMAD.U32 R56, R47, 0x10000, RZ ;  /* 0x000100002f387824 */ /* 0x000fe200078e00ff */
[----:B------:R-:W-:-:S02]  /*5cd0*/  PRMT R131, R131, 0x5410, R60 ;  /* 0x0000541083837816 */ /* 0x000fc4000000003c */
[----:B------:R-:W-:Y:S01]  /*5ce0*/  PRMT R132, R132, 0x5410, R61 ;  /* 0x0000541084847816 */ /* 0x000fe2000000003d */
[----:B------:R-:W-:Y:S01]  /*5cf0*/  IMAD.U32 R61, R133, 0x10000, RZ ;  /* 0x00010000853d7824 */ /* 0x000fe200078e00ff */
[----:B------:R-:W-:Y:S01]  /*5d00*/  LOP3.LUT R51, R46, 0xffff0000, RZ, 0xc0, !PT ;  /* 0xffff00002e337812 */ /* 0x000fe200078ec0ff */
[----:B------:R-:W-:Y:S01]  /*5d10*/  IMAD.U32 R59, R131, 0x10000, RZ ;  /* 0x00010000833b7824 */ /* 0x000fe200078e00ff */
[----:B------:R-:W-:Y:S01]  /*5d20*/  LOP3.LUT R57, R47, 0xffff0000, RZ, 0xc0, !PT ;  /* 0xffff00002f397812 */ /* 0x000fe200078ec0ff */
[----:B------:R-:W-:Y:S01]  /*5d30*/  IMAD.U32 R46, R45, 0x10000, RZ ;  /* 0x000100002d2e7824 */ /* 0x000fe200078e00ff */
[----:B------:R-:W-:Y:S01]  /*5d40*/  PRMT R130, R130, 0x5410, R63 ;  /* 0x0000541082827816 */ /* 0x000fe2000000003f */
[----:B------:R-:W-:Y:S01]  /*5d50*/  FMUL.FTZ R65, R51, R61 ;  /* 0x0000003d33417220 */ /* 0x000fe20000410000 */
[----:B------:R-:W-:Y:S01]  /*5d60*/  LOP3.LUT R47, R45, 0xffff0000, RZ, 0xc0, !PT ;  /* 0xffff00002d2f7812 */ /* 0x000fe200078ec0ff */
[-C--:B------:R-:W-:Y:S01]  /*5d70*/  FMUL.FTZ R51, R51, R59.reuse ;  /* 0x0000003b33337220 */ /* 0x080fe20000410000 */
[----:B------:R-:W-:Y:S01]  /*5d80*/  LOP3.LUT R60, R132, 0xffff0000, RZ, 0xc0, !PT ;  /* 0xffff0000843c7812 */ /* 0x000fe200078ec0ff */
[----:B------:R-:W-:Y:S01]  /*5d90*/  IMAD.U32 R45, R44, 0x10000, RZ ;  /* 0x000100002c2d7824 */ /* 0x000fe200078e00ff */
[----:B------:R-:W-:Y:S01]  /*5da0*/  LOP3.LUT R58, R130, 0xffff0000, RZ, 0xc0, !PT ;  /* 0xffff0000823a7812 */ /* 0x000fe200078ec0ff */
[----:B------:R-:W-:Y:S01]  /*5db0*/  FFMA.FTZ R65, R50, R59, -R65 ;  /* 0x0000003b32417223 */ /* 0x000fe20000010841 */
[----:B------:R-:W-:Y:S01]  /*5dc0*/  LOP3.LUT R133, R133, 0xffff0000, RZ, 0xc0, !PT ;  /* 0xffff000085857812 */ /* 0x000fe200078ec0ff */
[----:B------:R-:W-:Y:S01]  /*5dd0*/  FMUL.FTZ R63, R47, R60 ;  /* 0x0000003c2f3f7220 */ /* 0x000fe20000410000 */
[----:B------:R-:W-:Y:S01]  /*5de0*/  LOP3.LUT R131, R131, 0xffff0000, RZ, 0xc0, !PT ;  /* 0xffff000083837812 */ /* 0x000fe200078ec0ff */
[-C--:B------:R-:W-:Y:S01]  /*5df0*/  FMUL.FTZ R47, R47, R58.reuse ;  /* 0x0000003a2f2f7220 */ /* 0x080fe20000410000 */
[----:B------:R-:W-:Y:S01]  /*5e00*/  LOP3.LUT R44, R44, 0xffff0000, RZ, 0xc0, !PT ;  /* 0xffff00002c2c7812 */ /* 0x000fe200078ec0ff */
[----:B------:R-:W-:Y:S01]  /*5e10*/  FFMA.FTZ R63, R46, R58, -R63 ;  /* 0x0000003a2e3f7223 */ /* 0x000fe2000001083f */
[----:B------:R-:W-:Y:S01]  /*5e20*/  FFMA.FTZ R50, R50, R61, R51 ;  /* 0x0000003d32327223 */ /* 0x000fe20000010033 */
[----:B------:R-:W-:-:S02]  /*5e30*/  IMAD.U32 R132, R132, 0x10000, RZ ;  /* 0x0001000084847824 */ /* 0x000fc400078e00ff */
[C---:B------:R-:W-:Y:S01]  /*5e40*/  FMUL.FTZ R51, R57.reuse, R133 ;  /* 0x0000008539337220 */ /* 0x040fe20000410000 */
[----:B------:R-:W-:Y:S02]  /*5e50*/  IMAD.U32 R130, R130, 0x10000, RZ ;  /* 0x0001000082827824 */ /* 0x000fe400078e00ff */
[-C--:B------:R-:W-:Y:S01]  /*5e60*/  FMUL.FTZ R58, R57, R131.reuse ;  /* 0x00000083393a7220 */ /* 0x080fe20000410000 */
[----:B------:R-:W-:Y:S01]  /*5e70*/  FFMA.FTZ R60, R46, R60, R47 ;  /* 0x0000003c2e3c7223 */ /* 0x000fe2000001002f */
[C---:B------:R-:W-:Y:S01]  /*5e80*/  FMUL.FTZ R46, R44.reuse, R132 ;  /* 0x000000842c2e7220 */ /* 0x040fe20000410000 */
[-C--:B------:R-:W-:Y:S01]  /*5e90*/  FMUL.FTZ R47, R44, R130.reuse ;  /* 0x000000822c2f7220 */ /* 0x080fe20000410000 */
[C---:B------:R-:W-:Y:S01]  /*5ea0*/  FFMA.FTZ R51, R56.reuse, R131, -R51 ;  /* 0x0000008338337223 */ /* 0x040fe20000010833 */
[----:B------:R-:W-:Y:S01]  /*5eb0*/  FFMA.FTZ R58, R56, R133, R58 ;  /* 0x00000085383a7223 */ /* 0x000fe2000001003a */
[C---:B------:R-:W-:Y:S01]  /*5ec0*/  FFMA.FTZ R46, R45.reuse, R130, -R46 ;  /* 0x000000822d2e7223 */ /* 0x040fe2000001082e */
[----:B------:R-:W-:Y:S01]  /*5ed0*/  FFMA.FTZ R47, R45, R132, R47 ;  /* 0x000000842d2f7223 */ /* 0x000fe2000001002f */
[----:B------:R-:W-:-:S02]  /*5ee0*/  F2FP.BF16.F32.PACK_AB R50, R50, R65 ;  /* 0x000000413232723e */ /* 0x000fc400000010ff */
[----:B------:R-:W-:Y:S02]  /*5ef0*/  F2FP.BF16.F32.PACK_AB R51, R58, R51 ;  /* 0x000000333a33723e */ /* 0x000fe400000010ff */
[----:B------:R-:W-:Y:S01]  /*5f00*/  F2FP.BF16.F32.PACK_AB R44, R47, R46 ;  /* 0x0000002e2f2c723e */ /* 0x000fe200000010ff */
[----:B------:R-:W-:Y:S01]  /*5f10*/  IMAD.MOV.U32 R46, RZ, RZ, R50 ;  /* 0x000000ffff2e7224 */ /* 0x000fe200078e0032 */
[----:B------:R-:W-:Y:S01]  /*5f20*/  F2FP.BF16.F32.PACK_AB R45, R60, R63 ;  /* 0x0000003f3c2d723e */ /* 0x000fe200000010ff */
[----:B------:R-:W-:-:S07]  /*5f30*/  IMAD.MOV.U32 R47, RZ, RZ, R51 ;  /* 0x000000ffff2f7224 */ /* 0x000fce00078e0033 */
.L_x_511:
[----:B------:R-:W-:Y:S05]  /*5f40*/  BSYNC B2 ;  /* 0x0000000000027941 */ /* 0x000fea0003800000 */
.L_x_510:
[----:B--2---:R1:W-:Y:S02]  /*5f50*/  STG.E.128 desc[UR60][R48.64+0x100], R44 ;  /* 0x0001002c30007986 */ /* 0x0043e4000c101d3c */
.L_x_509:
[----:B------:R-:W-:Y:S05]  /*5f60*/  BSYNC B1 ;  /* 0x0000000000017941 */ /* 0x000fea0003800000 */
.L_x_508:
[----:B------:R-:W-:-:S13]  /*5f70*/  ISETP.NE.AND P3, PT, R39, RZ, PT ;  /* 0x000000ff2700720c */ /* 0x000fda0003f65270 */
[----:B------:R-:W-:Y:S05]  /*5f80*/  @!P3 BRA `(.L_x_491) ;  /* 0x000000440010b947 */ /* 0x000fea0003800000 */
[----:B-1234-:R1:W2:Y:S01]  /*5f90*/  LDS.128 R44, [R42+0x2a000] ;  /* 0x02a000002a2c7984 */ /* 0x01e2a20000000c00 */
        /* <DEDUP_REMOVED lines=15> */
[----:B------:R-:W-:Y:S02]  /*6090*/  LOP3.LUT R53, R47, 0xffff0000, RZ, 0xc0, !PT ;  /* 0xffff00002f357812 */ /* 0x000fe400078ec0ff */
[----:B------:R-:W-:Y:S01]  /*60a0*/  PRMT R93, R93, 0x5410, R56 ;  /* 0x000054105d5d7816 */ /* 0x000fe20000000038 */
[----:B------:R-:W-:Y:S01]  /*60b0*/  FMUL.FTZ R61, R51, R57 ;  /* 0x00000039333d7220 */ /* 0x000fe20000410000 */
[----:B------:R-:W-:Y:S01]  /*60c0*/  LOP3.LUT R47, R45, 0xffff0000, RZ, 0xc0, !PT ;  /* 0xffff00002d2f7812 */ /* 0x000fe200078ec0ff */
[-C--:B------:R-:W-:Y:S01]  /*60d0*/  FMUL.FTZ R51, R51, R55.reuse ;  /* 0x0000003733337220 */ /* 0x080fe20000410000 */
[C---:B------:R-:W-:Y:S01]  /*60e0*/  LOP3.LUT R56, R94.reuse, 0xffff0000, RZ, 0xc0, !PT ;  /* 0xffff00005e387812 */ /* 0x040fe200078ec0ff */
[----:B------:R-:W-:Y:S01]  /*60f0*/  IMAD.U32 R94, R94, 0x10000, RZ ;  /* 0x000100005e5e7824 */ /* 0x000fe200078e00ff */
[----:B------:R-:W-:Y:S01]  /*6100*/  SHF.L.U32 R50, R46, 0x10, RZ ;  /* 0x000000102e327819 */ /* 0x000fe200000006ff */
[----:B------:R-:W-:Y:S01]  /*6110*/  IMAD.U32 R46, R45, 0x10000, RZ ;  /* 0x000100002d2e7824 */ /* 0x000fe200078e00ff */
[----:B------:R-:W-:Y:S01]  /*6120*/  LOP3.LUT R54, R93, 0xffff0000, RZ, 0xc0, !PT ;  /* 0xffff00005d367812 */ /* 0x000fe200078ec0ff */
[----:B------:R-:W-:Y:S01]  /*6130*/  FMUL.FTZ R59, R47, R56 ;  /* 0x000000382f3b7220 */ /* 0x000fe20000410000 */
[----:B------:R-:W-:Y:S01]  /*6140*/  LOP3.LUT R95, R95, 0xffff0000, RZ, 0xc0, !PT ;  /* 0xffff00005f5f7812 */ /* 0x000fe200078ec0ff */
[----:B------:R-:W-:Y:S01]  /*6150*/  IMAD.U32 R45, R44, 0x10000, RZ ;  /* 0x000100002c2d7824 */ /* 0x000fe200078e00ff */
[----:B------:R-:W-:Y:S01]  /*6160*/  LOP3.LUT R92, R92, 0xffff0000, RZ, 0xc0, !PT ;  /* 0xffff00005c5c7812 */ /* 0x000fe200078ec0ff */
[----:B------:R-:W-:Y:S01]  /*6170*/  FFMA.FTZ R61, R50, R55, -R61 ;  /* 0x00000037323d7223 */ /* 0x000fe2000001083d */
[-C--:B------:R-:W-:Y:S01]  /*6180*/  FMUL.FTZ R47, R47, R54.reuse ;  /* 0x000000362f2f7220 */ /* 0x080fe20000410000 */
[----:B------:R-:W-:Y:S01]  /*6190*/  LOP3.LUT R44, R44, 0xffff0000, RZ, 0xc0, !PT ;  /* 0xffff00002c2c7812 */ /* 0x000fe200078ec0ff */
[----:B------:R-:W-:Y:S01]  /*61a0*/  FFMA.FTZ R59, R46, R54, -R59 ;  /* 0x000000362e3b7223 */ /* 0x000fe2000001083b */
[----:B------:R-:W-:Y:S01]  /*61b0*/  FFMA.FTZ R50, R50, R57, R51 ;  /* 0x0000003932327223 */ /* 0x000fe20000010033 */
[----:B------:R-:W-:-:S02]  /*61c0*/  IMAD.U32 R93, R93, 0x10000, RZ ;  /* 0x000100005d5d7824 */ /* 0x000fc400078e00ff */
[C---:B------:R-:W-:Y:S01]  /*61d0*/  FMUL.FTZ R51, R53.reuse, R95 ;  /* 0x0000005f35337220 */ /* 0x040fe20000410000 */
[----:B------:R-:W-:Y:S01]  /*61e0*/  FMUL.FTZ R54, R53, R92 ;  /* 0x0000005c35367220 */ /* 0x000fe20000410000 */
[----:B------:R-:W-:Y:S01]  /*61f0*/  FFMA.FTZ R56, R46, R56, R47 ;  /* 0x000000382e387223 */ /* 0x000fe2000001002f */
[C---:B------:R-:W-:Y:S01]  /*6200*/  FMUL.FTZ R46, R44.reuse, R94 ;  /* 0x0000005e2c2e7220 */ /* 0x040fe20000410000 */
[----:B------:R-:W-:Y:S01]  /*6210*/  FMUL.FTZ R47, R44, R93 ;  /* 0x0000005d2c2f7220 */ /* 0x000fe20000410000 */
[C---:B------:R-:W-:Y:S01]  /*6220*/  FFMA.FTZ R51, R52.reuse, R92, -R51 ;  /* 0x0000005c34337223 */ /* 0x040fe20000010833 */
[----:B------:R-:W-:Y:S01]  /*6230*/  FFMA.FTZ R54, R52, R95, R54 ;  /* 0x0000005f34367223 */ /* 0x000fe20000010036 */
[C---:B------:R-:W-:Y:S01]  /*6240*/  FFMA.FTZ R46, R45.reuse, R93, -R46 ;  /* 0x0000005d2d2e7223 */ /* 0x040fe2000001082e */
[----:B------:R-:W-:Y:S01]  /*6250*/  FFMA.FTZ R47, R45, R94, R47 ;  /* 0x0000005e2d2f7223 */ /* 0x000fe2000001002f */
[----:B------:R-:W-:Y:S02]  /*6260*/  F2FP.BF16.F32.PACK_AB R50, R50, R61 ;  /* 0x0000003d3232723e */ /* 0x000fe400000010ff */
[----:B------:R-:W-:-:S02]  /*6270*/  F2FP.BF16.F32.PACK_AB R51, R54, R51 ;  /* 0x000000333633723e */ /* 0x000fc400000010ff */
[----:B------:R-:W-:Y:S01]  /*6280*/  F2FP.BF16.F32.PACK_AB R44, R47, R46 ;  /* 0x0000002e2f2c723e */ /* 0x000fe200000010ff */
[----:B------:R-:W-:Y:S01]  /*6290*/  IMAD.MOV.U32 R46, RZ, RZ, R50 ;  /* 0x000000ffff2e7224 */ /* 0x000fe200078e0032 */
[----:B------:R-:W-:Y:S01]  /*62a0*/  F2FP.BF16.F32.PACK_AB R45, R56, R59 ;  /* 0x0000003b382d723e */ /* 0x000fe200000010ff */
[----:B------:R-:W-:-:S07]  /*62b0*/  IMAD.MOV.U32 R47, RZ, RZ, R51 ;  /* 0x000000ffff2f7224 */ /* 0x000fce00078e0033 */
.L_x_513:
[----:B------:R-:W-:Y:S05]  /*62c0*/  BSYNC B1 ;  /* 0x0000000000017941 */ /* 0x000fea0003800000 */
.L_x_512:
[----:B--2---:R1:W-:Y:S01]  /*62d0*/  STG.E.128 desc[UR60][R48.64+0x140], R44 ;  /* 0x0001402c30007986 */ /* 0x0043e2000c101d3c */
[----:B------:R-:W-:Y:S05]  /*62e0*/  BRA `(.L_x_491) ;  /* 0x0000004000387947 */ /* 0x000fea0003800000 */
.L_x_459:
        /* <DEDUP_REMOVED lines=19> */
[----:B------:R-:W-:Y:S02]  /*6420*/  CS2R R52, SRZ ;  /* 0x0000000000347805 */ /* 0x000fe4000001ff00 */
[----:B------:R-:W-:Y:S01]  /*6430*/  CS2R R66, SRZ ;  /* 0x0000000000427805 */ /* 0x000fe2000001ff00 */
[----:B------:R-:W-:Y:S01]  /*6440*/  IMAD.X R45, R100, 0x1, R15, P2 ;  /* 0x00000001642d7824 */ /* 0x000fe200010e060f */
[----:B------:R-:W-:Y:S02]  /*6450*/  LEA R68, P2, R44, UR4, 0x1 ;  /* 0x000000042c447c11 */ /* 0x000fe4000f8408ff */
[----:B------:R-:W-:-:S02]  /*6460*/  CS2R R64, SRZ ;  /* 0x0000000000407805 */ /* 0x000fc4000001ff00 */
        /* <DEDUP_REMOVED lines=8> */
[----:B------:R-:W-:Y:S02]  /*64f0*/  CS2R R48, SRZ ;  /* 0x0000000000307805 */ /* 0x000fe4000001ff00 */
[----:B------:R-:W-:Y:S02]  /*6500*/  CS2R R62, SRZ ;  /* 0x00000000003e7805 */ /* 0x000fe4000001ff00 */
[----:B------:R-:W-:-:S05]  /*6510*/  CS2R R60, SRZ ;  /* 0x00000000003c7805 */ /* 0x000fca000001ff00 */
[----:B------:R0:W5:Y:S04]  /*6520*/  @!P2 LDG.E.128 R52, desc[UR60][R68.64] ;  /* 0x0000003c4434a981 */ /* 0x000168000c1e1d00 */
[----:B------:R0:W5:Y:S01]  /*6530*/  @!P2 LDG.E.128 R64, desc[UR60][R72.64] ;  /* 0x0000003c4840a981 */ /* 0x000162000c1e1d00 */
[----:B------:R-:W-:Y:S02]  /*6540*/  ISETP.GE.AND P2, PT, R204, R124, PT ;  /* 0x0000007ccc00720c */ /* 0x000fe40003f46270 */
[----:B------:R-:W-:Y:S02]  /*6550*/  CS2R R46, SRZ ;  /* 0x00000000002e7805 */ /* 0x000fe4000001ff00 */
[----:B------:R-:W-:Y:S02]  /*6560*/  CS2R R44, SRZ ;  /* 0x00000000002c7805 */ /* 0x000fe4000001ff00 */
[----:B------:R-:W-:-:S02]  /*6570*/  CS2R R58, SRZ ;  /* 0x00000000003a7805 */ /* 0x000fc4000001ff00 */
[----:B------:R-:W-:-:S05]  /*6580*/  CS2R R56, SRZ ;  /* 0x0000000000387805 */ /* 0x000fca000001ff00 */
[----:B------:R0:W5:Y:S04]  /*6590*/  @!P2 LDG.E.128 R48, desc[UR60][R68.64+0x40] ;  /* 0x0000403c4430a981 */ /* 0x000168000c1e1d00 */
[----:B------:R0:W5:Y:S01]  /*65a0*/  @!P2 LDG.E.128 R60, desc[UR60][R72.64+0x40] ;  /* 0x0000403c483ca981 */ /* 0x000162000c1e1d00 */
[----:B------:R-:W-:-:S13]  /*65b0*/  ISETP.GE.AND P2, PT, R205, R124, PT ;  /* 0x0000007ccd00720c */ /* 0x000fda0003f46270 */
[----:B------:R0:W5:Y:S04]  /*65c0*/  @!P2 LDG.E.128 R44, desc[UR60][R68.64+0x80] ;  /* 0x0000803c442ca981 */ /* 0x000168000c1e1d00 */
[----:B------:R0:W5:Y:S02]  /*65d0*/  @!P2 LDG.E.128 R56, desc[UR60][R72.64+0x80] ;  /* 0x0000803c4838a981 */ /* 0x000164000c1e1d00 */
.L_x_515:
[----:B------:R-:W-:Y:S05]  /*65e0*/  BSYNC B1 ;  /* 0x0000000000017941 */ /* 0x000fea0003800000 */
.L_x_514:
[----:B------:R-:W-:Y:S01]  /*65f0*/  ISETP.GE.AND P3, PT, R223, R43, PT ;  /* 0x0000002bdf00720c */ /* 0x000fe20003f66270 */
[----:B------:R-:W-:Y:S01]  /*6600*/  BSSY B1, `(.L_x_516) ;  /* 0x000002e000017945 */ /* 0x000fe20003800000 */
[----:B0-----:R-:W-:Y:S02]  /*6610*/  CS2R R68, SRZ ;  /* 0x0000000000447805 */ /* 0x001fe4000001ff00 */
        /* <DEDUP_REMOVED lines=17> */
[----:B------:R-:W-:Y:S02]  /*6730*/  IADD3.X R69, R15, R100, R9, P2, P5 ;  /* 0x000000640f457210 */ /* 0x000fe400017ea409 */
[----:B------:R-:W-:Y:S02]  /*6740*/  CS2R R90, SRZ ;  /* 0x00000000005a7805 */ /* 0x000fe4000001ff00 */
[----:B------:R-:W-:-:S02]  /*6750*/  IADD3 R68, P2, P5, R110, R92, R8 ;  /* 0x0000005c6e447210 */ /* 0x000fc40007d5e008 */
[----:B------:R-:W-:Y:S02]  /*6760*/  CS2R R88, SRZ ;  /* 0x0000000000587805 */ /* 0x000fe4000001ff00 */
[----:B------:R-:W-:Y:S02]  /*6770*/  IADD3.X R101, R13, R101, R7, P2, P5 ;  /* 0x000000650d657210 */ /* 0x000fe400017ea407 */
[----:B------:R-:W-:-:S04]  /*6780*/  LEA R92, P2, R94, UR4, 0x1 ;  /* 0x000000045e5c7c11 */ /* 0x000fc8000f8408ff */
[----:B------:R-:W-:Y:S01]  /*6790*/  LEA.HI.X R93, R94, UR5, R69, 0x1, P2 ;  /* 0x000000055e5d7c11 */ /* 0x000fe200090f0c45 */
[----:B------:R-:W-:Y:S02]  /*67a0*/  ULDC.64 UR4, c[0x0][0x3e0] ;  /* 0x0000f80000047ab9 */ /* 0x000fe40000000a00 */
        /* <DEDUP_REMOVED lines=19> */
.L_x_517:
[----:B------:R-:W-:Y:S05]  /*68e0*/  BSYNC B1 ;  /* 0x0000000000017941 */ /* 0x000fea0003800000 */
.L_x_516:
[----:B0-----:R-:W2:Y:S01]  /*68f0*/  LDL R92, [R1+0x14] ;  /* 0x00001400015c7983 */ /* 0x001ea20000100800 */
[----:B------:R-:W-:Y:S01]  /*6900*/  IMAD.MOV.U32 R93, RZ, RZ, R45 ;  /* 0x000000ffff5d7224 */ /* 0x000fe200078e002d */
[----:B------:R-:W-:Y:S01]  /*6910*/  MOV R95, R49 ;  /* 0x00000031005f7202 */ /* 0x000fe20000000f00 */
[----:B------:R-:W-:Y:S01]  /*6920*/  IMAD.MOV.U32 R94, RZ, RZ, R48 ;  /* 0x000000ffff5e7224 */ /* 0x000fe200078e0030 */
[----:B------:R-:W-:Y:S02]  /*6930*/  PRMT R180, R98, 0x7610, R180 ;  /* 0x0000761062b47816 */ /* 0x000fe400000000b4 */
[----:B------:R-:W-:Y:S01]  /*6940*/  PRMT R183, R93, 0x7610, R183 ;  /* 0x000076105db77816 */ /* 0x000fe200000000b7 */
[----:B------:R-:W-:Y:S01]  /*6950*/  IMAD.MOV.U32 R93, RZ, RZ, R51 ;  /* 0x000000ffff5d7224 */ /* 0x000fe200078e0033 */
[----:B------:R-:W-:Y:S01]  /*6960*/  PRMT R185, R95, 0x5410, R94 ;  /* 0x000054105fb97816 */ /* 0x000fe2000000005e */
[----:B------:R-:W-:Y:S02]  /*6970*/  IMAD.MOV.U32 R95, RZ, RZ, R53 ;  /* 0x000000ffff5f7224 */ /* 0x000fe400078e0035 */
[----:B------:R-:W-:-:S03]  /*6980*/  IMAD.MOV.U32 R94, RZ, RZ, R52 ;  /* 0x000000ffff5e7224 */ /* 0x000fc600078e0034 */
[----:B------:R-:W-:Y:S01]  /*6990*/  PRMT R167, R167, 0x5410, R95 ;  /* 0x00005410a7a77816 */ /* 0x000fe2000000005f */
[----:B------:R-:W-:Y:S01]  /*69a0*/  IMAD.MOV.U32 R95, RZ, RZ, R57 ;  /* 0x000000ffff5f7224 */ /* 0x000fe200078e0039 */
[----:B------:R-:W-:Y:S01]  /*69b0*/  PRMT R187, R187, 0x5410, R94 ;  /* 0x00005410bbbb7816 */ /* 0x000fe2000000005e */
[----:B------:R-:W-:-:S05]  /*69c0*/  IMAD.MOV.U32 R94, RZ, RZ, R56 ;  /* 0x000000ffff5e7224 */ /* 0x000fca00078e0038 */
[----:B------:R-:W-:Y:S01]  /*69d0*/  PRMT R183, R183, 0x5410, R94 ;  /* 0x00005410b7b77816 */ /* 0x000fe2000000005e */
[----:B------:R-:W-:-:S05]  /*69e0*/  IMAD.MOV.U32 R94, RZ, RZ, R60 ;  /* 0x000000ffff5e7224 */ /* 0x000fca00078e003c */
[----:B------:R-:W-:Y:S01]  /*69f0*/  PRMT R187, R94, 0x7610, R187 ;  /* 0x000076105ebb7816 */ /* 0x000fe200000000bb */
[----:B------:R-:W-:-:S05]  /*6a00*/  IMAD.MOV.U32 R94, RZ, RZ, R64 ;  /* 0x000000ffff5e7224 */ /* 0x000fca00078e0040 */
[----:B------:R-:W-:Y:S02]  /*6a10*/  PRMT R191, R191, 0x5410, R94 ;  /* 0x00005410bfbf7816 */ /* 0x000fe4000000005e */
[----:B-----5:R-:W-:Y:S02]  /*6a20*/  MOV R94, R68 ;  /* 0x00000044005e7202 */ /* 0x020fe40000000f00 */
[----:B--2---:R-:W-:Y:S01]  /*6a30*/  R2UR UR4, R92 ;  /* 0x000000005c0472ca */ /* 0x004fe200000e0000 */
[----:B------:R-:W-:-:S05]  /*6a40*/  IMAD.MOV.U32 R92, RZ, RZ, R44 ;  /* 0x000000ffff5c7224 */ /* 0x000fca00078e002c */
[----:B------:R-:W-:Y:S01]  /*6a50*/  PRMT R182, R92, 0x5410, R97 ;  /* 0x000054105cb67816 */ /* 0x000fe20000000061 */
[----:B------:R-:W-:-:S05]  /*6a60*/  IMAD.MOV.U32 R92, RZ, RZ, R50 ;  /* 0x000000ffff5c7224 */ /* 0x000fca00078e0032 */
[----:B------:R-:W-:Y:S01]  /*6a70*/  PRMT R184, R93, 0x5410, R92 ;  /* 0x000054105db87816 */ /* 0x000fe2000000005c */
[----:B------:R-:W-:Y:S01]  /*6a80*/  IMAD.MOV.U32 R92, RZ, RZ, R54 ;  /* 0x000000ffff5c7224 */ /* 0x000fe200078e0036 */
[----:B------:R-:W-:Y:S01]  /*6a90*/  UISETP.NE.AND UP0, UPT, UR4, 0x3, UPT ;  /* 0x000000030400788c */ /* 0x000fe2000bf05270 */
[----:B------:R-:W-:-:S03]  /*6aa0*/  IMAD.MOV.U32 R93, RZ, RZ, R55 ;  /* 0x000000ffff5d7224 */ /* 0x000fc600078e0037 */
[----:B------:R-:W-:Y:S01]  /*6ab0*/  PRMT R186, R186, 0x5410, R92 ;  /* 0x00005410baba7816 */ /* 0x000fe2000000005c */
[----:B------:R-:W-:Y:S01]  /*6ac0*/  IMAD.MOV.U32 R92, RZ, RZ, R58 ;  /* 0x000000ffff5c7224 */ /* 0x000fe200078e003a */
[----:B------:R-:W-:Y:S01]  /*6ad0*/  PRMT R173, R93, 0x7610, R173 ;  /* 0x000076105dad7816 */ /* 0x000fe200000000ad */
[----:B------:R-:W-:Y:S01]  /*6ae0*/  IMAD.MOV.U32 R93, RZ, RZ, R59 ;  /* 0x000000ffff5d7224 */ /* 0x000fe200078e003b */
[----:B------:R-:W-:Y:S02]  /*6af0*/  PLOP3.LUT P2, PT, PT, PT, UP0, 0x80, 0x0 ;  /* 0x000000000000781c */ /* 0x000fe40003f4f008 */
[----:B------:R-:W-:Y:S01]  /*6b00*/  PRMT R180, R180, 0x5410, R92 ;  /* 0x00005410b4b47816 */ /* 0x000fe2000000005c */
[----:B------:R-:W-:Y:S01]  /*6b10*/  IMAD.MOV.U32 R92, RZ, RZ, R62 ;  /* 0x000000ffff5c7224 */ /* 0x000fe200078e003e */
[----:B------:R-:W-:Y:S01]  /*6b20*/  PRMT R181, R93, 0x5410, R95 ;  /* 0x000054105db57816 */ /* 0x000fe2000000005f */
[----:B------:R-:W-:Y:S02]  /*6b30*/  IMAD.MOV.U32 R93, RZ, RZ, R63 ;  /* 0x000000ffff5d7224 */ /* 0x000fe400078e003f */
        /* <DEDUP_REMOVED lines=12> */
[----:B------:R-:W-:-:S03]  /*6c00*/  IMAD.MOV.U32 R95, RZ, RZ, R69 ;  /* 0x000000ffff5f7224 */ /* 0x000fc600078e0045 */
[----:B------:R-:W-:Y:S01]  /*6c10*/  PRMT R155, R92, 0x5410, R93 ;  /* 0x000054105c9b7816 */ /* 0x000fe2000000005d */
[----:B------:R-:W-:Y:S01]  /*6c20*/  IMAD.MOV.U32 R92, RZ, RZ, R74 ;  /* 0x000000ffff5c7224 */ /* 0x000fe200078e004a */
[----:B------:R-:W-:Y:S01]  /*6c30*/  PRMT R156, R94, 0x5410, R95 ;  /* 0x000054105e9c7816 */ /* 0x000fe2000000005f */
[----:B------:R-:W-:Y:S02]  /*6c40*/  IMAD.MOV.U32 R93, RZ, RZ, R75 ;  /* 0x000000ffff5d7224 */ /* 0x000fe400078e004b */
[----:B------:R-:W-:Y:S02]  /*6c50*/  IMAD.MOV.U32 R94, RZ, RZ, R72 ;  /* 0x000000ffff5e7224 */ /* 0x000fe400078e0048 */
[----:B------:R-:W-:Y:S01]  /*6c60*/  IMAD.MOV.U32 R95, RZ, RZ, R73 ;  /* 0x000000ffff5f7224 */ /* 0x000fe200078e0049 */
[----:B------:R-:W-:Y:S01]  /*6c70*/  PRMT R160, R92, 0x5410, R93 ;  /* 0x000054105ca07816 */ /* 0x000fe2000000005d */
[----:B------:R-:W-:Y:S02]  /*6c80*/  IMAD.MOV.U32 R92, RZ, RZ, R78 ;  /* 0x000000ffff5c7224 */ /* 0x000fe400078e004e */
[----:B------:R-:W-:Y:S01]  /*6c90*/  IMAD.MOV.U32 R93, RZ, RZ, R79 ;  /* 0x000000ffff5d7224 */ /* 0x000fe200078e004f */
[----:B------:R-:W-:Y:S01]  /*6ca0*/  PRMT R161, R94, 0x5410, R95 ;  /* 0x000054105ea17816 */ /* 0x000fe2000000005f */
[----:B------:R-:W-:-:S02]  /*6cb0*/  IMAD.MOV.U32 R94, RZ, RZ, R76 ;  /* 0x000000ffff5e7224 */ /* 0x000fc400078e004c */
[----:B------:R-:W-:Y:S01]  /*6cc0*/  IMAD.MOV.U32 R95, RZ, RZ, R77 ;  /* 0x000000ffff5f7224 */ /* 0x000fe200078e004d */
[----:B------:R-:W-:Y:S01]  /*6cd0*/  PRMT R176, R92, 0x5410, R93 ;  /* 0x000054105cb07816 */ /* 0x000fe2000000005d */
        /* <DEDUP_REMOVED lines=15> */
[----:B------:R-:W-:Y:S01]  /*6dd0*/  IMAD.MOV.U32 R95, RZ, RZ, R90 ;  /* 0x000000ffff5f7224 */ /* 0x000fe200078e005a */
[----:B------:R-:W-:-:S02]  /*6de0*/  MOV R94, R91 ;  /* 0x0000005b005e7202 */ /* 0x000fc40000000f00 */
[----:B------:R-:W-:Y:S02]  /*6df0*/  PRMT R179, R93, 0x5410, R92 ;  /* 0x000054105db37816 */ /* 0x000fe4000000005c */
[----:B------:R-:W-:Y:S01]  /*6e00*/  PRMT R178, R95, 0x5410, R94 ;  /* 0x000054105fb27816 */ /* 0x000fe2000000005e */
[----:B------:R-:W-:Y:S06]  /*6e10*/  @!P2 BRA `(.L_x_518) ;  /* 0x000000000004a947 */ /* 0x000fec0003800000 */
[----:B------:R-:W-:Y:S01]  /*6e20*/  BPT.TRAP 0x1 ;  /* 0x000000040000795c */ /* 0x000fe20000300000 */
.L_x_518:
[----:B------:R-:W-:Y:S01]  /*6e30*/  IMAD R100, R18, 0x8, R2 ;  /* 0x0000000812647824 */ /* 0x000fe200078e0202 */
[----:B------:R-:W-:Y:S01]  /*6e40*/  SHF.L.U32 R101, R206, 0x1f, RZ ;  /* 0x0000001fce657819 */ /* 0x000fe200000006ff */
[----:B------:R-:W0:Y:S01]  /*6e50*/  LDC R147, c[0x0][0x2e4] ;  /* 0x0000b900ff937b82 */ /* 0x000e220000000800 */
[----:B------:R-:W-:Y:S02]  /*6e60*/  BSSY B1, `(.L_x_519) ;  /* 0x0000004000017945 */ /* 0x000fe40003800000 */
[----:B------:R-:W1:Y:S05]  /*6e70*/  SYNCS.PHASECHK.TRANS64.TRYWAIT P5, [R100+URZ+0x36890], R101 ;  /* 0x03689065640075a7 */ /* 0x000e6a00080a017f */
[----:B------:R-:W2:Y:S01]  /*6e80*/  LDC.64 R128, c[0x0][0x2f0] ;  /* 0x0000bc00ff807b82 */ /* 0x000ea20000000a00 */
[----:B-1----:R-:W-:Y:S05]  /*6e90*/  @!P5 BRA `(.L_x_520) ;  /* 0x000001dc00dcd947 */ /* 0x002fea0003800000 */
.L_x_763:
[----:B------:R-:W-:Y:S05]  /*6ea0*/  BSYNC B1 ;  /* 0x0000000000017941 */ /* 0x000fea0003800000 */
.L_x_519:
[----:B------:R-:W-:Y:S01]  /*6eb0*/  BSSY B1, `(.L_x_521) ;  /* 0x0000192000017945 */ /* 0x000fe20003800000 */
[----:B0-----:R-:W-:Y:S02]  /*6ec0*/  IMAD.IADD R150, R147, 0x1, -R125 ;  /* 0x0000000193967824 */ /* 0x001fe400078e0a7d */
[----:B------:R-:W-:Y:S01]  /*6ed0*/  IMAD.MOV.U32 R131, RZ, RZ, R96 ;  /* 0x000000ffff837224 */ /* 0x000fe200078e0060 */
[----:B------:R-:W-:Y:S06]  /*6ee0*/  @P4 BRA `(.L_x_522) ;  /* 0x0000001800384947 */ /* 0x000fec0003800000 */
[----:B------:R-:W-:Y:S01]  /*6ef0*/  ISETP.NE.AND P4, PT, R31, RZ, PT ;  /* 0x000000ff1f00720c */ /* 0x000fe20003f85270 */
[-C--:B--2---:R-:W-:Y:S01]  /*6f00*/  IMAD R92, R146, R128.reuse, RZ ;  /* 0x00000080925c7224 */ /* 0x084fe200078e02ff */
[----:B------:R-:W-:Y:S01]  /*6f10*/  BSSY B2, `(.L_x_523) ;  /* 0x0000085000027945 */ /* 0x000fe20003800000 */
[----:B------:R-:W-:-:S04]  /*6f20*/  IMAD.WIDE.U32 R132, R19, R128, R130 ;  /* 0x0000008013847225 */ /* 0x000fc800078e0082 */
[----:B------:R-:W-:-:S04]  /*6f30*/  IMAD R92, R19, R129, R92 ;  /* 0x00000081135c7224 */ /* 0x000fc800078e025c */
[----:B------:R-:W-:Y:S02]  /*6f40*/  IMAD.IADD R157, R92, 0x1, R133 ;  /* 0x000000015c9d7824 */ /* 0x000fe400078e0285 */
[----:B------:R-:W-:Y:S05]  /*6f50*/  @!P4 BRA `(.L_x_524) ;  /* 0x000000080000c947 */ /* 0x000fea0003800000 */
[----:B------:R-:W-:Y:S01]  /*6f60*/  SEL R92, R125, R150, !P0 ;  /* 0x000000967d5c7207 */ /* 0x000fe20004000000 */
[----:B------:R-:W-:Y:S01]  /*6f70*/  BSSY B3, `(.L_x_525) ;  /* 0x0000074000037945 */ /* 0x000fe20003800000 */
[----:B------:R-:W-:Y:S02]  /*6f80*/  IADD3 R163, P4, P5, R118, R132, R21 ;  /* 0x0000008476a37210 */ /* 0x000fe40007d9e015 */
[----:B------:R-:W-:Y:S02]  /*6f90*/  SHF.R.S32.HI R93, RZ, 0x1f, R92 ;  /* 0x0000001fff5d7819 */ /* 0x000fe4000001145c */
[----:B------:R-:W-:Y:S02]  /*6fa0*/  IADD3.X R164, R4, R157, R32, P4, P5 ;  /* 0x0000009d04a47210 */ /* 0x000fe400027ea420 */
[----:B------:R-:W-:Y:S02]  /*6fb0*/  LEA.HI R93, R93, R92, RZ, 0x4 ;  /* 0x0000005c5d5d7211 */ /* 0x000fe400078f20ff */
[----:B------:R-:W-:-:S02]  /*6fc0*/  ISETP.GE.AND P4, PT, R22, R124, PT ;  /* 0x0000007c1600720c */ /* 0x000fc40003f86270 */
[----:B------:R-:W-:-:S04]  /*6fd0*/  LEA.HI.SX32 R165, R93, R20, 0x1c ;  /* 0x000000145da57211 */ /* 0x000fc800078fe2ff */
[----:B------:R-:W-:-:S04]  /*6fe0*/  SHF.R.S32.HI R93, RZ, 0x1f, R165 ;  /* 0x0000001fff5d7819 */ /* 0x000fc800000114a5 */
[----:B------:R-:W-:Y:S01]  /*6ff0*/  LEA.HI R93, R93, R165, RZ, 0x3 ;  /* 0x000000a55d5d7211 */ /* 0x000fe200078f18ff */
[----:B------:R-:W-:-:S03]  /*7000*/  IMAD.SHL.U32 R165, R165, 0x8, RZ ;  /* 0x00000008a5a57824 */ /* 0x000fc600078e00ff */
[----:B------:R-:W-:Y:S02]  /*7010*/  SHF.R.S32.HI R93, RZ, 0x3, R93 ;  /* 0x00000003ff5d7819 */ /* 0x000fe4000001145d */
[----:B------:R-:W-:-:S03]  /*7020*/  LOP3.LUT R92, R208, 0x38, R165, 0xf8, !PT ;  /* 0x00000038d05c7812 */ /* 0x000fc600078ef8a5 */
[----:B------:R-:W-:Y:S01]  /*7030*/  IMAD R93, R93, 0x1c00, R210 ;  /* 0x00001c005d5d7824 */ /* 0x000fe200078e02d2 */
[----:B------:R-:W-:-:S05]  /*7040*/  LOP3.LUT R92, R92, R209, RZ, 0x3c, !PT ;  /* 0x000000d15c5c7212 */ /* 0x000fca00078e3cff */
[----:B------:R-:W-:Y:S02]  /*7050*/  IMAD.IADD R93, R93, 0x1, R92 ;  /* 0x000000015d5d7824 */ /* 0x000fe400078e025c */
[C---:B------:R-:W-:Y:S02]  /*7060*/  IMAD R92, R18.reuse, 0x5400, R144 ;  /* 0x00005400125c7824 */ /* 0x040fe400078e0290 */
[----:B------:R-:W-:Y:S02]  /*7070*/  IMAD R96, R18, 0x5400, R93 ;  /* 0x0000540012607824 */ /* 0x000fe400078e025d */
[--C-:B------:R-:W-:Y:S02]  /*7080*/  IMAD R92, R92, 0x2, R2.reuse ;  /* 0x000000025c5c7824 */ /* 0x100fe400078e0202 */
[----:B------:R-:W-:-:S04]  /*7090*/  IMAD R96, R96, 0x2, R2 ;  /* 0x0000000260607824 */ /* 0x000fc800078e0202 */
[----:B------:R-:W0:Y:S04]  /*70a0*/  LDS.128 R92, [R92+0x21400] ;  /* 0x021400005c5c7984 */ /* 0x000e280000000c00 */
[----:B------:R-:W2:Y:S01]  /*70b0*/  LDS.128 R96, [R96+0x21400] ;  /* 0x0214000060607984 */ /* 0x000ea20000000c00 */
[----:B------:R-:W-:Y:S05]  /*70c0*/  @P4 BRA `(.L_x_526) ;  /* 0x0000000400784947 */ /* 0x000fea0003800000 */
[----:B------:R-:W-:Y:S01]  /*70d0*/  SHF.R.U32.HI R166, RZ, 0x10, R65 ;  /* 0x00000010ffa67819 */ /* 0x000fe20000011641 */
[----:B--2---:R-:W-:Y:S01]  /*70e0*/  IMAD.U32 R171, R97, 0x10000, RZ ;  /* 0x0001000061ab7824 */ /* 0x004fe200078e00ff */
[----:B------:R-:W-:Y:S01]  /*70f0*/  SHF.R.U32.HI R170, RZ, 0x10, R53 ;  /* 0x00000010ffaa7819 */ /* 0x000fe20000011635 */
[----:B------:R-:W-:Y:S01]  /*7100*/  IMAD.U32 R174, R99, 0x10000, RZ ;  /* 0x0001000063ae7824 */ /* 0x000fe200078e00ff */
[----:B------:R-:W-:Y:S02]  /*7110*/  PRMT R166, R168, 0x5432, R166 ;  /* 0x00005432a8a67816 */ /* 0x000fe400000000a6 */
[----:B------:R-:W-:Y:S01]  /*7120*/  PRMT R170, R167, 0x5432, R170 ;  /* 0x00005432a7aa7816 */ /* 0x000fe200000000aa */
[C---:B0-----:R-:W-:Y:S01]  /*7130*/  IMAD.U32 R167, R93.reuse, 0x10000, RZ ;  /* 0x000100005da77824 */ /* 0x041fe200078e00ff */
[----:B------:R-:W-:Y:S01]  /*7140*/  LOP3.LUT R93, R93, 0xffff0000, RZ, 0xc0, !PT ;  /* 0xffff00005d5d7812 */ /* 0x000fe200078ec0ff */
[C---:B------:R-:W-:Y:S01]  /*7150*/  IMAD.U32 R169, R166.reuse, 0x10000, RZ ;  /* 0x00010000a6a97824 */ /* 0x040fe200078e00ff */
[----:B------:R-:W-:Y:S01]  /*7160*/  LOP3.LUT R166, R166, 0xffff0000, RZ, 0xc0, !PT ;  /* 0xffff0000a6a67812 */ /* 0x000fe200078ec0ff */
[----:B------:R-:W-:Y:S01]  /*7170*/  IMAD.U32 R168, R170, 0x10000, RZ ;  /* 0x00010000aaa87824 */ /* 0x000fe200078e00ff */
[----:B------:R-:W-:Y:S01]  /*7180*/  SHF.R.U64 R66, R66, 0x10, R67 ;  /* 0x0000001042427819 */ /* 0x000fe20000001243 */
[CC--:B------:R-:W-:Y:S01]  /*7190*/  FMUL.FTZ R172, R171.reuse, R169.reuse ;  /* 0x000000a9abac7220 */ /* 0x0c0fe20000410000 */
[----:B------:R-:W-:Y:S01]  /*71a0*/  SHF.R.U64 R64, R64, 0x10, R65 ;  /* 0x0000001040407819 */ /* 0x000fe20000001241 */
[-C--:B------:R-:W-:Y:S01]  /*71b0*/  FMUL.FTZ R171, R171, R168.reuse ;  /* 0x000000a8abab7220 */ /* 0x080fe20000410000 */
[----:B------:R-:W-:Y:S01]  /*71c0*/  SHF.R.U64 R52, R52, 0x10, R53 ;  /* 0x0000001034347819 */ /* 0x000fe20000001235 */
[----:B------:R-:W-:Y:S01]  /*71d0*/  FFMA.FTZ R168, R167, R168, -R172 ;  /* 0x000000a8a7a87223 */ /* 0x000fe200000108ac */
[----:B------:R-:W-:Y:S01]  /*71e0*/  PRMT R64, R191, 0x5432, R64 ;  /* 0x00005432bf407816 */ /* 0x000fe20000000040 */
[----:B------:R-:W-:Y:S01]  /*71f0*/  FFMA.FTZ R167, R167, R169, R171 ;  /* 0x000000a9a7a77223 */ /* 0x000fe200000100ab */
[----:B------:R-:W-:Y:S01]  /*7200*/  LOP3.LUT R169, R97, 0xffff0000, RZ, 0xc0, !PT ;  /* 0xffff000061a97812 */ /* 0x000fe200078ec0ff */
[----:B------:R-:W-:Y:S01]  /*7210*/  IMAD.U32 R65, R94, 0x10000, RZ ;  /* 0x000100005e417824 */ /* 0x000fe200078e00ff */
[----:B------:R-:W-:-:S02]  /*7220*/  LOP3.LUT R97, R170, 0xffff0000, RZ, 0xc0, !PT ;  /* 0xffff0000aa617812 */ /* 0x000fc400078ec0ff */
[----:B------:R-:W-:Y:S01]  /*7230*/  SHF.R.U64 R54, R54, 0x10, R55 ;  /* 0x0000001036367819 */ /* 0x000fe20000001237 */
[-C--:B------:R-:W-:Y:S01]  /*7240*/  FMUL.FTZ R170, R169, R166.reuse ;  /* 0x000000a6a9aa7220 */ /* 0x080fe20000410000 */
[----:B------:R-:W-:Y:S01]  /*7250*/  PRMT R52, R187, 0x5432, R52 ;  /* 0x00005432bb347816 */ /* 0x000fe20000000034 */
[-C--:B------:R-:W-:Y:S01]  /*7260*/  FMUL.FTZ R169, R169, R97.reuse ;  /* 0x00000061a9a97220 */ /* 0x080fe20000410000 */
[----:B------:R-:W-:Y:S01]  /*7270*/  SHF.L.U32 R53, R92, 0x10, RZ ;  /* 0x000000105c357819 */ /* 0x000fe200000006ff */
[----:B------:R-:W-:Y:S01]  /*7280*/  FFMA.FTZ R97, R93, R97, -R170 ;  /* 0x000000615d617223 */ /* 0x000fe200000108aa */
[----:B------:R-:W-:Y:S02]  /*7290*/  IMAD.U32 R170, R95, 0x10000, RZ ;  /* 0x000100005faa7824 */ /* 0x000fe400078e00ff */
[----:B------:R-:W-:Y:S01]  /*72a0*/  FFMA.FTZ R93, R93, R166, R169 ;  /* 0x000000a65d5d7223 */ /* 0x000fe200000100a9 */
[----:B------:R-:W-:Y:S02]  /*72b0*/  SHF.R.U32.HI R166, RZ, 0x10, R67 ;  /* 0x00000010ffa67819 */ /* 0x000fe40000011643 */
[----:B------:R-:W-:Y:S01]  /*72c0*/  SHF.R.U32.HI R169, RZ, 0x10, R55 ;  /* 0x00000010ffa97819 */ /* 0x000fe20000011637 */
[----:B------:R-:W-:Y:S01]  /*72d0*/  IMAD.U32 R55, R96, 0x10000, RZ ;  /* 0x0001000060377824 */ /* 0x000fe200078e00ff */
[----:B------:R-:W-:-:S02]  /*72e0*/  PRMT R166, R173, 0x5432, R166 ;  /* 0x00005432ada67816 */ /* 0x000fc400000000a6 */
[----:B------:R-:W-:Y:S02]  /*72f0*/  PRMT R169, R173, 0x5410, R169 ;  /* 0x00005410ada97816 */ /* 0x000fe400000000a9 */
[----:B------:R-:W-:Y:S01]  /*7300*/  LOP3.LUT R67, R95, 0xffff0000, RZ, 0xc0, !PT ;  /* 0xffff00005f437812 */ /* 0x000fe200078ec0ff */
[C---:B------:R-:W-:Y:S01]  /*7310*/  IMAD.U32 R171, R166.reuse, 0x10000, RZ ;  /* 0x00010000a6ab7824 */ /* 0x040fe200078e00ff */
[----:B------:R-:W-:Y:S01]  /*7320*/  LOP3.LUT R95, R99, 0xffff0000, RZ, 0xc0, !PT ;  /* 0xffff0000635f7812 */ /* 0x000fe200078ec0ff */
[C---:B------:R-:W-:Y:S01]  /*7330*/  IMAD.U32 R172, R169.reuse, 0x10000, RZ ;  /* 0x00010000a9ac7824 */ /* 0x040fe200078e00ff */
[----:B------:R-:W-:Y:S01]  /*7340*/  LOP3.LUT R166, R166, 0xffff0000, RZ, 0xc0, !PT ;  /* 0xffff0000a6a67812 */ /* 0x000fe200078ec0ff */
[C---:B------:R-:W-:Y:S01]  /*7350*/  FMUL.FTZ R173, R174.reuse, R171 ;  /* 0x000000abaead7220 */ /* 0x040fe20000410000 */
[----:B------:R-:W-:Y:S01]  /*7360*/  LOP3.LUT R169, R169, 0xffff0000, RZ, 0xc0, !PT ;  /* 0xffff0000a9a97812 */ /* 0x000fe200078ec0ff */
[----:B------:R-:W-:Y:S01]  /*7370*/  FMUL.FTZ R174, R174, R172 ;  /* 0x000000acaeae7220 */ /* 0x000fe20000410000 */
[----:B------:R-:W-:Y:S01]  /*7380*/  LOP3.LUT R96, R96, 0xffff0000, RZ, 0xc0, !PT ;  /* 0xffff000060607812 */ /* 0x000fe200078ec0ff */
[C---:B------:R-:W-:Y:S01]  /*7390*/  FMUL.FTZ R99, R95.reuse, R166 ;  /* 0x000000a65f637220 */ /* 0x040fe20000410000 */
[----:B------:R-:W-:Y:S01]  /*73a0*/  LOP3.LUT R92, R92, 0xffff0000, RZ, 0xc0, !PT ;  /* 0xffff00005c5c7812 */ /* 0x000fe200078ec0ff */
[-C--:B------:R-:W-:Y:S01]  /*73b0*/  FMUL.FTZ R95, R95, R169.reuse ;  /* 0x000000a95f5f7220 */ /* 0x080fe20000410000 */
[----:B------:R-:W-:Y:S01]  /*73c0*/  PRMT R66, R190, 0x5432, R66 ;  /* 0x00005432be427816 */ /* 0x000fe20000000042 */
[----:B------:R-:W-:Y:S01]  /*73d0*/  FFMA.FTZ R99, R67, R169, -R99 ;  /* 0x000000a943637223 */ /* 0x000fe20000010863 */
[----:B------:R-:W-:-:S02]  /*73e0*/  IMAD.U32 R169, R64, 0x10000, RZ ;  /* 0x0001000040a97824 */ /* 0x000fc400078e00ff */
[----:B------:R-:W-:Y:S01]  /*73f0*/  FFMA.FTZ R95, R67, R166, R95 ;  /* 0x000000a6435f7223 */ /* 0x000fe2000001005f */
[----:B------:R-:W-:Y:S01]  /*7400*/  IMAD.U32 R67, R52, 0x10000, RZ ;  /* 0x0001000034437824 */ /* 0x000fe200078e00ff */
[----:B------:R-:W-:Y:S01]  /*7410*/  LOP3.LUT R64, R64, 0xffff0000, RZ, 0xc0, !PT ;  /* 0xffff000040407812 */ /* 0x000fe200078ec0ff */
[C---:B------:R-:W-:Y:S01]  /*7420*/  FMUL.FTZ R166, R55.reuse, R169 ;  /* 0x000000a937a67220 */ /* 0x040fe20000410000 */
[----:B------:R-:W-:Y:S01]  /*7430*/  LOP3.LUT R52, R52, 0xffff0000, RZ, 0xc0, !PT ;  /* 0xffff000034347812 */ /* 0x000fe200078ec0ff */
[-C--:B------:R-:W-:Y:S01]  /*7440*/  FMUL.FTZ R55, R55, R67.reuse ;  /* 0x0000004337377220 */ /* 0x080fe20000410000 */
[----:B------:R-:W-:Y:S01]  /*7450*/  FFMA.FTZ R173, R170, R172, -R173 ;  /* 0x000000acaaad7223 */ /* 0x000fe200000108ad */
[C---:B------:R-:W-:Y:S01]  /*7460*/  FFMA.FTZ R166, R53.reuse, R67, -R166 ;  /* 0x0000004335a67223 */ /* 0x040fe200000108a6 */
[----:B------:R-:W-:Y:S01]  /*7470*/  FMUL.FTZ R67, R96, R64 ;  /* 0x0000004060437220 */ /* 0x000fe20000410000 */
[----:B------:R-:W-:Y:S01]  /*7480*/  FFMA.FTZ R174, R170, R171, R174 ;  /* 0x000000abaaae7223 */ /* 0x000fe200000100ae */
[----:B------:R-:W-:Y:S01]  /*7490*/  LOP3.LUT R170, R94, 0xffff0000, RZ, 0xc0, !PT ;  /* 0xffff00005eaa7812 */ /* 0x000fe200078ec0ff */
[-C--:B------:R-:W-:Y:S01]  /*74a0*/  FMUL.FTZ R96, R96, R52.reuse ;  /* 0x0000003460607220 */ /* 0x080fe20000410000 */
[----:B------:R-:W-:Y:S01]  /*74b0*/  PRMT R54, R186, 0x5432, R54 ;  /* 0x00005432ba367816 */ /* 0x000fe20000000036 */
[----:B------:R-:W-:Y:S01]  /*74c0*/  FFMA.FTZ R67, R92, R52, -R67 ;  /* 0x000000345c437223 */ /* 0x000fe20000010843 */
[C---:B------:R-:W-:Y:S01]  /*74d0*/  IMAD.U32 R94, R98.reuse, 0x10000, RZ ;  /* 0x00010000625e7824 */ /* 0x040fe200078e00ff */
[----:B------:R-:W-:Y:S01]  /*74e0*/  LOP3.LUT R98, R98, 0xffff0000, RZ, 0xc0, !PT ;  /* 0xffff000062627812 */ /* 0x000fe200078ec0ff */
[C---:B------:R-:W-:Y:S01]  /*74f0*/  IMAD.U32 R52, R66.reuse, 0x10000, RZ ;  /* 0x0001000042347824 */ /* 0x040fe200078e00ff */
[----:B------:R-:W-:Y:S01]  /*7500*/  LOP3.LUT R66, R66, 0xffff0000, RZ, 0xc0, !PT ;  /* 0xffff000042427812 */ /* 0x000fe200078ec0ff */
[----:B------:R-:W-:Y:S01]  /*7510*/  FFMA.FTZ R55, R53, R169, R55 ;  /* 0x000000a935377223 */ /* 0x000fe20000010037 */
[C---:B------:R-:W-:Y:S01]  /*7520*/  IMAD.U32 R53, R54.reuse, 0x10000, RZ ;  /* 0x0001000036357824 */ /* 0x040fe200078e00ff */
[----:B------:R-:W-:Y:S01]  /*7530*/  LOP3.LUT R54, R54, 0xffff0000, RZ, 0xc0, !PT ;  /* 0xffff000036367812 */ /* 0x000fe200078ec0ff */
[----:B------:R-:W-:Y:S01]  /*7540*/  FFMA.FTZ R96, R92, R64, R96 ;  /* 0x000000405c607223 */ /* 0x000fe20000010060 */
[----:B------:R-:W-:Y:S01]  /*7550*/  FMUL.FTZ R64, R94, R52 ;  /* 0x000000345e407220 */ /* 0x000fe20000410000 */
[----:B------:R-:W-:Y:S01]  /*7560*/  FMUL.FTZ R92, R98, R66 ;  /* 0x00000042625c7220 */ /* 0x000fe20000410000 */
        /* <DEDUP_REMOVED lines=19> */
[----:B------:R-:W-:-:S07]  /*76a0*/  IMAD.MOV.U32 R94, RZ, RZ, R64 ;  /* 0x000000ffff5e7224 */ /* 0x000fce00078e0040 */
.L_x_526:
[----:B------:R-:W-:Y:S05]  /*76b0*/  BSYNC B3 ;  /* 0x0000000000037941 */ /* 0x000fea0003800000 */
.L_x_525:
[----:B------:R-:W-:-:S13]  /*76c0*/  ISETP.GE.AND P4, PT, R165, R147, PT ;  /* 0x00000093a500720c */ /* 0x000fda0003f86270 */
[--C-:B------:R-:W-:Y:S02]  /*76d0*/  @!P4 SHF.R.S32.HI R55, RZ, 0x1f, R165.reuse ;  /* 0x0000001fff37c819 */ /* 0x100fe400000114a5 */
[----:B------:R-:W-:-:S04]  /*76e0*/  @!P4 IADD3 R165, P5, P6, R118, R132, R165 ;  /* 0x0000008476a5c210 */ /* 0x000fc80007ebe0a5 */
[----:B------:R-:W-:Y:S02]  /*76f0*/  @!P4 IADD3.X R55, R4, R157, R55, P5, P6 ;  /* 0x0000009d0437c210 */ /* 0x000fe40002fec437 */
[----:B------:R-:W-:-:S04]  /*7700*/  LEA R52, P5, R163, R122, 0x1 ;  /* 0x0000007aa3347211 */ /* 0x000fc800078a08ff */
[----:B------:R-:W-:Y:S02]  /*7710*/  LEA.HI.X R53, R163, R123, R164, 0x1, P5 ;  /* 0x0000007ba3357211 */ /* 0x000fe400028f0ca4 */
[----:B------:R-:W-:-:S03]  /*7720*/  @!P4 LEA R54, P5, R165, R122, 0x1 ;  /* 0x0000007aa536c211 */ /* 0x000fc600078a08ff */
[----:B0-----:R0:W-:Y:S01]  /*7730*/  STG.E.128 desc[UR60][R52.64], R92 ;  /* 0x0000005c34007986 */ /* 0x0011e2000c101d3c */
[----:B------:R-:W-:-:S05]  /*7740*/  @!P4 LEA.HI.X R55, R165, R123, R55, 0x1, P5 ;  /* 0x0000007ba537c211 */ /* 0x000fca00028f0c37 */
[----:B--2---:R0:W-:Y:S04]  /*7750*/  @!P4 STG.E.128 desc[UR60][R54.64], R96 ;  /* 0x000000603600c986 */ /* 0x0041e8000c101d3c */
.L_x_524:
[----:B------:R-:W-:Y:S05]  /*7760*/  BSYNC B2 ;  /* 0x0000000000027941 */ /* 0x000fea0003800000 */
.L_x_523:
[----:B------:R-:W-:Y:S01]  /*7770*/  ISETP.NE.AND P4, PT, R35, RZ, PT ;  /* 0x000000ff2300720c */ /* 0x000fe20003f85270 */
[----:B------:R-:W-:-:S12]  /*7780*/  BSSY B2, `(.L_x_527) ;  /* 0x0000081000027945 */ /* 0x000fd80003800000 */
[----:B------:R-:W-:Y:S05]  /*7790*/  @!P4 BRA `(.L_x_528) ;  /* 0x0000000400fcc947 */ /* 0x000fea0003800000 */
[----:B0-----:R-:W-:Y:S01]  /*77a0*/  SEL R52, R125, R150, !P1 ;  /* 0x000000967d347207 */ /* 0x001fe20004800000 */
[----:B------:R-:W-:Y:S01]  /*77b0*/  IMAD R55, R18, 0x5400, R143 ;  /* 0x0000540012377824 */ /* 0x000fe200078e028f */
[----:B------:R-:W-:Y:S01]  /*77c0*/  IADD3 R92, P4, P5, R118, R132, R28 ;  /* 0x00000084765c7210 */ /* 0x000fe20007d9e01c */
[----:B------:R-:W-:Y:S01]  /*77d0*/  BSSY B3, `(.L_x_529) ;  /* 0x0000071000037945 */ /* 0x000fe20003800000 */
        /* <DEDUP_REMOVED lines=13> */
[----:B------:R-:W-:Y:S02]  /*78b0*/  IMAD R52, R55, 0x2, R2 ;  /* 0x0000000237347824 */ /* 0x000fe400078e0202 */
[----:B------:R-:W-:-:S04]  /*78c0*/  IMAD R53, R18, 0x5400, R53 ;  /* 0x0000540012357824 */ /* 0x000fc800078e0235 */
[----:B------:R-:W-:Y:S02]  /*78d0*/  IMAD R64, R53, 0x2, R2 ;  /* 0x0000000235407824 */ /* 0x000fe400078e0202 */
[----:B------:R-:W0:Y:S04]  /*78e0*/  LDS.128 R52, [R52+0x21400] ;  /* 0x0214000034347984 */ /* 0x000e280000000c00 */
[----:B------:R-:W2:Y:S01]  /*78f0*/  LDS.128 R64, [R64+0x21400] ;  /* 0x0214000040407984 */ /* 0x000ea20000000c00 */
[----:B------:R-:W-:Y:S05]  /*7900*/  @P4 BRA `(.L_x_530) ;  /* 0x0000000400744947 */ /* 0x000fea0003800000 */
[--C-:B------:R-:W-:Y:S01]  /*7910*/  SHF.R.U64 R50, R50, 0x10, R51.reuse ;  /* 0x0000001032327819 */ /* 0x100fe20000001233 */
[----:B--2---:R-:W-:Y:S01]  /*7920*/  IMAD.U32 R97, R65, 0x10000, RZ ;  /* 0x0001000041617824 */ /* 0x004fe200078e00ff */
[----:B------:R-:W-:Y:S01]  /*7930*/  SHF.R.U32.HI R95, RZ, 0x10, R51 ;  /* 0x00000010ff5f7819 */ /* 0x000fe20000011633 */
[----:B------:R-:W-:Y:S01]  /*7940*/  IMAD.U32 R165, R67, 0x10000, RZ ;  /* 0x0001000043a57824 */ /* 0x000fe200078e00ff */
[--C-:B------:R-:W-:Y:S01]  /*7950*/  SHF.R.U64 R51, R60, 0x10, R61.reuse ;  /* 0x000000103c337819 */ /* 0x100fe2000000123d */
[----:B0-----:R-:W-:Y:S01]  /*7960*/  IMAD.U32 R163, R55, 0x10000, RZ ;  /* 0x0001000037a37824 */ /* 0x001fe200078e00ff */
[----:B------:R-:W-:Y:S01]  /*7970*/  SHF.R.U32.HI R60, RZ, 0x10, R61 ;  /* 0x00000010ff3c7819 */ /* 0x000fe2000001163d */
[----:B------:R-:W-:Y:S01]  /*7980*/  IMAD.U32 R99, R54, 0x10000, RZ ;  /* 0x0001000036637824 */ /* 0x000fe200078e00ff */
[--C-:B------:R-:W-:Y:S02]  /*7990*/  SHF.R.U64 R48, R48, 0x10, R49.reuse ;  /* 0x0000001030307819 */ /* 0x100fe40000001231 */
[----:B------:R-:W-:-:S02]  /*79a0*/  SHF.R.U32.HI R49, RZ, 0x10, R49 ;  /* 0x00000010ff317819 */ /* 0x000fc40000011631 */
[----:B------:R-:W-:Y:S02]  /*79b0*/  PRMT R60, R189, 0x5432, R60 ;  /* 0x00005432bd3c7816 */ /* 0x000fe4000000003c */
[----:B------:R-:W-:Y:S02]  /*79c0*/  SHF.R.U64 R61, R62, 0x10, R63 ;  /* 0x000000103e3d7819 */ /* 0x000fe4000000123f */
[----:B------:R-:W-:Y:S01]  /*79d0*/  PRMT R49, R185, 0x5410, R49 ;  /* 0x00005410b9317816 */ /* 0x000fe20000000031 */
[----:B------:R-:W-:Y:S01]  /*79e0*/  IMAD.U32 R166, R60, 0x10000, RZ ;  /* 0x000100003ca67824 */ /* 0x000fe200078e00ff */
[----:B------:R-:W-:Y:S01]  /*79f0*/  SHF.R.U32.HI R62, RZ, 0x10, R63 ;  /* 0x00000010ff3e7819 */ /* 0x000fe2000001163f */
[----:B------:R-:W-:Y:S01]  /*7a00*/  IMAD.U32 R63, R53, 0x10000, RZ ;  /* 0x00010000353f7824 */ /* 0x000fe200078e00ff */
[----:B------:R-:W-:Y:S01]  /*7a10*/  LOP3.LUT R98, R65, 0xffff0000, RZ, 0xc0, !PT ;  /* 0xffff000041627812 */ /* 0x000fe200078ec0ff */
[----:B------:R-:W-:Y:S01]  /*7a20*/  IMAD.U32 R167, R49, 0x10000, RZ ;  /* 0x0001000031a77824 */ /* 0x000fe200078e00ff */
[----:B------:R-:W-:Y:S01]  /*7a30*/  PRMT R168, R186, 0x5410, R61 ;  /* 0x00005410baa87816 */ /* 0x000fe2000000003d */
[C---:B------:R-:W-:Y:S01]  /*7a40*/  FMUL.FTZ R61, R97.reuse, R166 ;  /* 0x000000a6613d7220 */ /* 0x040fe20000410000 */
[----:B------:R-:W-:Y:S01]  /*7a50*/  LOP3.LUT R60, R60, 0xffff0000, RZ, 0xc0, !PT ;  /* 0xffff00003c3c7812 */ /* 0x000fe200078ec0ff */
[-C--:B------:R-:W-:Y:S01]  /*7a60*/  FMUL.FTZ R97, R97, R167.reuse ;  /* 0x000000a761617220 */ /* 0x080fe20000410000 */
[----:B------:R-:W-:Y:S01]  /*7a70*/  PRMT R62, R188, 0x5432, R62 ;  /* 0x00005432bc3e7816 */ /* 0x000fe2000000003e */
[----:B------:R-:W-:Y:S01]  /*7a80*/  FFMA.FTZ R61, R63, R167, -R61 ;  /* 0x000000a73f3d7223 */ /* 0x000fe2000001083d */
[----:B------:R-:W-:Y:S01]  /*7a90*/  LOP3.LUT R49, R49, 0xffff0000, RZ, 0xc0, !PT ;  /* 0xffff000031317812 */ /* 0x000fe200078ec0ff */
[----:B------:R-:W-:Y:S01]  /*7aa0*/  FMUL.FTZ R169, R98, R60 ;  /* 0x0000003c62a97220 */ /* 0x000fe20000410000 */
[----:B------:R-:W-:Y:S01]  /*7ab0*/  LOP3.LUT R96, R53, 0xffff0000, RZ, 0xc0, !PT ;  /* 0xffff000035607812 */ /* 0x000fe200078ec0ff */
[----:B------:R-:W-:Y:S01]  /*7ac0*/  IMAD.U32 R167, R62, 0x10000, RZ ;  /* 0x000100003ea77824 */ /* 0x000fe200078e00ff */
[----:B------:R-:W-:Y:S01]  /*7ad0*/  PRMT R95, R184, 0x5410, R95 ;  /* 0x00005410b85f7816 */ /* 0x000fe2000000005f */
[-C--:B------:R-:W-:Y:S01]  /*7ae0*/  FMUL.FTZ R98, R98, R49.reuse ;  /* 0x0000003162627220 */ /* 0x080fe20000410000 */
[----:B------:R-:W-:Y:S01]  /*7af0*/  LOP3.LUT R67, R67, 0xffff0000, RZ, 0xc0, !PT ;  /* 0xffff000043437812 */ /* 0x000fe200078ec0ff */
[----:B------:R-:W-:Y:S01]  /*7b00*/  FFMA.FTZ R97, R63, R166, R97 ;  /* 0x000000a63f617223 */ /* 0x000fe20000010061 */
[----:B------:R-:W-:Y:S01]  /*7b10*/  LOP3.LUT R62, R62, 0xffff0000, RZ, 0xc0, !PT ;  /* 0xffff00003e3e7812 */ /* 0x000fe200078ec0ff */
[----:B------:R-:W-:Y:S01]  /*7b20*/  FFMA.FTZ R169, R96, R49, -R169 ;  /* 0x0000003160a97223 */ /* 0x000fe200000108a9 */
[----:B------:R-:W-:Y:S01]  /*7b30*/  PRMT R51, R187, 0x5410, R51 ;  /* 0x00005410bb337816 */ /* 0x000fe20000000033 */
[----:B------:R-:W-:-:S02]  /*7b40*/  IMAD.U32 R63, R95, 0x10000, RZ ;  /* 0x000100005f3f7824 */ /* 0x000fc400078e00ff */
[----:B------:R-:W-:Y:S01]  /*7b50*/  FMUL.FTZ R49, R165, R167 ;  /* 0x000000a7a5317220 */ /* 0x000fe20000410000 */
[----:B------:R-:W-:Y:S01]  /*7b60*/  PRMT R48, R185, 0x5432, R48 ;  /* 0x00005432b9307816 */ /* 0x000fe20000000030 */
[----:B------:R-:W-:Y:S01]  /*7b70*/  FFMA.FTZ R98, R96, R60, R98 ;  /* 0x0000003c60627223 */ /* 0x000fe20000010062 */
[----:B------:R-:W-:Y:S01]  /*7b80*/  LOP3.LUT R55, R55, 0xffff0000, RZ, 0xc0, !PT ;  /* 0xffff000037377812 */ /* 0x000fe200078ec0ff */
[----:B------:R-:W-:Y:S01]  /*7b90*/  FMUL.FTZ R96, R67, R62 ;  /* 0x0000003e43607220 */ /* 0x000fe20000410000 */
[----:B------:R-:W-:Y:S01]  /*7ba0*/  LOP3.LUT R95, R95, 0xffff0000, RZ, 0xc0, !PT ;  /* 0xffff00005f5f7812 */ /* 0x000fe200078ec0ff */
[-C--:B------:R-:W-:Y:S01]  /*7bb0*/  FMUL.FTZ R165, R165, R63.reuse ;  /* 0x0000003fa5a57220 */ /* 0x080fe20000410000 */
[----:B------:R-:W-:Y:S01]  /*7bc0*/  FFMA.FTZ R49, R163, R63, -R49 ;  /* 0x0000003fa3317223 */ /* 0x000fe20000010831 */
[----:B------:R-:W-:Y:S01]  /*7bd0*/  IMAD.U32 R65, R64, 0x10000, RZ ;  /* 0x0001000040417824 */ /* 0x000fe200078e00ff */
[----:B------:R-:W-:Y:S01]  /*7be0*/  SHF.L.U32 R53, R52, 0x10, RZ ;  /* 0x0000001034357819 */ /* 0x000fe200000006ff */
[----:B------:R-:W-:-:S02]  /*7bf0*/  IMAD.U32 R63, R51, 0x10000, RZ ;  /* 0x00010000333f7824 */ /* 0x000fc400078e00ff */
[-C--:B------:R-:W-:Y:S01]  /*7c00*/  FMUL.FTZ R67, R67, R95.reuse ;  /* 0x0000005f43437220 */ /* 0x080fe20000410000 */
[C---:B------:R-:W-:Y:S02]  /*7c10*/  IMAD.U32 R60, R48.reuse, 0x10000, RZ ;  /* 0x00010000303c7824 */ /* 0x040fe400078e00ff */
[----:B------:R-:W-:Y:S01]  /*7c20*/  FFMA.FTZ R96, R55, R95, -R96 ;  /* 0x0000005f37607223 */ /* 0x000fe20000010860 */
[----:B------:R-:W-:Y:S01]  /*7c30*/  LOP3.LUT R95, R48, 0xffff0000, RZ, 0xc0, !PT ;  /* 0xffff0000305f7812 */ /* 0x000fe200078ec0ff */
[CC--:B------:R-:W-:Y:S01]  /*7c40*/  FMUL.FTZ R48, R65.reuse, R63.reuse ;  /* 0x0000003f41307220 */ /* 0x0c0fe20000410000 */
[----:B------:R-:W-:Y:S01]  /*7c50*/  LOP3.LUT R64, R64, 0xffff0000, RZ, 0xc0, !PT ;  /* 0xffff000040407812 */ /* 0x000fe200078ec0ff */
[----:B------:R-:W-:Y:S01]  /*7c60*/  FMUL.FTZ R65, R65, R60 ;  /* 0x0000003c41417220 */ /* 0x000fe20000410000 */
[----:B------:R-:W-:Y:S01]  /*7c70*/  LOP3.LUT R51, R51, 0xffff0000, RZ, 0xc0, !PT ;  /* 0xffff000033337812 */ /* 0x000fe200078ec0ff */
[----:B------:R-:W-:Y:S01]  /*7c80*/  FFMA.FTZ R67, R55, R62, R67 ;  /* 0x0000003e37437223 */ /* 0x000fe20000010043 */
[----:B------:R-:W-:Y:S01]  /*7c90*/  LOP3.LUT R164, R54, 0xffff0000, RZ, 0xc0, !PT ;  /* 0xffff000036a47812 */ /* 0x000fe200078ec0ff */
[C---:B------:R-:W-:Y:S01]  /*7ca0*/  FFMA.FTZ R48, R53.reuse, R60, -R48 ;  /* 0x0000003c35307223 */ /* 0x040fe20000010830 */
[----:B------:R-:W-:Y:S01]  /*7cb0*/  PRMT R50, R184, 0x5432, R50 ;  /* 0x00005432b8327816 */ /* 0x000fe20000000032 */
[----:B------:R-:W-:Y:S01]  /*7cc0*/  FFMA.FTZ R65, R53, R63, R65 ;  /* 0x0000003f35417223 */ /* 0x000fe20000010041 */
[----:B------:R-:W-:Y:S01]  /*7cd0*/  LOP3.LUT R52, R52, 0xffff0000, RZ, 0xc0, !PT ;  /* 0xffff000034347812 */ /* 0x000fe200078ec0ff */
[----:B------:R-:W-:-:S02]  /*7ce0*/  IMAD.U32 R54, R66, 0x10000, RZ ;  /* 0x0001000042367824 */ /* 0x000fc400078e00ff */
[----:B------:R-:W-:Y:S01]  /*7cf0*/  FMUL.FTZ R55, R64, R51 ;  /* 0x0000003340377220 */ /* 0x000fe20000410000 */
[----:B------:R-:W-:Y:S01]  /*7d00*/  IMAD.U32 R53, R168, 0x10000, RZ ;  /* 0x00010000a8357824 */ /* 0x000fe200078e00ff */
[----:B------:R-:W-:Y:S01]  /*7d10*/  LOP3.LUT R66, R66, 0xffff0000, RZ, 0xc0, !PT ;  /* 0xffff000042427812 */ /* 0x000fe200078ec0ff */
[-C--:B------:R-:W-:Y:S01]  /*7d20*/  FMUL.FTZ R64, R64, R95.reuse ;  /* 0x0000005f40407220 */ /* 0x080fe20000410000 */
[----:B------:R-:W-:Y:S01]  /*7d30*/  LOP3.LUT R168, R168, 0xffff0000, RZ, 0xc0, !PT ;  /* 0xffff0000a8a87812 */ /* 0x000fe200078ec0ff */
[----:B------:R-:W-:Y:S02]  /*7d40*/  IMAD.U32 R60, R50, 0x10000, RZ ;  /* 0x00010000323c7824 */ /* 0x000fe400078e00ff */
[----:B------:R-:W-:Y:S01]  /*7d50*/  FFMA.FTZ R55, R52, R95, -R55 ;  /* 0x0000005f34377223 */ /* 0x000fe20000010837 */
[----:B------:R-:W-:Y:S01]  /*7d60*/  LOP3.LUT R50, R50, 0xffff0000, RZ, 0xc0, !PT ;  /* 0xffff000032327812 */ /* 0x000fe200078ec0ff */
[----:B------:R-:W-:Y:S01]  /*7d70*/  FFMA.FTZ R64, R52, R51, R64 ;  /* 0x0000003334407223 */ /* 0x000fe20000010040 */
[-C--:B------:R-:W-:Y:S01]  /*7d80*/  FMUL.FTZ R51, R54, R53.reuse ;  /* 0x0000003536337220 */ /* 0x080fe20000410000 */
[----:B------:R-:W-:Y:S01]  /*7d90*/  FMUL.FTZ R52, R66, R168 ;  /* 0x000000a842347220 */ /* 0x000fe20000410000 */
[----:B------:R-:W-:Y:S01]  /*7da0*/  FMUL.FTZ R54, R54, R60 ;  /* 0x0000003c36367220 */ /* 0x000fe20000410000 */
[----:B------:R-:W-:Y:S01]  /*7db0*/  FMUL.FTZ R66, R66, R50 ;  /* 0x0000003242427220 */ /* 0x000fe20000410000 */
[C---:B------:R-:W-:Y:S01]  /*7dc0*/  FFMA.FTZ R51, R99.reuse, R60, -R51 ;  /* 0x0000003c63337223 */ /* 0x040fe20000010833 */
[C---:B------:R-:W-:Y:S01]  /*7dd0*/  FFMA.FTZ R52, R164.reuse, R50, -R52 ;  /* 0x00000032a4347223 */ /* 0x040fe20000010834 */
[----:B------:R-:W-:Y:S01]  /*7de0*/  FFMA.FTZ R54, R99, R53, R54 ;  /* 0x0000003563367223 */ /* 0x000fe20000010036 */
[----:B------:R-:W-:Y:S01]  /*7df0*/  FFMA.FTZ R66, R164, R168, R66 ;  /* 0x000000a8a4427223 */ /* 0x000fe20000010042 */
[----:B------:R-:W-:Y:S01]  /*7e00*/  FFMA.FTZ R165, R163, R167, R165 ;  /* 0x000000a7a3a57223 */ /* 0x000fe200000100a5 */
[----:B------:R-:W-:-:S02]  /*7e10*/  F2FP.BF16.F32.PACK_AB R61, R169, R61 ;  /* 0x0000003da93d723e */ /* 0x000fc400000010ff */
[----:B------:R-:W-:Y:S02]  /*7e20*/  F2FP.BF16.F32.PACK_AB R97, R98, R97 ;  /* 0x000000616261723e */ /* 0x000fe400000010ff */
[----:B------:R-:W-:Y:S01]  /*7e30*/  F2FP.BF16.F32.PACK_AB R48, R55, R48 ;  /* 0x000000303730723e */ /* 0x000fe200000010ff */
[----:B------:R-:W-:Y:S01]  /*7e40*/  IMAD.MOV.U32 R53, RZ, RZ, R61 ;  /* 0x000000ffff357224 */ /* 0x000fe200078e003d */
[----:B------:R-:W-:Y:S02]  /*7e50*/  F2FP.BF16.F32.PACK_AB R51, R52, R51 ;  /* 0x000000333433723e */ /* 0x000fe400000010ff */
[----:B------:R-:W-:Y:S01]  /*7e60*/  F2FP.BF16.F32.PACK_AB R49, R96, R49 ;  /* 0x000000316031723e */ /* 0x000fe200000010ff */
[----:B------:R-:W-:Y:S01]  /*7e70*/  IMAD.MOV.U32 R52, RZ, RZ, R48 ;  /* 0x000000ffff347224 */ /* 0x000fe200078e0030 */
[----:B------:R-:W-:Y:S01]  /*7e80*/  F2FP.BF16.F32.PACK_AB R64, R64, R65 ;  /* 0x000000414040723e */ /* 0x000fe200000010ff */
[----:B------:R-:W-:Y:S01]  /*7e90*/  IMAD.MOV.U32 R65, RZ, RZ, R97 ;  /* 0x000000ffff417224 */ /* 0x000fe200078e0061 */
[----:B------:R-:W-:Y:S01]  /*7ea0*/  F2FP.BF16.F32.PACK_AB R66, R66, R54 ;  /* 0x000000364242723e */ /* 0x000fe200000010ff */
[----:B------:R-:W-:Y:S01]  /*7eb0*/  IMAD.MOV.U32 R54, RZ, RZ, R51 ;  /* 0x000000ffff367224 */ /* 0x000fe200078e0033 */
[----:B------:R-:W-:-:S02]  /*7ec0*/  F2FP.BF16.F32.PACK_AB R67, R67, R165 ;  /* 0x000000a54343723e */ /* 0x000fc400000010ff */
[----:B------:R-:W-:-:S07]  /*7ed0*/  MOV R55, R49 ;  /* 0x0000003100377202 */ /* 0x000fce0000000f00 */
.L_x_530:
[----:B------:R-:W-:Y:S05]  /*7ee0*/  BSYNC B3 ;  /* 0x0000000000037941 */ /* 0x000fea0003800000 */
.L_x_529:
        /* <DEDUP_REMOVED lines=10> */
.L_x_528:
[----:B------:R-:W-:Y:S05]  /*7f90*/  BSYNC B2 ;  /* 0x0000000000027941 */ /* 0x000fea0003800000 */
.L_x_527:
[----:B------:R-:W-:-:S13]  /*7fa0*/  ISETP.NE.AND P4, PT, R36, RZ, PT ;  /* 0x000000ff2400720c */ /* 0x000fda0003f85270 */
[----:B------:R-:W-:Y:S05]  /*7fb0*/  @!P4 BRA `(.L_x_522) ;  /* 0x000000080004c947 */ /* 0x000fea0003800000 */
[----:B---3--:R-:W2:Y:S01]  /*7fc0*/  LDL R48, [R1] ;  /* 0x0000000001307983 */ /* 0x008ea20000100800 */
[----:B------:R-:W-:Y:S01]  /*7fd0*/  IADD3 R60, P4, P5, R118, R132, R30 ;  /* 0x00000084763c7210 */ /* 0x000fe20007d9e01e */
[----:B------:R-:W-:Y:S03]  /*7fe0*/  BSSY B2, `(.L_x_531) ;  /* 0x0000074000027945 */ /* 0x000fe60003800000 */
[----:B------:R-:W-:Y:S02]  /*7ff0*/  IADD3.X R61, R4, R157, R34, P4, P5 ;  /* 0x0000009d043d7210 */ /* 0x000fe400027ea422 */
[----:B------:R-:W-:Y:S02]  /*8000*/  ISETP.GE.AND P4, PT, R205, R124, PT ;  /* 0x0000007ccd00720c */ /* 0x000fe40003f86270 */
[----:B--2---:R-:W-:-:S04]  /*8010*/  LOP3.LUT P6, RZ, R48, 0x1, RZ, 0xc0, !PT ;  /* 0x0000000130ff7812 */ /* 0x004fc800078cc0ff */
[----:B------:R-:W-:-:S04]  /*8020*/  SEL R48, R125, R150, !P6 ;  /* 0x000000967d307207 */ /* 0x000fc80007000000 */
[----:B------:R-:W-:-:S04]  /*8030*/  SHF.R.S32.HI R49, RZ, 0x1f, R48 ;  /* 0x0000001fff317819 */ /* 0x000fc80000011430 */
[----:B------:R-:W-:-:S04]  /*8040*/  LEA.HI R48, R49, R48, RZ, 0x4 ;  /* 0x0000003031307211 */ /* 0x000fc800078f20ff */
[----:B------:R-:W-:-:S04]  /*8050*/  LEA.HI.SX32 R48, R48, R29, 0x1c ;  /* 0x0000001d30307211 */ /* 0x000fc800078fe2ff */
[----:B------:R-:W-:Y:S01]  /*8060*/  SHF.R.S32.HI R49, RZ, 0x1f, R48 ;  /* 0x0000001fff317819 */ /* 0x000fe20000011430 */
[----:B------:R-:W-:-:S03]  /*8070*/  IMAD.SHL.U32 R62, R48, 0x8, RZ ;  /* 0x00000008303e7824 */ /* 0x000fc600078e00ff */
[----:B------:R-:W-:Y:S02]  /*8080*/  LEA.HI R49, R49, R48, RZ, 0x3 ;  /* 0x0000003031317211 */ /* 0x000fe400078f18ff */
[----:B------:R-:W-:Y:S02]  /*8090*/  LOP3.LUT R48, R208, 0x38, R62, 0xf8, !PT ;  /* 0x00000038d0307812 */ /* 0x000fe400078ef83e */
[----:B------:R-:W-:Y:S02]  /*80a0*/  SHF.R.S32.HI R49, RZ, 0x3, R49 ;  /* 0x00000003ff317819 */ /* 0x000fe40000011431 */
[----:B------:R-:W-:-:S03]  /*80b0*/  LOP3.LUT R48, R48, R209, RZ, 0x3c, !PT ;  /* 0x000000d130307212 */ /* 0x000fc600078e3cff */
[----:B------:R-:W-:-:S04]  /*80c0*/  IMAD R49, R49, 0x1c00, R210 ;  /* 0x00001c0031317824 */ /* 0x000fc800078e02d2 */
[----:B------:R-:W-:Y:S02]  /*80d0*/  IMAD.IADD R51, R49, 0x1, R48 ;  /* 0x0000000131337824 */ /* 0x000fe400078e0230 */
[C---:B------:R-:W-:Y:S02]  /*80e0*/  IMAD R49, R18.reuse, 0x5400, R141 ;  /* 0x0000540012317824 */ /* 0x040fe400078e028d */
[----:B------:R-:W-:Y:S02]  /*80f0*/  IMAD R51, R18, 0x5400, R51 ;  /* 0x0000540012337824 */ /* 0x000fe400078e0233 */
[--C-:B------:R-:W-:Y:S02]  /*8100*/  IMAD R49, R49, 0x2, R2.reuse ;  /* 0x0000000231317824 */ /* 0x100fe400078e0202 */
[----:B0-----:R-:W-:-:S04]  /*8110*/  IMAD R52, R51, 0x2, R2 ;  /* 0x0000000233347824 */ /* 0x001fc800078e0202 */
[----:B------:R-:W0:Y:S04]  /*8120*/  LDS.128 R48, [R49+0x21400] ;  /* 0x0214000031307984 */ /* 0x000e280000000c00 */
[----:B------:R-:W2:Y:S01]  /*8130*/  LDS.128 R52, [R52+0x21400] ;  /* 0x0214000034347984 */ /* 0x000ea20000000c00 */
[----:B------:R-:W-:Y:S05]  /*8140*/  @P4 BRA `(.L_x_532) ;  /* 0x0000000400744947 */ /* 0x000fea0003800000 */
[--C-:B------:R-:W-:Y:S01]  /*8150*/  SHF.R.U64 R46, R46, 0x10, R47.reuse ;  /* 0x000000102e2e7819 */ /* 0x100fe2000000122f */
[----:B--2---:R-:W-:Y:S01]  /*8160*/  IMAD.U32 R65, R53, 0x10000, RZ ;  /* 0x0001000035417824 */ /* 0x004fe200078e00ff */
[----:B------:R-:W-:Y:S01]  /*8170*/  SHF.R.U32.HI R63, RZ, 0x10, R47 ;  /* 0x00000010ff3f7819 */ /* 0x000fe2000001162f */
[----:B------:R-:W-:Y:S01]  /*8180*/  IMAD.U32 R93, R55, 0x10000, RZ ;  /* 0x00010000375d7824 */ /* 0x000fe200078e00ff */
[----:B------:R-:W-:Y:S01]  /*8190*/  SHF.R.U64 R44, R44, 0x10, R45 ;  /* 0x000000102c2c7819 */ /* 0x000fe2000000122d */
[----:B0-----:R-:W-:Y:S01]  /*81a0*/  IMAD.U32 R92, R51, 0x10000, RZ ;  /* 0x00010000335c7824 */ /* 0x001fe200078e00ff */
[----:B------:R-:W-:Y:S01]  /*81b0*/  SHF.R.U64 R47, R56, 0x10, R57 ;  /* 0x00000010382f7819 */ /* 0x000fe20000001239 */
[----:B------:R-:W-:Y:S01]  /*81c0*/  IMAD.U32 R94, R54, 0x10000, RZ ;  /* 0x00010000365e7824 */ /* 0x000fe200078e00ff */
[----:B------:R-:W-:Y:S01]  /*81d0*/  SHF.R.U32.HI R45, RZ, 0x10, R45 ;  /* 0x00000010ff2d7819 */ /* 0x000fe2000001162d */
[----:B------:R-:W-:Y:S01]  /*81e0*/  IMAD.U32 R67, R50, 0x10000, RZ ;  /* 0x0001000032437824 */ /* 0x000fe200078e00ff */
[----:B------:R-:W-:-:S02]  /*81f0*/  SHF.R.U32.HI R56, RZ, 0x10, R57 ;  /* 0x00000010ff387819 */ /* 0x000fc40000011639 */
[----:B------:R-:W-:Y:S02]  /*8200*/  PRMT R45, R183, 0x5410, R45 ;  /* 0x00005410b72d7816 */ /* 0x000fe4000000002d */
[----:B------:R-:W-:Y:S02]  /*8210*/  PRMT R56, R181, 0x5432, R56 ;  /* 0x00005432b5387816 */ /* 0x000fe40000000038 */
[--C-:B------:R-:W-:Y:S01]  /*8220*/  SHF.R.U64 R57, R58, 0x10, R59.reuse ;  /* 0x000000103a397819 */ /* 0x100fe2000000123b */
[----:B------:R-:W-:Y:S01]  /*8230*/  IMAD.U32 R96, R45, 0x10000, RZ ;  /* 0x000100002d607824 */ /* 0x000fe200078e00ff */
[----:B------:R-:W-:Y:S01]  /*8240*/  SHF.R.U32.HI R58, RZ, 0x10, R59 ;  /* 0x00000010ff3a7819 */ /* 0x000fe2000001163b */
[C---:B------:R-:W-:Y:S01]  /*8250*/  IMAD.U32 R95, R56.reuse, 0x10000, RZ ;  /* 0x00010000385f7824 */ /* 0x040fe200078e00ff */
[----:B------:R-:W-:Y:S01]  /*8260*/  LOP3.LUT R66, R53, 0xffff0000, RZ, 0xc0, !PT ;  /* 0xffff000035427812 */ /* 0x000fe200078ec0ff */
[----:B------:R-:W-:Y:S01]  /*8270*/  IMAD.U32 R59, R49, 0x10000, RZ ;  /* 0x00010000313b7824 */ /* 0x000fe200078e00ff */
[----:B------:R-:W-:Y:S01]  /*8280*/  LOP3.LUT R97, R56, 0xffff0000, RZ, 0xc0, !PT ;  /* 0xffff000038617812 */ /* 0x000fe200078ec0ff */
[----:B------:R-:W-:Y:S01]  /*8290*/  FMUL.FTZ R98, R65, R95 ;  /* 0x0000005f41627220 */ /* 0x000fe20000410000 */
[----:B------:R-:W-:Y:S01]  /*82a0*/  PRMT R181, R181, 0x5410, R58 ;  /* 0x00005410b5b57816 */ /* 0x000fe2000000003a */
[-C--:B------:R-:W-:Y:S01]  /*82b0*/  FMUL.FTZ R56, R65, R96.reuse ;  /* 0x0000006041387220 */ /* 0x080fe20000410000 */
[----:B------:R-:W-:Y:S01]  /*82c0*/  PRMT R63, R180, 0x5410, R63 ;  /* 0x00005410b43f7816 */ /* 0x000fe2000000003f */
[----:B------:R-:W-:Y:S01]  /*82d0*/  FFMA.FTZ R98, R59, R96, -R98 ;  /* 0x000000603b627223 */ /* 0x000fe20000010862 */
[----:B------:R-:W-:Y:S01]  /*82e0*/  LOP3.LUT R65, R45, 0xffff0000, RZ, 0xc0, !PT ;  /* 0xffff00002d417812 */ /* 0x000fe200078ec0ff */
[----:B------:R-:W-:Y:S01]  /*82f0*/  FMUL.FTZ R45, R66, R97 ;  /* 0x00000061422d7220 */ /* 0x000fe20000410000 */
[----:B------:R-:W-:Y:S01]  /*8300*/  LOP3.LUT R64, R49, 0xffff0000, RZ, 0xc0, !PT ;  /* 0xffff000031407812 */ /* 0x000fe200078ec0ff */
[----:B------:R-:W-:-:S02]  /*8310*/  IMAD.U32 R58, R181, 0x10000, RZ ;  /* 0x00010000b53a7824 */ /* 0x000fc400078e00ff */
[----:B------:R-:W-:Y:S01]  /*8320*/  FFMA.FTZ R56, R59, R95, R56 ;  /* 0x0000005f3b387223 */ /* 0x000fe20000010038 */
[----:B------:R-:W-:Y:S02]  /*8330*/  IMAD.U32 R59, R63, 0x10000, RZ ;  /* 0x000100003f3b7824 */ /* 0x000fe400078e00ff */
[-C--:B------:R-:W-:Y:S01]  /*8340*/  FMUL.FTZ R95, R66, R65.reuse ;  /* 0x00000041425f7220 */ /* 0x080fe20000410000 */
[----:B------:R-:W-:Y:S01]  /*8350*/  FFMA.FTZ R65, R64, R65, -R45 ;  /* 0x0000004140417223 */ /* 0x000fe2000001082d */
[-C--:B------:R-:W-:Y:S01]  /*8360*/  FMUL.FTZ R45, R93, R58.reuse ;  /* 0x0000003a5d2d7220 */ /* 0x080fe20000410000 */
[----:B------:R-:W-:Y:S01]  /*8370*/  PRMT R47, R183, 0x5432, R47 ;  /* 0x00005432b72f7816 */ /* 0x000fe2000000002f */
[----:B------:R-:W-:Y:S01]  /*8380*/  FMUL.FTZ R93, R93, R59 ;  /* 0x0000003b5d5d7220 */ /* 0x000fe20000410000 */
[----:B------:R-:W-:Y:S01]  /*8390*/  PRMT R44, R182, 0x5410, R44 ;  /* 0x00005410b62c7816 */ /* 0x000fe2000000002c */
[----:B------:R-:W-:Y:S01]  /*83a0*/  FFMA.FTZ R95, R64, R97, R95 ;  /* 0x00000061405f7223 */ /* 0x000fe2000001005f */
[----:B------:R-:W-:Y:S01]  /*83b0*/  LOP3.LUT R55, R55, 0xffff0000, RZ, 0xc0, !PT ;  /* 0xffff000037377812 */ /* 0x000fe200078ec0ff */
[----:B------:R-:W-:Y:S01]  /*83c0*/  FFMA.FTZ R93, R92, R58, R93 ;  /* 0x0000003a5c5d7223 */ /* 0x000fe2000001005d */
[----:B------:R-:W-:Y:S01]  /*83d0*/  LOP3.LUT R66, R181, 0xffff0000, RZ, 0xc0, !PT ;  /* 0xffff0000b5427812 */ /* 0x000fe200078ec0ff */
[----:B------:R-:W-:Y:S01]  /*83e0*/  IMAD.U32 R53, R52, 0x10000, RZ ;  /* 0x0001000034357824 */ /* 0x000fe200078e00ff */
[----:B------:R-:W-:Y:S01]  /*83f0*/  LOP3.LUT R64, R63, 0xffff0000, RZ, 0xc0, !PT ;  /* 0xffff00003f407812 */ /* 0x000fe200078ec0ff */
[----:B------:R-:W-:Y:S01]  /*8400*/  FFMA.FTZ R45, R92, R59, -R45 ;  /* 0x0000003b5c2d7223 */ /* 0x000fe2000001082d */
[----:B------:R-:W-:Y:S01]  /*8410*/  IMAD.U32 R58, R47, 0x10000, RZ ;  /* 0x000100002f3a7824 */ /* 0x000fe200078e00ff */
[----:B------:R-:W-:Y:S01]  /*8420*/  LOP3.LUT R51, R51, 0xffff0000, RZ, 0xc0, !PT ;  /* 0xffff000033337812 */ /* 0x000fe200078ec0ff */
[----:B------:R-:W-:Y:S01]  /*8430*/  IMAD.U32 R92, R44, 0x10000, RZ ;  /* 0x000100002c5c7824 */ /* 0x000fe200078e00ff */
[----:B------:R-:W-:Y:S01]  /*8440*/  LOP3.LUT R52, R52, 0xffff0000, RZ, 0xc0, !PT ;  /* 0xffff000034347812 */ /* 0x000fe200078ec0ff */
[C---:B------:R-:W-:Y:S01]  /*8450*/  FMUL.FTZ R164, R55.reuse, R66 ;  /* 0x0000004237a47220 */ /* 0x040fe20000410000 */
[----:B------:R-:W-:Y:S01]  /*8460*/  FMUL.FTZ R96, R55, R64 ;  /* 0x0000004037607220 */ /* 0x000fe20000410000 */
[----:B------:R-:W-:Y:S01]  /*8470*/  LOP3.LUT R47, R47, 0xffff0000, RZ, 0xc0, !PT ;  /* 0xffff00002f2f7812 */ /* 0x000fe200078ec0ff */
[----:B------:R-:W-:Y:S01]  /*8480*/  IMAD.U32 R49, R48, 0x10000, RZ ;  /* 0x0001000030317824 */ /* 0x000fe200078e00ff */
[----:B------:R-:W-:Y:S01]  /*8490*/  LOP3.LUT R55, R44, 0xffff0000, RZ, 0xc0, !PT ;  /* 0xffff00002c377812 */ /* 0x000fe200078ec0ff */
[C---:B------:R-:W-:Y:S01]  /*84a0*/  FMUL.FTZ R44, R53.reuse, R58 ;  /* 0x0000003a352c7220 */ /* 0x040fe20000410000 */
[----:B------:R-:W-:Y:S01]  /*84b0*/  PRMT R57, R180, 0x5432, R57 ;  /* 0x00005432b4397816 */ /* 0x000fe20000000039 */
[----:B------:R-:W-:Y:S01]  /*84c0*/  FMUL.FTZ R53, R53, R92 ;  /* 0x0000005c35357220 */ /* 0x000fe20000410000 */
[----:B------:R-:W-:Y:S01]  /*84d0*/  LOP3.LUT R48, R48, 0xffff0000, RZ, 0xc0, !PT ;  /* 0xffff000030307812 */ /* 0x000fe200078ec0ff */
[C---:B------:R-:W-:Y:S01]  /*84e0*/  FFMA.FTZ R64, R51.reuse, R64, -R164 ;  /* 0x0000004033407223 */ /* 0x040fe200000108a4 */
[----:B------:R-:W-:Y:S01]  /*84f0*/  FFMA.FTZ R66, R51, R66, R96 ;  /* 0x0000004233427223 */ /* 0x000fe20000010060 */
[----:B------:R-:W-:Y:S01]  /*8500*/  FMUL.FTZ R51, R52, R47 ;  /* 0x0000002f34337220 */ /* 0x000fe20000410000 */
[----:B------:R-:W-:Y:S01]  /*8510*/  PRMT R46, R182, 0x5432, R46 ;  /* 0x00005432b62e7816 */ /* 0x000fe2000000002e */
[C---:B------:R-:W-:Y:S01]  /*8520*/  FFMA.FTZ R92, R49.reuse, R92, -R44 ;  /* 0x0000005c315c7223 */ /* 0x040fe2000001082c */
[----:B------:R-:W-:Y:S01]  /*8530*/  FFMA.FTZ R49, R49, R58, R53 ;  /* 0x0000003a31317223 */ /* 0x000fe20000010035 */
[C---:B------:R-:W-:Y:S01]  /*8540*/  SHF.L.U32 R44, R57.reuse, 0x10, RZ ;  /* 0x00000010392c7819 */ /* 0x040fe200000006ff */
[-C--:B------:R-:W-:Y:S01]  /*8550*/  FMUL.FTZ R53, R52, R55.reuse ;  /* 0x0000003734357220 */ /* 0x080fe20000410000 */
[----:B------:R-:W-:Y:S01]  /*8560*/  LOP3.LUT R54, R54, 0xffff0000, RZ, 0xc0, !PT ;  /* 0xffff000036367812 */ /* 0x000fe200078ec0ff */
[----:B------:R-:W-:Y:S01]  /*8570*/  FFMA.FTZ R55, R48, R55, -R51 ;  /* 0x0000003730377223 */ /* 0x000fe20000010833 */
[----:B------:R-:W-:Y:S01]  /*8580*/  LOP3.LUT R57, R57, 0xffff0000, RZ, 0xc0, !PT ;  /* 0xffff000039397812 */ /* 0x000fe200078ec0ff */
[C---:B------:R-:W-:Y:S01]  /*8590*/  IMAD.U32 R52, R46.reuse, 0x10000, RZ ;  /* 0x000100002e347824 */ /* 0x040fe200078e00ff */
[----:B------:R-:W-:Y:S01]  /*85a0*/  LOP3.LUT R51, R46, 0xffff0000, RZ, 0xc0, !PT ;  /* 0xffff00002e337812 */ /* 0x000fe200078ec0ff */
[----:B------:R-:W-:Y:S01]  /*85b0*/  FFMA.FTZ R48, R48, R47, R53 ;  /* 0x0000002f30307223 */ /* 0x000fe20000010035 */
[----:B------:R-:W-:Y:S01]  /*85c0*/  LOP3.LUT R50, R50, 0xffff0000, RZ, 0xc0, !PT ;  /* 0xffff000032327812 */ /* 0x000fe200078ec0ff */
[----:B------:R-:W-:Y:S01]  /*85d0*/  FMUL.FTZ R53, R54, R57 ;  /* 0x0000003936357220 */ /* 0x000fe20000410000 */
[C---:B------:R-:W-:Y:S01]  /*85e0*/  FMUL.FTZ R46, R94.reuse, R44 ;  /* 0x0000002c5e2e7220 */ /* 0x040fe20000410000 */
[-C--:B------:R-:W-:Y:S01]  /*85f0*/  FMUL.FTZ R47, R94, R52.reuse ;  /* 0x000000345e2f7220 */ /* 0x080fe20000410000 */
[-C--:B------:R-:W-:Y:S01]  /*8600*/  FMUL.FTZ R54, R54, R51.reuse ;  /* 0x0000003336367220 */ /* 0x080fe20000410000 */
[----:B------:R-:W-:Y:S01]  /*8610*/  FFMA.FTZ R53, R50, R51, -R53 ;  /* 0x0000003332357223 */ /* 0x000fe20000010835 */
[C---:B------:R-:W-:Y:S01]  /*8620*/  FFMA.FTZ R52, R67.reuse, R52, -R46 ;  /* 0x0000003443347223 */ /* 0x040fe2000001082e */
[----:B------:R-:W-:Y:S01]  /*8630*/  F2FP.BF16.F32.PACK_AB R51, R64, R45 ;  /* 0x0000002d4033723e */ /* 0x000fe200000010ff */
[----:B------:R-:W-:Y:S01]  /*8640*/  FFMA.FTZ R47, R67, R44, R47 ;  /* 0x0000002c432f7223 */ /* 0x000fe2000001002f */
[----:B------:R-:W-:Y:S01]  /*8650*/  FFMA.FTZ R54, R50, R57, R54 ;  /* 0x0000003932367223 */ /* 0x000fe20000010036 */
[----:B------:R-:W-:-:S02]  /*8660*/  F2FP.BF16.F32.PACK_AB R65, R65, R98 ;  /* 0x000000624141723e */ /* 0x000fc400000010ff */
[----:B------:R-:W-:Y:S02]  /*8670*/  F2FP.BF16.F32.PACK_AB R56, R95, R56 ;  /* 0x000000385f38723e */ /* 0x000fe400000010ff */
[----:B------:R-:W-:Y:S02]  /*8680*/  F2FP.BF16.F32.PACK_AB R66, R66, R93 ;  /* 0x0000005d4242723e */ /* 0x000fe400000010ff */
[----:B------:R-:W-:Y:S02]  /*8690*/  F2FP.BF16.F32.PACK_AB R64, R55, R92 ;  /* 0x0000005c3740723e */ /* 0x000fe400000010ff */
[----:B------:R-:W-:Y:S01]  /*86a0*/  F2FP.BF16.F32.PACK_AB R45, R48, R49 ;  /* 0x00000031302d723e */ /* 0x000fe200000010ff */
[----:B------:R-:W-:Y:S01]  /*86b0*/  IMAD.MOV.U32 R49, RZ, RZ, R65 ;  /* 0x000000ffff317224 */ /* 0x000fe200078e0041 */
[----:B------:R-:W-:Y:S01]  /*86c0*/  F2FP.BF16.F32.PACK_AB R50, R53, R52 ;  /* 0x000000343532723e */ /* 0x000fe200000010ff */
[----:B------:R-:W-:Y:S01]  /*86d0*/  IMAD.MOV.U32 R48, RZ, RZ, R64 ;  /* 0x000000ffff307224 */ /* 0x000fe200078e0040 */
[----:B------:R-:W-:Y:S01]  /*86e0*/  F2FP.BF16.F32.PACK_AB R54, R54, R47 ;  /* 0x0000002f3636723e */ /* 0x000fe200000010ff */
[----:B------:R-:W-:-:S02]  /*86f0*/  IMAD.MOV.U32 R52, RZ, RZ, R45 ;  /* 0x000000ffff347224 */ /* 0x000fc400078e002d */
[----:B------:R-:W-:Y:S02]  /*8700*/  IMAD.MOV.U32 R53, RZ, RZ, R56 ;  /* 0x000000ffff357224 */ /* 0x000fe400078e0038 */
[----:B------:R-:W-:-:S07]  /*8710*/  IMAD.MOV.U32 R55, RZ, RZ, R66 ;  /* 0x000000ffff377224 */ /* 0x000fce00078e0042 */
.L_x_532:
[----:B------:R-:W-:Y:S05]  /*8720*/  BSYNC B2 ;  /* 0x0000000000027941 */ /* 0x000fea0003800000 */
.L_x_531:
        /* <DEDUP_REMOVED lines=10> */
.L_x_522:
[----:B------:R-:W-:Y:S05]  /*87d0*/  BSYNC B1 ;  /* 0x0000000000017941 */ /* 0x000fea0003800000 */
.L_x_521:
[-C--:B--2-4-:R-:W-:Y:S02]  /*87e0*/  IMAD R44, R148, R128.reuse, RZ ;  /* 0x00000080942c7224 */ /* 0x094fe400078e02ff */
[----:B------:R-:W-:-:S04]  /*87f0*/  IMAD.WIDE.U32 R130, R223, R128, R130 ;  /* 0x00000080df827225 */ /* 0x000fc800078e0082 */
[----:B------:R-:W-:Y:S01]  /*8800*/  IMAD R57, R223, R129, R44 ;  /* 0x00000081df397224 */ /* 0x000fe200078e022c */
[----:B------:R-:W-:Y:S06]  /*8810*/  @P3 BRA `(.L_x_491) ;  /* 0x0000001800ec3947 */ /* 0x000fec0003800000 */
[----:B------:R-:W-:Y:S01]  /*8820*/  ISETP.NE.AND P3, PT, R31, RZ, PT ;  /* 0x000000ff1f00720c */ /* 0x000fe20003f65270 */
[----:B------:R-:W-:Y:S01]  /*8830*/  BSSY B1, `(.L_x_533) ;  /* 0x000007f000017945 */ /* 0x000fe20003800000 */
[----:B------:R-:W-:-:S11]  /*8840*/  IMAD.IADD R57, R131, 0x1, R57 ;  /* 0x0000000183397824 */ /* 0x000fd600078e0239 */
[----:B------:R-:W-:Y:S05]  /*8850*/  @!P3 BRA `(.L_x_534) ;  /* 0x0000000400f0b947 */ /* 0x000fea0003800000 */
[----:B------:R-:W-:Y:S01]  /*8860*/  SEL R44, R125, R150, !P0 ;  /* 0x000000967d2c7207 */ /* 0x000fe20004000000 */
[----:B------:R-:W-:Y:S01]  /*8870*/  BSSY B2, `(.L_x_535) ;  /* 0x0000078000027945 */ /* 0x000fe20003800000 */
[----:B------:R-:W-:Y:S02]  /*8880*/  IADD3 R46, P3, P4, R118, R130, R21 ;  /* 0x00000082762e7210 */ /* 0x000fe40007c7e015 */
[----:B------:R-:W-:Y:S02]  /*8890*/  SHF.R.S32.HI R45, RZ, 0x1f, R44 ;  /* 0x0000001fff2d7819 */ /* 0x000fe4000001142c */
[----:B------:R-:W-:Y:S02]  /*88a0*/  IADD3.X R47, R4, R57, R32, P3, P4 ;  /* 0x00000039042f7210 */ /* 0x000fe40001fe8420 */
[----:B------:R-:W-:-:S04]  /*88b0*/  LEA.HI R45, R45, R44, RZ, 0x4 ;  /* 0x0000002c2d2d7211 */ /* 0x000fc800078f20ff */
[----:B---3--:R-:W-:-:S05]  /*88c0*/  LEA.HI.SX32 R48, R45, R20, 0x1c ;  /* 0x000000142d307211 */ /* 0x008fca00078fe2ff */
[----:B------:R-:W-:-:S05]  /*88d0*/  IMAD.SHL.U32 R49, R48, 0x8, RZ ;  /* 0x0000000830317824 */ /* 0x000fca00078e00ff */
[----:B------:R-:W-:-:S13]  /*88e0*/  ISETP.GE.AND P3, PT, R49, R147, PT ;  /* 0x000000933100720c */ /* 0x000fda0003f66270 */
[--C-:B------:R-:W-:Y:S02]  /*88f0*/  @!P3 SHF.R.S32.HI R45, RZ, 0x1f, R49.reuse ;  /* 0x0000001fff2db819 */ /* 0x100fe40000011431 */
[----:B------:R-:W-:-:S04]  /*8900*/  @!P3 IADD3 R44, P4, P5, R118, R130, R49 ;  /* 0x00000082762cb210 */ /* 0x000fc80007d9e031 */
[----:B------:R-:W-:Y:S02]  /*8910*/  @!P3 IADD3.X R45, R4, R57, R45, P4, P5 ;  /* 0x00000039042db210 */ /* 0x000fe400027ea42d */
[----:B0-----:R-:W-:-:S04]  /*8920*/  LEA R52, P4, R46, R122, 0x1 ;  /* 0x0000007a2e347211 */ /* 0x001fc800078808ff */
[----:B------:R-:W-:Y:S02]  /*8930*/  LEA.HI.X R53, R46, R123, R47, 0x1, P4 ;  /* 0x0000007b2e357211 */ /* 0x000fe400020f0c2f */
[----:B------:R-:W-:-:S04]  /*8940*/  @!P3 LEA R54, P4, R44, R122, 0x1 ;  /* 0x0000007a2c36b211 */ /* 0x000fc800078808ff */
[----:B------:R-:W-:Y:S02]  /*8950*/  @!P3 LEA.HI.X R55, R44, R123, R45, 0x1, P4 ;  /* 0x0000007b2c37b211 */ /* 0x000fe400020f0c2d */
[----:B------:R-:W-:Y:S02]  /*8960*/  SHF.R.S32.HI R45, RZ, 0x1f, R48 ;  /* 0x0000001fff2d7819 */ /* 0x000fe40000011430 */
[----:B------:R-:W-:Y:S02]  /*8970*/  ISETP.GE.AND P4, PT, R22, R124, PT ;  /* 0x0000007c1600720c */ /* 0x000fe40003f86270 */
[----:B------:R-:W-:-:S04]  /*8980*/  LEA.HI R45, R45, R48, RZ, 0x3 ;  /* 0x000000302d2d7211 */ /* 0x000fc800078f18ff */
        /* <DEDUP_REMOVED lines=12> */
[----:B------:R-:W-:Y:S01]  /*8a50*/  SHF.R.U64 R63, R78, 0x10, R79 ;  /* 0x000000104e3f7819 */ /* 0x000fe2000000124f */
[----:B0-----:R-:W-:Y:S01]  /*8a60*/  IMAD.U32 R62, R45, 0x10000, RZ ;  /* 0x000100002d3e7824 */ /* 0x001fe200078e00ff */
[----:B------:R-:W-:Y:S01]  /*8a70*/  SHF.R.U32.HI R78, RZ, 0x10, R89 ;  /* 0x00000010ff4e7819 */ /* 0x000fe20000011659 */
[----:B--2---:R-:W-:Y:S01]  /*8a80*/  IMAD.U32 R67, R51, 0x10000, RZ ;  /* 0x0001000033437824 */ /* 0x004fe200078e00ff */
[--C-:B------:R-:W-:Y:S01]  /*8a90*/  SHF.R.U64 R92, R76, 0x10, R77.reuse ;  /* 0x000000104c5c7819 */ /* 0x100fe2000000124d */
[----:B------:R-:W-:Y:S01]  /*8aa0*/  IMAD.U32 R76, R49, 0x10000, RZ ;  /* 0x00010000314c7824 */ /* 0x000fe200078e00ff */
[----:B------:R-:W-:Y:S01]  /*8ab0*/  SHF.R.U32.HI R94, RZ, 0x10, R77 ;  /* 0x00000010ff5e7819 */ /* 0x000fe2000001164d */
[----:B------:R-:W-:Y:S01]  /*8ac0*/  IMAD.U32 R60, R47, 0x10000, RZ ;  /* 0x000100002f3c7824 */ /* 0x000fe200078e00ff */
[----:B------:R-:W-:Y:S02]  /*8ad0*/  PRMT R78, R179, 0x5432, R78 ;  /* 0x00005432b34e7816 */ /* 0x000fe4000000004e */
[----:B------:R-:W-:-:S02]  /*8ae0*/  PRMT R61, R177, 0x5410, R92 ;  /* 0x00005410b13d7816 */ /* 0x000fc4000000005c */
[----:B------:R-:W-:Y:S02]  /*8af0*/  SHF.R.U32.HI R79, RZ, 0x10, R79 ;  /* 0x00000010ff4f7819 */ /* 0x000fe4000001164f */
[----:B------:R-:W-:Y:S01]  /*8b00*/  SHF.R.U64 R66, R88, 0x10, R89 ;  /* 0x0000001058427819 */ /* 0x000fe20000001259 */
[----:B------:R-:W-:Y:S01]  /*8b10*/  IMAD.U32 R89, R78, 0x10000, RZ ;  /* 0x000100004e597824 */ /* 0x000fe200078e00ff */
[----:B------:R-:W-:Y:S02]  /*8b20*/  PRMT R177, R177, 0x5432, R94 ;  /* 0x00005432b1b17816 */ /* 0x000fe4000000005e */
[--C-:B------:R-:W-:Y:S02]  /*8b30*/  SHF.R.U64 R65, R90, 0x10, R91.reuse ;  /* 0x000000105a417819 */ /* 0x100fe4000000125b */
[----:B------:R-:W-:Y:S01]  /*8b40*/  SHF.R.U32.HI R91, RZ, 0x10, R91 ;  /* 0x00000010ff5b7819 */ /* 0x000fe2000001165b */
[----:B------:R-:W-:Y:S01]  /*8b50*/  IMAD.U32 R77, R177, 0x10000, RZ ;  /* 0x00010000b14d7824 */ /* 0x000fe200078e00ff */
[----:B------:R-:W-:-:S02]  /*8b60*/  PRMT R63, R176, 0x5410, R63 ;  /* 0x00005410b03f7816 */ /* 0x000fc4000000003f */
[----:B------:R-:W-:Y:S01]  /*8b70*/  PRMT R176, R176, 0x5432, R79 ;  /* 0x00005432b0b07816 */ /* 0x000fe2000000004f */
[----:B------:R-:W-:Y:S01]  /*8b80*/  FMUL.FTZ R79, R76, R89 ;  /* 0x000000594c4f7220 */ /* 0x000fe20000410000 */
[----:B------:R-:W-:Y:S01]  /*8b90*/  PRMT R91, R178, 0x5432, R91 ;  /* 0x00005432b25b7816 */ /* 0x000fe2000000005b */
[-C--:B------:R-:W-:Y:S01]  /*8ba0*/  FMUL.FTZ R93, R76, R77.reuse ;  /* 0x0000004d4c5d7220 */ /* 0x080fe20000410000 */
[----:B------:R-:W-:Y:S01]  /*8bb0*/  LOP3.LUT R64, R49, 0xffff0000, RZ, 0xc0, !PT ;  /* 0xffff000031407812 */ /* 0x000fe200078ec0ff */
[----:B------:R-:W-:Y:S01]  /*8bc0*/  IMAD.U32 R76, R176, 0x10000, RZ ;  /* 0x00010000b04c7824 */ /* 0x000fe200078e00ff */
[----:B------:R-:W-:Y:S01]  /*8bd0*/  PRMT R179, R179, 0x5410, R66 ;  /* 0x00005410b3b37816 */ /* 0x000fe20000000042 */
[----:B------:R-:W-:Y:S01]  /*8be0*/  FFMA.FTZ R66, R62, R77, -R79 ;  /* 0x0000004d3e427223 */ /* 0x000fe2000001084f */
[----:B------:R-:W-:Y:S01]  /*8bf0*/  LOP3.LUT R78, R78, 0xffff0000, RZ, 0xc0, !PT ;  /* 0xffff00004e4e7812 */ /* 0x000fe200078ec0ff */
[----:B------:R-:W-:Y:S01]  /*8c00*/  IMAD.U32 R79, R91, 0x10000, RZ ;  /* 0x000100005b4f7824 */ /* 0x000fe200078e00ff */
[----:B------:R-:W-:Y:S01]  /*8c10*/  LOP3.LUT R77, R177, 0xffff0000, RZ, 0xc0, !PT ;  /* 0xffff0000b14d7812 */ /* 0x000fe200078ec0ff */
[----:B------:R-:W-:Y:S01]  /*8c20*/  FFMA.FTZ R62, R62, R89, R93 ;  /* 0x000000593e3e7223 */ /* 0x000fe2000001005d */
[----:B------:R-:W-:Y:S01]  /*8c30*/  LOP3.LUT R59, R45, 0xffff0000, RZ, 0xc0, !PT ;  /* 0xffff00002d3b7812 */ /* 0x000fe200078ec0ff */
[C---:B------:R-:W-:Y:S01]  /*8c40*/  FMUL.FTZ R88, R64.reuse, R78 ;  /* 0x0000004e40587220 */ /* 0x040fe20000410000 */
[----:B------:R-:W-:Y:S01]  /*8c50*/  FMUL.FTZ R89, R67, R79 ;  /* 0x0000004f43597220 */ /* 0x000fe20000410000 */
[-C--:B------:R-:W-:Y:S01]  /*8c60*/  FMUL.FTZ R64, R64, R77.reuse ;  /* 0x0000004d40407220 */ /* 0x080fe20000410000 */
[----:B------:R-:W-:Y:S01]  /*8c70*/  LOP3.LUT R51, R51, 0xffff0000, RZ, 0xc0, !PT ;  /* 0xffff000033337812 */ /* 0x000fe200078ec0ff */
[----:B------:R-:W-:Y:S01]  /*8c80*/  FFMA.FTZ R77, R59, R77, -R88 ;  /* 0x0000004d3b4d7223 */ /* 0x000fe20000010858 */
[----:B------:R-:W-:Y:S01]  /*8c90*/  LOP3.LUT R91, R91, 0xffff0000, RZ, 0xc0, !PT ;  /* 0xffff00005b5b7812 */ /* 0x000fe200078ec0ff */
[----:B------:R-:W-:Y:S01]  /*8ca0*/  FMUL.FTZ R88, R67, R76 ;  /* 0x0000004c43587220 */ /* 0x000fe20000410000 */
[----:B------:R-:W-:Y:S01]  /*8cb0*/  LOP3.LUT R176, R176, 0xffff0000, RZ, 0xc0, !PT ;  /* 0xffff0000b0b07812 */ /* 0x000fe200078ec0ff */
[----:B------:R-:W-:Y:S01]  /*8cc0*/  FFMA.FTZ R59, R59, R78, R64 ;  /* 0x0000004e3b3b7223 */ /* 0x000fe20000010040 */
[----:B------:R-:W-:-:S02]  /*8cd0*/  IMAD.U32 R49, R48, 0x10000, RZ ;  /* 0x0001000030317824 */ /* 0x000fc400078e00ff */
[C---:B------:R-:W-:Y:S01]  /*8ce0*/  FFMA.FTZ R64, R60.reuse, R76, -R89 ;  /* 0x0000004c3c407223 */ /* 0x040fe20000010859 */
[----:B------:R-:W-:Y:S01]  /*8cf0*/  IMAD.U32 R78, R179, 0x10000, RZ ;  /* 0x00010000b34e7824 */ /* 0x000fe200078e00ff */
[----:B------:R-:W-:Y:S01]  /*8d00*/  LOP3.LUT R56, R47, 0xffff0000, RZ, 0xc0, !PT ;  /* 0xffff00002f387812 */ /* 0x000fe200078ec0ff */
[----:B------:R-:W-:Y:S02]  /*8d10*/  IMAD.U32 R76, R61, 0x10000, RZ ;  /* 0x000100003d4c7824 */ /* 0x000fe400078e00ff */
[----:B------:R-:W-:Y:S01]  /*8d20*/  FFMA.FTZ R60, R60, R79, R88 ;  /* 0x0000004f3c3c7223 */ /* 0x000fe20000010058 */
[----:B------:R-:W-:Y:S01]  /*8d30*/  LOP3.LUT R48, R48, 0xffff0000, RZ, 0xc0, !PT ;  /* 0xffff000030307812 */ /* 0x000fe200078ec0ff */
[CC--:B------:R-:W-:Y:S01]  /*8d40*/  FMUL.FTZ R67, R51.reuse, R91.reuse ;  /* 0x0000005b33437220 */ /* 0x0c0fe20000410000 */
[----:B------:R-:W-:Y:S01]  /*8d50*/  FMUL.FTZ R79, R51, R176 ;  /* 0x000000b0334f7220 */ /* 0x000fe20000410000 */
[----:B------:R-:W-:Y:S01]  /*8d60*/  LOP3.LUT R179, R179, 0xffff0000, RZ, 0xc0, !PT ;  /* 0xffff0000b3b37812 */ /* 0x000fe200078ec0ff */
[----:B------:R-:W-:Y:S01]  /*8d70*/  FMUL.FTZ R88, R49, R78 ;  /* 0x0000004e31587220 */ /* 0x000fe20000410000 */
[----:B------:R-:W-:Y:S01]  /*8d80*/  LOP3.LUT R61, R61, 0xffff0000, RZ, 0xc0, !PT ;  /* 0xffff00003d3d7812 */ /* 0x000fe200078ec0ff */
[----:B------:R-:W-:Y:S01]  /*8d90*/  IMAD.U32 R45, R44, 0x10000, RZ ;  /* 0x000100002c2d7824 */ /* 0x000fe200078e00ff */
[----:B------:R-:W-:Y:S01]  /*8da0*/  PRMT R65, R178, 0x5410, R65 ;  /* 0x00005410b2417816 */ /* 0x000fe20000000041 */
[----:B------:R-:W-:Y:S01]  /*8db0*/  FMUL.FTZ R49, R49, R76 ;  /* 0x0000004c31317220 */ /* 0x000fe20000410000 */
[C---:B------:R-:W-:Y:S01]  /*8dc0*/  FFMA.FTZ R51, R56.reuse, R176, -R67 ;  /* 0x000000b038337223 */ /* 0x040fe20000010843 */
[----:B------:R-:W-:Y:S01]  /*8dd0*/  FFMA.FTZ R91, R56, R91, R79 ;  /* 0x0000005b385b7223 */ /* 0x000fe2000001004f */
[----:B------:R-:W-:Y:S01]  /*8de0*/  LOP3.LUT R44, R44, 0xffff0000, RZ, 0xc0, !PT ;  /* 0xffff00002c2c7812 */ /* 0x000fe200078ec0ff */
[C---:B------:R-:W-:Y:S01]  /*8df0*/  IMAD.U32 R47, R46.reuse, 0x10000, RZ ;  /* 0x000100002e2f7824 */ /* 0x040fe200078e00ff */
[----:B------:R-:W-:Y:S01]  /*8e00*/  LOP3.LUT R58, R46, 0xffff0000, RZ, 0xc0, !PT ;  /* 0xffff00002e3a7812 */ /* 0x000fe200078ec0ff */
[C---:B------:R-:W-:Y:S01]  /*8e10*/  FMUL.FTZ R67, R48.reuse, R179 ;  /* 0x000000b330437220 */ /* 0x040fe20000410000 */
[-C--:B------:R-:W-:Y:S01]  /*8e20*/  FMUL.FTZ R79, R48, R61.reuse ;  /* 0x0000003d304f7220 */ /* 0x080fe20000410000 */
[C---:B------:R-:W-:Y:S01]  /*8e30*/  SHF.L.U32 R46, R50.reuse, 0x10, RZ ;  /* 0x00000010322e7819 */ /* 0x040fe200000006ff */
[C---:B------:R-:W-:Y:S01]  /*8e40*/  FFMA.FTZ R88, R45.reuse, R76, -R88 ;  /* 0x0000004c2d587223 */ /* 0x040fe20000010858 */
[----:B------:R-:W-:Y:S01]  /*8e50*/  FFMA.FTZ R49, R45, R78, R49 ;  /* 0x0000004e2d317223 */ /* 0x000fe20000010031 */
[----:B------:R-:W-:Y:S01]  /*8e60*/  IMAD.U32 R48, R65, 0x10000, RZ ;  /* 0x0001000041307824 */ /* 0x000fe200078e00ff */
[----:B------:R-:W-:Y:S01]  /*8e70*/  LOP3.LUT R50, R50, 0xffff0000, RZ, 0xc0, !PT ;  /* 0xffff000032327812 */ /* 0x000fe200078ec0ff */
[----:B------:R-:W-:Y:S01]  /*8e80*/  IMAD.U32 R45, R63, 0x10000, RZ ;  /* 0x000100003f2d7824 */ /* 0x000fe200078e00ff */
[----:B------:R-:W-:Y:S01]  /*8e90*/  LOP3.LUT R65, R65, 0xffff0000, RZ, 0xc0, !PT ;  /* 0xffff000041417812 */ /* 0x000fe200078ec0ff */
[C---:B------:R-:W-:Y:S01]  /*8ea0*/  FFMA.FTZ R67, R44.reuse, R61, -R67 ;  /* 0x0000003d2c437223 */ /* 0x040fe20000010843 */
        /* <DEDUP_REMOVED lines=10> */
[----:B------:R-:W-:-:S02]  /*8f50*/  F2FP.BF16.F32.PACK_AB R59, R59, R62 ;  /* 0x0000003e3b3b723e */ /* 0x000fc400000010ff */
[----:B------:R-:W-:Y:S02]  /*8f60*/  F2FP.BF16.F32.PACK_AB R88, R67, R88 ;  /* 0x000000584358723e */ /* 0x000fe400000010ff */
[----:B------:R-:W-:Y:S02]  /*8f70*/  F2FP.BF16.F32.PACK_AB R47, R51, R64 ;  /* 0x00000040332f723e */ /* 0x000fe400000010ff */
[----:B------:R-:W-:Y:S01]  /*8f80*/  F2FP.BF16.F32.PACK_AB R48, R44, R49 ;  /* 0x000000312c30723e */ /* 0x000fe200000010ff */
[----:B------:R-:W-:Y:S01]  /*8f90*/  IMAD.MOV.U32 R44, RZ, RZ, R88 ;  /* 0x000000ffff2c7224 */ /* 0x000fe200078e0058 */
[----:B------:R-:W-:Y:S01]  /*8fa0*/  F2FP.BF16.F32.PACK_AB R45, R77, R66 ;  /* 0x000000424d2d723e */ /* 0x000fe200000010ff */
[----:B------:R-:W-:Y:S01]  /*8fb0*/  IMAD.MOV.U32 R49, RZ, RZ, R59 ;  /* 0x000000ffff317224 */ /* 0x000fe200078e003b */
[----:B------:R-:W-:Y:S02]  /*8fc0*/  F2FP.BF16.F32.PACK_AB R51, R91, R60 ;  /* 0x0000003c5b33723e */ /* 0x000fe400000010ff */
[----:B------:R-:W-:-:S02]  /*8fd0*/  F2FP.BF16.F32.PACK_AB R46, R79, R56 ;  /* 0x000000384f2e723e */ /* 0x000fc400000010ff */
[----:B------:R-:W-:-:S07]  /*8fe0*/  F2FP.BF16.F32.PACK_AB R50, R50, R61 ;  /* 0x0000003d3232723e */ /* 0x000fce00000010ff */
.L_x_536:
[----:B------:R-:W-:Y:S05]  /*8ff0*/  BSYNC B2 ;  /* 0x0000000000027941 */ /* 0x000fea0003800000 */
.L_x_535:
[----:B0-----:R4:W-:Y:S04]  /*9000*/  STG.E.128 desc[UR60][R52.64], R44 ;  /* 0x0000002c34007986 */ /* 0x0019e8000c101d3c */
[----:B--2---:R4:W-:Y:S02]  /*9010*/  @!P3 STG.E.128 desc[UR60][R54.64], R48 ;  /* 0x000000303600b986 */ /* 0x0049e4000c101d3c */
.L_x_534:
[----:B------:R-:W-:Y:S05]  /*9020*/  BSYNC B1 ;  /* 0x0000000000017941 */ /* 0x000fea0003800000 */
.L_x_533:
[----:B------:R-:W-:Y:S01]  /*9030*/  ISETP.NE.AND P3, PT, R35, RZ, PT ;  /* 0x000000ff2300720c */ /* 0x000fe20003f65270 */
[----:B------:R-:W-:-:S12]  /*9040*/  BSSY B1, `(.L_x_537) ;  /* 0x000007e000017945 */ /* 0x000fd80003800000 */
[----:B------:R-:W-:Y:S05]  /*9050*/  @!P3 BRA `(.L_x_538) ;  /* 0x0000000400f0b947 */ /* 0x000fea0003800000 */
[----:B----4-:R-:W-:Y:S01]  /*9060*/  SEL R44, R125, R150, !P1 ;  /* 0x000000967d2c7207 */ /* 0x010fe20004800000 */
        /* <DEDUP_REMOVED lines=31> */
[----:B--2---:R-:W-:Y:S01]  /*9260*/  IMAD.U32 R67, R51, 0x10000, RZ ;  /* 0x0001000033437824 */ /* 0x004fe200078e00ff */
[----:B------:R-:W-:Y:S01]  /*9270*/  SHF.R.U32.HI R72, RZ, 0x10, R85 ;  /* 0x00000010ff487819 */ /* 0x000fe20000011655 */
[----:B------:R-:W-:Y:S01]  /*9280*/  IMAD.U32 R65, R49, 0x10000, RZ ;  /* 0x0001000031417824 */ /* 0x000fe200078e00ff */
[----:B------:R-:W-:Y:S01]  /*9290*/  SHF.R.U32.HI R76, RZ, 0x10, R73 ;  /* 0x00000010ff4c7819 */ /* 0x000fe20000011649 */
[----:B0-----:R-:W-:Y:S01]  /*92a0*/  IMAD.U32 R60, R45, 0x10000, RZ ;  /* 0x000100002d3c7824 */ /* 0x001fe200078e00ff */
[----:B------:R-:W-:Y:S01]  /*92b0*/  SHF.R.U64 R73, R74, 0x10, R75 ;  /* 0x000000104a497819 */ /* 0x000fe2000000124b */
[----:B------:R-:W-:Y:S01]  /*92c0*/  IMAD.U32 R58, R48, 0x10000, RZ ;  /* 0x00010000303a7824 */ /* 0x000fe200078e00ff */
[----:B------:R-:W-:Y:S01]  /*92d0*/  PRMT R72, R175, 0x5432, R72 ;  /* 0x00005432af487816 */ /* 0x000fe20000000048 */
[----:B------:R-:W-:Y:S01]  /*92e0*/  IMAD.U32 R56, R44, 0x10000, RZ ;  /* 0x000100002c387824 */ /* 0x000fe200078e00ff */
[----:B------:R-:W-:-:S02]  /*92f0*/  PRMT R62, R161, 0x5410, R62 ;  /* 0x00005410a13e7816 */ /* 0x000fc4000000003e */
[----:B------:R-:W-:Y:S02]  /*9300*/  SHF.R.U32.HI R77, RZ, 0x10, R75 ;  /* 0x00000010ff4d7819 */ /* 0x000fe4000001164b */
[----:B------:R-:W-:Y:S02]  /*9310*/  SHF.R.U64 R74, R84, 0x10, R85 ;  /* 0x00000010544a7819 */ /* 0x000fe40000001255 */
[----:B------:R-:W-:Y:S02]  /*9320*/  LOP3.LUT R61, R51, 0xffff0000, RZ, 0xc0, !PT ;  /* 0xffff0000333d7812 */ /* 0x000fe400078ec0ff */
[----:B------:R-:W-:Y:S02]  /*9330*/  PRMT R161, R161, 0x5432, R76 ;  /* 0x00005432a1a17816 */ /* 0x000fe4000000004c */
[----:B------:R-:W-:Y:S02]  /*9340*/  SHF.R.U64 R75, R86, 0x10, R87 ;  /* 0x00000010564b7819 */ /* 0x000fe40000001257 */
[----:B------:R-:W-:Y:S01]  /*9350*/  PRMT R51, R160, 0x5410, R73 ;  /* 0x00005410a0337816 */ /* 0x000fe20000000049 */
[----:B------:R-:W-:Y:S01]  /*9360*/  IMAD.U32 R73, R72, 0x10000, RZ ;  /* 0x0001000048497824 */ /* 0x000fe200078e00ff */
[----:B------:R-:W-:-:S02]  /*9370*/  SHF.R.U32.HI R87, RZ, 0x10, R87 ;  /* 0x00000010ff577819 */ /* 0x000fc40000011657 */
[----:B------:R-:W-:Y:S01]  /*9380*/  LOP3.LUT R66, R49, 0xffff0000, RZ, 0xc0, !PT ;  /* 0xffff000031427812 */ /* 0x000fe200078ec0ff */
[----:B------:R-:W-:Y:S01]  /*9390*/  IMAD.U32 R49, R161, 0x10000, RZ ;  /* 0x00010000a1317824 */ /* 0x000fe200078e00ff */
[----:B------:R-:W-:Y:S02]  /*93a0*/  PRMT R175, R175, 0x5410, R74 ;  /* 0x00005410afaf7816 */ /* 0x000fe4000000004a */
[C---:B------:R-:W-:Y:S01]  /*93b0*/  PRMT R74, R162.reuse, 0x5410, R75 ;  /* 0x00005410a24a7816 */ /* 0x040fe2000000004b */
[C---:B------:R-:W-:Y:S01]  /*93c0*/  FMUL.FTZ R75, R65.reuse, R73 ;  /* 0x00000049414b7220 */ /* 0x040fe20000410000 */
[----:B------:R-:W-:Y:S01]  /*93d0*/  PRMT R162, R162, 0x5432, R87 ;  /* 0x00005432a2a27816 */ /* 0x000fe20000000057 */
[-C--:B------:R-:W-:Y:S01]  /*93e0*/  FMUL.FTZ R65, R65, R49.reuse ;  /* 0x0000003141417220 */ /* 0x080fe20000410000 */
[----:B------:R-:W-:Y:S01]  /*93f0*/  PRMT R160, R160, 0x5432, R77 ;  /* 0x00005432a0a07816 */ /* 0x000fe2000000004d */
[----:B------:R-:W-:Y:S01]  /*9400*/  FFMA.FTZ R49, R60, R49, -R75 ;  /* 0x000000313c317223 */ /* 0x000fe2000001084b */
[----:B------:R-:W-:Y:S01]  /*9410*/  LOP3.LUT R72, R72, 0xffff0000, RZ, 0xc0, !PT ;  /* 0xffff000048487812 */ /* 0x000fe200078ec0ff */
[----:B------:R-:W-:Y:S01]  /*9420*/  IMAD.U32 R75, R162, 0x10000, RZ ;  /* 0x00010000a24b7824 */ /* 0x000fe200078e00ff */
[----:B------:R-:W-:Y:S01]  /*9430*/  LOP3.LUT R161, R161, 0xffff0000, RZ, 0xc0, !PT ;  /* 0xffff0000a1a17812 */ /* 0x000fe200078ec0ff */
[----:B------:R-:W-:Y:S01]  /*9440*/  FFMA.FTZ R60, R60, R73, R65 ;  /* 0x000000493c3c7223 */ /* 0x000fe20000010041 */
[----:B------:R-:W-:Y:S01]  /*9450*/  SHF.L.U32 R64, R47, 0x10, RZ ;  /* 0x000000102f407819 */ /* 0x000fe200000006ff */
[----:B------:R-:W-:Y:S01]  /*9460*/  FMUL.FTZ R76, R66, R72 ;  /* 0x00000048424c7220 */ /* 0x000fe20000410000 */
[----:B------:R-:W-:Y:S01]  /*9470*/  LOP3.LUT R63, R45, 0xffff0000, RZ, 0xc0, !PT ;  /* 0xffff00002d3f7812 */ /* 0x000fe200078ec0ff */
[----:B------:R-:W-:-:S02]  /*9480*/  IMAD.U32 R65, R160, 0x10000, RZ ;  /* 0x00010000a0417824 */ /* 0x000fc400078e00ff */
[C---:B------:R-:W-:Y:S01]  /*9490*/  FMUL.FTZ R77, R67.reuse, R75 ;  /* 0x0000004b434d7220 */ /* 0x040fe20000410000 */
[----:B------:R-:W-:Y:S01]  /*94a0*/  FMUL.FTZ R66, R66, R161 ;  /* 0x000000a142427220 */ /* 0x000fe20000410000 */
[----:B------:R-:W-:Y:S01]  /*94b0*/  LOP3.LUT R162, R162, 0xffff0000, RZ, 0xc0, !PT ;  /* 0xffff0000a2a27812 */ /* 0x000fe200078ec0ff */
[-C--:B------:R-:W-:Y:S01]  /*94c0*/  FMUL.FTZ R78, R67, R65.reuse ;  /* 0x00000041434e7220 */ /* 0x080fe20000410000 */
[----:B------:R-:W-:Y:S01]  /*94d0*/  FFMA.FTZ R77, R64, R65, -R77 ;  /* 0x00000041404d7223 */ /* 0x000fe2000001084d */
[----:B------:R-:W-:Y:S01]  /*94e0*/  LOP3.LUT R160, R160, 0xffff0000, RZ, 0xc0, !PT ;  /* 0xffff0000a0a07812 */ /* 0x000fe200078ec0ff */
[C---:B------:R-:W-:Y:S01]  /*94f0*/  FFMA.FTZ R76, R63.reuse, R161, -R76 ;  /* 0x000000a13f4c7223 */ /* 0x040fe2000001084c */
[----:B------:R-:W-:Y:S01]  /*9500*/  FFMA.FTZ R73, R63, R72, R66 ;  /* 0x000000483f497223 */ /* 0x000fe20000010042 */
[----:B------:R-:W-:Y:S02]  /*9510*/  IMAD.U32 R65, R175, 0x10000, RZ ;  /* 0x00010000af417824 */ /* 0x000fe400078e00ff */
[----:B------:R-:W-:Y:S01]  /*9520*/  FFMA.FTZ R78, R64, R75, R78 ;  /* 0x0000004b404e7223 */ /* 0x000fe2000001004e */
[----:B------:R-:W-:Y:S01]  /*9530*/  IMAD.U32 R63, R62, 0x10000, RZ ;  /* 0x000100003e3f7824 */ /* 0x000fe200078e00ff */
[----:B------:R-:W-:Y:S01]  /*9540*/  LOP3.LUT R59, R47, 0xffff0000, RZ, 0xc0, !PT ;  /* 0xffff00002f3b7812 */ /* 0x000fe200078ec0ff */
[C---:B------:R-:W-:Y:S01]  /*9550*/  FMUL.FTZ R64, R61.reuse, R162 ;  /* 0x000000a23d407220 */ /* 0x040fe20000410000 */
[-C--:B------:R-:W-:Y:S01]  /*9560*/  FMUL.FTZ R66, R61, R160.reuse ;  /* 0x000000a03d427220 */ /* 0x080fe20000410000 */
[----:B------:R-:W-:Y:S01]  /*9570*/  FMUL.FTZ R67, R58, R65 ;  /* 0x000000413a437220 */ /* 0x000fe20000410000 */
[----:B------:R-:W-:Y:S01]  /*9580*/  LOP3.LUT R48, R48, 0xffff0000, RZ, 0xc0, !PT ;  /* 0xffff000030307812 */ /* 0x000fe200078ec0ff */
[-C--:B------:R-:W-:Y:S01]  /*9590*/  FMUL.FTZ R58, R58, R63.reuse ;  /* 0x0000003f3a3a7220 */ /* 0x080fe20000410000 */
[----:B------:R-:W-:Y:S01]  /*95a0*/  LOP3.LUT R175, R175, 0xffff0000, RZ, 0xc0, !PT ;  /* 0xffff0000afaf7812 */ /* 0x000fe200078ec0ff */
[----:B------:R-:W-:Y:S01]  /*95b0*/  IMAD.U32 R45, R46, 0x10000, RZ ;  /* 0x000100002e2d7824 */ /* 0x000fe200078e00ff */
[----:B------:R-:W-:Y:S01]  /*95c0*/  LOP3.LUT R61, R62, 0xffff0000, RZ, 0xc0, !PT ;  /* 0xffff00003e3d7812 */ /* 0x000fe200078ec0ff */
[C---:B------:R-:W-:Y:S01]  /*95d0*/  FFMA.FTZ R64, R59.reuse, R160, -R64 ;  /* 0x000000a03b407223 */ /* 0x040fe20000010840 */
[----:B------:R-:W-:Y:S01]  /*95e0*/  LOP3.LUT R44, R44, 0xffff0000, RZ, 0xc0, !PT ;  /* 0xffff00002c2c7812 */ /* 0x000fe200078ec0ff */
[----:B------:R-:W-:Y:S01]  /*95f0*/  FFMA.FTZ R75, R59, R162, R66 ;  /* 0x000000a23b4b7223 */ /* 0x000fe20000010042 */
[----:B------:R-:W-:Y:S01]  /*9600*/  LOP3.LUT R47, R46, 0xffff0000, RZ, 0xc0, !PT ;  /* 0xffff00002e2f7812 */ /* 0x000fe200078ec0ff */
[C---:B------:R-:W-:Y:S01]  /*9610*/  FFMA.FTZ R67, R56.reuse, R63, -R67 ;  /* 0x0000003f38437223 */ /* 0x040fe20000010843 */
[----:B------:R-:W-:Y:S01]  /*9620*/  FFMA.FTZ R58, R56, R65, R58 ;  /* 0x00000041383a7223 */ /* 0x000fe2000001003a */
[----:B------:R-:W-:-:S02]  /*9630*/  IMAD.U32 R46, R50, 0x10000, RZ ;  /* 0x00010000322e7824 */ /* 0x000fc400078e00ff */
[C---:B------:R-:W-:Y:S01]  /*9640*/  FMUL.FTZ R59, R48.reuse, R175 ;  /* 0x000000af303b7220 */ /* 0x040fe20000410000 */
[-C--:B------:R-:W-:Y:S01]  /*9650*/  FMUL.FTZ R63, R48, R61.reuse ;  /* 0x0000003d303f7220 */ /* 0x080fe20000410000 */
[----:B------:R-:W-:Y:S01]  /*9660*/  IMAD.U32 R56, R74, 0x10000, RZ ;  /* 0x000100004a387824 */ /* 0x000fe200078e00ff */
[----:B------:R-:W-:Y:S01]  /*9670*/  LOP3.LUT R50, R50, 0xffff0000, RZ, 0xc0, !PT ;  /* 0xffff000032327812 */ /* 0x000fe200078ec0ff */
[C---:B------:R-:W-:Y:S01]  /*9680*/  IMAD.U32 R48, R51.reuse, 0x10000, RZ ;  /* 0x0001000033307824 */ /* 0x040fe200078e00ff */
[----:B------:R-:W-:Y:S01]  /*9690*/  LOP3.LUT R74, R74, 0xffff0000, RZ, 0xc0, !PT ;  /* 0xffff00004a4a7812 */ /* 0x000fe200078ec0ff */
[C---:B------:R-:W-:Y:S01]  /*96a0*/  FFMA.FTZ R62, R44.reuse, R61, -R59 ;  /* 0x0000003d2c3e7223 */ /* 0x040fe2000001083b */
[----:B------:R-:W-:Y:S01]  /*96b0*/  LOP3.LUT R51, R51, 0xffff0000, RZ, 0xc0, !PT ;  /* 0xffff000033337812 */ /* 0x000fe200078ec0ff */
[----:B------:R-:W-:Y:S01]  /*96c0*/  FFMA.FTZ R63, R44, R175, R63 ;  /* 0x000000af2c3f7223 */ /* 0x000fe2000001003f */
[C---:B------:R-:W-:Y:S01]  /*96d0*/  FMUL.FTZ R44, R46.reuse, R56 ;  /* 0x000000382e2c7220 */ /* 0x040fe20000410000 */
[----:B------:R-:W-:Y:S01]  /*96e0*/  FMUL.FTZ R59, R46, R48 ;  /* 0x000000302e3b7220 */ /* 0x000fe20000410000 */
        /* <DEDUP_REMOVED lines=16> */
.L_x_540:
[----:B------:R-:W-:Y:S05]  /*97f0*/  BSYNC B2 ;  /* 0x0000000000027941 */ /* 0x000fea0003800000 */
.L_x_539:
[----:B0-----:R0:W-:Y:S04]  /*9800*/  STG.E.128 desc[UR60][R52.64], R44 ;  /* 0x0000002c34007986 */ /* 0x0011e8000c101d3c */
[----:B--2---:R0:W-:Y:S02]  /*9810*/  @!P3 STG.E.128 desc[UR60][R54.64], R48 ;  /* 0x000000303600b986 */ /* 0x0041e4000c101d3c */
.L_x_538:
[----:B------:R-:W-:Y:S05]  /*9820*/  BSYNC B1 ;  /* 0x0000000000017941 */ /* 0x000fea0003800000 */
.L_x_537:
[----:B------:R-:W-:-:S13]  /*9830*/  ISETP.NE.AND P3, PT, R36, RZ, PT ;  /* 0x000000ff2400720c */ /* 0x000fda0003f65270 */
[----:B------:R-:W-:Y:S05]  /*9840*/  @!P3 BRA `(.L_x_491) ;  /* 0x0000000800e0b947 */ /* 0x000fea0003800000 */
[----:B0---4-:R-:W2:Y:S01]  /*9850*/  LDL R44, [R1] ;  /* 0x00000000012c7983 */ /* 0x011ea20000100800 */
[----:B------:R-:W-:Y:S01]  /*9860*/  IADD3 R46, P3, P4, R118, R130, R30 ;  /* 0x00000082762e7210 */ /* 0x000fe20007c7e01e */
[----:B------:R-:W-:Y:S03]  /*9870*/  BSSY B1, `(.L_x_541) ;  /* 0x0000073000017945 */ /* 0x000fe60003800000 */
[----:B---3--:R-:W-:Y:S02]  /*9880*/  IADD3.X R49, R4, R57, R34, P3, P4 ;  /* 0x0000003904317210 */ /* 0x008fe40001fe8422 */
[----:B------:R-:W-:-:S04]  /*9890*/  LEA R52, P3, R46, R122, 0x1 ;  /* 0x0000007a2e347211 */ /* 0x000fc800078608ff */
[----:B------:R-:W-:Y:S02]  /*98a0*/  LEA.HI.X R53, R46, R123, R49, 0x1, P3 ;  /* 0x0000007b2e357211 */ /* 0x000fe400018f0c31 */
        /* <DEDUP_REMOVED lines=23> */
[----:B------:R-:W-:Y:S01]  /*9a20*/  SHF.R.U64 R67, R68, 0x10, R69 ;  /* 0x0000001044437819 */ /* 0x000fe20000001245 */
[----:B0-----:R-:W-:Y:S01]  /*9a30*/  IMAD.U32 R56, R45, 0x10000, RZ ;  /* 0x000100002d387824 */ /* 0x001fe200078e00ff */
[--C-:B------:R-:W-:Y:S01]  /*9a40*/  SHF.R.U64 R70, R80, 0x10, R81.reuse ;  /* 0x0000001050467819 */ /* 0x100fe20000001251 */
[----:B------:R-:W-:Y:S01]  /*9a50*/  IMAD.U32 R63, R51, 0x10000, RZ ;  /* 0x00010000333f7824 */ /* 0x000fe200078e00ff */
[----:B------:R-:W-:Y:S01]  /*9a60*/  SHF.R.U32.HI R80, RZ, 0x10, R81 ;  /* 0x00000010ff507819 */ /* 0x000fe20000011651 */
[----:B------:R-:W-:Y:S01]  /*9a70*/  IMAD.U32 R59, R48, 0x10000, RZ ;  /* 0x00010000303b7824 */ /* 0x000fe200078e00ff */
[----:B------:R-:W-:Y:S02]  /*9a80*/  SHF.R.U32.HI R65, RZ, 0x10, R69 ;  /* 0x00000010ff417819 */ /* 0x000fe40000011645 */
[----:B------:R-:W-:-:S02]  /*9a90*/  PRMT R64, R156, 0x5410, R67 ;  /* 0x000054109c407816 */ /* 0x000fc40000000043 */
[----:B------:R-:W-:Y:S02]  /*9aa0*/  PRMT R67, R159, 0x5432, R80 ;  /* 0x000054329f437816 */ /* 0x000fe40000000050 */
[----:B------:R-:W-:Y:S02]  /*9ab0*/  PRMT R156, R156, 0x5432, R65 ;  /* 0x000054329c9c7816 */ /* 0x000fe40000000041 */
[--C-:B------:R-:W-:Y:S01]  /*9ac0*/  SHF.R.U64 R69, R82, 0x10, R83.reuse ;  /* 0x0000001052457819 */ /* 0x100fe20000001253 */
[----:B------:R-:W-:Y:S01]  /*9ad0*/  IMAD.U32 R68, R67, 0x10000, RZ ;  /* 0x0001000043447824 */ /* 0x000fe200078e00ff */
[----:B------:R-:W-:Y:S01]  /*9ae0*/  SHF.R.U32.HI R83, RZ, 0x10, R83 ;  /* 0x00000010ff537819 */ /* 0x000fe20000011653 */
[----:B------:R-:W-:Y:S01]  /*9af0*/  IMAD.U32 R65, R156, 0x10000, RZ ;  /* 0x000100009c417824 */ /* 0x000fe200078e00ff */
[----:B------:R-:W-:Y:S01]  /*9b00*/  SHF.R.U32.HI R72, RZ, 0x10, R71 ;  /* 0x00000010ff487819 */ /* 0x000fe20000011647 */
[-C--:B------:R-:W-:Y:S01]  /*9b10*/  FMUL.FTZ R71, R61, R68.reuse ;  /* 0x000000443d477220 */ /* 0x080fe20000410000 */
[----:B------:R-:W-:Y:S01]  /*9b20*/  LOP3.LUT R62, R49, 0xffff0000, RZ, 0xc0, !PT ;  /* 0xffff0000313e7812 */ /* 0x000fe200078ec0ff */
[-C--:B------:R-:W-:Y:S01]  /*9b30*/  FMUL.FTZ R73, R61, R65.reuse ;  /* 0x000000413d497220 */ /* 0x080fe20000410000 */
[----:B------:R-:W-:Y:S01]  /*9b40*/  PRMT R69, R158, 0x5410, R69 ;  /* 0x000054109e457816 */ /* 0x000fe20000000045 */
[C---:B------:R-:W-:Y:S01]  /*9b50*/  FFMA.FTZ R71, R56.reuse, R65, -R71 ;  /* 0x0000004138477223 */ /* 0x040fe20000010847 */
[----:B------:R-:W-:Y:S01]  /*9b60*/  LOP3.LUT R67, R67, 0xffff0000, RZ, 0xc0, !PT ;  /* 0xffff000043437812 */ /* 0x000fe200078ec0ff */
[----:B------:R-:W-:Y:S01]  /*9b70*/  FFMA.FTZ R73, R56, R68, R73 ;  /* 0x0000004438497223 */ /* 0x000fe20000010049 */
[----:B------:R-:W-:-:S02]  /*9b80*/  PRMT R66, R155, 0x5410, R66 ;  /* 0x000054109b427816 */ /* 0x000fc40000000042 */
[----:B------:R-:W-:Y:S01]  /*9b90*/  PRMT R158, R158, 0x5432, R83 ;  /* 0x000054329e9e7816 */ /* 0x000fe20000000053 */
[----:B------:R-:W-:Y:S01]  /*9ba0*/  FMUL.FTZ R75, R62, R67 ;  /* 0x000000433e4b7220 */ /* 0x000fe20000410000 */
[----:B------:R-:W-:Y:S02]  /*9bb0*/  PRMT R155, R155, 0x5432, R72 ;  /* 0x000054329b9b7816 */ /* 0x000fe40000000048 */
[----:B------:R-:W-:Y:S01]  /*9bc0*/  LOP3.LUT R58, R45, 0xffff0000, RZ, 0xc0, !PT ;  /* 0xffff00002d3a7812 */ /* 0x000fe200078ec0ff */
[----:B------:R-:W-:Y:S01]  /*9bd0*/  IMAD.U32 R65, R158, 0x10000, RZ ;  /* 0x000100009e417824 */ /* 0x000fe200078e00ff */
[----:B------:R-:W-:Y:S01]  /*9be0*/  LOP3.LUT R61, R156, 0xffff0000, RZ, 0xc0, !PT ;  /* 0xffff00009c3d7812 */ /* 0x000fe200078ec0ff */
[----:B------:R-:W-:Y:S01]  /*9bf0*/  IMAD.U32 R56, R155, 0x10000, RZ ;  /* 0x000100009b387824 */ /* 0x000fe200078e00ff */
[----:B------:R-:W-:Y:S01]  /*9c00*/  LOP3.LUT R60, R48, 0xffff0000, RZ, 0xc0, !PT ;  /* 0xffff0000303c7812 */ /* 0x000fe200078ec0ff */
[----:B------:R-:W-:Y:S01]  /*9c10*/  IMAD.U32 R48, R47, 0x10000, RZ ;  /* 0x000100002f307824 */ /* 0x000fe200078e00ff */
[----:B------:R-:W-:Y:S01]  /*9c20*/  LOP3.LUT R51, R51, 0xffff0000, RZ, 0xc0, !PT ;  /* 0xffff000033337812 */ /* 0x000fe200078ec0ff */
[-C--:B------:R-:W-:Y:S01]  /*9c30*/  FMUL.FTZ R77, R62, R61.reuse ;  /* 0x0000003d3e4d7220 */ /* 0x080fe20000410000 */
[----:B------:R-:W-:Y:S01]  /*9c40*/  FFMA.FTZ R68, R58, R61, -R75 ;  /* 0x0000003d3a447223 */ /* 0x000fe2000001084b */
[CC--:B------:R-:W-:Y:S01]  /*9c50*/  FMUL.FTZ R61, R63.reuse, R65.reuse ;  /* 0x000000413f3d7220 */ /* 0x0c0fe20000410000 */
[----:B------:R-:W-:Y:S01]  /*9c60*/  LOP3.LUT R158, R158, 0xffff0000, RZ, 0xc0, !PT ;  /* 0xffff00009e9e7812 */ /* 0x000fe200078ec0ff */
[-C--:B------:R-:W-:Y:S01]  /*9c70*/  FMUL.FTZ R62, R63, R56.reuse ;  /* 0x000000383f3e7220 */ /* 0x080fe20000410000 */
[----:B------:R-:W-:Y:S01]  /*9c80*/  PRMT R159, R159, 0x5410, R70 ;  /* 0x000054109f9f7816 */ /* 0x000fe20000000046 */
[C---:B------:R-:W-:Y:S01]  /*9c90*/  FFMA.FTZ R61, R48.reuse, R56, -R61 ;  /* 0x00000038303d7223 */ /* 0x040fe2000001083d */
[----:B------:R-:W-:Y:S01]  /*9ca0*/  LOP3.LUT R49, R47, 0xffff0000, RZ, 0xc0, !PT ;  /* 0xffff00002f317812 */ /* 0x000fe200078ec0ff */
[----:B------:R-:W-:Y:S01]  /*9cb0*/  FFMA.FTZ R65, R48, R65, R62 ;  /* 0x0000004130417223 */ /* 0x000fe2000001003e */
[----:B------:R-:W-:Y:S01]  /*9cc0*/  LOP3.LUT R56, R155, 0xffff0000, RZ, 0xc0, !PT ;  /* 0xffff00009b387812 */ /* 0x000fe200078ec0ff */
[----:B------:R-:W-:Y:S01]  /*9cd0*/  FFMA.FTZ R70, R58, R67, R77 ;  /* 0x000000433a467223 */ /* 0x000fe2000001004d */
[----:B------:R-:W-:Y:S01]  /*9ce0*/  FMUL.FTZ R62, R51, R158 ;  /* 0x0000009e333e7220 */ /* 0x000fe20000410000 */
[C---:B------:R-:W-:Y:S01]  /*9cf0*/  IMAD.U32 R58, R159.reuse, 0x10000, RZ ;  /* 0x000100009f3a7824 */ /* 0x040fe200078e00ff */
[----:B------:R-:W-:Y:S01]  /*9d00*/  LOP3.LUT R159, R159, 0xffff0000, RZ, 0xc0, !PT ;  /* 0xffff00009f9f7812 */ /* 0x000fe200078ec0ff */
[----:B------:R-:W-:Y:S01]  /*9d10*/  IMAD.U32 R48, R64, 0x10000, RZ ;  /* 0x0001000040307824 */ /* 0x000fe200078e00ff */
[----:B------:R-:W-:Y:S01]  /*9d20*/  SHF.L.U32 R55, R44, 0x10, RZ ;  /* 0x000000102c377819 */ /* 0x000fe200000006ff */
[-C--:B------:R-:W-:Y:S01]  /*9d30*/  FMUL.FTZ R74, R51, R56.reuse ;  /* 0x00000038334a7220 */ /* 0x080fe20000410000 */
[----:B------:R-:W-:Y:S01]  /*9d40*/  FFMA.FTZ R72, R49, R56, -R62 ;  /* 0x0000003831487223 */ /* 0x000fe2000001083e */
[----:B------:R-:W-:Y:S01]  /*9d50*/  LOP3.LUT R64, R64, 0xffff0000, RZ, 0xc0, !PT ;  /* 0xffff000040407812 */ /* 0x000fe200078ec0ff */
[C---:B------:R-:W-:Y:S01]  /*9d60*/  FMUL.FTZ R56, R59.reuse, R58 ;  /* 0x0000003a3b387220 */ /* 0x040fe20000410000 */
[----:B------:R-:W-:Y:S01]  /*9d70*/  LOP3.LUT R45, R44, 0xffff0000, RZ, 0xc0, !PT ;  /* 0xffff00002c2d7812 */ /* 0x000fe200078ec0ff */
[----:B------:R-:W-:Y:S01]  /*9d80*/  FMUL.FTZ R59, R59, R48 ;  /* 0x000000303b3b7220 */ /* 0x000fe20000410000 */
[----:B------:R-:W-:Y:S01]  /*9d90*/  FMUL.FTZ R62, R60, R159 ;  /* 0x0000009f3c3e7220 */ /* 0x000fe20000410000 */
[----:B------:R-:W-:-:S02]  /*9da0*/  IMAD.U32 R47, R50, 0x10000, RZ ;  /* 0x00010000322f7824 */ /* 0x000fc400078e00ff */
[----:B------:R-:W-:Y:S01]  /*9db0*/  FFMA.FTZ R56, R55, R48, -R56 ;  /* 0x0000003037387223 */ /* 0x000fe20000010838 */
[----:B------:R-:W-:Y:S01]  /*9dc0*/  FMUL.FTZ R60, R60, R64 ;  /* 0x000000403c3c7220 */ /* 0x000fe20000410000 */
[----:B------:R-:W-:Y:S01]  /*9dd0*/  IMAD.U32 R51, R69, 0x10000, RZ ;  /* 0x0001000045337824 */ /* 0x000fe200078e00ff */
[----:B------:R-:W-:Y:S01]  /*9de0*/  LOP3.LUT R50, R50, 0xffff0000, RZ, 0xc0, !PT ;  /* 0xffff000032327812 */ /* 0x000fe200078ec0ff */
[----:B------:R-:W-:Y:S01]  /*9df0*/  FFMA.FTZ R74, R49, R158, R74 ;  /* 0x0000009e314a7223 */ /* 0x000fe2000001004a */
[C---:B------:R-:W-:Y:S01]  /*9e00*/  IMAD.U32 R48, R66.reuse, 0x10000, RZ ;  /* 0x0001000042307824 */ /* 0x040fe200078e00ff */
[----:B------:R-:W-:Y:S01]  /*9e10*/  LOP3.LUT R69, R69, 0xffff0000, RZ, 0xc0, !PT ;  /* 0xffff000045457812 */ /* 0x000fe200078ec0ff */
[----:B------:R-:W-:Y:S01]  /*9e20*/  FFMA.FTZ R59, R55, R58, R59 ;  /* 0x0000003a373b7223 */ /* 0x000fe2000001003b */
[----:B------:R-:W-:Y:S01]  /*9e30*/  LOP3.LUT R49, R66, 0xffff0000, RZ, 0xc0, !PT ;  /* 0xffff000042317812 */ /* 0x000fe200078ec0ff */
[C---:B------:R-:W-:Y:S02]  /*9e40*/  IMAD.U32 R44, R46.reuse, 0x10000, RZ ;  /* 0x000100002e2c7824 */ /* 0x040fe400078e00ff */
[C---:B------:R-:W-:Y:S01]  /*9e50*/  FFMA.FTZ R55, R45.reuse, R64, -R62 ;  /* 0x000000402d377223 */ /* 0x040fe2000001083e */
[----:B------:R-:W-:Y:S01]  /*9e60*/  FFMA.FTZ R60, R45, R159, R60 ;  /* 0x0000009f2d3c7223 */ /* 0x000fe2000001003c */
[----:B------:R-:W-:Y:S01]  /*9e70*/  LOP3.LUT R46, R46, 0xffff0000, RZ, 0xc0, !PT ;  /* 0xffff00002e2e7812 */ /* 0x000fe200078ec0ff */
[C---:B------:R-:W-:Y:S01]  /*9e80*/  FMUL.FTZ R45, R47.reuse, R51 ;  /* 0x000000332f2d7220 */ /* 0x040fe20000410000 */
[-C--:B------:R-:W-:Y:S01]  /*9e90*/  FMUL.FTZ R58, R47, R48.reuse ;  /* 0x000000302f3a7220 */ /* 0x080fe20000410000 */
[C---:B------:R-:W-:Y:S01]  /*9ea0*/  FMUL.FTZ R47, R50.reuse, R69 ;  /* 0x00000045322f7220 */ /* 0x040fe20000410000 */
[----:B------:R-:W-:Y:S01]  /*9eb0*/  FMUL.FTZ R50, R50, R49 ;  /* 0x0000003132327220 */ /* 0x000fe20000410000 */
        /* <DEDUP_REMOVED lines=9> */
[----:B------:R-:W-:Y:S01]  /*9f50*/  IMAD.MOV.U32 R44, RZ, RZ, R55 ;  /* 0x000000ffff2c7224 */ /* 0x000fe200078e0037 */
[----:B------:R-:W-:Y:S02]  /*9f60*/  F2FP.BF16.F32.PACK_AB R49, R70, R73 ;  /* 0x000000494631723e */ /* 0x000fe400000010ff */
[----:B------:R-:W-:Y:S02]  /*9f70*/  F2FP.BF16.F32.PACK_AB R51, R74, R65 ;  /* 0x000000414a33723e */ /* 0x000fe400000010ff */
[----:B------:R-:W-:-:S02]  /*9f80*/  F2FP.BF16.F32.PACK_AB R48, R60, R59 ;  /* 0x0000003b3c30723e */ /* 0x000fc400000010ff */
[----:B------:R-:W-:-:S07]  /*9f90*/  F2FP.BF16.F32.PACK_AB R50, R69, R58 ;  /* 0x0000003a4532723e */ /* 0x000fce00000010ff */
.L_x_542:
[----:B------:R-:W-:Y:S05]  /*9fa0*/  BSYNC B1 ;  /* 0x0000000000017941 */ /* 0x000fea0003800000 */
.L_x_541:
[----:B0-----:R0:W-:Y:S01]  /*9fb0*/  STG.E.128 desc[UR60][R52.64], R44 ;  /* 0x0000002c34007986 */ /* 0x0011e2000c101d3c */
[----:B------:R-:W-:-:S13]  /*9fc0*/  ISETP.GE.AND P3, PT, R54, R147, PT ;  /* 0x000000933600720c */ /* 0x000fda0003f66270 */
[----:B------:R-:W-:Y:S05]  /*9fd0*/  @P3 BRA `(.L_x_491) ;  /* 0x0000000000fc3947 */ /* 0x000fea0003800000 */
[--C-:B0-----:R-:W-:Y:S02]  /*9fe0*/  SHF.R.S32.HI R44, RZ, 0x1f, R54.reuse ;  /* 0x0000001fff2c7819 */ /* 0x101fe40000011436 */
[----:B------:R-:W-:-:S04]  /*9ff0*/  IADD3 R54, P3, P4, R118, R130, R54 ;  /* 0x0000008276367210 */ /* 0x000fc80007c7e036 */
[----:B------:R-:W-:Y:S02]  /*a000*/  IADD3.X R57, R4, R57, R44, P3, P4 ;  /* 0x0000003904397210 */ /* 0x000fe40001fe842c */
[----:B------:R-:W-:-:S04]  /*a010*/  LEA R122, P3, R54, R122, 0x1 ;  /* 0x0000007a367a7211 */ /* 0x000fc800078608ff */
[----:B------:R-:W-:-:S05]  /*a020*/  LEA.HI.X R123, R54, R123, R57, 0x1, P3 ;  /* 0x0000007b367b7211 */ /* 0x000fca00018f0c39 */
[----:B--2---:R0:W-:Y:S01]  /*a030*/  STG.E.128 desc[UR60][R122.64], R48 ;  /* 0x000000307a007986 */ /* 0x0041e2000c101d3c */
[----:B------:R-:W-:Y:S05]  /*a040*/  BRA `(.L_x_491) ;  /* 0x0000000000e07947 */ /* 0x000fea0003800000 */
.L_x_458:
[----:B------:R-:W2:Y:S02]  /*a050*/  LDL R44, [R1+0x14] ;  /* 0x00001400012c7983 */ /* 0x000ea40000100800 */
[----:B--2---:R-:W-:-:S13]  /*a060*/  R2UR UR4, R44 ;  /* 0x000000002c0472ca */ /* 0x004fda00000e0000 */
[----:B------:R-:W-:-:S06]  /*a070*/  UISETP.NE.AND UP0, UPT, UR4, 0x3, UPT ;  /* 0x000000030400788c */ /* 0x000fcc000bf05270 */
[----:B------:R-:W-:-:S13]  /*a080*/  PLOP3.LUT P2, PT, PT, PT, UP0, 0x80, 0x0 ;  /* 0x000000000000781c */ /* 0x000fda0003f4f008 */
[----:B------:R-:W-:Y:S05]  /*a090*/  @!P2 BRA `(.L_x_543) ;  /* 0x000000000004a947 */ /* 0x000fea0003800000 */
[----:B------:R-:W-:Y:S01]  /*a0a0*/  BPT.TRAP 0x1 ;  /* 0x000000040000795c */ /* 0x000fe20000300000 */
.L_x_543:
[----:B------:R-:W-:Y:S01]  /*a0b0*/  IMAD R100, R18, 0x8, R2 ;  /* 0x0000000812647824 */ /* 0x000fe200078e0202 */
[----:B------:R-:W-:Y:S01]  /*a0c0*/  SHF.L.U32 R101, R206, 0x1f, RZ ;  /* 0x0000001fce657819 */ /* 0x000fe200000006ff */
[----:B------:R-:W-:Y:S01]  /*a0d0*/  IMAD R43, R25, -0x70, R24 ;  /* 0xffffff90192b7824 */ /* 0x000fe200078e0218 */
[----:B------:R-:W-:Y:S02]  /*a0e0*/  BSSY B1, `(.L_x_544) ;  /* 0x0000004000017945 */ /* 0x000fe40003800000 */
[----:B------:R-:W1:Y:S02]  /*a0f0*/  SYNCS.PHASECHK.TRANS64.TRYWAIT P3, [R100+URZ+0x36890], R101 ;  /* 0x03689065640075a7 */ /* 0x000e64000806017f */
[----:B------:R-:W-:Y:S01]  /*a100*/  VIMNMX R43, R43, 0x70, PT ;  /* 0x000000702b2b7848 */ /* 0x000fe20003fe0100 */
[----:B-1----:R-:W-:Y:S06]  /*a110*/  @!P3 BRA `(.L_x_545) ;  /* 0x000001ac0050b947 */ /* 0x002fec0003800000 */
.L_x_764:
[----:B------:R-:W-:Y:S05]  /*a120*/  BSYNC B1 ;  /* 0x0000000000017941 */ /* 0x000fea0003800000 */
.L_x_544:
[----:B------:R-:W-:Y:S01]  /*a130*/  ISETP.GE.AND P3, PT, R19, R43, PT ;  /* 0x0000002b1300720c */ /* 0x000fe20003f66270 */
[----:B------:R-:W-:-:S12]  /*a140*/  BSSY B1, `(.L_x_546) ;  /* 0x0000014000017945 */ /* 0x000fd80003800000 */
[----:B------:R-:W-:Y:S05]  /*a150*/  @P3 BRA `(.L_x_547) ;  /* 0x0000000000483947 */ /* 0x000fea0003800000 */
[----:B------:R-:W-:-:S13]  /*a160*/  ISETP.NE.AND P3, PT, R31, RZ, PT ;  /* 0x000000ff1f00720c */ /* 0x000fda0003f65270 */
[----:B0-----:R-:W0:Y:S04]  /*a170*/  @P3 LDS.128 R44, [R41+0x21000] ;  /* 0x02100000292c3984 */ /* 0x001e280000000c00 */
[----:B0-----:R-:W-:Y:S01]  /*a180*/  @P3 STG.E.128 desc[UR60][R50.64], R44 ;  /* 0x0000002c32003986 */ /* 0x001fe2000c101d3c */
[----:B------:R-:W-:-:S13]  /*a190*/  ISETP.NE.AND P3, PT, R35, RZ, PT ;  /* 0x000000ff2300720c */ /* 0x000fda0003f65270 */
[----:B------:R-:W0:Y:S04]  /*a1a0*/  @P3 LDS.128 R44, [R42+0x21000] ;  /* 0x021000002a2c3984 */ /* 0x000e280000000c00 */
        /* <DEDUP_REMOVED lines=12> */
[----:B0-----:R2:W-:Y:S02]  /*a270*/  @P3 STG.E.128 desc[UR60][R50.64+0x140], R44 ;  /* 0x0001402c32003986 */ /* 0x0015e4000c101d3c */
.L_x_547:
[----:B------:R-:W-:Y:S05]  /*a280*/  BSYNC B1 ;  /* 0x0000000000017941 */ /* 0x000fea0003800000 */
.L_x_546:
[----:B------:R-:W-:-:S13]  /*a290*/  ISETP.GE.AND P3, PT, R223, R43, PT ;  /* 0x0000002bdf00720c */ /* 0x000fda0003f66270 */
[----:B------:R-:W-:Y:S05]  /*a2a0*/  @P3 BRA `(.L_x_491) ;  /* 0x0000000000483947 */ /* 0x000fea0003800000 */
[----:B------:R-:W-:-:S13]  /*a2b0*/  ISETP.NE.AND P3, PT, R31, RZ, PT ;  /* 0x000000ff1f00720c */ /* 0x000fda0003f65270 */
[----:B0-2---:R-:W0:Y:S04]  /*a2c0*/  @P3 LDS.128 R44, [R41+0x23000] ;  /* 0x02300000292c3984 */ /* 0x005e280000000c00 */
        /* <DEDUP_REMOVED lines=16> */
.L_x_491:
[----:B------:R-:W-:Y:S05]  /*a3d0*/  BSYNC B0 ;  /* 0x0000000000007941 */ /* 0x000fea0003800000 */
.L_x_457:
[----:B01234-:R-:W0:Y:S01]  /*a3e0*/  S2R R44, SR_TID.X ;  /* 0x00000000002c7919 */ /* 0x01fe220000002100 */
[----:B------:R-:W-:Y:S01]  /*a3f0*/  @!PT LDS RZ, [RZ] ;  /* 0x00000000fffff984 */ /* 0x000fe20000000800 */
[----:B------:R-:W-:Y:S01]  /*a400*/  @!PT LDS RZ, [RZ] ;  /* 0x00000000fffff984 */ /* 0x000fe20000000800 */
[----:B------:R-:W-:Y:S01]  /*a410*/  @!PT LDS RZ, [RZ] ;  /* 0x00000000fffff984 */ /* 0x000fe20000000800 */
[----:B------:R-:W-:Y:S01]  /*a420*/  @!PT LDS RZ, [RZ] ;  /* 0x00000000fffff984 */ /* 0x000fe20000000800 */
[----:B------:R1:W-:Y:S06]  /*a430*/  MEMBAR.ALL.CTA ;  /* 0x0000000000007992 */ /* 0x0003ec0000008000 */
[----:B-1----:R-:W1:Y:S01]  /*a440*/  FENCE.VIEW.ASYNC.S ;  /* 0x00000000000073c6 */ /* 0x002e620000000000 */
[----:B------:R-:W-:Y:S05]  /*a450*/  WARPSYNC.ALL ;  /* 0x0000000000007948 */ /* 0x000fea0003800000 */
[----:B------:R-:W-:Y:S01]  /*a460*/  BSSY B0, `(.L_x_548) ;  /* 0x0000009000007945 */ /* 0x000fe20003800000 */
[----:B0-----:R-:W-:Y:S01]  /*a470*/  LOP3.LUT R44, R44, 0x7f, RZ, 0xc0, !PT ;  /* 0x0000007f2c2c7812 */ /* 0x001fe200078ec0ff */
[----:B-1----:R0:W-:Y:S03]  /*a480*/  BAR.SYNC.DEFER_BLOCKING R154, 0x80 ;  /* 0x0002009a0000751d */ /* 0x0021e60000010000 */
[----:B------:R-:W-:-:S13]  /*a490*/  ISETP.NE.AND P3, PT, R44, RZ, PT ;  /* 0x000000ff2c00720c */ /* 0x000fda0003f65270 */
[----:B------:R-:W-:-:S05]  /*a4a0*/  @!P3 VIADD R44, R100, 0x368a0 ;  /* 0x000368a0642cb836 */ /* 0x000fca0000000000 */
[----:B------:R-:W-:-:S04]  /*a4b0*/  @!P3 PRMT R44, RZ, 0x654, R44 ;  /* 0x00000654ff2cb816 */ /* 0x000fc8000000002c */
[----:B------:R0:W-:Y:S01]  /*a4c0*/  @!P3 SYNCS.ARRIVE.TRANS64.RED.A1T0 RZ, [R44+URZ], RZ ;  /* 0x000000ff2cffb9a7 */ /* 0x0001e2000810043f */
[----:B------:R-:W-:Y:S05]  /*a4d0*/  @!P2 BRA `(.L_x_549) ;  /* 0x000000000004a947 */ /* 0x000fea0003800000 */
[----:B------:R-:W-:Y:S01]  /*a4e0*/  BPT.TRAP 0x1 ;  /* 0x000000040000795c */ /* 0x000fe20000300000 */
.L_x_549:
[----:B------:R-:W-:Y:S05]  /*a4f0*/  BSYNC B0 ;  /* 0x0000000000007941 */ /* 0x000fea0003800000 */
.L_x_548:
[----:B------:R-:W1:Y:S01]  /*a500*/  SYNCS.PHASECHK.TRANS64.TRYWAIT P2, [R100+URZ+0x368b0], R101 ;  /* 0x0368b065640075a7 */ /* 0x000e62000804017f */
[----:B------:R-:W-:Y:S01]  /*a510*/  ULDC.64 UR4, c[0x0][0x308] ;  /* 0x0000c20000047ab9 */ /* 0x000fe20000000a00 */
[----:B------:R-:W-:Y:S01]  /*a520*/  ULDC.64 UR6, c[0x0][0x318] ;  /* 0x0000c60000067ab9 */ /* 0x000fe20000000a00 */
[----:B0-----:R-:W-:Y:S01]  /*a530*/  MOV R44, UR4 ;  /* 0x00000004002c7c02 */ /* 0x001fe20008000f00 */
[----:B------:R-:W-:Y:S01]  /*a540*/  IMAD.U32 R46, RZ, RZ, UR6 ;  /* 0x00000006ff2e7e24 */ /* 0x000fe2000f8e00ff */
[----:B------:R-:W-:Y:S01]  /*a550*/  BSSY B0, `(.L_x_550) ;  /* 0x0000008000007945 */ /* 0x000fe20003800000 */
[----:B------:R-:W-:Y:S02]  /*a560*/  IMAD.U32 R45, RZ, RZ, UR7 ;  /* 0x00000007ff2d7e24 */ /* 0x000fe4000f8e00ff */
[----:B------:R0:W-:Y:S04]  /*a570*/  STL [R1+0x8], R44 ;  /* 0x0000082c01007387 */ /* 0x0001e80000100800 */
[----:B------:R2:W-:Y:S01]  /*a580*/  STL [R1+0x10], R46 ;  /* 0x0000102e01007387 */ /* 0x0005e20000100800 */
[----:B0-----:R-:W-:-:S05]  /*a590*/  IMAD.U32 R44, RZ, RZ, UR5 ;  /* 0x00000005ff2c7e24 */ /* 0x001fca000f8e00ff */
[----:B------:R2:W-:Y:S04]  /*a5a0*/  STL [R1+0x4], R44 ;  /* 0x0000042c01007387 */ /* 0x0005e80000100800 */
[----:B------:R2:W-:Y:S02]  /*a5b0*/  STL [R1+0xc], R45 ;  /* 0x00000c2d01007387 */ /* 0x0005e40000100800 */
[----:B-12---:R-:W-:Y:S05]  /*a5c0*/  @!P2 BRA `(.L_x_551) ;  /* 0x000001a80038a947 */ /* 0x006fea0003800000 */
.L_x_765:
[----:B------:R-:W-:Y:S05]  /*a5d0*/  BSYNC B0 ;  /* 0x0000000000007941 */ /* 0x000fea0003800000 */
.L_x_550:
[----:B------:R1:W5:Y:S04]  /*a5e0*/  LDL R55, [R1+0x10] ;  /* 0x0000100001377983 */ /* 0x0003680000100800 */
[----:B------:R1:W5:Y:S04]  /*a5f0*/  LDL R54, [R1+0xc] ;  /* 0x00000c0001367983 */ /* 0x0003680000100800 */
[----:B------:R1:W5:Y:S04]  /*a600*/  LDL R53, [R1+0x8] ;  /* 0x0000080001357983 */ /* 0x0003680000100800 */
[----:B------:R1:W5:Y:S01]  /*a610*/  LDL R52, [R1+0x4] ;  /* 0x0000040001347983 */ /* 0x0003620000100800 */
[----:B------:R-:W-:Y:S01]  /*a620*/  ISETP.GE.AND P2, PT, R19, R43, PT ;  /* 0x0000002b1300720c */ /* 0x000fe20003f46270 */
[----:B------:R-:W-:Y:S01]  /*a630*/  BSSY B0, `(.L_x_552) ;  /* 0x0000022000007945 */ /* 0x000fe20003800000 */
[----:B------:R-:W-:-:S11]  /*a640*/  IMAD.WIDE R48, R25, 0x70, R120 ;  /* 0x0000007019307825 */ /* 0x000fd600078e0278 */
[----:B-1----:R-:W-:Y:S05]  /*a650*/  @P2 BRA `(.L_x_553) ;  /* 0x00000000007c2947 */ /* 0x002fea0003800000 */
[----:B-----5:R-:W-:Y:S01]  /*a660*/  R2UR UR7, R55 ;  /* 0x00000000370772ca */ /* 0x020fe200000e0000 */
[----:B------:R-:W-:Y:S01]  /*a670*/  IMAD.MOV.U32 R44, RZ, RZ, R116 ;  /* 0x000000ffff2c7224 */ /* 0x000fe200078e0074 */
[----:B------:R-:W-:Y:S01]  /*a680*/  R2UR UR4, R54 ;  /* 0x00000000360472ca */ /* 0x000fe200000e0000 */
[----:B------:R-:W-:Y:S01]  /*a690*/  IMAD.MOV.U32 R45, RZ, RZ, R40 ;  /* 0x000000ffff2d7224 */ /* 0x000fe200078e0028 */
[----:B------:R-:W-:Y:S02]  /*a6a0*/  R2UR UR6, R53 ;  /* 0x00000000350672ca */ /* 0x000fe400000e0000 */
[----:B------:R-:W-:-:S07]  /*a6b0*/  R2UR UR5, R52 ;  /* 0x00000000340572ca */ /* 0x000fce00000e0000 */
[----:B------:R-:W-:Y:S02]  /*a6c0*/  IMAD R47, R49, UR7, RZ ;  /* 0x00000007312f7c24 */ /* 0x000fe4000f8e02ff */
[----:B------:R-:W-:-:S04]  /*a6d0*/  IMAD.WIDE.U32 R44, R48, UR7, R44 ;  /* 0x00000007302c7c25 */ /* 0x000fc8000f8e002c */
[----:B------:R-:W-:Y:S01]  /*a6e0*/  IMAD R47, R48, UR4, R47 ;  /* 0x00000004302f7c24 */ /* 0x000fe2000f8e022f */
[----:B------:R-:W-:Y:S01]  /*a6f0*/  LEA R50, P2, R44, UR6, 0x1 ;  /* 0x000000062c327c11 */ /* 0x000fe2000f8408ff */
[----:B------:R-:W-:Y:S02]  /*a700*/  ULDC UR4, c[0x0][0x2e4] ;  /* 0x0000b90000047ab9 */ /* 0x000fe40000000800 */
[----:B------:R-:W-:-:S05]  /*a710*/  IMAD.IADD R45, R45, 0x1, R47 ;  /* 0x000000012d2d7824 */ /* 0x000fca00078e022f */
[----:B------:R-:W-:Y:S02]  /*a720*/  LEA.HI.X R51, R44, UR5, R45, 0x1, P2 ;  /* 0x000000052c337c11 */ /* 0x000fe400090f0c2d */
[----:B------:R-:W-:-:S13]  /*a730*/  ISETP.GE.AND P2, PT, R22, UR4, PT ;  /* 0x0000000416007c0c */ /* 0x000fda000bf46270 */
[----:B------:R-:W1:Y:S04]  /*a740*/  @!P2 LDS.128 R44, [R41] ;  /* 0x00000000292ca984 */ /* 0x000e680000000c00 */
[----:B-1----:R-:W-:Y:S01]  /*a750*/  @!P2 STG.E.128 desc[UR60][R50.64], R44 ;  /* 0x0000002c3200a986 */ /* 0x002fe2000c101d3c */
[----:B------:R-:W-:-:S13]  /*a760*/  ISETP.GE.AND P2, PT, R204, UR4, PT ;  /* 0x00000004cc007c0c */ /* 0x000fda000bf46270 */
[----:B------:R-:W1:Y:S04]  /*a770*/  @!P2 LDS.128 R44, [R42] ;  /* 0x000000002a2ca984 */ /* 0x000e680000000c00 */
[----:B-1----:R-:W-:Y:S01]  /*a780*/  @!P2 STG.E.128 desc[UR60][R50.64+0x40], R44 ;  /* 0x0000402c3200a986 */ /* 0x002fe2000c101d3c */
[----:B------:R-:W-:-:S13]  /*a790*/  ISETP.GE.AND P2, PT, R205, UR4, PT ;  /* 0x00000004cd007c0c */ /* 0x000fda000bf46270 */
[----:B------:R-:W1:Y:S04]  /*a7a0*/  @!P2 LDS.128 R44, [R41+0x3800] ;  /* 0x00380000292ca984 */ /* 0x000e680000000c00 */
        /* <DEDUP_REMOVED lines=9> */
[----:B-1----:R1:W-:Y:S02]  /*a840*/  @!P2 STG.E.128 desc[UR60][R50.64+0x140], R44 ;  /* 0x0001402c3200a986 */ /* 0x0023e4000c101d3c */
.L_x_553:
[----:B------:R-:W-:Y:S05]  /*a850*/  BSYNC B0 ;  /* 0x0000000000007941 */ /* 0x000fea0003800000 */
.L_x_552:
[----:B------:R-:W-:Y:S01]  /*a860*/  ISETP.GE.AND P2, PT, R223, R43, PT ;  /* 0x0000002bdf00720c */ /* 0x000fe20003f46270 */
[----:B------:R-:W-:-:S12]  /*a870*/  BSSY B0, `(.L_x_554) ;  /* 0x0000023000007945 */ /* 0x000fd80003800000 */
[----:B------:R-:W-:Y:S05]  /*a880*/  @P2 BRA `(.L_x_555) ;  /* 0x0000000000842947 */ /* 0x000fea0003800000 */
[----:B-----5:R-:W-:Y:S01]  /*a890*/  R2UR UR7, R55 ;  /* 0x00000000370772ca */ /* 0x020fe200000e0000 */
[----:B-1----:R-:W-:Y:S01]  /*a8a0*/  IMAD.MOV.U32 R44, RZ, RZ, R116 ;  /* 0x000000ffff2c7224 */ /* 0x002fe200078e0074 */
[----:B------:R-:W-:Y:S01]  /*a8b0*/  R2UR UR4, R54 ;  /* 0x00000000360472ca */ /* 0x000fe200000e0000 */
[----:B------:R-:W-:Y:S01]  /*a8c0*/  IMAD.MOV.U32 R45, RZ, RZ, R40 ;  /* 0x000000ffff2d7224 */ /* 0x000fe200078e0028 */
[----:B------:R-:W-:Y:S02]  /*a8d0*/  IADD3 R43, P2, R48, 0x40, RZ ;  /* 0x00000040302b7810 */ /* 0x000fe40007f5e0ff */
[----:B------:R-:W-:Y:S02]  /*a8e0*/  R2UR UR6, R53 ;  /* 0x00000000350672ca */ /* 0x000fe400000e0000 */
[----:B------:R-:W-:Y:S01]  /*a8f0*/  R2UR UR5, R52 ;  /* 0x00000000340572ca */ /* 0x000fe200000e0000 */
[----:B------:R-:W-:-:S04]  /*a900*/  IMAD.X R48, RZ, RZ, R49, P2 ;  /* 0x000000ffff307224 */ /* 0x000fc800010e0631 */
        /* <DEDUP_REMOVED lines=25> */
.L_x_555:
[----:B------:R-:W-:Y:S05]  /*aaa0*/  BSYNC B0 ;  /* 0x0000000000007941 */ /* 0x000fea0003800000 */
.L_x_554:
[----:B------:R-:W3:Y:S01]  /*aab0*/  LDL R41, [R1] ;  /* 0x0000000001297983 */ /* 0x000ee20000100800 */
[----:B0-----:R-:W-:Y:S01]  /*aac0*/  @!P3 VIADD R100, R100, 0x368c0 ;  /* 0x000368c06464b836 */ /* 0x001fe20000000000 */
[----:B------:R-:W-:Y:S01]  /*aad0*/  PLOP3.LUT P2, PT, PT, PT, PT, 0x8, 0x0 ;  /* 0x000000000000781c */ /* 0x000fe20003f4e170 */
[----:B------:R-:W-:Y:S01]  /*aae0*/  VIADD R18, R18, 0x1 ;  /* 0x0000000112127836 */ /* 0x000fe20000000000 */
[----:B------:R-:W-:Y:S01]  /*aaf0*/  @!PT LDS RZ, [RZ] ;  /* 0x00000000fffff984 */ /* 0x000fe20000000800 */
[----:B------:R-:W-:Y:S01]  /*ab00*/  @!PT LDS RZ, [RZ] ;  /* 0x00000000fffff984 */ /* 0x000fe20000000800 */
[----:B------:R-:W-:Y:S01]  /*ab10*/  @!PT LDS RZ, [RZ] ;  /* 0x00000000fffff984 */ /* 0x000fe20000000800 */
[----:B------:R-:W-:Y:S01]  /*ab20*/  @!PT LDS RZ, [RZ] ;  /* 0x00000000fffff984 */ /* 0x000fe20000000800 */
[----:B------:R0:W-:Y:S06]  /*ab30*/  MEMBAR.ALL.CTA ;  /* 0x0000000000007992 */ /* 0x0001ec0000008000 */
[----:B0-----:R-:W0:Y:S01]  /*ab40*/  FENCE.VIEW.ASYNC.S ;  /* 0x00000000000073c6 */ /* 0x001e220000000000 */
[----:B------:R-:W-:Y:S01]  /*ab50*/  @!P3 PRMT R100, RZ, 0x654, R100 ;  /* 0x00000654ff64b816 */ /* 0x000fe20000000064 */
[----:B0-----:R0:W-:Y:S06]  /*ab60*/  BAR.SYNC.DEFER_BLOCKING R154, 0x80 ;  /* 0x0002009a0000751d */ /* 0x0011ec0000010000 */
[----:B------:R0:W-:Y:S01]  /*ab70*/  @!P3 SYNCS.ARRIVE.TRANS64.RED.A1T0 RZ, [R100+URZ], RZ ;  /* 0x000000ff64ffb9a7 */ /* 0x0001e2000810043f */
[----:B------:R-:W-:-:S04]  /*ab80*/  ISETP.NE.AND P3, PT, R18, 0x2, PT ;  /* 0x000000021200780c */ /* 0x000fc80003f65270 */
[----:B------:R-:W-:Y:S02]  /*ab90*/  SEL R18, R18, RZ, P3 ;  /* 0x000000ff12127207 */ /* 0x000fe40001800000 */
[----:B---3--:R-:W-:Y:S02]  /*aba0*/  LOP3.LUT P4, RZ, R41, 0x2, RZ, 0xc0, !PT ;  /* 0x0000000229ff7812 */ /* 0x008fe4000788c0ff */
[----:B------:R-:W-:-:S04]  /*abb0*/  SEL R41, RZ, 0x1, P3 ;  /* 0x00000001ff297807 */ /* 0x000fc80001800000 */
[----:B------:R-:W-:-:S07]  /*abc0*/  LOP3.LUT R206, R206, R41, RZ, 0x3c, !PT ;  /* 0x00000029cece7212 */ /* 0x000fce00078e3cff */
[----:B0-----:R-:W-:Y:S05]  /*abd0*/  @P4 BRA `(.L_x_556) ;  /* 0xffffff7800e04947 */ /* 0x001fea000383ffff */
.L_x_452:
[----:B------:R-:W-:Y:S01]  /*abe0*/  BSSY B0, `(.L_x_557) ;  /* 0x000003a000007945 */ /* 0x000fe20003800000 */
[----:B------:R-:W-:Y:S01]  /*abf0*/  ISETP.GE.AND P1, PT, R151, 0x1, PT ;  /* 0x000000019700780c */ /* 0x000fe20003f26270 */
[----:B------:R-:W-:Y:S01]  /*ac00*/  IMAD.MOV.U32 R0, RZ, RZ, RZ ;  /* 0x000000ffff007224 */ /* 0x000fe200078e00ff */
[----:B------:R-:W-:Y:S01]  /*ac10*/  PLOP3.LUT P0, PT, PT, PT, PT, 0x80, 0x0 ;  /* 0x000000000000781c */ /* 0x000fe20003f0f070 */
[----:B------:R-:W-:Y:S01]  /*ac20*/  IMAD.MOV.U32 R3, RZ, RZ, RZ ;  /* 0x000000ffff037224 */ /* 0x000fe200078e00ff */
[----:B------:R-:W-:Y:S02]  /*ac30*/  CS2R R118, SRZ ;  /* 0x0000000000767805 */ /* 0x000fe4000001ff00 */
[----:B------:R-:W-:Y:S02]  /*ac40*/  CS2R R116, SRZ ;  /* 0x0000000000747805 */ /* 0x000fe4000001ff00 */
[----:B------:R-:W-:Y:S02]  /*ac50*/  CS2R R114, SRZ ;  /* 0x0000000000727805 */ /* 0x000fe4000001ff00 */
[----:B------:R-:W-:-:S02]  /*ac60*/  CS2R R112, SRZ ;  /* 0x0000000000707805 */ /* 0x000fc4000001ff00 */
[----:B------:R-:W-:Y:S01]  /*ac70*/  CS2R R106, SRZ ;  /* 0x00000000006a7805 */ /* 0x000fe2000001ff00 */
[----:B------:R-:W-:Y:S01]  /*ac80*/  IMAD.MOV.U32 R110, RZ, RZ, RZ ;  /* 0x000000ffff6e7224 */ /* 0x000fe200078e00ff */
[----:B------:R-:W-:Y:S02]  /*ac90*/  CS2R R108, SRZ ;  /* 0x00000000006c7805 */ /* 0x000fe4000001ff00 */
[----:B-----5:R-:W-:Y:S02]  /*aca0*/  CS2R R54, SRZ ;  /* 0x0000000000367805 */ /* 0x020fe4000001ff00 */
[----:B------:R-:W-:Y:S01]  /*acb0*/  CS2R R104, SRZ ;  /* 0x0000000000687805 */ /* 0x000fe2000001ff00 */
[----:B------:R-:W-:Y:S01]  /*acc0*/  IMAD.MOV.U32 R103, RZ, RZ, RZ ;  /* 0x000000ffff677224 */ /* 0x000fe200078e00ff */
[----:B------:R-:W-:Y:S02]  /*acd0*/  CS2R R98, SRZ ;  /* 0x0000000000627805 */ /* 0x000fe4000001ff00 */
[----:B------:R-:W-:-:S02]  /*ace0*/  CS2R R100, SRZ ;  /* 0x0000000000647805 */ /* 0x000fc4000001ff00 */
[----:B------:R-:W-:Y:S01]  /*acf0*/  CS2R R96, SRZ ;  /* 0x0000000000607805 */ /* 0x000fe2000001ff00 */
[----:B------:R-:W-:Y:S01]  /*ad00*/  IMAD.MOV.U32 R95, RZ, RZ, RZ ;  /* 0x000000ffff5f7224 */ /* 0x000fe200078e00ff */
[----:B------:R-:W-:Y:S02]  /*ad10*/  CS2R R90, SRZ ;  /* 0x00000000005a7805 */ /* 0x000fe4000001ff00 */
[----:B------:R-:W-:Y:S02]  /*ad20*/  CS2R R92, SRZ ;  /* 0x00000000005c7805 */ /* 0x000fe4000001ff00 */
[----:B------:R-:W-:Y:S02]  /*ad30*/  CS2R R62, SRZ ;  /* 0x00000000003e7805 */ /* 0x000fe4000001ff00 */
[----:B------:R-:W-:Y:S01]  /*ad40*/  CS2R R88, SRZ ;  /* 0x0000000000587805 */ /* 0x000fe2000001ff00 */
[----:B------:R-:W-:Y:S01]  /*ad50*/  IMAD.MOV.U32 R87, RZ, RZ, RZ ;  /* 0x000000ffff577224 */ /* 0x000fe200078e00ff */
[----:B------:R-:W-:-:S02]  /*ad60*/  CS2R R82, SRZ ;  /* 0x0000000000527805 */ /* 0x000fc4000001ff00 */
[----:B------:R-:W-:Y:S02]  /*ad70*/  CS2R R84, SRZ ;  /* 0x0000000000547805 */ /* 0x000fe4000001ff00 */
[----:B------:R-:W-:Y:S02]  /*ad80*/  CS2R R80, SRZ ;  /* 0x0000000000507805 */ /* 0x000fe4000001ff00 */
[----:B------:R-:W-:Y:S02]  /*ad90*/  MOV R79, RZ ;  /* 0x000000ff004f7202 */ /* 0x000fe40000000f00 */
        /* <DEDUP_REMOVED lines=13> */
[----:B-1----:R-:W-:Y:S02]  /*ae70*/  CS2R R50, SRZ ;  /* 0x0000000000327805 */ /* 0x002fe4000001ff00 */
[----:B------:R-:W-:-:S02]  /*ae80*/  CS2R R52, SRZ ;  /* 0x0000000000347805 */ /* 0x000fc4000001ff00 */
[----:B--2---:R-:W-:Y:S02]  /*ae90*/  CS2R R48, SRZ ;  /* 0x0000000000307805 */ /* 0x004fe4000001ff00 */
        /* <DEDUP_REMOVED lines=8> */
[----:B------:R-:W-:Y:S01]  /*af20*/  CS2R R134, SRZ ;  /* 0x0000000000867805 */ /* 0x000fe2000001ff00 */
[----:B------:R-:W-:Y:S01]  /*af30*/  IMAD.MOV.U32 R6, RZ, RZ, RZ ;  /* 0x000000ffff067224 */ /* 0x000fe200078e00ff */
[----:B------:R-:W-:Y:S01]  /*af40*/  CS2R R28, SRZ ;  /* 0x00000000001c7805 */ /* 0x000fe2000001ff00 */
[----:B------:R-:W-:Y:S06]  /*af50*/  @P2 BRA `(.L_x_558) ;  /* 0x0000000000082947 */ /* 0x000fec0003800000 */
[----:B------:R-:W0:Y:S02]  /*af60*/  FENCE.VIEW.ASYNC.G ;  /* 0x00000000000073c6 */ /* 0x000e240000000100 */
[----:B0-----:R-:W-:Y:S06]  /*af70*/  BAR.ARV 0xc, 0x120 ;  /* 0x0304800000007b1d */ /* 0x001fec0000002000 */
.L_x_558:
[----:B------:R-:W-:Y:S05]  /*af80*/  BSYNC B0 ;  /* 0x0000000000007941 */ /* 0x000fea0003800000 */
.L_x_557:
[----:B------:R-:W-:Y:S01]  /*af90*/  CS2R R24, SRZ ;  /* 0x0000000000187805 */ /* 0x000fe2000001ff00 */
[----:B------:R-:W-:Y:S06]  /*afa0*/  @!P1 BRA `(.L_x_559) ;  /* 0x0000011c00249947 */ /* 0x000fec0003800000 */
[----:B------:R-:W2:Y:S04]  /*afb0*/  LDL R4, [R1+0x54] ;  /* 0x0000540001047983 */ /* 0x000ea80000100800 */
[----:B------:R-:W0:Y:S02]  /*afc0*/  SHFL.IDX PT, R0, R237, RZ, 0x1f ;  /* 0x00001fffed007589 */ /* 0x000e2400000e0000 */
[----:B0-----:R-:W-:-:S04]  /*afd0*/  LEA.HI R3, R0, R0, RZ, 0x1 ;  /* 0x0000000000037211 */ /* 0x001fc800078f08ff */
[----:B------:R-:W-:-:S05]  /*afe0*/  LOP3.LUT R3, R3, 0x1e, RZ, 0xc0, !PT ;  /* 0x0000001e03037812 */ /* 0x000fca00078ec0ff */
[----:B------:R-:W-:Y:S01]  /*aff0*/  IMAD.IADD R3, R0, 0x1, -R3 ;  /* 0x0000000100037824 */ /* 0x000fe200078e0a03 */
[----:B--2---:R-:W-:-:S13]  /*b000*/  R2UR UR4, R4 ;  /* 0x00000000040472ca */ /* 0x004fda00000e0000 */
[----:B------:R-:W-:Y:S02]  /*b010*/  ULOP3.LUT UP0, URZ, UR4, 0x9f, URZ, 0xc0, !UPT ;  /* 0x0000009f043f7892 */ /* 0x000fe4000f80c03f */
[----:B------:R-:W-:-:S04]  /*b020*/  LEA R3, R3, UR4, 0xd ;  /* 0x0000000403037c11 */ /* 0x000fc8000f8e68ff */
[----:B------:R-:W-:Y:S02]  /*b030*/  SHF.R.U32.HI R3, RZ, 0x4, R3 ;  /* 0x00000004ff037819 */ /* 0x000fe40000011603 */
[----:B------:R-:W-:Y:S02]  /*b040*/  PLOP3.LUT P0, PT, PT, PT, UP0, 0x80, 0x0 ;  /* 0x000000000000781c */ /* 0x000fe40003f0f008 */
[----:B------:R-:W-:-:S11]  /*b050*/  LOP3.LUT R36, R3, 0x3fff, RZ, 0xc0, !PT ;  /* 0x00003fff03247812 */ /* 0x000fd600078ec0ff */
        /* <DEDUP_REMOVED lines=16> */
[----:B-1----:R-:W-:Y:S05]  /*b160*/  CALL.ABS.NOINC R14 ;  /* 0x000000000e007343 */ /* 0x002fea0003c00000 */
.L_x_560:
[----:B------:R-:W-:Y:S02]  /*b170*/  ULDC UR4, c[0x0][0x3d4] ;  /* 0x0000f50000047ab9 */ /* 0x000fe40000000800 */
[----:B------:R-:W-:-:S13]  /*b180*/  ISETP.LT.AND P0, PT, RZ, UR4, PT ;  /* 0x00000004ff007c0c */ /* 0x000fda000bf01270 */
[----:B------:R-:W-:Y:S05]  /*b190*/  @P0 BRA `(.L_x_561) ;  /* 0x00000000003c0947 */ /* 0x000fea0003800000 */
[----:B------:R-:W-:-:S04]  /*b1a0*/  LEA.HI R0, R224, R224, RZ, 0x1 ;  /* 0x000000e0e0007211 */ /* 0x000fc800078f08ff */
[----:B------:R-:W-:-:S05]  /*b1b0*/  LOP3.LUT R3, R0, 0xfffffffe, RZ, 0xc0, !PT ;  /* 0xfffffffe00037812 */ /* 0x000fca00078ec0ff */
[----:B------:R-:W-:-:S05]  /*b1c0*/  IMAD.IADD R3, R224, 0x1, -R3 ;  /* 0x00000001e0037824 */ /* 0x000fca00078e0a03 */
[----:B------:R-:W-:-:S04]  /*b1d0*/  SHF.L.U32 R3, R3, 0x1f, RZ ;  /* 0x0000001f03037819 */ /* 0x000fc800000006ff */
[----:B------:R0:W1:Y:S03]  /*b1e0*/  SYNCS.PHASECHK.TRANS64.TRYWAIT P0, [R2+URZ+0x36800], R3 ;  /* 0x03680003020075a7 */ /* 0x000066000800017f */
[----:B-1----:R-:W-:Y:S05]  /*b1f0*/  @!P0 NANOSLEEP.SYNCS 0x989680 ;  /* 0x009896800000895d */ /* 0x002fea0003900000 */
[----:B------:R-:W1:Y:S01]  /*b200*/  @!P0 SYNCS.PHASECHK.TRANS64 P0, [R2+URZ+0x36800], R3 ;  /* 0x03680003020085a7 */ /* 0x000e62000800007f */
[----:B------:R-:W-:Y:S04]  /*b210*/  BSSY B0, `(.L_x_562) ;  /* 0x0000006000007945 */ /* 0x000fe80003800000 */
[----:B-1----:R-:W-:Y:S05]  /*b220*/  @P0 BRA `(.L_x_563) ;  /* 0x0000000000100947 */ /* 0x002fea0003800000 */
.L_x_564:
[----:B-1----:R1:W2:Y:S02]  /*b230*/  SYNCS.PHASECHK.TRANS64.TRYWAIT P0, [R2+URZ+0x36800], R3 ;  /* 0x03680003020075a7 */ /* 0x0022a4000800017f */
[----:B--2---:R-:W-:Y:S05]  /*b240*/  @!P0 NANOSLEEP.SYNCS 0x989680 ;  /* 0x009896800000895d */ /* 0x004fea0003900000 */
[----:B------:R-:W2:Y:S02]  /*b250*/  @!P0 SYNCS.PHASECHK.TRANS64 P0, [R2+URZ+0x36800], R3 ;  /* 0x03680003020085a7 */ /* 0x000ea4000800007f */
[----:B--2---:R-:W-:Y:S05]  /*b260*/  @!P0 BRA `(.L_x_564) ;  /* 0xfffffffc00f08947 */ /* 0x004fea000383ffff */
.L_x_563:
[----:B------:R-:W-:Y:S05]  /*b270*/  BSYNC B0 ;  /* 0x0000000000007941 */ /* 0x000fea0003800000 */
.L_x_562:
[----:B------:R-:W-:Y:S05]  /*b280*/  BRA `(.L_x_565) ;  /* 0x0000005800347947 */ /* 0x000fea0003800000 */
.L_x_561:
[----:B------:R-:W2:Y:S01]  /*b290*/  LDL R0, [R1+0x54] ;  /* 0x0000540001007983 */ /* 0x000ea20000100800 */
[----:B------:R-:W-:Y:S01]  /*b2a0*/  ULDC.64 UR4, c[0x0][0x3d8] ;  /* 0x0000f60000047ab9 */ /* 0x000fe20000000a00 */
[----:B------:R-:W-:Y:S01]  /*b2b0*/  ULDC.64 UR6, c[0x0][0x3e8] ;  /* 0x0000fa0000067ab9 */ /* 0x000fe20000000a00 */
[C---:B------:R-:W-:Y:S01]  /*b2c0*/  IMAD.WIDE.U32 R4, R145.reuse, UR4, RZ ;  /* 0x0000000491047c25 */ /* 0x040fe2000f8e00ff */
[----:B------:R-:W-:Y:S02]  /*b2d0*/  SHF.R.S32.HI R8, RZ, 0x1f, R16 ;  /* 0x0000001fff087819 */ /* 0x000fe40000011410 */
[----:B------:R-:W-:Y:S01]  /*b2e0*/  SHF.R.S32.HI R10, RZ, 0x1f, R22 ;  /* 0x0000001fff0a7819 */ /* 0x000fe20000011416 */
[----:B------:R-:W-:Y:S01]  /*b2f0*/  IMAD.WIDE.U32 R40, R145, UR6, RZ ;  /* 0x0000000691287c25 */ /* 0x000fe2000f8e00ff */
[----:B--2---:R-:W-:Y:S02]  /*b300*/  R2UR UR8, R0 ;  /* 0x00000000000872ca */ /* 0x004fe400000e0000 */
[----:B------:R-:W-:-:S05]  /*b310*/  SHF.R.S32.HI R0, RZ, 0x1f, R145 ;  /* 0x0000001fff007819 */ /* 0x000fca0000011491 */
[C---:B------:R-:W-:Y:S02]  /*b320*/  IMAD R6, R0.reuse, UR4, RZ ;  /* 0x0000000400067c24 */ /* 0x040fe4000f8e02ff */
[----:B------:R-:W-:Y:S02]  /*b330*/  IMAD R0, R0, UR6, RZ ;  /* 0x0000000600007c24 */ /* 0x000fe4000f8e02ff */
[C---:B------:R-:W-:Y:S01]  /*b340*/  IMAD R11, R145.reuse, UR5, R6 ;  /* 0x00000005910b7c24 */ /* 0x040fe2000f8e0206 */
[----:B------:R-:W-:Y:S01]  /*b350*/  ULDC.64 UR4, c[0x0][0x3c8] ;  /* 0x0000f20000047ab9 */ /* 0x000fe20000000a00 */
[----:B------:R-:W-:Y:S01]  /*b360*/  IMAD R9, R145, UR7, R0 ;  /* 0x0000000791097c24 */ /* 0x000fe2000f8e0200 */
[----:B------:R-:W-:Y:S01]  /*b370*/  IADD3 R0, P0, R16, R4, RZ ;  /* 0x0000000410007210 */ /* 0x000fe20007f1e0ff */
[----:B------:R-:W-:Y:S01]  /*b380*/  IMAD.IADD R11, R11, 0x1, R5 ;  /* 0x000000010b0b7824 */ /* 0x000fe200078e0205 */
[----:B------:R-:W-:Y:S01]  /*b390*/  ULOP3.LUT UP0, URZ, UR8, 0x3ff, URZ, 0xc0, !UPT ;  /* 0x000003ff083f7892 */ /* 0x000fe2000f80c03f */
[----:B------:R-:W-:Y:S01]  /*b3a0*/  LEA R37, P1, R4, UR4, 0x1 ;  /* 0x0000000404257c11 */ /* 0x000fe2000f8208ff */
[----:B------:R-:W-:Y:S01]  /*b3b0*/  IMAD.IADD R9, R9, 0x1, R41 ;  /* 0x0000000109097824 */ /* 0x000fe200078e0229 */
[----:B------:R-:W-:Y:S01]  /*b3c0*/  LEA R24, P2, R0, UR4, 0x1 ;  /* 0x0000000400187c11 */ /* 0x000fe2000f8408ff */
[--C-:B------:R-:W-:Y:S01]  /*b3d0*/  IMAD.X R3, R8, 0x1, R11.reuse, P0 ;  /* 0x0000000108037824 */ /* 0x100fe200000e060b */
[----:B------:R-:W-:Y:S01]  /*b3e0*/  LEA.HI.X R39, R4, UR5, R11, 0x1, P1 ;  /* 0x0000000504277c11 */ /* 0x000fe200088f0c0b */
[----:B------:R-:W-:Y:S01]  /*b3f0*/  ULDC.64 UR6, c[0x0][0x3e0] ;  /* 0x0000f80000067ab9 */ /* 0x000fe20000000a00 */
[----:B------:R-:W-:-:S02]  /*b400*/  PLOP3.LUT P1, PT, PT, PT, UP0, 0x80, 0x0 ;  /* 0x000000000000781c */ /* 0x000fc40003f2f008 */
[----:B------:R-:W-:Y:S02]  /*b410*/  LEA.HI.X R25, R0, UR5, R3, 0x1, P2 ;  /* 0x0000000500197c11 */ /* 0x000fe400090f0c03 */
[----:B------:R-:W-:Y:S02]  /*b420*/  IADD3 R5, P0, R22, R4, RZ ;  /* 0x0000000416057210 */ /* 0x000fe40007f1e0ff */
[-C--:B------:R-:W-:Y:S02]  /*b430*/  IADD3 R6, P4, R16, R40.reuse, RZ ;  /* 0x0000002810067210 */ /* 0x080fe40007f9e0ff */
[----:B------:R-:W-:Y:S01]  /*b440*/  IADD3 R0, P5, R22, R40, RZ ;  /* 0x0000002816007210 */ /* 0x000fe20007fbe0ff */
[----:B------:R-:W-:Y:S01]  /*b450*/  IMAD.X R4, R10, 0x1, R11, P0 ;  /* 0x000000010a047824 */ /* 0x000fe200000e060b */
[----:B------:R-:W-:Y:S01]  /*b460*/  LEA R42, P2, R6, UR6, 0x1 ;  /* 0x00000006062a7c11 */ /* 0x000fe2000f8408ff */
[--C-:B------:R-:W-:Y:S01]  /*b470*/  IMAD.X R7, R8, 0x1, R9.reuse, P4 ;  /* 0x0000000108077824 */ /* 0x100fe200020e0609 */
[----:B------:R-:W-:Y:S01]  /*b480*/  LEA R44, P3, R5, UR4, 0x1 ;  /* 0x00000004052c7c11 */ /* 0x000fe2000f8608ff */
[----:B------:R-:W-:Y:S01]  /*b490*/  IMAD.X R3, R10, 0x1, R9, P5 ;  /* 0x000000010a037824 */ /* 0x000fe200028e0609 */
[----:B------:R-:W-:-:S02]  /*b4a0*/  LEA R46, P4, R0, UR6, 0x1 ;  /* 0x00000006002e7c11 */ /* 0x000fc4000f8808ff */
[----:B------:R-:W-:Y:S02]  /*b4b0*/  LEA R38, P0, R40, UR6, 0x1 ;  /* 0x0000000628267c11 */ /* 0x000fe4000f8008ff */
[----:B------:R-:W-:Y:S02]  /*b4c0*/  LEA.HI.X R43, R6, UR7, R7, 0x1, P2 ;  /* 0x00000007062b7c11 */ /* 0x000fe400090f0c07 */
[----:B------:R-:W-:Y:S02]  /*b4d0*/  LEA.HI.X R45, R5, UR5, R4, 0x1, P3 ;  /* 0x00000005052d7c11 */ /* 0x000fe400098f0c04 */
[----:B------:R-:W-:Y:S02]  /*b4e0*/  LEA.HI.X R47, R0, UR7, R3, 0x1, P4 ;  /* 0x00000007002f7c11 */ /* 0x000fe4000a0f0c03 */
[----:B------:R-:W-:Y:S01]  /*b4f0*/  LEA.HI.X R40, R40, UR7, R9, 0x1, P0 ;  /* 0x0000000728287c11 */ /* 0x000fe200080f0c09 */
[----:B------:R-:W-:Y:S06]  /*b500*/  @!P1 BRA `(.L_x_566) ;  /* 0x0000000000409947 */ /* 0x000fec0003800000 */
[----:B------:R-:W-:Y:S01]  /*b510*/  MOV R0, 0x0 ;  /* 0x0000000000007802 */ /* 0x000fe20000000f00 */
[----:B------:R-:W-:Y:S01]  /*b520*/  ULDC.64 UR4, c[0x4][0xa8] ;  /* 0x01002a0000047ab9 */ /* 0x000fe20000000a00 */
[----:B------:R-:W-:Y:S01]  /*b530*/  ULDC.64 UR6, c[0x4][0xb0] ;  /* 0x01002c0000067ab9 */ /* 0x000fe20000000a00 */
[----:B------:R-:W-:Y:S01]  /*b540*/  MOV R4, UR4 ;  /* 0x0000000400047c02 */ /* 0x000fe20008000f00 */
        /* <DEDUP_REMOVED lines=12> */
.L_x_566:
[----:B------:R-:W-:Y:S01]  /*b610*/  ULDC.U8 UR4, c[0x0][0x3f0] ;  /* 0x0000fc0000047ab9 */ /* 0x000fe20000000000 */
[----:B------:R-:W-:Y:S01]  /*b620*/  IMAD R0, R149, -0x80, R152 ;  /* 0xffffff8095007824 */ /* 0x000fe200078e0298 */
[----:B------:R-:W-:Y:S01]  /*b630*/  ISETP.NE.AND P0, PT, RZ, UR4, PT ;  /* 0x00000004ff007c0c */ /* 0x000fe2000bf05270 */
[----:B------:R-:W-:Y:S03]  /*b640*/  BSSY B0, `(.L_x_567) ;  /* 0x0000549000007945 */ /* 0x000fe60003800000 */
[----:B------:R-:W-:-:S09]  /*b650*/  VIMNMX R0, R0, 0x80, PT ;  /* 0x0000008000007848 */ /* 0x000fd20003fe0100 */
[----:B------:R-:W-:Y:S05]  /*b660*/  @!P0 BRA `(.L_x_568) ;  /* 0x0000002800788947 */ /* 0x000fea0003800000 */
        /* <DEDUP_REMOVED lines=14> */
[----:B------:R-:W-:Y:S06]  /*b750*/  @P0 BRA `(.L_x_570) ;  /* 0x0000000000900947 */ /* 0x000fec0003800000 */
[C---:B------:R-:W-:Y:S01]  /*b760*/  VIADD R3, R16.reuse, 0x10 ;  /* 0x0000001010037836 */ /* 0x040fe20000000000 */
[----:B------:R-:W-:Y:S01]  /*b770*/  ULDC UR4, c[0x0][0x3d4] ;  /* 0x0000f50000047ab9 */ /* 0x000fe20000000800 */
[C---:B------:R-:W-:Y:S01]  /*b780*/  VIADD R4, R16.reuse, 0x20 ;  /* 0x0000002010047836 */ /* 0x040fe20000000000 */
[C---:B------:R-:W-:Y:S01]  /*b790*/  ISETP.GE.AND P1, PT, R16.reuse, UR4, PT ;  /* 0x0000000410007c0c */ /* 0x040fe2000bf26270 */
[C---:B------:R-:W-:Y:S01]  /*b7a0*/  VIADD R5, R16.reuse, 0x30 ;  /* 0x0000003010057836 */ /* 0x040fe20000000000 */
[----:B------:R-:W-:Y:S01]  /*b7b0*/  ISETP.GE.AND P2, PT, R3, UR4, PT ;  /* 0x0000000403007c0c */ /* 0x000fe2000bf46270 */
[----:B------:R-:W-:Y:S01]  /*b7c0*/  VIADD R3, R16, 0x40 ;  /* 0x0000004010037836 */ /* 0x000fe20000000000 */
[----:B------:R-:W-:Y:S01]  /*b7d0*/  ISETP.GE.AND P3, PT, R4, UR4, PT ;  /* 0x0000000404007c0c */ /* 0x000fe2000bf66270 */
[----:B------:R-:W-:Y:S01]  /*b7e0*/  VIADD R6, R16, 0x50 ;  /* 0x0000005010067836 */ /* 0x000fe20000000000 */
[----:B------:R-:W-:Y:S02]  /*b7f0*/  ISETP.GE.AND P4, PT, R5, UR4, PT ;  /* 0x0000000405007c0c */ /* 0x000fe4000bf86270 */
[----:B------:R-:W-:-:S02]  /*b800*/  CS2R R20, SRZ ;  /* 0x0000000000147805 */ /* 0x000fc4000001ff00 */
[----:B------:R-:W-:Y:S02]  /*b810*/  ISETP.GE.AND P5, PT, R3, UR4, PT ;  /* 0x0000000403007c0c */ /* 0x000fe4000bfa6270 */
[----:B------:R-:W-:Y:S02]  /*b820*/  CS2R R26, SRZ ;  /* 0x00000000001a7805 */ /* 0x000fe4000001ff00 */
[----:B------:R-:W-:Y:S02]  /*b830*/  ISETP.GE.AND P6, PT, R6, UR4, PT ;  /* 0x0000000406007c0c */ /* 0x000fe4000bfc6270 */
        /* <DEDUP_REMOVED lines=10> */
[----:B------:R0:W5:Y:S04]  /*b8e0*/  @!P1 LDG.E.64 R20, desc[UR60][R24.64] ;  /* 0x0000003c18149981 */ /* 0x000168000c1e1b00 */
        /* <DEDUP_REMOVED lines=10> */
[----:B------:R0:W5:Y:S02]  /*b990*/  @!P6 LDG.E.64 R4, desc[UR60][R42.64+0xa0] ;  /* 0x0000a03c2a04e981 */ /* 0x000164000c1e1b00 */
.L_x_570:
[----:B------:R-:W-:Y:S05]  /*b9a0*/  BSYNC B1 ;  /* 0x0000000000017941 */ /* 0x000fea0003800000 */
.L_x_569:
[----:B0----5:R-:W-:Y:S01]  /*b9b0*/  IMAD.MOV.U32 R24, RZ, RZ, R20 ;  /* 0x000000ffff187224 */ /* 0x021fe200078e0014 */
[----:B------:R-:W-:Y:S01]  /*b9c0*/  SHF.R.U64 R54, R20, 0x10, R21 ;  /* 0x0000001014367819 */ /* 0x000fe20000001215 */
[----:B------:R-:W-:Y:S01]  /*b9d0*/  IMAD.MOV.U32 R20, RZ, RZ, R10 ;  /* 0x000000ffff147224 */ /* 0x000fe200078e000a */
[----:B------:R-:W-:Y:S01]  /*b9e0*/  SHF.R.U64 R66, R10, 0x10, R11 ;  /* 0x000000100a427819 */ /* 0x000fe2000000120b */
[----:B------:R-:W-:Y:S01]  /*b9f0*/  IMAD.MOV.U32 R45, RZ, RZ, R21 ;  /* 0x000000ffff2d7224 */ /* 0x000fe200078e0015 */
[----:B------:R-:W-:Y:S01]  /*ba00*/  LOP3.LUT R10, R208, 0x18, R22, 0xf8, !PT ;  /* 0x00000018d00a7812 */ /* 0x000fe200078ef816 */
[----:B------:R-:W-:Y:S01]  /*ba10*/  IMAD.MOV.U32 R46, RZ, RZ, R27 ;  /* 0x000000ffff2e7224 */ /* 0x000fe200078e001b */
[----:B------:R-:W-:Y:S01]  /*ba20*/  LOP3.LUT P1, RZ, R218, 0x4, RZ, 0xc0, !PT ;  /* 0x00000004daff7812 */ /* 0x000fe2000782c0ff */
[----:B------:R-:W-:Y:S01]  /*ba30*/  IMAD.MOV.U32 R42, RZ, RZ, R6 ;  /* 0x000000ffff2a7224 */ /* 0x000fe200078e0006 */
[----:B------:R-:W-:Y:S01]  /*ba40*/  LOP3.LUT R3, R10, R209, RZ, 0x3c, !PT ;  /* 0x000000d10a037212 */ /* 0x000fe200078e3cff */
[----:B------:R-:W-:Y:S01]  /*ba50*/  IMAD.MOV.U32 R48, RZ, RZ, R30 ;  /* 0x000000ffff307224 */ /* 0x000fe200078e001e */
[----:B------:R-:W-:Y:S01]  /*ba60*/  SHF.R.U32.HI R55, RZ, 0x10, R21 ;  /* 0x00000010ff377819 */ /* 0x000fe20000011615 */
[----:B------:R-:W-:Y:S01]  /*ba70*/  IMAD.MOV.U32 R21, RZ, RZ, R26 ;  /* 0x000000ffff157224 */ /* 0x000fe200078e001a */
[----:B------:R-:W-:Y:S01]  /*ba80*/  SHF.R.U64 R56, R26, 0x10, R27 ;  /* 0x000000101a387819 */ /* 0x000fe2000000121b */
[----:B------:R-:W-:Y:S01]  /*ba90*/  IMAD.IADD R3, R210, 0x1, R3 ;  /* 0x00000001d2037824 */ /* 0x000fe200078e0203 */
[----:B------:R-:W-:Y:S01]  /*baa0*/  SHF.R.U64 R72, R8, 0x10, R9 ;  /* 0x0000001008487819 */ /* 0x000fe20000001209 */
[----:B------:R-:W-:Y:S01]  /*bab0*/  IMAD.MOV.U32 R26, RZ, RZ, R8 ;  /* 0x000000ffff1a7224 */ /* 0x000fe200078e0008 */
[----:B------:R-:W-:Y:S01]  /*bac0*/  SHF.R.U32.HI R57, RZ, 0x10, R27 ;  /* 0x00000010ff397819 */ /* 0x000fe2000001161b */
[----:B------:R-:W-:Y:S01]  /*bad0*/  IMAD R8, R3, 0x2, R2 ;  /* 0x0000000203087824 */ /* 0x000fe200078e0202 */
[----:B------:R-:W-:Y:S01]  /*bae0*/  SHF.R.U64 R74, R6, 0x10, R7 ;  /* 0x00000010064a7819 */ /* 0x000fe20000001207 */
[----:B------:R-:W-:Y:S01]  /*baf0*/  IMAD.MOV.U32 R27, RZ, RZ, R28 ;  /* 0x000000ffff1b7224 */ /* 0x000fe200078e001c */
[----:B------:R-:W-:Y:S01]  /*bb00*/  UMOV UR4, 0xffffffff ;  /* 0xffffffff00047882 */ /* 0x000fe20000000000 */
[----:B------:R-:W-:Y:S01]  /*bb10*/  IMAD.MOV.U32 R49, RZ, RZ, R31 ;  /* 0x000000ffff317224 */ /* 0x000fe200078e001f */
[----:B------:R-:W-:Y:S01]  /*bb20*/  MOV R47, R29 ;  /* 0x0000001d002f7202 */ /* 0x000fe20000000f00 */
[----:B------:R-:W-:Y:S01]  /*bb30*/  VIADD R6, R8, 0x15400 ;  /* 0x0001540008067836 */ /* 0x000fe20000000000 */
[----:B------:R-:W-:Y:S01]  /*bb40*/  SHF.R.U64 R58, R28, 0x10, R29 ;  /* 0x000000101c3a7819 */ /* 0x000fe2000000121d */
[----:B------:R-:W-:Y:S01]  /*bb50*/  IMAD.MOV.U32 R53, RZ, RZ, R35 ;  /* 0x000000ffff357224 */ /* 0x000fe200078e0023 */
[----:B------:R-:W-:Y:S01]  /*bb60*/  SHF.R.U32.HI R59, RZ, 0x10, R29 ;  /* 0x00000010ff3b7819 */ /* 0x000fe2000001161d */
[----:B------:R-:W-:Y:S01]  /*bb70*/  IMAD.MOV.U32 R43, RZ, RZ, R7 ;  /* 0x000000ffff2b7224 */ /* 0x000fe200078e0007 */
[--C-:B------:R-:W-:Y:S01]  /*bb80*/  SHF.R.U64 R60, R30, 0x10, R31.reuse ;  /* 0x000000101e3c7819 */ /* 0x100fe2000000121f */
[----:B------:R-:W-:Y:S01]  /*bb90*/  VIADD R3, R8, 0x15440 ;  /* 0x0001544008037836 */ /* 0x000fe20000000000 */
[----:B------:R-:W-:Y:S01]  /*bba0*/  SHF.R.U32.HI R61, RZ, 0x10, R31 ;  /* 0x00000010ff3d7819 */ /* 0x000fe2000001161f */
[----:B------:R-:W-:Y:S01]  /*bbb0*/  IMAD.MOV.U32 R50, RZ, RZ, R32 ;  /* 0x000000ffff327224 */ /* 0x000fe200078e0020 */
[----:B------:R-:W-:Y:S01]  /*bbc0*/  SHF.R.U64 R64, R34, 0x10, R35 ;  /* 0x0000001022407819 */ /* 0x000fe20000001223 */
[----:B------:R-:W-:Y:S01]  /*bbd0*/  IMAD.MOV.U32 R51, RZ, RZ, R33 ;  /* 0x000000ffff337224 */ /* 0x000fe200078e0021 */
[----:B------:R-:W-:Y:S01]  /*bbe0*/  SHF.R.U32.HI R65, RZ, 0x10, R35 ;  /* 0x00000010ff417819 */ /* 0x000fe20000011623 */
[----:B------:R-:W-:Y:S01]  /*bbf0*/  IMAD.MOV.U32 R52, RZ, RZ, R34 ;  /* 0x000000ffff347224 */ /* 0x000fe200078e0022 */
[----:B------:R-:W-:Y:S01]  /*bc00*/  SHF.R.U32.HI R75, RZ, 0x10, R7 ;  /* 0x00000010ff4b7819 */ /* 0x000fe20000011607 */
[----:B------:R-:W-:Y:S01]  /*bc10*/  @P1 VIADD R3, R6, 0xffffffc0 ;  /* 0xffffffc006031836 */ /* 0x000fe20000000000 */
[----:B------:R-:W-:Y:S01]  /*bc20*/  SHF.R.U64 R62, R32, 0x10, R33 ;  /* 0x00000010203e7819 */ /* 0x000fe20000001221 */
[----:B------:R-:W-:Y:S01]  /*bc30*/  IMAD.MOV.U32 R25, RZ, RZ, R11 ;  /* 0x000000ffff197224 */ /* 0x000fe200078e000b */
[----:B------:R-:W-:Y:S01]  /*bc40*/  SHF.R.U32.HI R63, RZ, 0x10, R33 ;  /* 0x00000010ff3f7819 */ /* 0x000fe20000011621 */
[----:B------:R-:W-:Y:S01]  /*bc50*/  IMAD.MOV.U32 R33, RZ, RZ, R12 ;  /* 0x000000ffff217224 */ /* 0x000fe200078e000c */
[----:B------:R-:W-:Y:S01]  /*bc60*/  MOV R7, R4 ;  /* 0x0000000400077202 */ /* 0x000fe20000000f00 */
[----:B------:R-:W-:Y:S01]  /*bc70*/  IMAD.MOV.U32 R34, RZ, RZ, R13 ;  /* 0x000000ffff227224 */ /* 0x000fe200078e000d */
[----:B------:R-:W-:Y:S01]  /*bc80*/  SHF.R.U64 R76, R4, 0x10, R5 ;  /* 0x00000010044c7819 */ /* 0x000fe20000001205 */
[----:B------:R-:W-:Y:S01]  /*bc90*/  IMAD.MOV.U32 R29, RZ, RZ, R14 ;  /* 0x000000ffff1d7224 */ /* 0x000fe200078e000e */
[----:B------:R-:W-:Y:S01]  /*bca0*/  PRMT R35, R24, 0x5410, R54 ;  /* 0x0000541018237816 */ /* 0x000fe20000000036 */
[----:B------:R-:W-:Y:S01]  /*bcb0*/  IMAD.MOV.U32 R30, RZ, RZ, R15 ;  /* 0x000000ffff1e7224 */ /* 0x000fe200078e000f */
[----:B------:R-:W-:Y:S01]  /*bcc0*/  PRMT R31, R21, 0x5410, R56 ;  /* 0x00005410151f7816 */ /* 0x000fe20000000038 */
[----:B------:R-:W-:Y:S01]  /*bcd0*/  IMAD.MOV.U32 R41, RZ, RZ, R9 ;  /* 0x000000ffff297224 */ /* 0x000fe200078e0009 */
[----:B------:R-:W-:Y:S01]  /*bce0*/  SHF.R.U32.HI R67, RZ, 0x10, R11 ;  /* 0x00000010ff437819 */ /* 0x000fe2000001160b */
[----:B------:R-:W-:Y:S01]  /*bcf0*/  IMAD.MOV.U32 R44, RZ, RZ, R5 ;  /* 0x000000ffff2c7224 */ /* 0x000fe200078e0005 */
[----:B------:R-:W-:-:S02]  /*bd00*/  SHF.R.U64 R68, R12, 0x10, R13 ;  /* 0x000000100c447819 */ /* 0x000fc4000000120d */
[----:B------:R-:W-:Y:S02]  /*bd10*/  SHF.R.U32.HI R69, RZ, 0x10, R13 ;  /* 0x00000010ff457819 */ /* 0x000fe4000001160d */
[--C-:B------:R-:W-:Y:S02]  /*bd20*/  SHF.R.U64 R70, R14, 0x10, R15.reuse ;  /* 0x000000100e467819 */ /* 0x100fe4000000120f */
[----:B------:R-:W-:Y:S02]  /*bd30*/  SHF.R.U32.HI R71, RZ, 0x10, R15 ;  /* 0x00000010ff477819 */ /* 0x000fe4000001160f */
[----:B------:R-:W-:Y:S02]  /*bd40*/  SHF.R.U32.HI R73, RZ, 0x10, R9 ;  /* 0x00000010ff497819 */ /* 0x000fe40000011609 */
[----:B------:R-:W-:Y:S02]  /*bd50*/  SHF.R.U32.HI R77, RZ, 0x10, R5 ;  /* 0x00000010ff4d7819 */ /* 0x000fe40000011605 */
[----:B------:R-:W-:-:S02]  /*bd60*/  PRMT R6, R45, 0x5410, R55 ;  /* 0x000054102d067816 */ /* 0x000fc40000000037 */
[----:B------:R-:W-:Y:S02]  /*bd70*/  PRMT R32, R46, 0x5410, R57 ;  /* 0x000054102e207816 */ /* 0x000fe40000000039 */
[----:B------:R-:W-:Y:S02]  /*bd80*/  PRMT R28, R47, 0x5410, R59 ;  /* 0x000054102f1c7816 */ /* 0x000fe4000000003b */
[----:B------:R-:W-:Y:S02]  /*bd90*/  PRMT R27, R27, 0x5410, R58 ;  /* 0x000054101b1b7816 */ /* 0x000fe4000000003a */
[----:B------:R-:W-:Y:S02]  /*bda0*/  PRMT R21, R48, 0x7610, R21 ;  /* 0x0000761030157816 */ /* 0x000fe40000000015 */
[----:B------:R-:W-:Y:S02]  /*bdb0*/  PRMT R24, R49, 0x7610, R24 ;  /* 0x0000761031187816 */ /* 0x000fe40000000018 */
[----:B------:R-:W-:Y:S01]  /*bdc0*/  LEA.HI R4, R224, R224, RZ, 0x1 ;  /* 0x000000e0e0047211 */ /* 0x000fe200078f08ff */
[----:B------:R-:W-:Y:S06]  /*bdd0*/  BRA.DIV UR4, `(.L_x_571) ;  /* 0x0000019204487947 */ /* 0x000fec000b800000 */
.L_x_768:
[----:B------:R-:W-:Y:S01]  /*bde0*/  UMOV UR4, 0xffffffff ;  /* 0xffffffff00047882 */ /* 0x000fe20000000000 */
[----:B------:R-:W-:Y:S02]  /*bdf0*/  LOP3.LUT R5, R4, 0xfffffffe, RZ, 0xc0, !PT ;  /* 0xfffffffe04057812 */ /* 0x000fe400078ec0ff */
[----:B------:R-:W-:Y:S05]  /*be00*/  BRA.DIV UR4, `(.L_x_572) ;  /* 0x0000019204647947 */ /* 0x000fea000b800000 */
.L_x_771:
[----:B------:R-:W-:Y:S01]  /*be10*/  UMOV UR4, 0xffffffff ;  /* 0xffffffff00047882 */ /* 0x000fe20000000000 */
[----:B------:R-:W-:Y:S02]  /*be20*/  IMAD.IADD R5, R224, 0x1, -R5 ;  /* 0x00000001e0057824 */ /* 0x000fe400078e0a05 */
[----:B------:R-:W-:Y:S05]  /*be30*/  BRA.DIV UR4, `(.L_x_573) ;  /* 0x0000019204807947 */ /* 0x000fea000b800000 */
.L_x_774:
[----:B------:R-:W-:Y:S01]  /*be40*/  UMOV UR4, 0xffffffff ;  /* 0xffffffff00047882 */ /* 0x000fe20000000000 */
[----:B------:R-:W-:Y:S02]  /*be50*/  SHF.L.U32 R5, R5, 0x1f, RZ ;  /* 0x0000001f05057819 */ /* 0x000fe400000006ff */
[----:B------:R-:W-:Y:S05]  /*be60*/  BRA.DIV UR4, `(.L_x_574) ;  /* 0x00000192049c7947 */ /* 0x000fea000b800000 */
.L_x_777:
[----:B------:R-:W0:Y:S01]  /*be70*/  SYNCS.PHASECHK.TRANS64.TRYWAIT P1, [R2+URZ+0x36800], R5 ;  /* 0x03680005020075a7 */ /* 0x000e22000802017f */
[----:B------:R-:W-:Y:S01]  /*be80*/  PRMT R39, R25, 0x5410, R67 ;  /* 0x0000541019277816 */ /* 0x000fe20000000043 */
[----:B------:R-:W-:Y:S01]  /*be90*/  BSSY B1, `(.L_x_575) ;  /* 0x0000014000017945 */ /* 0x000fe20003800000 */
[----:B------:R-:W-:Y:S02]  /*bea0*/  PRMT R25, R26, 0x5410, R72 ;  /* 0x000054101a197816 */ /* 0x000fe40000000048 */
[----:B------:R-:W-:Y:S02]  /*beb0*/  PRMT R26, R41, 0x7610, R26 ;  /* 0x00007610291a7816 */ /* 0x000fe4000000001a */
[----:B------:R-:W-:Y:S02]  /*bec0*/  PRMT R38, R20, 0x5410, R66 ;  /* 0x0000541014267816 */ /* 0x000fe40000000042 */
[----:B------:R-:W-:Y:S02]  /*bed0*/  PRMT R21, R21, 0x5410, R60 ;  /* 0x0000541015157816 */ /* 0x000fe4000000003c */
[----:B------:R-:W-:-:S02]  /*bee0*/  PRMT R24, R24, 0x5410, R61 ;  /* 0x0000541018187816 */ /* 0x000fc4000000003d */
[----:B------:R-:W-:Y:S02]  /*bef0*/  PRMT R13, R50, 0x5410, R62 ;  /* 0x00005410320d7816 */ /* 0x000fe4000000003e */
        /* <DEDUP_REMOVED lines=11> */
[----:B------:R-:W-:Y:S01]  /*bfb0*/  PRMT R12, R44, 0x5410, R77 ;  /* 0x000054102c0c7816 */ /* 0x000fe2000000004d */
[----:B0-----:R-:W-:Y:S06]  /*bfc0*/  @!P1 BRA `(.L_x_576) ;  /* 0x00000190006c9947 */ /* 0x001fec0003800000 */
.L_x_778:
[----:B------:R-:W-:Y:S05]  /*bfd0*/  BSYNC B1 ;  /* 0x0000000000017941 */ /* 0x000fea0003800000 */
.L_x_575:
[----:B------:R-:W-:Y:S01]  /*bfe0*/  BSSY B1, `(.L_x_577) ;  /* 0x0000103000017945 */ /* 0x000fe20003800000 */
[----:B------:R-:W-:-:S03]  /*bff0*/  IMAD.MOV.U32 R37, RZ, RZ, R6 ;  /* 0x000000ffff257224 */ /* 0x000fc600078e0006 */
[----:B------:R-:W-:Y:S05]  /*c000*/  @P0 BRA `(.L_x_578) ;  /* 0x0000001000000947 */ /* 0x000fea0003800000 */
[----:B0-----:R-:W0:Y:S01]  /*c010*/  LDC R5, c[0x0][0x3d4] ;  /* 0x0000f500ff057b82 */ /* 0x001e220000000800 */
[C---:B------:R-:W-:Y:S01]  /*c020*/  VIADD R4, R16.reuse, 0x10 ;  /* 0x0000001010047836 */ /* 0x040fe20000000000 */
[----:B------:R-:W-:Y:S01]  /*c030*/  BSSY B2, `(.L_x_579) ;  /* 0x0000032000027945 */ /* 0x000fe20003800000 */
[C---:B------:R-:W-:Y:S02]  /*c040*/  VIADD R6, R16.reuse, 0x20 ;  /* 0x0000002010067836 */ /* 0x040fe40000000000 */
[C---:B------:R-:W-:Y:S01]  /*c050*/  VIADD R40, R16.reuse, 0x30 ;  /* 0x0000003010287836 */ /* 0x040fe20000000000 */
[-C--:B0-----:R-:W-:Y:S02]  /*c060*/  ISETP.GE.AND P0, PT, R16, R5.reuse, PT ;  /* 0x000000051000720c */ /* 0x081fe40003f06270 */
[-C--:B------:R-:W-:Y:S01]  /*c070*/  ISETP.GE.AND P1, PT, R4, R5.reuse, PT ;  /* 0x000000050400720c */ /* 0x080fe20003f26270 */
[----:B------:R-:W-:Y:S01]  /*c080*/  VIADD R4, R16, 0x40 ;  /* 0x0000004010047836 */ /* 0x000fe20000000000 */
[-C--:B------:R-:W-:Y:S01]  /*c090*/  ISETP.GE.AND P2, PT, R6, R5.reuse, PT ;  /* 0x000000050600720c */ /* 0x080fe20003f46270 */
[----:B------:R-:W-:Y:S01]  /*c0a0*/  VIADD R6, R16, 0x50 ;  /* 0x0000005010067836 */ /* 0x000fe20000000000 */
[----:B------:R-:W-:-:S02]  /*c0b0*/  ISETP.GE.AND P3, PT, R40, R5, PT ;  /* 0x000000052800720c */ /* 0x000fc40003f66270 */
[-C--:B------:R-:W-:Y:S02]  /*c0c0*/  ISETP.GE.AND P4, PT, R4, R5.reuse, PT ;  /* 0x000000050400720c */ /* 0x080fe40003f86270 */
[----:B------:R-:W-:-:S03]  /*c0d0*/  ISETP.GE.AND P5, PT, R6, R5, PT ;  /* 0x000000050600720c */ /* 0x000fc60003fa6270 */
[----:B------:R-:W-:Y:S10]  /*c0e0*/  @P0 BRA `(.L_x_580) ;  /* 0x0000000000980947 */ /* 0x000ff40003800000 */
[----:B------:R-:W0:Y:S01]  /*c0f0*/  LDS.128 R4, [R8+0x15400] ;  /* 0x0154000008047984 */ /* 0x000e220000000c00 */
[C---:B------:R-:W-:Y:S01]  /*c100*/  IMAD.U32 R47, R38.reuse, 0x10000, RZ ;  /* 0x00010000262f7824 */ /* 0x040fe200078e00ff */
[C---:B------:R-:W-:Y:S01]  /*c110*/  LOP3.LUT R44, R35.reuse, 0xffff0000, RZ, 0xc0, !PT ;  /* 0xffff0000232c7812 */ /* 0x040fe200078ec0ff */
[----:B------:R-:W-:Y:S01]  /*c120*/  IMAD.U32 R45, R35, 0x10000, RZ ;  /* 0x00010000232d7824 */ /* 0x000fe200078e00ff */
[----:B------:R-:W-:Y:S01]  /*c130*/  LOP3.LUT R46, R38, 0xffff0000, RZ, 0xc0, !PT ;  /* 0xffff0000262e7812 */ /* 0x000fe200078ec0ff */
[C---:B0-----:R-:W-:Y:S01]  /*c140*/  IMAD.U32 R40, R4.reuse, 0x10000, RZ ;  /* 0x0001000004287824 */ /* 0x041fe200078e00ff */
[----:B------:R-:W-:Y:S01]  /*c150*/  LOP3.LUT R4, R4, 0xffff0000, RZ, 0xc0, !PT ;  /* 0xffff000004047812 */ /* 0x000fe200078ec0ff */
[C---:B------:R-:W-:Y:S01]  /*c160*/  IMAD.U32 R41, R5.reuse, 0x10000, RZ ;  /* 0x0001000005297824 */ /* 0x040fe200078e00ff */
[----:B------:R-:W-:Y:S01]  /*c170*/  LOP3.LUT R5, R5, 0xffff0000, RZ, 0xc0, !PT ;  /* 0xffff000005057812 */ /* 0x000fe200078ec0ff */
[C---:B------:R-:W-:Y:S01]  /*c180*/  IMAD.U32 R42, R6.reuse, 0x10000, RZ ;  /* 0x00010000062a7824 */ /* 0x040fe200078e00ff */
[----:B------:R-:W-:Y:S01]  /*c190*/  LOP3.LUT R6, R6, 0xffff0000, RZ, 0xc0, !PT ;  /* 0xffff000006067812 */ /* 0x000fe200078ec0ff */
[C---:B------:R-:W-:Y:S01]  /*c1a0*/  FMUL.FTZ R49, R4.reuse, R47 ;  /* 0x0000002f04317220 */ /* 0x040fe20000410000 */
[----:B------:R-:W-:Y:S01]  /*c1b0*/  FMUL.FTZ R4, R4, R45 ;  /* 0x0000002d04047220 */ /* 0x000fe20000410000 */
[----:B------:R-:W-:-:S02]  /*c1c0*/  IMAD.U32 R43, R7, 0x10000, RZ ;  /* 0x00010000072b7824 */ /* 0x000fc400078e00ff */
[C---:B------:R-:W-:Y:S01]  /*c1d0*/  FMUL.FTZ R50, R5.reuse, R46 ;  /* 0x0000002e05327220 */ /* 0x040fe20000410000 */
[C---:B------:R-:W-:Y:S01]  /*c1e0*/  FFMA.FTZ R49, R40.reuse, R45, -R49 ;  /* 0x0000002d28317223 */ /* 0x040fe20000010831 */
[----:B------:R-:W-:Y:S01]  /*c1f0*/  FFMA.FTZ R48, R40, R47, R4 ;  /* 0x0000002f28307223 */ /* 0x000fe20000010004 */
[-C--:B------:R-:W-:Y:S01]  /*c200*/  FMUL.FTZ R52, R5, R44.reuse ;  /* 0x0000002c05347220 */ /* 0x080fe20000410000 */
[----:B------:R-:W-:Y:S01]  /*c210*/  LOP3.LUT R7, R7, 0xffff0000, RZ, 0xc0, !PT ;  /* 0xffff000007077812 */ /* 0x000fe200078ec0ff */
[----:B------:R-:W-:Y:S01]  /*c220*/  IMAD.U32 R45, R39, 0x10000, RZ ;  /* 0x00010000272d7824 */ /* 0x000fe200078e00ff */
[----:B------:R-:W-:Y:S01]  /*c230*/  SHF.L.U32 R5, R37, 0x10, RZ ;  /* 0x0000001025057819 */ /* 0x000fe200000006ff */
[----:B------:R-:W-:Y:S01]  /*c240*/  FFMA.FTZ R50, R41, R44, -R50 ;  /* 0x0000002c29327223 */ /* 0x000fe20000010832 */
[----:B------:R-:W-:Y:S01]  /*c250*/  LOP3.LUT R40, R39, 0xffff0000, RZ, 0xc0, !PT ;  /* 0xffff000027287812 */ /* 0x000fe200078ec0ff */
[----:B------:R-:W-:Y:S01]  /*c260*/  FFMA.FTZ R41, R41, R46, R52 ;  /* 0x0000002e29297223 */ /* 0x000fe20000010034 */
[----:B------:R-:W-:Y:S01]  /*c270*/  LOP3.LUT R4, R37, 0xffff0000, RZ, 0xc0, !PT ;  /* 0xffff000025047812 */ /* 0x000fe200078ec0ff */
[C---:B------:R-:W-:Y:S01]  /*c280*/  FMUL.FTZ R47, R6.reuse, R45 ;  /* 0x0000002d062f7220 */ /* 0x040fe20000410000 */
[----:B------:R-:W-:Y:S01]  /*c290*/  FMUL.FTZ R44, R6, R5 ;  /* 0x00000005062c7220 */ /* 0x000fe20000410000 */
[----:B------:R-:W-:-:S02]  /*c2a0*/  FMUL.FTZ R46, R7, R40 ;  /* 0x00000028072e7220 */ /* 0x000fc40000410000 */
[-C--:B------:R-:W-:Y:S01]  /*c2b0*/  FMUL.FTZ R51, R7, R4.reuse ;  /* 0x0000000407337220 */ /* 0x080fe20000410000 */
[C---:B------:R-:W-:Y:S01]  /*c2c0*/  FFMA.FTZ R6, R42.reuse, R5, -R47 ;  /* 0x000000052a067223 */ /* 0x040fe2000001082f */
[----:B------:R-:W-:Y:S01]  /*c2d0*/  FFMA.FTZ R45, R42, R45, R44 ;  /* 0x0000002d2a2d7223 */ /* 0x000fe2000001002c */
[C---:B------:R-:W-:Y:S01]  /*c2e0*/  FFMA.FTZ R7, R43.reuse, R4, -R46 ;  /* 0x000000042b077223 */ /* 0x040fe2000001082e */
[----:B------:R-:W-:Y:S01]  /*c2f0*/  FFMA.FTZ R40, R43, R40, R51 ;  /* 0x000000282b287223 */ /* 0x000fe20000010033 */
[----:B------:R-:W-:Y:S02]  /*c300*/  F2FP.BF16.F32.PACK_AB R4, R48, R49 ;  /* 0x000000313004723e */ /* 0x000fe400000010ff */
[----:B------:R-:W-:Y:S02]  /*c310*/  F2FP.BF16.F32.PACK_AB R5, R41, R50 ;  /* 0x000000322905723e */ /* 0x000fe400000010ff */
[----:B------:R-:W-:Y:S02]  /*c320*/  F2FP.BF16.F32.PACK_AB R6, R45, R6 ;  /* 0x000000062d06723e */ /* 0x000fe400000010ff */
[----:B------:R-:W-:-:S05]  /*c330*/  F2FP.BF16.F32.PACK_AB R7, R40, R7 ;  /* 0x000000072807723e */ /* 0x000fca00000010ff */
[----:B------:R0:W-:Y:S02]  /*c340*/  STS.128 [R8+0x15400], R4 ;  /* 0x0154000408007388 */ /* 0x0001e40000000c00 */
.L_x_580:
[----:B------:R-:W-:Y:S05]  /*c350*/  BSYNC B2 ;  /* 0x0000000000027941 */ /* 0x000fea0003800000 */
.L_x_579:
[----:B------:R-:W-:Y:S04]  /*c360*/  BSSY B2, `(.L_x_581) ;  /* 0x0000028000027945 */ /* 0x000fe80003800000 */
[----:B------:R-:W-:Y:S05]  /*c370*/  @P1 BRA `(.L_x_582) ;  /* 0x0000000000981947 */ /* 0x000fea0003800000 */
[----:B0-----:R-:W0:Y:S01]  /*c380*/  LDS.128 R4, [R3] ;  /* 0x0000000003047984 */ /* 0x001e220000000c00 */
[C---:B------:R-:W-:Y:S01]  /*c390*/  IMAD.U32 R47, R33.reuse, 0x10000, RZ ;  /* 0x00010000212f7824 */ /* 0x040fe200078e00ff */
[----:B------:R-:W-:Y:S01]  /*c3a0*/  LOP3.LUT R46, R33, 0xffff0000, RZ, 0xc0, !PT ;  /* 0xffff0000212e7812 */ /* 0x000fe200078ec0ff */
[C---:B------:R-:W-:Y:S01]  /*c3b0*/  IMAD.U32 R45, R31.reuse, 0x10000, RZ ;  /* 0x000100001f2d7824 */ /* 0x040fe200078e00ff */
        /* <DEDUP_REMOVED lines=10> */
[----:B------:R-:W-:Y:S01]  /*c460*/  FMUL.FTZ R50, R5, R46 ;  /* 0x0000002e05327220 */ /* 0x000fe20000410000 */
[C---:B------:R-:W-:Y:S01]  /*c470*/  FFMA.FTZ R49, R40.reuse, R45, -R49 ;  /* 0x0000002d28317223 */ /* 0x040fe20000010831 */
[----:B------:R-:W-:Y:S01]  /*c480*/  FFMA.FTZ R48, R40, R47, R4 ;  /* 0x0000002f28307223 */ /* 0x000fe20000010004 */
[----:B------:R-:W-:Y:S01]  /*c490*/  LOP3.LUT R7, R7, 0xffff0000, RZ, 0xc0, !PT ;  /* 0xffff000007077812 */ /* 0x000fe200078ec0ff */
[-C--:B------:R-:W-:Y:S01]  /*c4a0*/  FMUL.FTZ R52, R5, R44.reuse ;  /* 0x0000002c05347220 */ /* 0x080fe20000410000 */
[C---:B------:R-:W-:Y:S01]  /*c4b0*/  LOP3.LUT R40, R34.reuse, 0xffff0000, RZ, 0xc0, !PT ;  /* 0xffff000022287812 */ /* 0x040fe200078ec0ff */
[----:B------:R-:W-:Y:S01]  /*c4c0*/  IMAD.U32 R45, R34, 0x10000, RZ ;  /* 0x00010000222d7824 */ /* 0x000fe200078e00ff */
[C---:B------:R-:W-:Y:S01]  /*c4d0*/  LOP3.LUT R4, R32.reuse, 0xffff0000, RZ, 0xc0, !PT ;  /* 0xffff000020047812 */ /* 0x040fe200078ec0ff */
[----:B------:R-:W-:Y:S02]  /*c4e0*/  IMAD.U32 R5, R32, 0x10000, RZ ;  /* 0x0001000020057824 */ /* 0x000fe400078e00ff */
[C---:B------:R-:W-:Y:S01]  /*c4f0*/  FFMA.FTZ R50, R41.reuse, R44, -R50 ;  /* 0x0000002c29327223 */ /* 0x040fe20000010832 */
[----:B------:R-:W-:Y:S01]  /*c500*/  FFMA.FTZ R41, R41, R46, R52 ;  /* 0x0000002e29297223 */ /* 0x000fe20000010034 */
[C---:B------:R-:W-:Y:S01]  /*c510*/  FMUL.FTZ R47, R6.reuse, R45 ;  /* 0x0000002d062f7220 */ /* 0x040fe20000410000 */
[-C--:B------:R-:W-:Y:S01]  /*c520*/  FMUL.FTZ R44, R6, R5.reuse ;  /* 0x00000005062c7220 */ /* 0x080fe20000410000 */
        /* <DEDUP_REMOVED lines=9> */
[----:B------:R-:W-:-:S05]  /*c5c0*/  F2FP.BF16.F32.PACK_AB R7, R40, R7 ;  /* 0x000000072807723e */ /* 0x000fca00000010ff */
[----:B------:R1:W-:Y:S02]  /*c5d0*/  STS.128 [R3], R4 ;  /* 0x0000000403007388 */ /* 0x0003e40000000c00 */
.L_x_582:
[----:B------:R-:W-:Y:S05]  /*c5e0*/  BSYNC B2 ;  /* 0x0000000000027941 */ /* 0x000fea0003800000 */
.L_x_581:
[----:B------:R-:W-:Y:S04]  /*c5f0*/  BSSY B2, `(.L_x_583) ;  /* 0x0000028000027945 */ /* 0x000fe80003800000 */
[----:B------:R-:W-:Y:S05]  /*c600*/  @P2 BRA `(.L_x_584) ;  /* 0x0000000000982947 */ /* 0x000fea0003800000 */
[----:B01----:R-:W0:Y:S01]  /*c610*/  LDS.128 R4, [R8+0x19400] ;  /* 0x0194000008047984 */ /* 0x003e220000000c00 */
        /* <DEDUP_REMOVED lines=36> */
[----:B------:R2:W-:Y:S02]  /*c860*/  STS.128 [R8+0x19400], R4 ;  /* 0x0194000408007388 */ /* 0x0005e40000000c00 */
.L_x_584:
[----:B------:R-:W-:Y:S05]  /*c870*/  BSYNC B2 ;  /* 0x0000000000027941 */ /* 0x000fea0003800000 */
.L_x_583:
[----:B------:R-:W-:Y:S04]  /*c880*/  BSSY B2, `(.L_x_585) ;  /* 0x0000028000027945 */ /* 0x000fe80003800000 */
[----:B------:R-:W-:Y:S05]  /*c890*/  @P3 BRA `(.L_x_586) ;  /* 0x0000000000983947 */ /* 0x000fea0003800000 */
[----:B012---:R-:W0:Y:S01]  /*c8a0*/  LDS.128 R4, [R3+0x4000] ;  /* 0x0040000003047984 */ /* 0x007e220000000c00 */
[----:B------:R-:W-:Y:S01]  /*c8b0*/  SHF.L.U32 R45, R21, 0x10, RZ ;  /* 0x00000010152d7819 */ /* 0x000fe200000006ff */
[C---:B------:R-:W-:Y:S01]  /*c8c0*/  IMAD.U32 R47, R25.reuse, 0x10000, RZ ;  /* 0x00010000192f7824 */ /* 0x040fe200078e00ff */
[----:B------:R-:W-:Y:S02]  /*c8d0*/  LOP3.LUT R46, R25, 0xffff0000, RZ, 0xc0, !PT ;  /* 0xffff0000192e7812 */ /* 0x000fe400078ec0ff */
        /* <DEDUP_REMOVED lines=34> */
.L_x_586:
[----:B------:R-:W-:Y:S05]  /*cb00*/  BSYNC B2 ;  /* 0x0000000000027941 */ /* 0x000fea0003800000 */
.L_x_585:
[----:B------:R-:W-:Y:S04]  /*cb10*/  BSSY B2, `(.L_x_587) ;  /* 0x0000028000027945 */ /* 0x000fe80003800000 */
[----:B------:R-:W-:Y:S05]  /*cb20*/  @P4 BRA `(.L_x_588) ;  /* 0x0000000000984947 */ /* 0x000fea0003800000 */
[----:B0123--:R-:W0:Y:S01]  /*cb30*/  LDS.128 R4, [R8+0x1d400] ;  /* 0x01d4000008047984 */ /* 0x00fe220000000c00 */
        /* <DEDUP_REMOVED lines=37> */
.L_x_588:
[----:B------:R-:W-:Y:S05]  /*cd90*/  BSYNC B2 ;  /* 0x0000000000027941 */ /* 0x000fea0003800000 */
.L_x_587:
[----:B------:R-:W-:Y:S05]  /*cda0*/  @P5 BRA `(.L_x_578) ;  /* 0x0000000000985947 */ /* 0x000fea0003800000 */
[----:B01234-:R-:W0:Y:S01]  /*cdb0*/  LDS.128 R4, [R3+0x8000] ;  /* 0x0080000003047984 */ /* 0x01fe220000000c00 */
        /* <DEDUP_REMOVED lines=8> */
[----:B------:R-:W-:Y:S01]  /*ce40*/  IMAD.U32 R42, R6, 0x10000, RZ ;  /* 0x00010000062a7824 */ /* 0x000fe200078e00ff */
[----:B------:R-:W-:Y:S01]  /*ce50*/  SHF.L.U32 R43, R7, 0x10, RZ ;  /* 0x00000010072b7819 */ /* 0x000fe200000006ff */
[C---:B------:R-:W-:Y:S01]  /*ce60*/  FMUL.FTZ R49, R4.reuse, R47 ;  /* 0x0000002f04317220 */ /* 0x040fe20000410000 */
[-C--:B------:R-:W-:Y:S01]  /*ce70*/  FMUL.FTZ R4, R4, R45.reuse ;  /* 0x0000002d04047220 */ /* 0x080fe20000410000 */
[----:B------:R-:W-:Y:S01]  /*ce80*/  FMUL.FTZ R50, R5, R46 ;  /* 0x0000002e05327220 */ /* 0x000fe20000410000 */
[----:B------:R-:W-:Y:S01]  /*ce90*/  LOP3.LUT R6, R6, 0xffff0000, RZ, 0xc0, !PT ;  /* 0xffff000006067812 */ /* 0x000fe200078ec0ff */
[C---:B------:R-:W-:Y:S01]  /*cea0*/  FFMA.FTZ R49, R40.reuse, R45, -R49 ;  /* 0x0000002d28317223 */ /* 0x040fe20000010831 */
[----:B------:R-:W-:Y:S01]  /*ceb0*/  FFMA.FTZ R48, R40, R47, R4 ;  /* 0x0000002f28307223 */ /* 0x000fe20000010004 */
[----:B------:R-:W-:Y:S01]  /*cec0*/  LOP3.LUT R7, R7, 0xffff0000, RZ, 0xc0, !PT ;  /* 0xffff000007077812 */ /* 0x000fe200078ec0ff */
[----:B------:R-:W-:Y:S01]  /*ced0*/  FMUL.FTZ R52, R5, R44 ;  /* 0x0000002c05347220 */ /* 0x000fe20000410000 */
[C---:B------:R-:W-:Y:S01]  /*cee0*/  LOP3.LUT R40, R12.reuse, 0xffff0000, RZ, 0xc0, !PT ;  /* 0xffff00000c287812 */ /* 0x040fe200078ec0ff */
[----:B------:R-:W-:Y:S01]  /*cef0*/  IMAD.U32 R45, R12, 0x10000, RZ ;  /* 0x000100000c2d7824 */ /* 0x000fe200078e00ff */
[C---:B------:R-:W-:Y:S01]  /*cf00*/  LOP3.LUT R4, R10.reuse, 0xffff0000, RZ, 0xc0, !PT ;  /* 0xffff00000a047812 */ /* 0x040fe200078ec0ff */
[----:B------:R-:W-:-:S02]  /*cf10*/  IMAD.U32 R5, R10, 0x10000, RZ ;  /* 0x000100000a057824 */ /* 0x000fc400078e00ff */
        /* <DEDUP_REMOVED lines=15> */
.L_x_578:
[----:B------:R-:W-:Y:S05]  /*d010*/  BSYNC B1 ;  /* 0x0000000000017941 */ /* 0x000fea0003800000 */
.L_x_577:
[----:B------:R-:W-:-:S13]  /*d020*/  ISETP.GE.AND P0, PT, R223, R0, PT ;  /* 0x00000000df00720c */ /* 0x000fda0003f06270 */
[----:B------:R-:W-:Y:S05]  /*d030*/  @P0 BRA `(.L_x_589) ;  /* 0x0000003800a40947 */ /* 0x000fea0003800000 */
[----:B01234-:R-:W0:Y:S01]  /*d040*/  LDC R5, c[0x0][0x3d4] ;  /* 0x0000f500ff057b82 */ /* 0x01fe220000000800 */
        /* <DEDUP_REMOVED lines=15> */
[----:B------:R-:W-:Y:S01]  /*d140*/  LOP3.LUT R48, R38, 0xffff0000, RZ, 0xc0, !PT ;  /* 0xffff000026307812 */ /* 0x000fe200078ec0ff */
[C---:B------:R-:W-:Y:S01]  /*d150*/  IMAD.U32 R42, R35.reuse, 0x10000, RZ ;  /* 0x00010000232a7824 */ /* 0x040fe200078e00ff */
[----:B------:R-:W-:Y:S01]  /*d160*/  LOP3.LUT R44, R35, 0xffff0000, RZ, 0xc0, !PT ;  /* 0xffff0000232c7812 */ /* 0x000fe200078ec0ff */
[----:B------:R-:W-:Y:S02]  /*d170*/  IMAD.U32 R47, R39, 0x10000, RZ ;  /* 0x00010000272f7824 */ /* 0x000fe400078e00ff */
[C---:B0-----:R-:W-:Y:S01]  /*d180*/  IMAD.U32 R0, R4.reuse, 0x10000, RZ ;  /* 0x0001000004007824 */ /* 0x041fe200078e00ff */
[----:B------:R-:W-:Y:S01]  /*d190*/  LOP3.LUT R4, R4, 0xffff0000, RZ, 0xc0, !PT ;  /* 0xffff000004047812 */ /* 0x000fe200078ec0ff */
[C---:B------:R-:W-:Y:S01]  /*d1a0*/  IMAD.U32 R40, R5.reuse, 0x10000, RZ ;  /* 0x0001000005287824 */ /* 0x040fe200078e00ff */
[----:B------:R-:W-:Y:S01]  /*d1b0*/  LOP3.LUT R5, R5, 0xffff0000, RZ, 0xc0, !PT ;  /* 0xffff000005057812 */ /* 0x000fe200078ec0ff */
[C---:B------:R-:W-:Y:S01]  /*d1c0*/  IMAD.U32 R35, R6.reuse, 0x10000, RZ ;  /* 0x0001000006237824 */ /* 0x040fe200078e00ff */
[----:B------:R-:W-:Y:S01]  /*d1d0*/  LOP3.LUT R6, R6, 0xffff0000, RZ, 0xc0, !PT ;  /* 0xffff000006067812 */ /* 0x000fe200078ec0ff */
[-C--:B------:R-:W-:Y:S01]  /*d1e0*/  FMUL.FTZ R41, R46, R4.reuse ;  /* 0x000000042e297220 */ /* 0x080fe20000410000 */
[----:B------:R-:W-:Y:S01]  /*d1f0*/  FMUL.FTZ R43, R42, R4 ;  /* 0x000000042a2b7220 */ /* 0x000fe20000410000 */
[----:B------:R-:W-:Y:S01]  /*d200*/  FMUL.FTZ R45, R48, R5 ;  /* 0x00000005302d7220 */ /* 0x000fe20000410000 */
[----:B------:R-:W-:-:S02]  /*d210*/  IMAD.U32 R38, R7, 0x10000, RZ ;  /* 0x0001000007267824 */ /* 0x000fc400078e00ff */
[----:B------:R-:W-:Y:S01]  /*d220*/  FFMA.FTZ R4, R42, R0, -R41 ;  /* 0x000000002a047223 */ /* 0x000fe20000010829 */
[C---:B------:R-:W-:Y:S01]  /*d230*/  FMUL.FTZ R41, R44.reuse, R5 ;  /* 0x000000052c297220 */ /* 0x040fe20000410000 */
[----:B------:R-:W-:Y:S01]  /*d240*/  FFMA.FTZ R5, R44, R40, -R45 ;  /* 0x000000282c057223 */ /* 0x000fe2000001082d */
[----:B------:R-:W-:Y:S01]  /*d250*/  LOP3.LUT R7, R7, 0xffff0000, RZ, 0xc0, !PT ;  /* 0xffff000007077812 */ /* 0x000fe200078ec0ff */
[----:B------:R-:W-:Y:S01]  /*d260*/  IMAD.U32 R45, R37, 0x10000, RZ ;  /* 0x00010000252d7824 */ /* 0x000fe200078e00ff */
[----:B------:R-:W-:Y:S01]  /*d270*/  LOP3.LUT R44, R39, 0xffff0000, RZ, 0xc0, !PT ;  /* 0xffff0000272c7812 */ /* 0x000fe200078ec0ff */
[----:B------:R-:W-:Y:S01]  /*d280*/  FFMA.FTZ R43, R46, R0, R43 ;  /* 0x000000002e2b7223 */ /* 0x000fe2000001002b */
[----:B------:R-:W-:Y:S01]  /*d290*/  LOP3.LUT R42, R37, 0xffff0000, RZ, 0xc0, !PT ;  /* 0xffff0000252a7812 */ /* 0x000fe200078ec0ff */
[-C--:B------:R-:W-:Y:S01]  /*d2a0*/  FMUL.FTZ R0, R47, R6.reuse ;  /* 0x000000062f007220 */ /* 0x080fe20000410000 */
[C---:B------:R-:W-:Y:S01]  /*d2b0*/  FMUL.FTZ R6, R45.reuse, R6 ;  /* 0x000000062d067220 */ /* 0x040fe20000410000 */
[-C--:B------:R-:W-:Y:S01]  /*d2c0*/  FMUL.FTZ R37, R44, R7.reuse ;  /* 0x000000072c257220 */ /* 0x080fe20000410000 */
[----:B------:R-:W-:Y:S01]  /*d2d0*/  FFMA.FTZ R40, R48, R40, R41 ;  /* 0x0000002830287223 */ /* 0x000fe20000010029 */
[C---:B------:R-:W-:Y:S01]  /*d2e0*/  FMUL.FTZ R39, R42.reuse, R7 ;  /* 0x000000072a277220 */ /* 0x040fe20000410000 */
[-C--:B------:R-:W-:Y:S01]  /*d2f0*/  FFMA.FTZ R0, R45, R35.reuse, -R0 ;  /* 0x000000232d007223 */ /* 0x080fe20000010800 */
[-C--:B------:R-:W-:Y:S01]  /*d300*/  FFMA.FTZ R7, R42, R38.reuse, -R37 ;  /* 0x000000262a077223 */ /* 0x080fe20000010825 */
[----:B------:R-:W-:Y:S01]  /*d310*/  FFMA.FTZ R35, R47, R35, R6 ;  /* 0x000000232f237223 */ /* 0x000fe20000010006 */
[----:B------:R-:W-:Y:S01]  /*d320*/  FFMA.FTZ R38, R44, R38, R39 ;  /* 0x000000262c267223 */ /* 0x000fe20000010027 */
[----:B------:R-:W-:-:S02]  /*d330*/  F2FP.BF16.F32.PACK_AB R4, R43, R4 ;  /* 0x000000042b04723e */ /* 0x000fc400000010ff */
[----:B------:R-:W-:Y:S02]  /*d340*/  F2FP.BF16.F32.PACK_AB R5, R40, R5 ;  /* 0x000000052805723e */ /* 0x000fe400000010ff */
[----:B------:R-:W-:Y:S02]  /*d350*/  F2FP.BF16.F32.PACK_AB R6, R35, R0 ;  /* 0x000000002306723e */ /* 0x000fe400000010ff */
[----:B------:R-:W-:-:S05]  /*d360*/  F2FP.BF16.F32.PACK_AB R7, R38, R7 ;  /* 0x000000072607723e */ /* 0x000fca00000010ff */
[----:B------:R0:W-:Y:S02]  /*d370*/  STS.128 [R8+0x17400], R4 ;  /* 0x0174000408007388 */ /* 0x0001e40000000c00 */
.L_x_591:
[----:B------:R-:W-:Y:S05]  /*d380*/  BSYNC B1 ;  /* 0x0000000000017941 */ /* 0x000fea0003800000 */
.L_x_590:
[----:B------:R-:W-:Y:S04]  /*d390*/  BSSY B1, `(.L_x_592) ;  /* 0x0000028000017945 */ /* 0x000fe80003800000 */
[----:B------:R-:W-:Y:S05]  /*d3a0*/  @P1 BRA `(.L_x_593) ;  /* 0x0000000000981947 */ /* 0x000fea0003800000 */
[----:B0-----:R-:W0:Y:S01]  /*d3b0*/  LDS.128 R4, [R3+0x2000] ;  /* 0x0020000003047984 */ /* 0x001e220000000c00 */
[----:B------:R-:W-:Y:S01]  /*d3c0*/  SHF.L.U32 R42, R33, 0x10, RZ ;  /* 0x00000010212a7819 */ /* 0x000fe200000006ff */
[----:B------:R-:W-:Y:S01]  /*d3d0*/  IMAD.U32 R40, R31, 0x10000, RZ ;  /* 0x000100001f287824 */ /* 0x000fe200078e00ff */
[----:B------:R-:W-:Y:S01]  /*d3e0*/  LOP3.LUT R43, R33, 0xffff0000, RZ, 0xc0, !PT ;  /* 0xffff0000212b7812 */ /* 0x000fe200078ec0ff */
        /* <DEDUP_REMOVED lines=13> */
[-C--:B------:R-:W-:Y:S01]  /*d4c0*/  FFMA.FTZ R4, R40, R0.reuse, -R37 ;  /* 0x0000000028047223 */ /* 0x080fe20000010825 */
[----:B------:R-:W-:Y:S01]  /*d4d0*/  FFMA.FTZ R39, R42, R0, R39 ;  /* 0x000000002a277223 */ /* 0x000fe20000010027 */
[C---:B------:R-:W-:Y:S01]  /*d4e0*/  FMUL.FTZ R0, R41.reuse, R5 ;  /* 0x0000000529007220 */ /* 0x040fe20000410000 */
[-C--:B------:R-:W-:Y:S01]  /*d4f0*/  FFMA.FTZ R5, R41, R35.reuse, -R38 ;  /* 0x0000002329057223 */ /* 0x080fe20000010826 */
[----:B------:R-:W-:Y:S01]  /*d500*/  LOP3.LUT R7, R7, 0xffff0000, RZ, 0xc0, !PT ;  /* 0xffff000007077812 */ /* 0x000fe200078ec0ff */
[C---:B------:R-:W-:Y:S01]  /*d510*/  IMAD.U32 R37, R32.reuse, 0x10000, RZ ;  /* 0x0001000020257824 */ /* 0x040fe200078e00ff */
[----:B------:R-:W-:Y:S01]  /*d520*/  LOP3.LUT R41, R32, 0xffff0000, RZ, 0xc0, !PT ;  /* 0xffff000020297812 */ /* 0x000fe200078ec0ff */
[-C--:B------:R-:W-:Y:S01]  /*d530*/  FMUL.FTZ R32, R45, R6.reuse ;  /* 0x000000062d207220 */ /* 0x080fe20000410000 */
[----:B------:R-:W-:Y:S01]  /*d540*/  FFMA.FTZ R0, R43, R35, R0 ;  /* 0x000000232b007223 */ /* 0x000fe20000010000 */
[----:B------:R-:W-:Y:S01]  /*d550*/  FMUL.FTZ R34, R37, R6 ;  /* 0x0000000625227220 */ /* 0x000fe20000410000 */
[-C--:B------:R-:W-:Y:S01]  /*d560*/  FMUL.FTZ R38, R47, R7.reuse ;  /* 0x000000072f267220 */ /* 0x080fe20000410000 */
[----:B------:R-:W-:Y:S01]  /*d570*/  FMUL.FTZ R40, R41, R7 ;  /* 0x0000000729287220 */ /* 0x000fe20000410000 */
[-C--:B------:R-:W-:Y:S01]  /*d580*/  FFMA.FTZ R6, R37, R31.reuse, -R32 ;  /* 0x0000001f25067223 */ /* 0x080fe20000010820 */
[----:B------:R-:W-:Y:S01]  /*d590*/  FFMA.FTZ R31, R45, R31, R34 ;  /* 0x0000001f2d1f7223 */ /* 0x000fe20000010022 */
[-C--:B------:R-:W-:Y:S01]  /*d5a0*/  FFMA.FTZ R7, R41, R33.reuse, -R38 ;  /* 0x0000002129077223 */ /* 0x080fe20000010826 */
[----:B------:R-:W-:Y:S01]  /*d5b0*/  FFMA.FTZ R40, R47, R33, R40 ;  /* 0x000000212f287223 */ /* 0x000fe20000010028 */
[----:B------:R-:W-:-:S02]  /*d5c0*/  F2FP.BF16.F32.PACK_AB R4, R39, R4 ;  /* 0x000000042704723e */ /* 0x000fc400000010ff */
[----:B------:R-:W-:Y:S02]  /*d5d0*/  F2FP.BF16.F32.PACK_AB R5, R0, R5 ;  /* 0x000000050005723e */ /* 0x000fe400000010ff */
[----:B------:R-:W-:Y:S02]  /*d5e0*/  F2FP.BF16.F32.PACK_AB R6, R31, R6 ;  /* 0x000000061f06723e */ /* 0x000fe400000010ff */
[----:B------:R-:W-:-:S05]  /*d5f0*/  F2FP.BF16.F32.PACK_AB R7, R40, R7 ;  /* 0x000000072807723e */ /* 0x000fca00000010ff */
[----:B------:R1:W-:Y:S02]  /*d600*/  STS.128 [R3+0x2000], R4 ;  /* 0x0020000403007388 */ /* 0x0003e40000000c00 */
.L_x_593:
[----:B------:R-:W-:Y:S05]  /*d610*/  BSYNC B1 ;  /* 0x0000000000017941 */ /* 0x000fea0003800000 */
.L_x_592:
[----:B------:R-:W-:Y:S04]  /*d620*/  BSSY B1, `(.L_x_594) ;  /* 0x0000028000017945 */ /* 0x000fe80003800000 */
[----:B------:R-:W-:Y:S05]  /*d630*/  @P2 BRA `(.L_x_595) ;  /* 0x0000000000982947 */ /* 0x000fea0003800000 */
[----:B01----:R-:W0:Y:S01]  /*d640*/  LDS.128 R4, [R8+0x1b400] ;  /* 0x01b4000008047984 */ /* 0x003e220000000c00 */
[----:B------:R-:W-:Y:S01]  /*d650*/  IMAD.U32 R34, R27, 0x10000, RZ ;  /* 0x000100001b227824 */ /* 0x000fe200078e00ff */
[C---:B------:R-:W-:Y:S01]  /*d660*/  LOP3.LUT R39, R29.reuse, 0xffff0000, RZ, 0xc0, !PT ;  /* 0xffff00001d277812 */ /* 0x040fe200078ec0ff */
[----:B------:R-:W-:Y:S01]  /*d670*/  IMAD.U32 R38, R29, 0x10000, RZ ;  /* 0x000100001d267824 */ /* 0x000fe200078e00ff */
        /* <DEDUP_REMOVED lines=34> */
.L_x_595:
[----:B------:R-:W-:Y:S05]  /*d8a0*/  BSYNC B1 ;  /* 0x0000000000017941 */ /* 0x000fea0003800000 */
.L_x_594:
[----:B------:R-:W-:Y:S04]  /*d8b0*/  BSSY B1, `(.L_x_596) ;  /* 0x0000028000017945 */ /* 0x000fe80003800000 */
[----:B------:R-:W-:Y:S05]  /*d8c0*/  @P3 BRA `(.L_x_597) ;  /* 0x0000000000983947 */ /* 0x000fea0003800000 */
[----:B012---:R-:W0:Y:S01]  /*d8d0*/  LDS.128 R4, [R3+0x6000] ;  /* 0x0060000003047984 */ /* 0x007e220000000c00 */
[----:B------:R-:W-:Y:S01]  /*d8e0*/  IMAD.U32 R30, R21, 0x10000, RZ ;  /* 0x00010000151e7824 */ /* 0x000fe200078e00ff */
[C---:B------:R-:W-:Y:S01]  /*d8f0*/  LOP3.LUT R35, R25.reuse, 0xffff0000, RZ, 0xc0, !PT ;  /* 0xffff000019237812 */ /* 0x040fe200078ec0ff */
[----:B------:R-:W-:Y:S01]  /*d900*/  IMAD.U32 R32, R25, 0x10000, RZ ;  /* 0x0001000019207824 */ /* 0x000fe200078e00ff */
[----:B------:R-:W-:Y:S02]  /*d910*/  LOP3.LUT R33, R21, 0xffff0000, RZ, 0xc0, !PT ;  /* 0xffff000015217812 */ /* 0x000fe400078ec0ff */
[C---:B------:R-:W-:Y:S02]  /*d920*/  SHF.L.U32 R37, R26.reuse, 0x10, RZ ;  /* 0x000000101a257819 */ /* 0x040fe400000006ff */
        /* <DEDUP_REMOVED lines=32> */
.L_x_597:
[----:B------:R-:W-:Y:S05]  /*db30*/  BSYNC B1 ;  /* 0x0000000000017941 */ /* 0x000fea0003800000 */
.L_x_596:
[----:B------:R-:W-:Y:S04]  /*db40*/  BSSY B1, `(.L_x_598) ;  /* 0x0000028000017945 */ /* 0x000fe80003800000 */
[----:B------:R-:W-:Y:S05]  /*db50*/  @P4 BRA `(.L_x_599) ;  /* 0x0000000000984947 */ /* 0x000fea0003800000 */
[----:B0123--:R-:W0:Y:S01]  /*db60*/  LDS.128 R4, [R8+0x1f400] ;  /* 0x01f4000008047984 */ /* 0x00fe220000000c00 */
        /* <DEDUP_REMOVED lines=37> */
.L_x_599:
[----:B------:R-:W-:Y:S05]  /*ddc0*/  BSYNC B1 ;  /* 0x0000000000017941 */ /* 0x000fea0003800000 */
.L_x_598:
[----:B------:R-:W-:Y:S05]  /*ddd0*/  @P5 BRA `(.L_x_589) ;  /* 0x0000002c003c5947 */ /* 0x000fea0003800000 */
[----:B01234-:R-:W0:Y:S01]  /*dde0*/  LDS.128 R4, [R3+0xa000] ;  /* 0x00a0000003047984 */ /* 0x01fe220000000c00 */
[C---:B------:R-:W-:Y:S01]  /*ddf0*/  IMAD.U32 R24, R11.reuse, 0x10000, RZ ;  /* 0x000100000b187824 */ /* 0x040fe200078e00ff */
[----:B------:R-:W-:Y:S01]  /*de00*/  LOP3.LUT R26, R11, 0xffff0000, RZ, 0xc0, !PT ;  /* 0xffff00000b1a7812 */ /* 0x000fe200078ec0ff */
[C---:B------:R-:W-:Y:S01]  /*de10*/  IMAD.U32 R14, R9.reuse, 0x10000, RZ ;  /* 0x00010000090e7824 */ /* 0x040fe200078e00ff */
        /* <DEDUP_REMOVED lines=16> */
[----:B------:R-:W-:Y:S01]  /*df20*/  LOP3.LUT R7, R7, 0xffff0000, RZ, 0xc0, !PT ;  /* 0xffff000007077812 */ /* 0x000fe200078ec0ff */
[----:B------:R-:W-:Y:S01]  /*df30*/  FFMA.FTZ R5, R20, R8, -R21 ;  /* 0x0000000814057223 */ /* 0x000fe20000010815 */
[----:B------:R-:W-:Y:S02]  /*df40*/  IMAD.U32 R21, R10, 0x10000, RZ ;  /* 0x000100000a157824 */ /* 0x000fe400078e00ff */
[----:B------:R-:W-:Y:S01]  /*df50*/  FFMA.FTZ R15, R24, R0, R15 ;  /* 0x00000000180f7223 */ /* 0x000fe2000001000f */
[-C--:B------:R-:W-:Y:S01]  /*df60*/  FMUL.FTZ R0, R27, R6.reuse ;  /* 0x000000061b007220 */ /* 0x080fe20000410000 */
[-C--:B------:R-:W-:Y:S01]  /*df70*/  FMUL.FTZ R10, R29, R7.reuse ;  /* 0x000000071d0a7220 */ /* 0x080fe20000410000 */
[----:B------:R-:W-:Y:S01]  /*df80*/  FMUL.FTZ R6, R21, R6 ;  /* 0x0000000615067220 */ /* 0x000fe20000410000 */
[----:B------:R-:W-:Y:S01]  /*df90*/  FMUL.FTZ R12, R25, R7 ;  /* 0x00000007190c7220 */ /* 0x000fe20000410000 */
[-C--:B------:R-:W-:Y:S01]  /*dfa0*/  FFMA.FTZ R0, R21, R9.reuse, -R0 ;  /* 0x0000000915007223 */ /* 0x080fe20000010800 */
[----:B------:R-:W-:Y:S01]  /*dfb0*/  FFMA.FTZ R8, R26, R8, R13 ;  /* 0x000000081a087223 */ /* 0x000fe2000001000d */
[----:B------:R-:W-:Y:S01]  /*dfc0*/  FFMA.FTZ R9, R27, R9, R6 ;  /* 0x000000091b097223 */ /* 0x000fe20000010006 */
[-C--:B------:R-:W-:Y:S01]  /*dfd0*/  FFMA.FTZ R7, R25, R11.reuse, -R10 ;  /* 0x0000000b19077223 */ /* 0x080fe2000001080a */
[----:B------:R-:W-:Y:S01]  /*dfe0*/  FFMA.FTZ R12, R29, R11, R12 ;  /* 0x0000000b1d0c7223 */ /* 0x000fe2000001000c */
[----:B------:R-:W-:-:S02]  /*dff0*/  F2FP.BF16.F32.PACK_AB R4, R15, R4 ;  /* 0x000000040f04723e */ /* 0x000fc400000010ff */
[----:B------:R-:W-:Y:S02]  /*e000*/  F2FP.BF16.F32.PACK_AB R5, R8, R5 ;  /* 0x000000050805723e */ /* 0x000fe400000010ff */
[----:B------:R-:W-:Y:S02]  /*e010*/  F2FP.BF16.F32.PACK_AB R6, R9, R0 ;  /* 0x000000000906723e */ /* 0x000fe400000010ff */
[----:B------:R-:W-:-:S05]  /*e020*/  F2FP.BF16.F32.PACK_AB R7, R12, R7 ;  /* 0x000000070c07723e */ /* 0x000fca00000010ff */
[----:B------:R0:W-:Y:S01]  /*e030*/  STS.128 [R3+0xa000], R4 ;  /* 0x00a0000403007388 */ /* 0x0001e20000000c00 */
[----:B------:R-:W-:Y:S05]  /*e040*/  BRA `(.L_x_589) ;  /* 0x0000002800a07947 */ /* 0x000fea0003800000 */
.L_x_568:
        /* <DEDUP_REMOVED lines=15> */
[----:B------:R-:W-:Y:S01]  /*e140*/  ULDC UR4, c[0x0][0x3d4] ;  /* 0x0000f50000047ab9 */ /* 0x000fe20000000800 */
[----:B------:R-:W-:Y:S02]  /*e150*/  CS2R R24, SRZ ;  /* 0x0000000000187805 */ /* 0x000fe4000001ff00 */
[----:B------:R-:W-:Y:S02]  /*e160*/  ISETP.GE.AND P0, PT, R22, UR4, PT ;  /* 0x0000000416007c0c */ /* 0x000fe4000bf06270 */
[----:B------:R-:W-:Y:S02]  /*e170*/  CS2R R26, SRZ ;  /* 0x00000000001a7805 */ /* 0x000fe4000001ff00 */
[----:B------:R-:W-:Y:S02]  /*e180*/  ISETP.GE.AND P2, PT, R204, UR4, PT ;  /* 0x00000004cc007c0c */ /* 0x000fe4000bf46270 */
[----:B------:R-:W-:Y:S02]  /*e190*/  CS2R R28, SRZ ;  /* 0x00000000001c7805 */ /* 0x000fe4000001ff00 */
[----:B------:R-:W-:-:S02]  /*e1a0*/  ISETP.GE.AND P3, PT, R205, UR4, PT ;  /* 0x00000004cd007c0c */ /* 0x000fc4000bf66270 */
        /* <DEDUP_REMOVED lines=9> */
[----:B------:R0:W5:Y:S04]  /*e240*/  @!P0 LDG.E.128 R24, desc[UR60][R44.64] ;  /* 0x0000003c2c188981 */ /* 0x000168000c1e1d00 */
[----:B------:R0:W5:Y:S04]  /*e250*/  @!P2 LDG.E.128 R28, desc[UR60][R44.64+0x40] ;  /* 0x0000403c2c1ca981 */ /* 0x000168000c1e1d00 */
[----:B------:R0:W5:Y:S04]  /*e260*/  @!P3 LDG.E.128 R32, desc[UR60][R44.64+0x80] ;  /* 0x0000803c2c20b981 */ /* 0x000168000c1e1d00 */
[----:B------:R0:W5:Y:S04]  /*e270*/  @!P0 LDG.E.128 R4, desc[UR60][R46.64] ;  /* 0x0000003c2e048981 */ /* 0x000168000c1e1d00 */
[----:B------:R0:W5:Y:S04]  /*e280*/  @!P2 LDG.E.128 R8, desc[UR60][R46.64+0x40] ;  /* 0x0000403c2e08a981 */ /* 0x000168000c1e1d00 */
[----:B------:R0:W5:Y:S02]  /*e290*/  @!P3 LDG.E.128 R12, desc[UR60][R46.64+0x80] ;  /* 0x0000803c2e0cb981 */ /* 0x000164000c1e1d00 */
.L_x_601:
[----:B------:R-:W-:Y:S05]  /*e2a0*/  BSYNC B1 ;  /* 0x0000000000017941 */ /* 0x000fea0003800000 */
.L_x_600:
[----:B-----5:R-:W-:Y:S01]  /*e2b0*/  MOV R42, R25 ;  /* 0x00000019002a7202 */ /* 0x020fe20000000f00 */
[----:B------:R-:W-:Y:S01]  /*e2c0*/  IMAD.MOV.U32 R43, RZ, RZ, R27 ;  /* 0x000000ffff2b7224 */ /* 0x000fe200078e001b */
[----:B------:R-:W-:Y:S01]  /*e2d0*/  SHF.R.U64 R49, R24, 0x10, R25 ;  /* 0x0000001018317819 */ /* 0x000fe20000001219 */
[----:B------:R-:W-:Y:S01]  /*e2e0*/  IMAD.MOV.U32 R48, RZ, RZ, R35 ;  /* 0x000000ffff307224 */ /* 0x000fe200078e0023 */
[----:B------:R-:W-:Y:S01]  /*e2f0*/  SHF.R.U32.HI R50, RZ, 0x10, R25 ;  /* 0x00000010ff327819 */ /* 0x000fe20000011619 */
[----:B------:R-:W-:Y:S01]  /*e300*/  IMAD.MOV.U32 R25, RZ, RZ, R26 ;  /* 0x000000ffff197224 */ /* 0x000fe200078e001a */
[--C-:B------:R-:W-:Y:S01]  /*e310*/  SHF.R.U64 R51, R26, 0x10, R27.reuse ;  /* 0x000000101a337819 */ /* 0x100fe2000000121b */
[----:B------:R-:W-:Y:S01]  /*e320*/  IMAD.MOV.U32 R26, RZ, RZ, R28 ;  /* 0x000000ffff1a7224 */ /* 0x000fe200078e001c */
[----:B------:R-:W-:Y:S01]  /*e330*/  SHF.R.U32.HI R52, RZ, 0x10, R27 ;  /* 0x00000010ff347819 */ /* 0x000fe2000001161b */
[--C-:B------:R-:W-:Y:S01]  /*e340*/  IMAD.MOV.U32 R27, RZ, RZ, R29.reuse ;  /* 0x000000ffff1b7224 */ /* 0x100fe200078e001d */
[----:B------:R-:W-:Y:S01]  /*e350*/  SHF.R.U64 R53, R28, 0x10, R29 ;  /* 0x000000101c357819 */ /* 0x000fe2000000121d */
[----:B------:R-:W-:Y:S01]  /*e360*/  IMAD.MOV.U32 R3, RZ, RZ, R24 ;  /* 0x000000ffff037224 */ /* 0x000fe200078e0018 */
[--C-:B------:R-:W-:Y:S01]  /*e370*/  SHF.R.U64 R59, R34, 0x10, R35.reuse ;  /* 0x00000010223b7819 */ /* 0x100fe20000001223 */
[----:B------:R-:W-:Y:S01]  /*e380*/  IMAD.MOV.U32 R28, RZ, RZ, R30 ;  /* 0x000000ffff1c7224 */ /* 0x000fe200078e001e */
[----:B------:R-:W-:Y:S01]  /*e390*/  SHF.R.U32.HI R60, RZ, 0x10, R35 ;  /* 0x00000010ff3c7819 */ /* 0x000fe20000011623 */
[----:B0-----:R-:W-:Y:S01]  /*e3a0*/  IMAD.MOV.U32 R44, RZ, RZ, R31 ;  /* 0x000000ffff2c7224 */ /* 0x001fe200078e001f */
[----:B------:R-:W-:Y:S01]  /*e3b0*/  PRMT R35, R25, 0x5410, R51 ;  /* 0x0000541019237816 */ /* 0x000fe20000000033 */
[----:B------:R-:W-:Y:S01]  /*e3c0*/  UMOV UR4, 0xffffffff ;  /* 0xffffffff00047882 */ /* 0x000fe20000000000 */
[----:B------:R-:W-:Y:S01]  /*e3d0*/  PRMT R25, R26, 0x5410, R53 ;  /* 0x000054101a197816 */ /* 0x000fe20000000035 */
[----:B------:R-:W-:Y:S01]  /*e3e0*/  IMAD.MOV.U32 R46, RZ, RZ, R33 ;  /* 0x000000ffff2e7224 */ /* 0x000fe200078e0021 */
[----:B------:R-:W-:Y:S01]  /*e3f0*/  SHF.R.U32.HI R54, RZ, 0x10, R29 ;  /* 0x00000010ff367819 */ /* 0x000fe2000001161d */
[----:B------:R-:W-:Y:S01]  /*e400*/  IMAD.MOV.U32 R45, RZ, RZ, R32 ;  /* 0x000000ffff2d7224 */ /* 0x000fe200078e0020 */
[----:B------:R-:W-:Y:S01]  /*e410*/  PRMT R26, R27, 0x7610, R26 ;  /* 0x000076101b1a7816 */ /* 0x000fe2000000001a */
[----:B------:R-:W-:Y:S01]  /*e420*/  IMAD.MOV.U32 R47, RZ, RZ, R34 ;  /* 0x000000ffff2f7224 */ /* 0x000fe200078e0022 */
[--C-:B------:R-:W-:Y:S01]  /*e430*/  SHF.R.U64 R55, R30, 0x10, R31.reuse ;  /* 0x000000101e377819 */ /* 0x100fe2000000121f */
[----:B------:R-:W-:Y:S01]  /*e440*/  IMAD.MOV.U32 R20, RZ, RZ, R4 ;  /* 0x000000ffff147224 */ /* 0x000fe200078e0004 */
[----:B------:R-:W-:Y:S01]  /*e450*/  SHF.R.U32.HI R56, RZ, 0x10, R31 ;  /* 0x00000010ff387819 */ /* 0x000fe2000001161f */
        /* <DEDUP_REMOVED lines=13> */
[----:B------:R-:W-:Y:S01]  /*e530*/  SHF.R.U64 R65, R8, 0x10, R9 ;  /* 0x0000001008417819 */ /* 0x000fe20000001209 */
[----:B------:R-:W-:Y:S01]  /*e540*/  IMAD.MOV.U32 R7, RZ, RZ, R13 ;  /* 0x000000ffff077224 */ /* 0x000fe200078e000d */
[----:B------:R-:W-:Y:S01]  /*e550*/  SHF.R.U32.HI R66, RZ, 0x10, R9 ;  /* 0x00000010ff427819 */ /* 0x000fe20000011609 */
[----:B------:R-:W-:Y:S01]  /*e560*/  IMAD.MOV.U32 R8, RZ, RZ, R14 ;  /* 0x000000ffff087224 */ /* 0x000fe200078e000e */
[----:B------:R-:W-:Y:S01]  /*e570*/  PRMT R33, R3, 0x5410, R49 ;  /* 0x0000541003217816 */ /* 0x000fe20000000031 */
[----:B------:R-:W-:Y:S01]  /*e580*/  IMAD.MOV.U32 R9, RZ, RZ, R15 ;  /* 0x000000ffff097224 */ /* 0x000fe200078e000f */
[----:B------:R-:W-:-:S02]  /*e590*/  PRMT R27, R28, 0x7610, R27 ;  /* 0x000076101c1b7816 */ /* 0x000fc4000000001b */
[--C-:B------:R-:W-:Y:S02]  /*e5a0*/  SHF.R.U64 R10, R10, 0x10, R11.reuse ;  /* 0x000000100a0a7819 */ /* 0x100fe4000000120b */
[----:B------:R-:W-:Y:S02]  /*e5b0*/  SHF.R.U32.HI R67, RZ, 0x10, R11 ;  /* 0x00000010ff437819 */ /* 0x000fe4000001160b */
[----:B------:R-:W-:Y:S02]  /*e5c0*/  MOV R6, R12 ;  /* 0x0000000c00067202 */ /* 0x000fe40000000f00 */
[--C-:B------:R-:W-:Y:S02]  /*e5d0*/  SHF.R.U64 R68, R12, 0x10, R13.reuse ;  /* 0x000000100c447819 */ /* 0x100fe4000000120d */
[----:B------:R-:W-:Y:S02]  /*e5e0*/  SHF.R.U32.HI R69, RZ, 0x10, R13 ;  /* 0x00000010ff457819 */ /* 0x000fe4000001160d */
[----:B------:R-:W-:-:S02]  /*e5f0*/  SHF.R.U64 R70, R14, 0x10, R15 ;  /* 0x000000100e467819 */ /* 0x000fc4000000120f */
[----:B------:R-:W-:Y:S02]  /*e600*/  SHF.R.U32.HI R71, RZ, 0x10, R15 ;  /* 0x00000010ff477819 */ /* 0x000fe4000001160f */
[----:B------:R-:W-:Y:S02]  /*e610*/  PRMT R34, R42, 0x5410, R50 ;  /* 0x000054102a227816 */ /* 0x000fe40000000032 */
[----:B------:R-:W-:Y:S02]  /*e620*/  PRMT R4, R43, 0x7610, R4 ;  /* 0x000076102b047816 */ /* 0x000fe40000000004 */
[----:B------:R-:W-:Y:S02]  /*e630*/  PRMT R5, R5, 0x5410, R52 ;  /* 0x0000541005057816 */ /* 0x000fe40000000034 */
[----:B------:R-:W-:Y:S02]  /*e640*/  PRMT R26, R26, 0x5410, R54 ;  /* 0x000054101a1a7816 */ /* 0x000fe40000000036 */
[----:B------:R-:W-:-:S02]  /*e650*/  PRMT R28, R44, 0x7610, R28 ;  /* 0x000076102c1c7816 */ /* 0x000fc4000000001c */
[----:B------:R-:W-:Y:S01]  /*e660*/  LEA.HI R3, R224, R224, RZ, 0x1 ;  /* 0x000000e0e0037211 */ /* 0x000fe200078f08ff */
[----:B------:R-:W-:Y:S06]  /*e670*/  BRA.DIV UR4, `(.L_x_602) ;  /* 0x0000016a04d47947 */ /* 0x000fec000b800000 */
.L_x_781:
[----:B------:R-:W-:Y:S01]  /*e680*/  UMOV UR4, 0xffffffff ;  /* 0xffffffff00047882 */ /* 0x000fe20000000000 */
[----:B------:R-:W-:Y:S02]  /*e690*/  LOP3.LUT R3, R3, 0xfffffffe, RZ, 0xc0, !PT ;  /* 0xfffffffe03037812 */ /* 0x000fe400078ec0ff */
[----:B------:R-:W-:Y:S05]  /*e6a0*/  BRA.DIV UR4, `(.L_x_603) ;  /* 0x0000016a04f07947 */ /* 0x000fea000b800000 */
.L_x_784:
[----:B------:R-:W-:Y:S01]  /*e6b0*/  UMOV UR4, 0xffffffff ;  /* 0xffffffff00047882 */ /* 0x000fe20000000000 */
[----:B------:R-:W-:Y:S02]  /*e6c0*/  IMAD.IADD R3, R224, 0x1, -R3 ;  /* 0x00000001e0037824 */ /* 0x000fe400078e0a03 */
[----:B------:R-:W-:Y:S05]  /*e6d0*/  BRA.DIV UR4, `(.L_x_604) ;  /* 0x0000016e040c7947 */ /* 0x000fea000b800000 */
.L_x_787:
[----:B------:R-:W-:Y:S01]  /*e6e0*/  UMOV UR4, 0xffffffff ;  /* 0xffffffff00047882 */ /* 0x000fe20000000000 */
[----:B------:R-:W-:Y:S02]  /*e6f0*/  SHF.L.U32 R3, R3, 0x1f, RZ ;  /* 0x0000001f03037819 */ /* 0x000fe400000006ff */
[----:B------:R-:W-:Y:S05]  /*e700*/  BRA.DIV UR4, `(.L_x_605) ;  /* 0x0000016e04287947 */ /* 0x000fea000b800000 */
.L_x_790:
        /* <DEDUP_REMOVED lines=22> */
.L_x_791:
[----:B------:R-:W-:Y:S05]  /*e870*/  BSYNC B1 ;  /* 0x0000000000017941 */ /* 0x000fea0003800000 */
.L_x_606:
[----:B------:R-:W-:Y:S01]  /*e880*/  BSSY B1, `(.L_x_608) ;  /* 0x0000115000017945 */ /* 0x000fe20003800000 */
[C---:B------:R-:W-:Y:S02]  /*e890*/  PRMT R37, R4.reuse, 0x7610, R5 ;  /* 0x0000761004257816 */ /* 0x040fe40000000005 */
[----:B0-----:R-:W-:Y:S01]  /*e8a0*/  PRMT R3, R4, 0x7632, R6 ;  /* 0x0000763204037816 */ /* 0x001fe20000000006 */
[----:B------:R-:W-:Y:S06]  /*e8b0*/  @P1 BRA `(.L_x_609) ;  /* 0x0000001000441947 */ /* 0x000fec0003800000 */
[----:B------:R-:W0:Y:S01]  /*e8c0*/  LDC R42, c[0x0][0x3d4] ;  /* 0x0000f500ff2a7b82 */ /* 0x000e220000000800 */
[----:B------:R-:W-:Y:S01]  /*e8d0*/  BSSY B2, `(.L_x_610) ;  /* 0x000005f000027945 */ /* 0x000fe20003800000 */
[-C--:B0-----:R-:W-:Y:S02]  /*e8e0*/  ISETP.GE.AND P0, PT, R22, R42.reuse, PT ;  /* 0x0000002a1600720c */ /* 0x081fe40003f06270 */
[-C--:B------:R-:W-:Y:S02]  /*e8f0*/  ISETP.GE.AND P1, PT, R204, R42.reuse, PT ;  /* 0x0000002acc00720c */ /* 0x080fe40003f26270 */
[----:B------:R-:W-:-:S09]  /*e900*/  ISETP.GE.AND P2, PT, R205, R42, PT ;  /* 0x0000002acd00720c */ /* 0x000fd20003f46270 */
[----:B------:R-:W-:Y:S05]  /*e910*/  @P0 BRA `(.L_x_611) ;  /* 0x0000000400680947 */ /* 0x000fea0003800000 */
[----:B------:R-:W-:Y:S01]  /*e920*/  LEA.HI R6, R42, R227, RZ, 0x1d ;  /* 0x000000e32a067211 */ /* 0x000fe200078fe8ff */
[----:B------:R-:W-:Y:S01]  /*e930*/  IMAD.U32 R54, R38, 0x10000, RZ ;  /* 0x0001000026367824 */ /* 0x000fe200078e00ff */
[----:B------:R-:W-:Y:S01]  /*e940*/  LOP3.LUT R4, R208, 0x38, R22, 0xf8, !PT ;  /* 0x00000038d0047812 */ /* 0x000fe200078ef816 */
[----:B------:R-:W-:Y:S01]  /*e950*/  IMAD.U32 R52, R33, 0x10000, RZ ;  /* 0x0001000021347824 */ /* 0x000fe200078e00ff */
[----:B------:R-:W-:Y:S01]  /*e960*/  SHF.R.S32.HI R9, RZ, 0x1f, R6 ;  /* 0x0000001fff097819 */ /* 0x000fe20000011406 */
[----:B------:R-:W-:Y:S01]  /*e970*/  IMAD.SHL.U32 R7, R6, 0x8, RZ ;  /* 0x0000000806077824 */ /* 0x000fe200078e00ff */
[-C--:B------:R-:W-:Y:S01]  /*e980*/  LOP3.LUT R5, R4, R209.reuse, RZ, 0x3c, !PT ;  /* 0x000000d104057212 */ /* 0x080fe200078e3cff */
[----:B------:R-:W-:Y:S01]  /*e990*/  IMAD.U32 R53, R39, 0x10000, RZ ;  /* 0x0001000027357824 */ /* 0x000fe200078e00ff */
[----:B------:R-:W-:Y:S02]  /*e9a0*/  LEA.HI R9, R9, R6, RZ, 0x3 ;  /* 0x0000000609097211 */ /* 0x000fe400078f18ff */
[----:B------:R-:W-:Y:S01]  /*e9b0*/  LOP3.LUT R4, R208, 0x38, R7, 0xf8, !PT ;  /* 0x00000038d0047812 */ /* 0x000fe200078ef807 */
[----:B------:R-:W-:Y:S01]  /*e9c0*/  IMAD.IADD R5, R210, 0x1, R5 ;  /* 0x00000001d2057824 */ /* 0x000fe200078e0205 */
[----:B------:R-:W-:Y:S01]  /*e9d0*/  LOP3.LUT R51, R38, 0xffff0000, RZ, 0xc0, !PT ;  /* 0xffff000026337812 */ /* 0x000fe200078ec0ff */
[----:B------:R-:W-:Y:S01]  /*e9e0*/  IMAD.SHL.U32 R9, R9, 0x400, RZ ;  /* 0x0000040009097824 */ /* 0x000fe200078e00ff */
[----:B------:R-:W-:Y:S01]  /*e9f0*/  LOP3.LUT R4, R4, R209, RZ, 0x3c, !PT ;  /* 0x000000d104047212 */ /* 0x000fe200078e3cff */
[----:B------:R-:W-:-:S03]  /*ea00*/  IMAD R61, R5, 0x2, R2 ;  /* 0x00000002053d7824 */ /* 0x000fc600078e0202 */
[----:B------:R-:W-:-:S04]  /*ea10*/  LOP3.LUT R9, R9, 0x7fffe000, RZ, 0xc0, !PT ;  /* 0x7fffe00009097812 */ /* 0x000fc800078ec0ff */
[----:B------:R-:W-:Y:S02]  /*ea20*/  IADD3 R9, R4, R9, R210 ;  /* 0x0000000904097210 */ /* 0x000fe40007ffe0d2 */
[----:B------:R-:W0:Y:S03]  /*ea30*/  LDS.128 R4, [R61+0x15400] ;  /* 0x015400003d047984 */ /* 0x000e260000000c00 */
[----:B------:R-:W-:-:S05]  /*ea40*/  IMAD R62, R9, 0x2, R2 ;  /* 0x00000002093e7824 */ /* 0x000fca00078e0202 */
[----:B------:R-:W1:Y:S01]  /*ea50*/  LDS.128 R8, [R62+0x15400] ;  /* 0x015400003e087984 */ /* 0x000e620000000c00 */
[C---:B0-----:R-:W-:Y:S01]  /*ea60*/  IMAD.U32 R43, R4.reuse, 0x10000, RZ ;  /* 0x00010000042b7824 */ /* 0x041fe200078e00ff */
[----:B------:R-:W-:Y:S01]  /*ea70*/  LOP3.LUT R4, R4, 0xffff0000, RZ, 0xc0, !PT ;  /* 0xffff000004047812 */ /* 0x000fe200078ec0ff */
[C---:B------:R-:W-:Y:S01]  /*ea80*/  IMAD.U32 R44, R5.reuse, 0x10000, RZ ;  /* 0x00010000052c7824 */ /* 0x040fe200078e00ff */
[----:B------:R-:W-:Y:S01]  /*ea90*/  LOP3.LUT R5, R5, 0xffff0000, RZ, 0xc0, !PT ;  /* 0xffff000005057812 */ /* 0x000fe200078ec0ff */
[C---:B------:R-:W-:Y:S01]  /*eaa0*/  IMAD.U32 R45, R6.reuse, 0x10000, RZ ;  /* 0x00010000062d7824 */ /* 0x040fe200078e00ff */
[----:B------:R-:W-:Y:S01]  /*eab0*/  LOP3.LUT R6, R6, 0xffff0000, RZ, 0xc0, !PT ;  /* 0xffff000006067812 */ /* 0x000fe200078ec0ff */
[C---:B------:R-:W-:Y:S01]  /*eac0*/  IMAD.U32 R46, R7.reuse, 0x10000, RZ ;  /* 0x00010000072e7824 */ /* 0x040fe200078e00ff */
[----:B------:R-:W-:Y:S01]  /*ead0*/  LOP3.LUT R7, R7, 0xffff0000, RZ, 0xc0, !PT ;  /* 0xffff000007077812 */ /* 0x000fe200078ec0ff */
[C---:B-1----:R-:W-:Y:S01]  /*eae0*/  IMAD.U32 R47, R8.reuse, 0x10000, RZ ;  /* 0x00010000082f7824 */ /* 0x042fe200078e00ff */
[----:B------:R-:W-:Y:S01]  /*eaf0*/  LOP3.LUT R8, R8, 0xffff0000, RZ, 0xc0, !PT ;  /* 0xffff000008087812 */ /* 0x000fe200078ec0ff */
[----:B------:R-:W-:Y:S01]  /*eb00*/  IMAD.U32 R48, R9, 0x10000, RZ ;  /* 0x0001000009307824 */ /* 0x000fe200078e00ff */
[----:B------:R-:W-:Y:S01]  /*eb10*/  SHF.L.U32 R50, R11, 0x10, RZ ;  /* 0x000000100b327819 */ /* 0x000fe200000006ff */
[C---:B------:R-:W-:Y:S01]  /*eb20*/  FMUL.FTZ R56, R47.reuse, R54 ;  /* 0x000000362f387220 */ /* 0x040fe20000410000 */
[-C--:B------:R-:W-:Y:S01]  /*eb30*/  FMUL.FTZ R58, R47, R52.reuse ;  /* 0x000000342f3a7220 */ /* 0x080fe20000410000 */
[----:B------:R-:W-:Y:S01]  /*eb40*/  LOP3.LUT R47, R33, 0xffff0000, RZ, 0xc0, !PT ;  /* 0xffff0000212f7812 */ /* 0x000fe200078ec0ff */
[----:B------:R-:W-:Y:S01]  /*eb50*/  FMUL.FTZ R55, R8, R51 ;  /* 0x0000003308377220 */ /* 0x000fe20000410000 */
[C---:B------:R-:W-:Y:S01]  /*eb60*/  FFMA.FTZ R56, R43.reuse, R52, -R56 ;  /* 0x000000342b387223 */ /* 0x040fe20000010838 */
[----:B------:R-:W-:Y:S01]  /*eb70*/  FFMA.FTZ R58, R43, R54, R58 ;  /* 0x000000362b3a7223 */ /* 0x000fe2000001003a */
[----:B------:R-:W-:-:S02]  /*eb80*/  IMAD.U32 R43, R34, 0x10000, RZ ;  /* 0x00010000222b7824 */ /* 0x000fc400078e00ff */
[-C--:B------:R-:W-:Y:S01]  /*eb90*/  FMUL.FTZ R57, R8, R47.reuse ;  /* 0x0000002f08397220 */ /* 0x080fe20000410000 */
[----:B------:R-:W-:Y:S01]  /*eba0*/  FFMA.FTZ R55, R4, R47, -R55 ;  /* 0x0000002f04377223 */ /* 0x000fe20000010837 */
[----:B------:R-:W-:Y:S01]  /*ebb0*/  FMUL.FTZ R47, R48, R53 ;  /* 0x00000035302f7220 */ /* 0x000fe20000410000 */
[----:B------:R-:W-:Y:S02]  /*ebc0*/  IMAD.U32 R49, R10, 0x10000, RZ ;  /* 0x000100000a317824 */ /* 0x000fe400078e00ff */
[----:B------:R-:W-:Y:S01]  /*ebd0*/  FMUL.FTZ R52, R48, R43 ;  /* 0x0000002b30347220 */ /* 0x000fe20000410000 */
[----:B------:R-:W-:Y:S01]  /*ebe0*/  FFMA.FTZ R57, R4, R51, R57 ;  /* 0x0000003304397223 */ /* 0x000fe20000010039 */
[----:B------:R-:W-:Y:S01]  /*ebf0*/  LOP3.LUT R10, R10, 0xffff0000, RZ, 0xc0, !PT ;  /* 0xffff00000a0a7812 */ /* 0x000fe200078ec0ff */
[----:B------:R-:W-:Y:S01]  /*ec00*/  FFMA.FTZ R48, R44, R43, -R47 ;  /* 0x0000002b2c307223 */ /* 0x000fe2000001082f */
[C---:B------:R-:W-:Y:S01]  /*ec10*/  LOP3.LUT R51, R40.reuse, 0xffff0000, RZ, 0xc0, !PT ;  /* 0xffff000028337812 */ /* 0x040fe200078ec0ff */
[----:B------:R-:W-:Y:S01]  /*ec20*/  IMAD.U32 R8, R40, 0x10000, RZ ;  /* 0x0001000028087824 */ /* 0x000fe200078e00ff */
[C---:B------:R-:W-:Y:S01]  /*ec30*/  LOP3.LUT R43, R35.reuse, 0xffff0000, RZ, 0xc0, !PT ;  /* 0xffff0000232b7812 */ /* 0x040fe200078ec0ff */
[----:B------:R-:W-:-:S02]  /*ec40*/  IMAD.U32 R4, R35, 0x10000, RZ ;  /* 0x0001000023047824 */ /* 0x000fc400078e00ff */
[----:B------:R-:W-:Y:S01]  /*ec50*/  FFMA.FTZ R52, R44, R53, R52 ;  /* 0x000000352c347223 */ /* 0x000fe20000010034 */
[C---:B------:R-:W-:Y:S01]  /*ec60*/  FMUL.FTZ R59, R10.reuse, R51 ;  /* 0x000000330a3b7220 */ /* 0x040fe20000410000 */
[C---:B------:R-:W-:Y:S01]  /*ec70*/  FMUL.FTZ R44, R49.reuse, R8 ;  /* 0x00000008312c7220 */ /* 0x040fe20000410000 */
[-C--:B------:R-:W-:Y:S01]  /*ec80*/  FMUL.FTZ R54, R49, R4.reuse ;  /* 0x0000000431367220 */ /* 0x080fe20000410000 */
[----:B------:R-:W-:Y:S01]  /*ec90*/  FMUL.FTZ R10, R10, R43 ;  /* 0x0000002b0a0a7220 */ /* 0x000fe20000410000 */
[----:B------:R-:W-:Y:S02]  /*eca0*/  IMAD.U32 R49, R41, 0x10000, RZ ;  /* 0x0001000029317824 */ /* 0x000fe400078e00ff */
[----:B------:R-:W-:Y:S01]  /*ecb0*/  FFMA.FTZ R53, R45, R4, -R44 ;  /* 0x000000042d357223 */ /* 0x000fe2000001082c */
[----:B------:R-:W-:Y:S02]  /*ecc0*/  IMAD.U32 R47, R37, 0x10000, RZ ;  /* 0x00010000252f7824 */ /* 0x000fe400078e00ff */
[----:B------:R-:W-:Y:S01]  /*ecd0*/  FFMA.FTZ R54, R45, R8, R54 ;  /* 0x000000082d367223 */ /* 0x000fe20000010036 */
[----:B------:R-:W-:Y:S01]  /*ece0*/  FFMA.FTZ R51, R6, R51, R10 ;  /* 0x0000003306337223 */ /* 0x000fe2000001000a */
[----:B------:R-:W-:Y:S01]  /*ecf0*/  LOP3.LUT R9, R9, 0xffff0000, RZ, 0xc0, !PT ;  /* 0xffff000009097812 */ /* 0x000fe200078ec0ff */
[----:B------:R-:W-:Y:S01]  /*ed00*/  FMUL.FTZ R45, R50, R49 ;  /* 0x00000031322d7220 */ /* 0x000fe20000410000 */
[----:B------:R-:W-:Y:S01]  /*ed10*/  LOP3.LUT R11, R11, 0xffff0000, RZ, 0xc0, !PT ;  /* 0xffff00000b0b7812 */ /* 0x000fe200078ec0ff */
[----:B------:R-:W-:Y:S01]  /*ed20*/  FFMA.FTZ R60, R6, R43, -R59 ;  /* 0x0000002b063c7223 */ /* 0x000fe2000001083b */
[----:B------:R-:W-:Y:S01]  /*ed30*/  LOP3.LUT R8, R39, 0xffff0000, RZ, 0xc0, !PT ;  /* 0xffff000027087812 */ /* 0x000fe200078ec0ff */
[-C--:B------:R-:W-:Y:S01]  /*ed40*/  FMUL.FTZ R43, R50, R47.reuse ;  /* 0x0000002f322b7220 */ /* 0x080fe20000410000 */
[----:B------:R-:W-:Y:S01]  /*ed50*/  LOP3.LUT R10, R41, 0xffff0000, RZ, 0xc0, !PT ;  /* 0xffff0000290a7812 */ /* 0x000fe200078ec0ff */
[----:B------:R-:W-:Y:S01]  /*ed60*/  FFMA.FTZ R45, R46, R47, -R45 ;  /* 0x0000002f2e2d7223 */ /* 0x000fe2000001082d */
[----:B------:R-:W-:Y:S01]  /*ed70*/  LOP3.LUT R4, R34, 0xffff0000, RZ, 0xc0, !PT ;  /* 0xffff000022047812 */ /* 0x000fe200078ec0ff */
[----:B------:R-:W-:Y:S01]  /*ed80*/  FFMA.FTZ R46, R46, R49, R43 ;  /* 0x000000312e2e7223 */ /* 0x000fe2000001002b */
[----:B------:R-:W-:Y:S01]  /*ed90*/  LOP3.LUT R6, R37, 0xffff0000, RZ, 0xc0, !PT ;  /* 0xffff000025067812 */ /* 0x000fe200078ec0ff */
[----:B------:R-:W-:Y:S01]  /*eda0*/  FMUL.FTZ R44, R9, R8 ;  /* 0x00000008092c7220 */ /* 0x000fe20000410000 */
[----:B------:R-:W-:Y:S01]  /*edb0*/  FMUL.FTZ R50, R11, R10 ;  /* 0x0000000a0b327220 */ /* 0x000fe20000410000 */
[----:B------:R-:W-:-:S02]  /*edc0*/  FMUL.FTZ R43, R9, R4 ;  /* 0x00000004092b7220 */ /* 0x000fc40000410000 */
[----:B------:R-:W-:Y:S01]  /*edd0*/  FMUL.FTZ R11, R11, R6 ;  /* 0x000000060b0b7220 */ /* 0x000fe20000410000 */
[----:B------:R-:W-:Y:S01]  /*ede0*/  FFMA.FTZ R9, R5, R4, -R44 ;  /* 0x0000000405097223 */ /* 0x000fe2000001082c */
[----:B------:R-:W-:Y:S01]  /*edf0*/  FFMA.FTZ R50, R7, R6, -R50 ;  /* 0x0000000607327223 */ /* 0x000fe20000010832 */
[----:B------:R-:W-:Y:S01]  /*ee00*/  FFMA.FTZ R43, R5, R8, R43 ;  /* 0x00000008052b7223 */ /* 0x000fe2000001002b */
[----:B------:R-:W-:Y:S01]  /*ee10*/  FFMA.FTZ R11, R7, R10, R11 ;  /* 0x0000000a070b7223 */ /* 0x000fe2000001000b */
[----:B------:R-:W-:Y:S02]  /*ee20*/  F2FP.BF16.F32.PACK_AB R6, R60, R53 ;  /* 0x000000353c06723e */ /* 0x000fe400000010ff */
[----:B------:R-:W-:Y:S02]  /*ee30*/  F2FP.BF16.F32.PACK_AB R4, R55, R56 ;  /* 0x000000383704723e */ /* 0x000fe400000010ff */
[----:B------:R-:W-:Y:S02]  /*ee40*/  F2FP.BF16.F32.PACK_AB R5, R9, R48 ;  /* 0x000000300905723e */ /* 0x000fe400000010ff */
[----:B------:R-:W-:-:S02]  /*ee50*/  F2FP.BF16.F32.PACK_AB R7, R50, R45 ;  /* 0x0000002d3207723e */ /* 0x000fc400000010ff */
[----:B------:R-:W-:Y:S02]  /*ee60*/  F2FP.BF16.F32.PACK_AB R10, R51, R54 ;  /* 0x00000036330a723e */ /* 0x000fe400000010ff */
[----:B------:R-:W-:Y:S01]  /*ee70*/  F2FP.BF16.F32.PACK_AB R8, R57, R58 ;  /* 0x0000003a3908723e */ /* 0x000fe200000010ff */
[----:B------:R0:W-:Y:S01]  /*ee80*/  STS.128 [R61+0x15400], R4 ;  /* 0x015400043d007388 */ /* 0x0001e20000000c00 */
[----:B------:R-:W-:Y:S02]  /*ee90*/  F2FP.BF16.F32.PACK_AB R9, R43, R52 ;  /* 0x000000342b09723e */ /* 0x000fe400000010ff */
[----:B------:R-:W-:-:S05]  /*eea0*/  F2FP.BF16.F32.PACK_AB R11, R11, R46 ;  /* 0x0000002e0b0b723e */ /* 0x000fca00000010ff */
[----:B------:R0:W-:Y:S02]  /*eeb0*/  STS.128 [R62+0x15400], R8 ;  /* 0x015400083e007388 */ /* 0x0001e40000000c00 */
.L_x_611:
[----:B------:R-:W-:Y:S05]  /*eec0*/  BSYNC B2 ;  /* 0x0000000000027941 */ /* 0x000fea0003800000 */
.L_x_610:
[----:B------:R-:W-:Y:S04]  /*eed0*/  BSSY B2, `(.L_x_612) ;  /* 0x0000058000027945 */ /* 0x000fe80003800000 */
[----:B------:R-:W-:Y:S05]  /*eee0*/  @P1 BRA `(.L_x_613) ;  /* 0x0000000400581947 */ /* 0x000fea0003800000 */
[----:B0-----:R-:W-:Y:S01]  /*eef0*/  LEA.HI R4, R42, R228, RZ, 0x1d ;  /* 0x000000e42a047211 */ /* 0x001fe200078fe8ff */
[C---:B------:R-:W-:Y:S01]  /*ef00*/  IMAD.U32 R55, R29.reuse, 0x10000, RZ ;  /* 0x000100001d377824 */ /* 0x040fe200078e00ff */
[----:B------:R-:W-:Y:S01]  /*ef10*/  LOP3.LUT R57, R29, 0xffff0000, RZ, 0xc0, !PT ;  /* 0xffff00001d397812 */ /* 0x000fe200078ec0ff */
[----:B------:R-:W-:Y:S01]  /*ef20*/  IMAD.U32 R53, R25, 0x10000, RZ ;  /* 0x0001000019357824 */ /* 0x000fe200078e00ff */
[----:B------:R-:W-:Y:S01]  /*ef30*/  SHF.R.S32.HI R7, RZ, 0x1f, R4 ;  /* 0x0000001fff077819 */ /* 0x000fe20000011404 */
[----:B------:R-:W-:-:S03]  /*ef40*/  IMAD.SHL.U32 R5, R4, 0x8, RZ ;  /* 0x0000000804057824 */ /* 0x000fc600078e00ff */
[----:B------:R-:W-:Y:S02]  /*ef50*/  LEA.HI R7, R7, R4, RZ, 0x3 ;  /* 0x0000000407077211 */ /* 0x000fe400078f18ff */
[----:B------:R-:W-:-:S03]  /*ef60*/  LOP3.LUT R4, R208, 0x38, R5, 0xf8, !PT ;  /* 0x00000038d0047812 */ /* 0x000fc600078ef805 */
[----:B------:R-:W-:Y:S01]  /*ef70*/  IMAD.SHL.U32 R7, R7, 0x400, RZ ;  /* 0x0000040007077824 */ /* 0x000fe200078e00ff */
[----:B------:R-:W-:-:S04]  /*ef80*/  LOP3.LUT R4, R4, R209, RZ, 0x3c, !PT ;  /* 0x000000d104047212 */ /* 0x000fc800078e3cff */
[----:B------:R-:W-:-:S04]  /*ef90*/  LOP3.LUT R7, R7, 0x7fffe000, RZ, 0xc0, !PT ;  /* 0x7fffe00007077812 */ /* 0x000fc800078ec0ff */
[----:B------:R-:W-:Y:S02]  /*efa0*/  IADD3 R9, R4, R7, R210 ;  /* 0x0000000704097210 */ /* 0x000fe40007ffe0d2 */
[----:B------:R-:W0:Y:S03]  /*efb0*/  LDS.128 R4, [R235] ;  /* 0x00000000eb047984 */ /* 0x000e260000000c00 */
        /* <DEDUP_REMOVED lines=15> */
[----:B------:R-:W-:Y:S01]  /*f0b0*/  FMUL.FTZ R61, R48, R53 ;  /* 0x00000035303d7220 */ /* 0x000fe20000410000 */
[----:B------:R-:W-:Y:S01]  /*f0c0*/  FMUL.FTZ R63, R8, R57 ;  /* 0x00000039083f7220 */ /* 0x000fe20000410000 */
[----:B------:R-:W-:-:S02]  /*f0d0*/  IMAD.U32 R48, R30, 0x10000, RZ ;  /* 0x000100001e307824 */ /* 0x000fc400078e00ff */
[C---:B------:R-:W-:Y:S01]  /*f0e0*/  FFMA.FTZ R59, R44.reuse, R53, -R59 ;  /* 0x000000352c3b7223 */ /* 0x040fe2000001083b */
[----:B------:R-:W-:Y:S01]  /*f0f0*/  LOP3.LUT R53, R25, 0xffff0000, RZ, 0xc0, !PT ;  /* 0xffff000019357812 */ /* 0x000fe200078ec0ff */
[----:B------:R-:W-:Y:S01]  /*f100*/  FFMA.FTZ R61, R44, R55, R61 ;  /* 0x000000372c3d7223 */ /* 0x000fe2000001003d */
[----:B------:R-:W-:Y:S01]  /*f110*/  IMAD.U32 R44, R26, 0x10000, RZ ;  /* 0x000100001a2c7824 */ /* 0x000fe200078e00ff */
[----:B------:R-:W-:Y:S01]  /*f120*/  LOP3.LUT R9, R9, 0xffff0000, RZ, 0xc0, !PT ;  /* 0xffff000009097812 */ /* 0x000fe200078ec0ff */
[----:B------:R-:W-:Y:S02]  /*f130*/  IMAD.U32 R50, R10, 0x10000, RZ ;  /* 0x000100000a327824 */ /* 0x000fe400078e00ff */
[-C--:B------:R-:W-:Y:S01]  /*f140*/  FMUL.FTZ R55, R8, R53.reuse ;  /* 0x0000003508377220 */ /* 0x080fe20000410000 */
[----:B------:R-:W-:Y:S01]  /*f150*/  FFMA.FTZ R52, R4, R53, -R63 ;  /* 0x0000003504347223 */ /* 0x000fe2000001083f */
[----:B------:R-:W-:Y:S01]  /*f160*/  FMUL.FTZ R8, R49, R48 ;  /* 0x0000003031087220 */ /* 0x000fe20000410000 */
[----:B------:R-:W-:-:S02]  /*f170*/  IMAD.U32 R53, R31, 0x10000, RZ ;  /* 0x000100001f357824 */ /* 0x000fc400078e00ff */
[-C--:B------:R-:W-:Y:S01]  /*f180*/  FMUL.FTZ R63, R49, R44.reuse ;  /* 0x0000002c313f7220 */ /* 0x080fe20000410000 */
[----:B------:R-:W-:Y:S01]  /*f190*/  FFMA.FTZ R54, R4, R57, R55 ;  /* 0x0000003904367223 */ /* 0x000fe20000010037 */
[----:B------:R-:W-:Y:S01]  /*f1a0*/  LOP3.LUT R10, R10, 0xffff0000, RZ, 0xc0, !PT ;  /* 0xffff00000a0a7812 */ /* 0x000fe200078ec0ff */
[----:B------:R-:W-:Y:S01]  /*f1b0*/  FFMA.FTZ R56, R45, R44, -R8 ;  /* 0x0000002c2d387223 */ /* 0x000fe20000010808 */
[----:B------:R-:W-:Y:S02]  /*f1c0*/  IMAD.U32 R49, R27, 0x10000, RZ ;  /* 0x000100001b317824 */ /* 0x000fe400078e00ff */
[----:B------:R-:W-:Y:S01]  /*f1d0*/  FFMA.FTZ R63, R45, R48, R63 ;  /* 0x000000302d3f7223 */ /* 0x000fe2000001003f */
[----:B------:R-:W-:Y:S01]  /*f1e0*/  FMUL.FTZ R57, R50, R53 ;  /* 0x0000003532397220 */ /* 0x000fe20000410000 */
[----:B------:R-:W-:Y:S01]  /*f1f0*/  LOP3.LUT R55, R31, 0xffff0000, RZ, 0xc0, !PT ;  /* 0xffff00001f377812 */ /* 0x000fe200078ec0ff */
[----:B------:R-:W-:Y:S01]  /*f200*/  IMAD.U32 R44, R32, 0x10000, RZ ;  /* 0x00010000202c7824 */ /* 0x000fe200078e00ff */
[----:B------:R-:W-:Y:S01]  /*f210*/  LOP3.LUT R45, R27, 0xffff0000, RZ, 0xc0, !PT ;  /* 0xffff00001b2d7812 */ /* 0x000fe200078ec0ff */
[-C--:B------:R-:W-:Y:S01]  /*f220*/  FMUL.FTZ R65, R50, R49.reuse ;  /* 0x0000003132417220 */ /* 0x080fe20000410000 */
[----:B------:R-:W-:Y:S01]  /*f230*/  FFMA.FTZ R57, R46, R49, -R57 ;  /* 0x000000312e397223 */ /* 0x000fe20000010839 */
[----:B------:R-:W-:Y:S01]  /*f240*/  FMUL.FTZ R49, R10, R55 ;  /* 0x000000370a317220 */ /* 0x000fe20000410000 */
[----:B------:R-:W-:-:S02]  /*f250*/  IMAD.U32 R4, R28, 0x10000, RZ ;  /* 0x000100001c047824 */ /* 0x000fc400078e00ff */
[----:B------:R-:W-:Y:S01]  /*f260*/  FMUL.FTZ R10, R10, R45 ;  /* 0x0000002d0a0a7220 */ /* 0x000fe20000410000 */
[----:B------:R-:W-:Y:S01]  /*f270*/  FMUL.FTZ R8, R51, R44 ;  /* 0x0000002c33087220 */ /* 0x000fe20000410000 */
[----:B------:R-:W-:Y:S01]  /*f280*/  FFMA.FTZ R65, R46, R53, R65 ;  /* 0x000000352e417223 */ /* 0x000fe20000010041 */
[C---:B------:R-:W-:Y:S01]  /*f290*/  FFMA.FTZ R46, R6.reuse, R45, -R49 ;  /* 0x0000002d062e7223 */ /* 0x040fe20000010831 */
[----:B------:R-:W-:Y:S01]  /*f2a0*/  FFMA.FTZ R48, R6, R55, R10 ;  /* 0x0000003706307223 */ /* 0x000fe2000001000a */
[-C--:B------:R-:W-:Y:S01]  /*f2b0*/  FFMA.FTZ R49, R47, R4.reuse, -R8 ;  /* 0x000000042f317223 */ /* 0x080fe20000010808 */
[----:B------:R-:W-:Y:S01]  /*f2c0*/  LOP3.LUT R11, R11, 0xffff0000, RZ, 0xc0, !PT ;  /* 0xffff00000b0b7812 */ /* 0x000fe200078ec0ff */
[----:B------:R-:W-:Y:S01]  /*f2d0*/  FMUL.FTZ R50, R51, R4 ;  /* 0x0000000433327220 */ /* 0x000fe20000410000 */
[----:B------:R-:W-:Y:S02]  /*f2e0*/  LOP3.LUT R8, R30, 0xffff0000, RZ, 0xc0, !PT ;  /* 0xffff00001e087812 */ /* 0x000fe400078ec0ff */
[----:B------:R-:W-:Y:S01]  /*f2f0*/  LOP3.LUT R10, R32, 0xffff0000, RZ, 0xc0, !PT ;  /* 0xffff0000200a7812 */ /* 0x000fe200078ec0ff */
[----:B------:R-:W-:Y:S01]  /*f300*/  FFMA.FTZ R50, R47, R44, R50 ;  /* 0x0000002c2f327223 */ /* 0x000fe20000010032 */
[----:B------:R-:W-:Y:S01]  /*f310*/  LOP3.LUT R4, R26, 0xffff0000, RZ, 0xc0, !PT ;  /* 0xffff00001a047812 */ /* 0x000fe200078ec0ff */
[----:B------:R-:W-:Y:S01]  /*f320*/  FMUL.FTZ R44, R9, R8 ;  /* 0x00000008092c7220 */ /* 0x000fe20000410000 */
[----:B------:R-:W-:Y:S01]  /*f330*/  LOP3.LUT R6, R28, 0xffff0000, RZ, 0xc0, !PT ;  /* 0xffff00001c067812 */ /* 0x000fe200078ec0ff */
[----:B------:R-:W-:-:S02]  /*f340*/  FMUL.FTZ R58, R11, R10 ;  /* 0x0000000a0b3a7220 */ /* 0x000fc40000410000 */
[-C--:B------:R-:W-:Y:S01]  /*f350*/  FMUL.FTZ R45, R9, R4.reuse ;  /* 0x00000004092d7220 */ /* 0x080fe20000410000 */
[----:B------:R-:W-:Y:S01]  /*f360*/  FFMA.FTZ R9, R5, R4, -R44 ;  /* 0x0000000405097223 */ /* 0x000fe2000001082c */
[-C--:B------:R-:W-:Y:S01]  /*f370*/  FMUL.FTZ R11, R11, R6.reuse ;  /* 0x000000060b0b7220 */ /* 0x080fe20000410000 */
[----:B------:R-:W-:Y:S01]  /*f380*/  FFMA.FTZ R58, R7, R6, -R58 ;  /* 0x00000006073a7223 */ /* 0x000fe2000001083a */
[----:B------:R-:W-:Y:S01]  /*f390*/  FFMA.FTZ R44, R5, R8, R45 ;  /* 0x00000008052c7223 */ /* 0x000fe2000001002d */
[----:B------:R-:W-:Y:S01]  /*f3a0*/  F2FP.BF16.F32.PACK_AB R6, R46, R57 ;  /* 0x000000392e06723e */ /* 0x000fe200000010ff */
[----:B------:R-:W-:Y:S01]  /*f3b0*/  FFMA.FTZ R11, R7, R10, R11 ;  /* 0x0000000a070b7223 */ /* 0x000fe2000001000b */
[----:B------:R-:W-:Y:S02]  /*f3c0*/  F2FP.BF16.F32.PACK_AB R4, R52, R59 ;  /* 0x0000003b3404723e */ /* 0x000fe400000010ff */
[----:B------:R-:W-:Y:S02]  /*f3d0*/  F2FP.BF16.F32.PACK_AB R5, R9, R56 ;  /* 0x000000380905723e */ /* 0x000fe400000010ff */
[----:B------:R-:W-:-:S02]  /*f3e0*/  F2FP.BF16.F32.PACK_AB R7, R58, R49 ;  /* 0x000000313a07723e */ /* 0x000fc400000010ff */
[----:B------:R-:W-:Y:S02]  /*f3f0*/  F2FP.BF16.F32.PACK_AB R10, R48, R65 ;  /* 0x00000041300a723e */ /* 0x000fe400000010ff */
[----:B------:R-:W-:Y:S01]  /*f400*/  F2FP.BF16.F32.PACK_AB R8, R54, R61 ;  /* 0x0000003d3608723e */ /* 0x000fe200000010ff */
[----:B------:R1:W-:Y:S01]  /*f410*/  STS.128 [R235], R4 ;  /* 0x00000004eb007388 */ /* 0x0003e20000000c00 */
[----:B------:R-:W-:Y:S02]  /*f420*/  F2FP.BF16.F32.PACK_AB R9, R44, R63 ;  /* 0x0000003f2c09723e */ /* 0x000fe400000010ff */
[----:B------:R-:W-:-:S05]  /*f430*/  F2FP.BF16.F32.PACK_AB R11, R11, R50 ;  /* 0x000000320b0b723e */ /* 0x000fca00000010ff */
[----:B------:R1:W-:Y:S02]  /*f440*/  STS.128 [R43+0x15400], R8 ;  /* 0x015400082b007388 */ /* 0x0003e40000000c00 */
.L_x_613:
[----:B------:R-:W-:Y:S05]  /*f450*/  BSYNC B2 ;  /* 0x0000000000027941 */ /* 0x000fea0003800000 */
.L_x_612:
[----:B------:R-:W-:Y:S05]  /*f460*/  @P2 BRA `(.L_x_609) ;  /* 0x0000000400582947 */ /* 0x000fea0003800000 */
[----:B------:R-:W-:Y:S01]  /*f470*/  LEA.HI R42, R42, R233, RZ, 0x1d ;  /* 0x000000e92a2a7211 */ /* 0x000fe200078fe8ff */
[C---:B------:R-:W-:Y:S01]  /*f480*/  IMAD.U32 R54, R15.reuse, 0x10000, RZ ;  /* 0x000100000f367824 */ /* 0x040fe200078e00ff */
[----:B------:R-:W-:Y:S01]  /*f490*/  LOP3.LUT R51, R15, 0xffff0000, RZ, 0xc0, !PT ;  /* 0xffff00000f337812 */ /* 0x000fe200078ec0ff */
[----:B------:R-:W-:Y:S01]  /*f4a0*/  IMAD.U32 R52, R3, 0x10000, RZ ;  /* 0x0001000003347824 */ /* 0x000fe200078e00ff */
[----:B01----:R-:W-:Y:S01]  /*f4b0*/  SHF.R.S32.HI R7, RZ, 0x1f, R42 ;  /* 0x0000001fff077819 */ /* 0x003fe2000001142a */
[----:B------:R-:W-:Y:S02]  /*f4c0*/  IMAD.SHL.U32 R5, R42, 0x8, RZ ;  /* 0x000000082a057824 */ /* 0x000fe400078e00ff */
[----:B------:R-:W-:Y:S01]  /*f4d0*/  IMAD.U32 R53, R20, 0x10000, RZ ;  /* 0x0001000014357824 */ /* 0x000fe200078e00ff */
        /* <DEDUP_REMOVED lines=46> */
[C---:B------:R-:W-:Y:S01]  /*f7c0*/  FFMA.FTZ R53, R45.reuse, R4, -R44 ;  /* 0x000000042d357223 */ /* 0x040fe2000001082c */
        /* <DEDUP_REMOVED lines=32> */
.L_x_609:
[----:B------:R-:W-:Y:S05]  /*f9d0*/  BSYNC B1 ;  /* 0x0000000000017941 */ /* 0x000fea0003800000 */
.L_x_608:
[----:B------:R-:W-:-:S13]  /*f9e0*/  ISETP.GE.AND P0, PT, R223, R0, PT ;  /* 0x00000000df00720c */ /* 0x000fda0003f06270 */
[----:B------:R-:W-:Y:S05]  /*f9f0*/  @P0 BRA `(.L_x_589) ;  /* 0x0000001000340947 */ /* 0x000fea0003800000 */
[----:B------:R-:W3:Y:S01]  /*fa00*/  LDC R0, c[0x0][0x3d4] ;  /* 0x0000f500ff007b82 */ /* 0x000ee20000000800 */
[----:B------:R-:W-:Y:S01]  /*fa10*/  BSSY B1, `(.L_x_614) ;  /* 0x000005b000017945 */ /* 0x000fe20003800000 */
[-C--:B---3--:R-:W-:Y:S02]  /*fa20*/  ISETP.GE.AND P0, PT, R22, R0.reuse, PT ;  /* 0x000000001600720c */ /* 0x088fe40003f06270 */
[-C--:B------:R-:W-:Y:S02]  /*fa30*/  ISETP.GE.AND P1, PT, R204, R0.reuse, PT ;  /* 0x00000000cc00720c */ /* 0x080fe40003f26270 */
[----:B------:R-:W-:-:S09]  /*fa40*/  ISETP.GE.AND P2, PT, R205, R0, PT ;  /* 0x00000000cd00720c */ /* 0x000fd20003f46270 */
[----:B------:R-:W-:Y:S05]  /*fa50*/  @P0 BRA `(.L_x_615) ;  /* 0x0000000400580947 */ /* 0x000fea0003800000 */
[----:B012---:R-:W-:Y:S01]  /*fa60*/  LEA.HI R4, R0, R227, RZ, 0x1d ;  /* 0x000000e300047211 */ /* 0x007fe200078fe8ff */
[C---:B------:R-:W-:Y:S01]  /*fa70*/  IMAD.U32 R53, R38.reuse, 0x10000, RZ ;  /* 0x0001000026357824 */ /* 0x040fe200078e00ff */
[----:B------:R-:W-:Y:S01]  /*fa80*/  LOP3.LUT R58, R38, 0xffff0000, RZ, 0xc0, !PT ;  /* 0xffff0000263a7812 */ /* 0x000fe200078ec0ff */
[C---:B------:R-:W-:Y:S01]  /*fa90*/  IMAD.U32 R51, R33.reuse, 0x10000, RZ ;  /* 0x0001000021337824 */ /* 0x040fe200078e00ff */
[----:B------:R-:W-:Y:S01]  /*faa0*/  SHF.R.S32.HI R5, RZ, 0x1f, R4 ;  /* 0x0000001fff057819 */ /* 0x000fe20000011404 */
[----:B------:R-:W-:Y:S01]  /*fab0*/  IMAD.SHL.U32 R6, R4, 0x8, RZ ;  /* 0x0000000804067824 */ /* 0x000fe200078e00ff */
[----:B------:R-:W-:Y:S01]  /*fac0*/  LOP3.LUT R54, R33, 0xffff0000, RZ, 0xc0, !PT ;  /* 0xffff000021367812 */ /* 0x000fe200078ec0ff */
[----:B------:R-:W-:Y:S01]  /*fad0*/  IMAD.U32 R60, R39, 0x10000, RZ ;  /* 0x00010000273c7824 */ /* 0x000fe200078e00ff */
[----:B------:R-:W-:Y:S01]  /*fae0*/  LEA.HI R4, R5, R4, RZ, 0x3 ;  /* 0x0000000405047211 */ /* 0x000fe200078f18ff */
[----:B------:R-:W-:Y:S01]  /*faf0*/  IMAD.U32 R56, R34, 0x10000, RZ ;  /* 0x0001000022387824 */ /* 0x000fe200078e00ff */
[----:B------:R-:W-:Y:S01]  /*fb00*/  LOP3.LUT R5, R207, 0x38, R6, 0xf8, !PT ;  /* 0x00000038cf057812 */ /* 0x000fe200078ef806 */
[----:B------:R-:W-:-:S02]  /*fb10*/  IMAD.U32 R55, R40, 0x10000, RZ ;  /* 0x0001000028377824 */ /* 0x000fc400078e00ff */
        /* <DEDUP_REMOVED lines=19> */
[-C--:B------:R-:W-:Y:S01]  /*fc50*/  FMUL.FTZ R52, R53, R47.reuse ;  /* 0x0000002f35347220 */ /* 0x080fe20000410000 */
[----:B------:R-:W-:Y:S01]  /*fc60*/  FMUL.FTZ R38, R51, R47 ;  /* 0x0000002f33267220 */ /* 0x000fe20000410000 */
[----:B------:R-:W-:Y:S01]  /*fc70*/  FMUL.FTZ R33, R58, R8 ;  /* 0x000000083a217220 */ /* 0x000fe20000410000 */
[----:B------:R-:W-:-:S02]  /*fc80*/  IMAD.U32 R49, R10, 0x10000, RZ ;  /* 0x000100000a317824 */ /* 0x000fc400078e00ff */
[-C--:B------:R-:W-:Y:S01]  /*fc90*/  FFMA.FTZ R52, R51, R43.reuse, -R52 ;  /* 0x0000002b33347223 */ /* 0x080fe20000010834 */
[----:B------:R-:W-:Y:S01]  /*fca0*/  FFMA.FTZ R38, R53, R43, R38 ;  /* 0x0000002b35267223 */ /* 0x000fe20000010026 */
[----:B------:R-:W-:Y:S01]  /*fcb0*/  FMUL.FTZ R43, R54, R8 ;  /* 0x00000008362b7220 */ /* 0x000fe20000410000 */
[-C--:B------:R-:W-:Y:S01]  /*fcc0*/  FMUL.FTZ R47, R60, R48.reuse ;  /* 0x000000303c2f7220 */ /* 0x080fe20000410000 */
[----:B------:R-:W-:Y:S01]  /*fcd0*/  FMUL.FTZ R51, R56, R48 ;  /* 0x0000003038337220 */ /* 0x000fe20000410000 */
[-C--:B------:R-:W-:Y:S01]  /*fce0*/  FFMA.FTZ R33, R54, R4.reuse, -R33 ;  /* 0x0000000436217223 */ /* 0x080fe20000010821 */
[----:B------:R-:W-:Y:S01]  /*fcf0*/  FFMA.FTZ R43, R58, R4, R43 ;  /* 0x000000043a2b7223 */ /* 0x000fe2000001002b */
[----:B------:R-:W-:Y:S02]  /*fd00*/  IMAD.U32 R53, R35, 0x10000, RZ ;  /* 0x0001000023357824 */ /* 0x000fe400078e00ff */
[-C--:B------:R-:W-:Y:S01]  /*fd10*/  FFMA.FTZ R47, R56, R44.reuse, -R47 ;  /* 0x0000002c382f7223 */ /* 0x080fe2000001082f */
[----:B------:R-:W-:Y:S01]  /*fd20*/  FFMA.FTZ R51, R60, R44, R51 ;  /* 0x0000002c3c337223 */ /* 0x000fe20000010033 */
[----:B------:R-:W-:Y:S01]  /*fd30*/  FMUL.FTZ R4, R55, R49 ;  /* 0x0000003137047220 */ /* 0x000fe20000410000 */
[----:B------:R-:W-:Y:S01]  /*fd40*/  LOP3.LUT R10, R10, 0xffff0000, RZ, 0xc0, !PT ;  /* 0xffff00000a0a7812 */ /* 0x000fe200078ec0ff */
[----:B------:R-:W-:Y:S01]  /*fd50*/  IMAD.U32 R54, R41, 0x10000, RZ ;  /* 0x0001000029367824 */ /* 0x000fe200078e00ff */
[----:B------:R-:W-:Y:S01]  /*fd60*/  LOP3.LUT R44, R35, 0xffff0000, RZ, 0xc0, !PT ;  /* 0xffff0000232c7812 */ /* 0x000fe200078ec0ff */
[C---:B------:R-:W-:Y:S01]  /*fd70*/  FFMA.FTZ R8, R53.reuse, R45, -R4 ;  /* 0x0000002d35087223 */ /* 0x040fe20000010804 */
[----:B------:R-:W-:Y:S01]  /*fd80*/  LOP3.LUT R48, R40, 0xffff0000, RZ, 0xc0, !PT ;  /* 0xffff000028307812 */ /* 0x000fe200078ec0ff */
[----:B------:R-:W-:Y:S01]  /*fd90*/  FMUL.FTZ R40, R53, R49 ;  /* 0x0000003135287220 */ /* 0x000fe20000410000 */
[----:B------:R-:W-:-:S02]  /*fda0*/  IMAD.U32 R4, R37, 0x10000, RZ ;  /* 0x0001000025047824 */ /* 0x000fc400078e00ff */
[-C--:B------:R-:W-:Y:S01]  /*fdb0*/  FMUL.FTZ R49, R44, R10.reuse ;  /* 0x0000000a2c317220 */ /* 0x080fe20000410000 */
[----:B------:R-:W-:Y:S01]  /*fdc0*/  LOP3.LUT R9, R9, 0xffff0000, RZ, 0xc0, !PT ;  /* 0xffff000009097812 */ /* 0x000fe200078ec0ff */
[----:B------:R-:W-:Y:S01]  /*fdd0*/  FMUL.FTZ R35, R48, R10 ;  /* 0x0000000a30237220 */ /* 0x000fe20000410000 */
[----:B------:R-:W-:Y:S01]  /*fde0*/  FFMA.FTZ R10, R55, R45, R40 ;  /* 0x0000002d370a7223 */ /* 0x000fe20000010028 */
[----:B------:R-:W-:Y:S01]  /*fdf0*/  LOP3.LUT R11, R11, 0xffff0000, RZ, 0xc0, !PT ;  /* 0xffff00000b0b7812 */ /* 0x000fe200078ec0ff */
[-C--:B------:R-:W-:Y:S01]  /*fe00*/  FMUL.FTZ R45, R54, R50.reuse ;  /* 0x00000032362d7220 */ /* 0x080fe20000410000 */
[----:B------:R-:W-:Y:S01]  /*fe10*/  LOP3.LUT R55, R39, 0xffff0000, RZ, 0xc0, !PT ;  /* 0xffff000027377812 */ /* 0x000fe200078ec0ff */
[----:B------:R-:W-:Y:S01]  /*fe20*/  FMUL.FTZ R53, R4, R50 ;  /* 0x0000003204357220 */ /* 0x000fe20000410000 */
[----:B------:R-:W-:Y:S01]  /*fe30*/  LOP3.LUT R41, R41, 0xffff0000, RZ, 0xc0, !PT ;  /* 0xffff000029297812 */ /* 0x000fe200078ec0ff */
[----:B------:R-:W-:Y:S01]  /*fe40*/  FFMA.FTZ R35, R44, R6, -R35 ;  /* 0x000000062c237223 */ /* 0x000fe20000010823 */
[----:B------:R-:W-:Y:S01]  /*fe50*/  LOP3.LUT R39, R34, 0xffff0000, RZ, 0xc0, !PT ;  /* 0xffff000022277812 */ /* 0x000fe200078ec0ff */
[----:B------:R-:W-:Y:S01]  /*fe60*/  FFMA.FTZ R45, R4, R46, -R45 ;  /* 0x0000002e042d7223 */ /* 0x000fe2000001082d */
[----:B------:R-:W-:Y:S01]  /*fe70*/  LOP3.LUT R37, R37, 0xffff0000, RZ, 0xc0, !PT ;  /* 0xffff000025257812 */ /* 0x000fe200078ec0ff */
[----:B------:R-:W-:Y:S01]  /*fe80*/  FFMA.FTZ R49, R48, R6, R49 ;  /* 0x0000000630317223 */ /* 0x000fe20000010031 */
[----:B------:R-:W-:Y:S01]  /*fe90*/  FFMA.FTZ R53, R54, R46, R53 ;  /* 0x0000002e36357223 */ /* 0x000fe20000010035 */
[----:B------:R-:W-:Y:S01]  /*fea0*/  FMUL.FTZ R4, R55, R9 ;  /* 0x0000000937047220 */ /* 0x000fe20000410000 */
[----:B------:R-:W-:Y:S01]  /*feb0*/  FMUL.FTZ R44, R41, R11 ;  /* 0x0000000b292c7220 */ /* 0x000fe20000410000 */
[----:B------:R-:W-:Y:S01]  /*fec0*/  FMUL.FTZ R6, R39, R9 ;  /* 0x0000000927067220 */ /* 0x000fe20000410000 */
[----:B------:R-:W-:Y:S01]  /*fed0*/  FMUL.FTZ R46, R37, R11 ;  /* 0x0000000b252e7220 */ /* 0x000fe20000410000 */
[----:B------:R-:W-:Y:S01]  /*fee0*/  FFMA.FTZ R34, R39, R5, -R4 ;  /* 0x0000000527227223 */ /* 0x000fe20000010804 */
[----:B------:R-:W-:Y:S01]  /*fef0*/  FFMA.FTZ R44, R37, R7, -R44 ;  /* 0x00000007252c7223 */ /* 0x000fe2000001082c */
[----:B------:R-:W-:Y:S01]  /*ff00*/  FFMA.FTZ R40, R55, R5, R6 ;  /* 0x0000000537287223 */ /* 0x000fe20000010006 */
[----:B------:R-:W-:Y:S01]  /*ff10*/  FFMA.FTZ R46, R41, R7, R46 ;  /* 0x00000007292e7223 */ /* 0x000fe2000001002e */
[----:B------:R-:W-:-:S02]  /*ff20*/  F2FP.BF16.F32.PACK_AB R6, R35, R8 ;  /* 0x000000082306723e */ /* 0x000fc400000010ff */
[----:B------:R-:W-:Y:S02]  /*ff30*/  F2FP.BF16.F32.PACK_AB R4, R33, R52 ;  /* 0x000000342104723e */ /* 0x000fe400000010ff */
[----:B------:R-:W-:Y:S02]  /*ff40*/  F2FP.BF16.F32.PACK_AB R5, R34, R47 ;  /* 0x0000002f2205723e */ /* 0x000fe400000010ff */
[----:B------:R-:W-:Y:S02]  /*ff50*/  F2FP.BF16.F32.PACK_AB R7, R44, R45 ;  /* 0x0000002d2c07723e */ /* 0x000fe400000010ff */
[----:B------:R-:W-:Y:S02]  /*ff60*/  F2FP.BF16.F32.PACK_AB R10, R49, R10 ;  /* 0x0000000a310a723e */ /* 0x000fe400000010ff */
[----:B------:R-:W-:Y:S01]  /*ff70*/  F2FP.BF16.F32.PACK_AB R8, R43, R38 ;  /* 0x000000262b08723e */ /* 0x000fe200000010ff */
[----:B------:R3:W-:Y:S01]  /*ff80*/  STS.128 [R234], R4 ;  /* 0x00000004ea007388 */ /* 0x0007e20000000c00 */
[----:B------:R-:W-:-:S02]  /*ff90*/  F2FP.BF16.F32.PACK_AB R9, R40, R51 ;  /* 0x000000332809723e */ /* 0x000fc400000010ff */
[----:B------:R-:W-:-:S05]  /*ffa0*/  F2FP.BF16.F32.PACK_AB R11, R46, R53 ;  /* 0x000000352e0b723e */ /* 0x000fca00000010ff */
[----:B------:R3:W-:Y:S02]  /*ffb0*/  STS.128 [R42+0x15400], R8 ;  /* 0x015400082a007388 */ /* 0x0007e40000000c00 */
.L_x_615:
[----:B------:R-:W-:Y:S05]  /*ffc0*/  BSYNC B1 ;  /* 0x0000000000017941 */ /* 0x000fea0003800000 */
.L_x_614:
[----:B------:R-:W-:Y:S04]  /*ffd0*/  BSSY B1, `(.L_x_616) ;  /* 0x0000058000017945 */ /* 0x000fe80003800000 */
[----:B------:R-:W-:Y:S05]  /*ffe0*/  @P1 BRA `(.L_x_617) ;  /* 0x0000000400581947 */ /* 0x000fea0003800000 */
[----:B0123--:R-:W-:Y:S01]  /*fff0*/  LEA.HI R4, R0, R228, RZ, 0x1d ;  /* 0x000000e400047211 */ /* 0x00ffe200078fe8ff */
[C---:B------:R-:W-:Y:S01]  /*10000*/  IMAD.U32 R46, R29.reuse, 0x10000, RZ ;  /* 0x000100001d2e7824 */ /* 0x040fe200078e00ff */
[----:B------:R-:W-:Y:S01]  /*10010*/  LOP3.LUT R48, R29, 0xffff0000, RZ, 0xc0, !PT ;  /* 0xffff00001d307812 */ /* 0x000fe200078ec0ff */
[----:B------:R-:W-:Y:S01]  /*10020*/  IMAD.U32 R44, R25, 0x10000, RZ ;  /* 0x00010000192c7824 */ /* 0x000fe200078e00ff */
        /* <DEDUP_REMOVED lines=9> */
[----:B------:R-:W-:Y:S01]  /*100c0*/  LOP3.LUT R5, R5, R236, RZ, 0x3c, !PT ;  /* 0x000000ec05057212 */ /* 0x000fe200078e3cff */
[----:B------:R-:W-:-:S03]  /*100d0*/  IMAD.U32 R52, R32, 0x10000, RZ ;  /* 0x0001000020347824 */ /* 0x000fc600078e00ff */
        /* <DEDUP_REMOVED lines=19> */
[C---:B------:R-:W-:Y:S01]  /*10210*/  IMAD.U32 R41, R10.reuse, 0x10000, RZ ;  /* 0x000100000a297824 */ /* 0x040fe200078e00ff */
[----:B------:R-:W-:Y:S01]  /*10220*/  LOP3.LUT R10, R10, 0xffff0000, RZ, 0xc0, !PT ;  /* 0xffff00000a0a7812 */ /* 0x000fe200078ec0ff */
[----:B------:R-:W-:Y:S01]  /*10230*/  FFMA.FTZ R43, R44, R34, -R43 ;  /* 0x000000222c2b7223 */ /* 0x000fe2000001082b */
[----:B------:R-:W-:Y:S01]  /*10240*/  LOP3.LUT R44, R25, 0xffff0000, RZ, 0xc0, !PT ;  /* 0xffff0000192c7812 */ /* 0x000fe200078ec0ff */
[----:B------:R-:W-:Y:S01]  /*10250*/  FMUL.FTZ R25, R48, R8 ;  /* 0x0000000830197220 */ /* 0x000fe20000410000 */
[----:B------:R-:W-:Y:S01]  /*10260*/  FFMA.FTZ R39, R46, R34, R39 ;  /* 0x000000222e277223 */ /* 0x000fe20000010027 */
[----:B------:R-:W-:Y:S01]  /*10270*/  LOP3.LUT R9, R9, 0xffff0000, RZ, 0xc0, !PT ;  /* 0xffff000009097812 */ /* 0x000fe200078ec0ff */
[----:B------:R-:W-:Y:S01]  /*10280*/  FMUL.FTZ R31, R52, R42 ;  /* 0x0000002a341f7220 */ /* 0x000fe20000410000 */
[C---:B------:R-:W-:Y:S01]  /*10290*/  FMUL.FTZ R29, R44.reuse, R8 ;  /* 0x000000082c1d7220 */ /* 0x040fe20000410000 */
[----:B------:R-:W-:Y:S01]  /*102a0*/  FFMA.FTZ R8, R44, R4, -R25 ;  /* 0x000000042c087223 */ /* 0x000fe20000010819 */
[----:B------:R-:W-:-:S02]  /*102b0*/  IMAD.U32 R25, R27, 0x10000, RZ ;  /* 0x000100001b197824 */ /* 0x000fc400078e00ff */
[----:B------:R-:W-:Y:S01]  /*102c0*/  FMUL.FTZ R44, R47, R40 ;  /* 0x000000282f2c7220 */ /* 0x000fe20000410000 */
[----:B------:R-:W-:Y:S01]  /*102d0*/  FFMA.FTZ R34, R48, R4, R29 ;  /* 0x0000000430227223 */ /* 0x000fe2000001001d */
[-C--:B------:R-:W-:Y:S01]  /*102e0*/  FMUL.FTZ R4, R49, R41.reuse ;  /* 0x0000002931047220 */ /* 0x080fe20000410000 */
[----:B------:R-:W-:Y:S01]  /*102f0*/  LOP3.LUT R48, R27, 0xffff0000, RZ, 0xc0, !PT ;  /* 0xffff00001b307812 */ /* 0x000fe200078ec0ff */
[----:B------:R-:W-:Y:S01]  /*10300*/  FMUL.FTZ R40, R45, R40 ;  /* 0x000000282d287220 */ /* 0x000fe20000410000 */
[C---:B------:R-:W-:Y:S01]  /*10310*/  FMUL.FTZ R46, R25.reuse, R41 ;  /* 0x00000029192e7220 */ /* 0x040fe20000410000 */
[----:B------:R-:W-:Y:S01]  /*10320*/  FFMA.FTZ R25, R25, R37, -R4 ;  /* 0x0000002519197223 */ /* 0x000fe20000010804 */
[----:B------:R-:W-:Y:S01]  /*10330*/  FMUL.FTZ R27, R50, R10 ;  /* 0x0000000a321b7220 */ /* 0x000fe20000410000 */
[-C--:B------:R-:W-:Y:S01]  /*10340*/  FFMA.FTZ R44, R45, R35.reuse, -R44 ;  /* 0x000000232d2c7223 */ /* 0x080fe2000001082c */
[----:B------:R-:W-:Y:S01]  /*10350*/  FFMA.FTZ R40, R47, R35, R40 ;  /* 0x000000232f287223 */ /* 0x000fe20000010028 */
[----:B------:R-:W-:-:S02]  /*10360*/  IMAD.U32 R4, R28, 0x10000, RZ ;  /* 0x000100001c047824 */ /* 0x000fc400078e00ff */
[----:B------:R-:W-:Y:S01]  /*10370*/  FMUL.FTZ R29, R48, R10 ;  /* 0x0000000a301d7220 */ /* 0x000fe20000410000 */
[----:B------:R-:W-:Y:S01]  /*10380*/  LOP3.LUT R41, R30, 0xffff0000, RZ, 0xc0, !PT ;  /* 0xffff00001e297812 */ /* 0x000fe200078ec0ff */
[----:B------:R-:W-:Y:S01]  /*10390*/  FFMA.FTZ R10, R49, R37, R46 ;  /* 0x00000025310a7223 */ /* 0x000fe2000001002e */
[----:B------:R-:W-:Y:S01]  /*103a0*/  LOP3.LUT R11, R11, 0xffff0000, RZ, 0xc0, !PT ;  /* 0xffff00000b0b7812 */ /* 0x000fe200078ec0ff */
[----:B------:R-:W-:Y:S01]  /*103b0*/  FFMA.FTZ R46, R48, R6, -R27 ;  /* 0x00000006302e7223 */ /* 0x000fe2000001081b */
[----:B------:R-:W-:Y:S01]  /*103c0*/  LOP3.LUT R35, R26, 0xffff0000, RZ, 0xc0, !PT ;  /* 0xffff00001a237812 */ /* 0x000fe200078ec0ff */
[----:B------:R-:W-:Y:S01]  /*103d0*/  FMUL.FTZ R27, R4, R42 ;  /* 0x0000002a041b7220 */ /* 0x000fe20000410000 */
[----:B------:R-:W-:Y:S01]  /*103e0*/  LOP3.LUT R45, R32, 0xffff0000, RZ, 0xc0, !PT ;  /* 0xffff0000202d7812 */ /* 0x000fe200078ec0ff */
[----:B------:R-:W-:Y:S01]  /*103f0*/  FFMA.FTZ R31, R4, R38, -R31 ;  /* 0x00000026041f7223 */ /* 0x000fe2000001081f */
[----:B------:R-:W-:Y:S01]  /*10400*/  LOP3.LUT R37, R28, 0xffff0000, RZ, 0xc0, !PT ;  /* 0xffff00001c257812 */ /* 0x000fe200078ec0ff */
[----:B------:R-:W-:Y:S01]  /*10410*/  FFMA.FTZ R29, R50, R6, R29 ;  /* 0x00000006321d7223 */ /* 0x000fe2000001001d */
[-C--:B------:R-:W-:Y:S01]  /*10420*/  FMUL.FTZ R4, R41, R9.reuse ;  /* 0x0000000929047220 */ /* 0x080fe20000410000 */
[----:B------:R-:W-:Y:S01]  /*10430*/  FMUL.FTZ R6, R35, R9 ;  /* 0x0000000923067220 */ /* 0x000fe20000410000 */
[-C--:B------:R-:W-:Y:S01]  /*10440*/  FMUL.FTZ R26, R45, R11.reuse ;  /* 0x0000000b2d1a7220 */ /* 0x080fe20000410000 */
[----:B------:R-:W-:Y:S01]  /*10450*/  FMUL.FTZ R28, R37, R11 ;  /* 0x0000000b251c7220 */ /* 0x000fe20000410000 */
[-C--:B------:R-:W-:Y:S01]  /*10460*/  FFMA.FTZ R9, R35, R5.reuse, -R4 ;  /* 0x0000000523097223 */ /* 0x080fe20000010804 */
[----:B------:R-:W-:Y:S01]  /*10470*/  FFMA.FTZ R11, R41, R5, R6 ;  /* 0x00000005290b7223 */ /* 0x000fe20000010006 */
[-C--:B------:R-:W-:Y:S01]  /*10480*/  FFMA.FTZ R26, R37, R7.reuse, -R26 ;  /* 0x00000007251a7223 */ /* 0x080fe2000001081a */
[----:B------:R-:W-:Y:S01]  /*10490*/  FFMA.FTZ R27, R52, R38, R27 ;  /* 0x00000026341b7223 */ /* 0x000fe2000001001b */
[----:B------:R-:W-:Y:S01]  /*104a0*/  FFMA.FTZ R28, R45, R7, R28 ;  /* 0x000000072d1c7223 */ /* 0x000fe2000001001c */
[----:B------:R-:W-:-:S02]  /*104b0*/  F2FP.BF16.F32.PACK_AB R5, R9, R44 ;  /* 0x0000002c0905723e */ /* 0x000fc400000010ff */
[----:B------:R-:W-:Y:S02]  /*104c0*/  F2FP.BF16.F32.PACK_AB R6, R46, R25 ;  /* 0x000000192e06723e */ /* 0x000fe400000010ff */
[----:B------:R-:W-:Y:S02]  /*104d0*/  F2FP.BF16.F32.PACK_AB R4, R8, R43 ;  /* 0x0000002b0804723e */ /* 0x000fe400000010ff */
[----:B------:R-:W-:Y:S02]  /*104e0*/  F2FP.BF16.F32.PACK_AB R9, R11, R40 ;  /* 0x000000280b09723e */ /* 0x000fe400000010ff */
[----:B------:R-:W-:Y:S02]  /*104f0*/  F2FP.BF16.F32.PACK_AB R7, R26, R31 ;  /* 0x0000001f1a07723e */ /* 0x000fe400000010ff */
[----:B------:R-:W-:Y:S02]  /*10500*/  F2FP.BF16.F32.PACK_AB R10, R29, R10 ;  /* 0x0000000a1d0a723e */ /* 0x000fe400000010ff */
[----:B------:R-:W-:Y:S01]  /*10510*/  F2FP.BF16.F32.PACK_AB R8, R34, R39 ;  /* 0x000000272208723e */ /* 0x000fe200000010ff */
[----:B------:R4:W-:Y:S01]  /*10520*/  STS.128 [R231], R4 ;  /* 0x00000004e7007388 */ /* 0x0009e20000000c00 */
[----:B------:R-:W-:-:S05]  /*10530*/  F2FP.BF16.F32.PACK_AB R11, R28, R27 ;  /* 0x0000001b1c0b723e */ /* 0x000fca00000010ff */
[----:B------:R4:W-:Y:S02]  /*10540*/  STS.128 [R33+0x15400], R8 ;  /* 0x0154000821007388 */ /* 0x0009e40000000c00 */
.L_x_617:
[----:B------:R-:W-:Y:S05]  /*10550*/  BSYNC B1 ;  /* 0x0000000000017941 */ /* 0x000fea0003800000 */
.L_x_616:
[----:B------:R-:W-:Y:S05]  /*10560*/  @P2 BRA `(.L_x_589) ;  /* 0x0000000400582947 */ /* 0x000fea0003800000 */
[----:B------:R-:W-:Y:S01]  /*10570*/  LEA.HI R0, R0, R233, RZ, 0x1d ;  /* 0x000000e900007211 */ /* 0x000fe200078fe8ff */
[C---:B------:R-:W-:Y:S01]  /*10580*/  IMAD.U32 R35, R15.reuse, 0x10000, RZ ;  /* 0x000100000f237824 */ /* 0x040fe200078e00ff */
[----:B------:R-:W-:Y:S01]  /*10590*/  LOP3.LUT R44, R15, 0xffff0000, RZ, 0xc0, !PT ;  /* 0xffff00000f2c7812 */ /* 0x000fe200078ec0ff */
[C---:B----4-:R-:W-:Y:S01]  /*105a0*/  IMAD.U32 R33, R3.reuse, 0x10000, RZ ;  /* 0x0001000003217824 */ /* 0x050fe200078e00ff */
[----:B0123--:R-:W-:Y:S01]  /*105b0*/  SHF.R.S32.HI R5, RZ, 0x1f, R0 ;  /* 0x0000001fff057819 */ /* 0x00ffe20000011400 */
[----:B------:R-:W-:Y:S01]  /*105c0*/  IMAD.SHL.U32 R4, R0, 0x8, RZ ;  /* 0x0000000800047824 */ /* 0x000fe200078e00ff */
[----:B------:R-:W-:Y:S01]  /*105d0*/  LOP3.LUT R40, R3, 0xffff0000, RZ, 0xc0, !PT ;  /* 0xffff000003287812 */ /* 0x000fe200078ec0ff */
[----:B------:R-:W-:Y:S01]  /*105e0*/  IMAD.U32 R46, R20, 0x10000, RZ ;  /* 0x00010000142e7824 */ /* 0x000fe200078e00ff */
[----:B------:R-:W-:Y:S01]  /*105f0*/  LEA.HI R0, R5, R0, RZ, 0x3 ;  /* 0x0000000005007211 */ /* 0x000fe200078f18ff */
[----:B------:R-:W-:Y:S01]  /*10600*/  IMAD.U32 R42, R12, 0x10000, RZ ;  /* 0x000100000c2a7824 */ /* 0x000fe200078e00ff */
[----:B------:R-:W-:-:S02]  /*10610*/  LOP3.LUT R5, R207, 0x38, R4, 0xf8, !PT ;  /* 0x00000038cf057812 */ /* 0x000fc400078ef804 */
[----:B------:R-:W-:Y:S01]  /*10620*/  LOP3.LUT R37, R20, 0xffff0000, RZ, 0xc0, !PT ;  /* 0xffff000014257812 */ /* 0x000fe200078ec0ff */
[----:B------:R-:W-:Y:S01]  /*10630*/  IMAD.SHL.U32 R0, R0, 0x400, RZ ;  /* 0x0000040000007824 */ /* 0x000fe200078e00ff */
[----:B------:R-:W-:Y:S02]  /*10640*/  LOP3.LUT R5, R5, R236, RZ, 0x3c, !PT ;  /* 0x000000ec05057212 */ /* 0x000fe400078e3cff */
[----:B------:R-:W-:Y:S02]  /*10650*/  LOP3.LUT R39, R24, 0xffff0000, RZ, 0xc0, !PT ;  /* 0xffff000018277812 */ /* 0x000fe400078ec0ff */
        /* <DEDUP_REMOVED lines=18> */
[C---:B------:R-:W-:Y:S01]  /*10780*/  FMUL.FTZ R38, R33.reuse, R29 ;  /* 0x0000001d21267220 */ /* 0x040fe20000410000 */
[-C--:B------:R-:W-:Y:S01]  /*10790*/  FMUL.FTZ R3, R44, R8.reuse ;  /* 0x000000082c037220 */ /* 0x080fe20000410000 */
[----:B------:R-:W-:Y:S01]  /*107a0*/  FMUL.FTZ R15, R40, R8 ;  /* 0x00000008280f7220 */ /* 0x000fe20000410000 */
[-C--:B------:R-:W-:Y:S01]  /*107b0*/  FFMA.FTZ R34, R33, R25.reuse, -R34 ;  /* 0x0000001921227223 */ /* 0x080fe20000010822 */
[----:B------:R-:W-:Y:S01]  /*107c0*/  FFMA.FTZ R38, R35, R25, R38 ;  /* 0x0000001923267223 */ /* 0x000fe20000010026 */
[-C--:B------:R-:W-:Y:S01]  /*107d0*/  FMUL.FTZ R25, R46, R30.reuse ;  /* 0x0000001e2e197220 */ /* 0x080fe20000410000 */
[----:B------:R-:W-:Y:S01]  /*107e0*/  FMUL.FTZ R29, R42, R30 ;  /* 0x0000001e2a1d7220 */ /* 0x000fe20000410000 */
[----:B------:R-:W-:-:S02]  /*107f0*/  IMAD.U32 R31, R10, 0x10000, RZ ;  /* 0x000100000a1f7824 */ /* 0x000fc400078e00ff */
[-C--:B------:R-:W-:Y:S01]  /*10800*/  FFMA.FTZ R3, R40, R4.reuse, -R3 ;  /* 0x0000000428037223 */ /* 0x080fe20000010803 */
[----:B------:R-:W-:Y:S01]  /*10810*/  IMAD.U32 R35, R21, 0x10000, RZ ;  /* 0x0001000015237824 */ /* 0x000fe200078e00ff */
[----:B------:R-:W-:Y:S01]  /*10820*/  LOP3.LUT R10, R10, 0xffff0000, RZ, 0xc0, !PT ;  /* 0xffff00000a0a7812 */ /* 0x000fe200078ec0ff */
[C---:B------:R-:W-:Y:S01]  /*10830*/  IMAD.U32 R33, R13.reuse, 0x10000, RZ ;  /* 0x000100000d217824 */ /* 0x040fe200078e00ff */
[----:B------:R-:W-:Y:S01]  /*10840*/  LOP3.LUT R30, R13, 0xffff0000, RZ, 0xc0, !PT ;  /* 0xffff00000d1e7812 */ /* 0x000fe200078ec0ff */
[----:B------:R-:W-:Y:S01]  /*10850*/  FFMA.FTZ R15, R44, R4, R15 ;  /* 0x000000042c0f7223 */ /* 0x000fe2000001000f */
[----:B------:R-:W-:Y:S01]  /*10860*/  LOP3.LUT R40, R21, 0xffff0000, RZ, 0xc0, !PT ;  /* 0xffff000015287812 */ /* 0x000fe200078ec0ff */
[-C--:B------:R-:W-:Y:S01]  /*10870*/  FFMA.FTZ R25, R42, R26.reuse, -R25 ;  /* 0x0000001a2a197223 */ /* 0x080fe20000010819 */
[----:B------:R-:W-:Y:S01]  /*10880*/  FFMA.FTZ R29, R46, R26, R29 ;  /* 0x0000001a2e1d7223 */ /* 0x000fe2000001001d */
[-C--:B------:R-:W-:Y:S01]  /*10890*/  FMUL.FTZ R4, R35, R31.reuse ;  /* 0x0000001f23047220 */ /* 0x080fe20000410000 */
[----:B------:R-:W-:Y:S01]  /*108a0*/  FMUL.FTZ R26, R33, R31 ;  /* 0x0000001f211a7220 */ /* 0x000fe20000410000 */
[----:B------:R-:W-:-:S02]  /*108b0*/  IMAD.U32 R42, R24, 0x10000, RZ ;  /* 0x00010000182a7824 */ /* 0x000fc400078e00ff */
[-C--:B------:R-:W-:Y:S01]  /*108c0*/  FMUL.FTZ R13, R40, R10.reuse ;  /* 0x0000000a280d7220 */ /* 0x080fe20000410000 */
[----:B------:R-:W-:Y:S01]  /*108d0*/  FMUL.FTZ R21, R30, R10 ;  /* 0x0000000a1e157220 */ /* 0x000fe20000410000 */
[-C--:B------:R-:W-:Y:S01]  /*108e0*/  FFMA.FTZ R8, R33, R27.reuse, -R4 ;  /* 0x0000001b21087223 */ /* 0x080fe20000010804 */
[----:B------:R-:W-:Y:S01]  /*108f0*/  FFMA.FTZ R10, R35, R27, R26 ;  /* 0x0000001b230a7223 */ /* 0x000fe2000001001a */
[----:B------:R-:W-:Y:S01]  /*10900*/  LOP3.LUT R9, R9, 0xffff0000, RZ, 0xc0, !PT ;  /* 0xffff000009097812 */ /* 0x000fe200078ec0ff */
[----:B------:R-:W-:Y:S01]  /*10910*/  IMAD.U32 R4, R14, 0x10000, RZ ;  /* 0x000100000e047824 */ /* 0x000fe200078e00ff */
[----:B------:R-:W-:Y:S01]  /*10920*/  LOP3.LUT R11, R11, 0xffff0000, RZ, 0xc0, !PT ;  /* 0xffff00000b0b7812 */ /* 0x000fe200078ec0ff */
[-C--:B------:R-:W-:Y:S01]  /*10930*/  FMUL.FTZ R27, R42, R32.reuse ;  /* 0x000000202a1b7220 */ /* 0x080fe20000410000 */
[----:B------:R-:W-:Y:S01]  /*10940*/  LOP3.LUT R33, R12, 0xffff0000, RZ, 0xc0, !PT ;  /* 0xffff00000c217812 */ /* 0x000fe200078ec0ff */
[----:B------:R-:W-:Y:S01]  /*10950*/  FMUL.FTZ R31, R4, R32 ;  /* 0x00000020041f7220 */ /* 0x000fe20000410000 */
[----:B------:R-:W-:Y:S01]  /*10960*/  LOP3.LUT R35, R14, 0xffff0000, RZ, 0xc0, !PT ;  /* 0xffff00000e237812 */ /* 0x000fe200078ec0ff */
[----:B------:R-:W-:Y:S01]  /*10970*/  FFMA.FTZ R27, R4, R28, -R27 ;  /* 0x0000001c041b7223 */ /* 0x000fe2000001081b */
[-C--:B------:R-:W-:Y:S01]  /*10980*/  FFMA.FTZ R13, R30, R6.reuse, -R13 ;  /* 0x000000061e0d7223 */ /* 0x080fe2000001080d */
        /* <DEDUP_REMOVED lines=20> */
.L_x_589:
[----:B------:R-:W-:Y:S05]  /*10ad0*/  BSYNC B0 ;  /* 0x0000000000007941 */ /* 0x000fea0003800000 */
.L_x_567:
[----:B------:R-:W-:Y:S01]  /*10ae0*/  @!PT LDS RZ, [RZ] ;  /* 0x00000000fffff984 */ /* 0x000fe20000000800 */
[----:B------:R-:W-:Y:S01]  /*10af0*/  @!PT LDS RZ, [RZ] ;  /* 0x00000000fffff984 */ /* 0x000fe20000000800 */
[----:B------:R-:W-:Y:S01]  /*10b00*/  @!PT LDS RZ, [RZ] ;  /* 0x00000000fffff984 */ /* 0x000fe20000000800 */
[----:B------:R-:W-:Y:S01]  /*10b10*/  @!PT LDS RZ, [RZ] ;  /* 0x00000000fffff984 */ /* 0x000fe20000000800 */
[----:B------:R5:W-:Y:S06]  /*10b20*/  MEMBAR.ALL.CTA ;  /* 0x0000000000007992 */ /* 0x000bec0000008000 */
[----:B-----5:R-:W5:Y:S01]  /*10b30*/  FENCE.VIEW.ASYNC.S ;  /* 0x00000000000073c6 */ /* 0x020f620000000000 */
[----:B------:R-:W-:Y:S05]  /*10b40*/  WARPSYNC.ALL ;  /* 0x0000000000007948 */ /* 0x000fea0003800000 */
[----:B-----5:R-:W-:Y:S06]  /*10b50*/  BAR.SYNC.DEFER_BLOCKING 0xd, 0x100 ;  /* 0x0344000000007b1d */ /* 0x020fec0000010000 */
.L_x_565:
[----:B0-----:R-:W5:Y:S02]  /*10b60*/  LDL R0, [R1+0x14] ;  /* 0x0000140001007983 */ /* 0x001f640000100800 */
[----:B-----5:R-:W-:-:S13]  /*10b70*/  R2UR UR4, R0 ;  /* 0x00000000000472ca */ /* 0x020fda00000e0000 */
[----:B------:R-:W-:-:S05]  /*10b80*/  IMAD.U32 R0, RZ, RZ, UR4 ;  /* 0x00000004ff007e24 */ /* 0x000fca000f8e00ff */
[----:B------:R-:W-:-:S13]  /*10b90*/  ISETP.NE.AND P0, PT, R0, 0x3, PT ;  /* 0x000000030000780c */ /* 0x000fda0003f05270 */
[----:B------:R-:W-:Y:S05]  /*10ba0*/  @!P0 BRA `(.L_x_618) ;  /* 0x0000000000048947 */ /* 0x000fea0003800000 */
[----:B------:R-:W-:Y:S01]  /*10bb0*/  BPT.TRAP 0x1 ;  /* 0x000000040000795c */ /* 0x000fe20000300000 */
.L_x_618:
[----:B------:R-:W-:Y:S01]  /*10bc0*/  IMAD R0, R211, 0x8, R2 ;  /* 0x00000008d3007824 */ /* 0x000fe200078e0202 */
[----:B-1-3--:R-:W-:-:S04]  /*10bd0*/  SHF.L.U32 R3, R213, 0x1f, RZ ;  /* 0x0000001fd5037819 */ /* 0x00afc800000006ff */
[----:B------:R0:W1:Y:S01]  /*10be0*/  SYNCS.PHASECHK.TRANS64.TRYWAIT P2, [R0+URZ+0x36830], R3 ;  /* 0x03683003000075a7 */ /* 0x000062000804017f */
[----:B------:R-:W-:Y:S05]  /*10bf0*/  @!P0 BRA `(.L_x_619) ;  /* 0x0000000000048947 */ /* 0x000fea0003800000 */
[----:B------:R-:W-:Y:S01]  /*10c00*/  BPT.TRAP 0x1 ;  /* 0x000000040000795c */ /* 0x000fe20000300000 */
.L_x_619:
[----:B--2-4-:R-:W2:Y:S01]  /*10c10*/  S2R R4, SR_TID.X ;  /* 0x0000000000047919 */ /* 0x014ea20000002100 */
[----:B------:R-:W-:Y:S01]  /*10c20*/  IMAD.MOV.U32 R119, RZ, RZ, RZ ;  /* 0x000000ffff777224 */ /* 0x000fe200078e00ff */
[----:B--2---:R-:W-:-:S04]  /*10c30*/  LOP3.LUT R4, R4, 0x7f, RZ, 0xc0, !PT ;  /* 0x0000007f04047812 */ /* 0x004fc800078ec0ff */
[----:B------:R-:W-:Y:S01]  /*10c40*/  ISETP.NE.AND P1, PT, R4, RZ, PT ;  /* 0x000000ff0400720c */ /* 0x000fe20003f25270 */
[----:B-1----:R-:W-:-:S12]  /*10c50*/  @P2 BRA `(.L_x_620) ;  /* 0x0000000000082947 */ /* 0x002fd80003800000 */
[----:B------:R-:W1:Y:S02]  /*10c60*/  SYNCS.PHASECHK.TRANS64.TRYWAIT P2, [R0+URZ+0x36830], R3 ;  /* 0x03683003000075a7 */ /* 0x000e64000804017f */
[----:B-1----:R-:W-:Y:S05]  /*10c70*/  @!P2 BRA `(.L_x_621) ;  /* 0x000001480008a947 */ /* 0x002fea0003800000 */
.L_x_620:
[----:B------:R-:W-:Y:S05]  /*10c80*/  WARPSYNC.ALL ;  /* 0x0000000000007948 */ /* 0x000fea0003800000 */
[----:B01----:R-:W-:Y:S01]  /*10c90*/  VIADD R3, R2, 0x21400 ;  /* 0x0002140002037836 */ /* 0x003fe20000000000 */
[----:B------:R-:W-:Y:S01]  /*10ca0*/  R2UR UR24, R36 ;  /* 0x00000000241872ca */ /* 0x000fe200000e0000 */
[----:B------:R-:W-:Y:S01]  /*10cb0*/  IMAD.MOV.U32 R5, RZ, RZ, 0x40000040 ;  /* 0x40000040ff057424 */ /* 0x000fe200078e00ff */
[----:B------:R-:W-:Y:S01]  /*10cc0*/  WARPGROUP.ARRIVE ;  /* 0x00000000000079c5 */ /* 0x000fe20000000000 */
[----:B------:R-:W-:Y:S01]  /*10cd0*/  UMOV UR5, 0x40000040 ;  /* 0x4000004000057882 */ /* 0x000fe20000000000 */
[----:B------:R-:W-:Y:S01]  /*10ce0*/  SHF.R.U32.HI R3, RZ, 0x4, R3 ;  /* 0x00000004ff037819 */ /* 0x000fe20000011603 */
[----:B------:R-:W-:Y:S01]  /*10cf0*/  IMAD.MOV.U32 R7, RZ, RZ, 0x40000040 ;  /* 0x40000040ff077424 */ /* 0x000fe200078e00ff */
[----:B------:R-:W-:Y:S01]  /*10d00*/  R2UR UR7, R5 ;  /* 0x00000000050772ca */ /* 0x000fe200000e0000 */
[----:B------:R-:W-:Y:S01]  /*10d10*/  UMOV UR27, UR5 ;  /* 0x00000005001b7c82 */ /* 0x000fe20008000000 */
[----:B------:R-:W-:Y:S01]  /*10d20*/  LOP3.LUT R3, R3, 0x3fff, RZ, 0xc0, !PT ;  /* 0x00003fff03037812 */ /* 0x000fe200078ec0ff */
[----:B------:R-:W-:Y:S01]  /*10d30*/  UMOV UR17, UR27 ;  /* 0x0000001b00117c82 */ /* 0x000fe20008000000 */
[----:B------:R-:W-:Y:S01]  /*10d40*/  R2UR UR19, R7 ;  /* 0x00000000071372ca */ /* 0x000fe200000e0000 */
[----:B------:R-:W-:Y:S01]  /*10d50*/  UMOV UR21, UR27 ;  /* 0x0000001b00157c82 */ /* 0x000fe20008000000 */
[----:B------:R-:W-:Y:S01]  /*10d60*/  LOP3.LUT R215, R3, 0x10000, RZ, 0xfc, !PT ;  /* 0x0001000003d77812 */ /* 0x000fe200078efcff */
[----:B------:R-:W-:Y:S01]  /*10d70*/  ULOP3.LUT UR24, UR24, 0x10000, URZ, 0xfc, !UPT ;  /* 0x0001000018187892 */ /* 0x000fe2000f8efc3f */
[----:B------:R-:W-:Y:S01]  /*10d80*/  MOV R9, 0x40000040 ;  /* 0x4000004000097802 */ /* 0x000fe20000000f00 */
[----:B------:R-:W-:Y:S01]  /*10d90*/  IMAD.MOV.U32 R7, RZ, RZ, 0x40000040 ;  /* 0x40000040ff077424 */ /* 0x000fe200078e00ff */
[----:B------:R-:W-:Y:S01]  /*10da0*/  UMOV UR9, UR27 ;  /* 0x0000001b00097c82 */ /* 0x000fe20008000000 */
[----:B------:R-:W-:Y:S01]  /*10db0*/  IMAD R4, R211, 0xa80, R215 ;  /* 0x00000a80d3047824 */ /* 0x000fe200078e02d7 */
[----:B------:R-:W-:Y:S01]  /*10dc0*/  R2UR UR23, R9 ;  /* 0x00000000091772ca */ /* 0x000fe200000e0000 */
[----:B------:R-:W-:Y:S01]  /*10dd0*/  IMAD.U32 R15, RZ, RZ, UR5 ;  /* 0x00000005ff0f7e24 */ /* 0x000fe2000f8e00ff */
[----:B------:R-:W-:Y:S01]  /*10de0*/  UMOV UR4, UR24 ;  /* 0x0000001800047c82 */ /* 0x000fe20008000000 */
[C---:B------:R-:W-:Y:S01]  /*10df0*/  VIADD R6, R4.reuse, 0x80 ;  /* 0x0000008004067836 */ /* 0x040fe20000000000 */
[C---:B------:R-:W-:Y:S01]  /*10e00*/  R2UR UR6, R4.reuse ;  /* 0x00000000040672ca */ /* 0x040fe200000e0000 */
[----:B------:R-:W-:Y:S01]  /*10e10*/  UMOV UR26, UR4 ;  /* 0x00000004001a7c82 */ /* 0x000fe20008000000 */
[----:B------:R-:W-:Y:S01]  /*10e20*/  VIADD R8, R4, 0x100 ;  /* 0x0000010004087836 */ /* 0x000fe20000000000 */
[----:B------:R-:W-:Y:S01]  /*10e30*/  UMOV UR16, UR26 ;  /* 0x0000001a00107c82 */ /* 0x000fe20008000000 */
[----:B------:R-:W-:Y:S01]  /*10e40*/  R2UR UR18, R6 ;  /* 0x00000000061272ca */ /* 0x000fe200000e0000 */
[----:B------:R-:W-:Y:S01]  /*10e50*/  UMOV UR20, UR26 ;  /* 0x0000001a00147c82 */ /* 0x000fe20008000000 */
[----:B------:R-:W-:Y:S01]  /*10e60*/  VIADD R6, R4, 0x180 ;  /* 0x0000018004067836 */ /* 0x000fe20000000000 */
[----:B------:R-:W-:Y:S01]  /*10e70*/  R2UR UR22, R8 ;  /* 0x00000000081672ca */ /* 0x000fe200000e0000 */
[----:B------:R-:W-:Y:S01]  /*10e80*/  IMAD.U32 R14, RZ, RZ, UR4 ;  /* 0x00000004ff0e7e24 */ /* 0x000fe2000f8e00ff */
[----:B------:R-:W-:Y:S01]  /*10e90*/  UMOV UR8, UR26 ;  /* 0x0000001a00087c82 */ /* 0x000fe20008000000 */
[----:B------:R-:W-:Y:S01]  /*10ea0*/  VIADD R12, R4, 0x200 ;  /* 0x00000200040c7836 */ /* 0x000fe20000000000 */
[----:B------:R-:W-:Y:S01]  /*10eb0*/  UMOV UR12, UR26 ;  /* 0x0000001a000c7c82 */ /* 0x000fe20008000000 */
[----:B------:R-:W-:Y:S01]  /*10ec0*/  IMAD.MOV.U32 R13, RZ, RZ, 0x40000040 ;  /* 0x40000040ff0d7424 */ /* 0x000fe200078e00ff */
[----:B------:R-:W-:Y:S01]  /*10ed0*/  HGMMA.64x16x16.F32.BF16 R72, gdesc[UR4], RZ, !UPT, gsb0 ;  /* 0x00200000044879f0 */ /* 0x000fe2000c0018ff */
[----:B------:R-:W-:Y:S01]  /*10ee0*/  R2UR UR6, R6 ;  /* 0x00000000060672ca */ /* 0x000fe200000e0000 */
[----:B------:R-:W-:Y:S01]  /*10ef0*/  UMOV UR4, UR26 ;  /* 0x0000001a00047c82 */ /* 0x000fe20008000000 */
[----:B------:R-:W-:Y:S01]  /*10f00*/  R2UR UR7, R7 ;  /* 0x00000000070772ca */ /* 0x000fe200000e0000 */
[----:B------:R-:W-:Y:S01]  /*10f10*/  UMOV UR5, UR27 ;  /* 0x0000001b00057c82 */ /* 0x000fe20008000000 */
[----:B------:R-:W-:Y:S01]  /*10f20*/  R2UR UR10, R12 ;  /* 0x000000000c0a72ca */ /* 0x000fe200000e0000 */
[C---:B------:R-:W-:Y:S01]  /*10f30*/  VIADD R8, R4.reuse, 0x280 ;  /* 0x0000028004087836 */ /* 0x040fe20000000000 */
[----:B------:R-:W-:Y:S01]  /*10f40*/  R2UR UR11, R13 ;  /* 0x000000000d0b72ca */ /* 0x000fe200000e0000 */
[----:B------:R-:W-:Y:S01]  /*10f50*/  IMAD.MOV.U32 R9, RZ, RZ, 0x40000040 ;  /* 0x40000040ff097424 */ /* 0x000fe200078e00ff */
[----:B------:R-:W-:Y:S01]  /*10f60*/  UMOV UR13, UR27 ;  /* 0x0000001b000d7c82 */ /* 0x000fe20008000000 */
[----:B------:R-:W-:Y:S01]  /*10f70*/  VIADD R6, R4, 0x300 ;  /* 0x0000030004067836 */ /* 0x000fe20000000000 */
[----:B------:R-:W-:Y:S01]  /*10f80*/  R2UR UR14, R8 ;  /* 0x00000000080e72ca */ /* 0x000fe200000e0000 */
[----:B------:R-:W-:Y:S01]  /*10f90*/  IMAD.MOV.U32 R7, RZ, RZ, 0x40000040 ;  /* 0x40000040ff077424 */ /* 0x000fe200078e00ff */
[----:B------:R-:W-:Y:S01]  /*10fa0*/  R2UR UR15, R9 ;  /* 0x00000000090f72ca */ /* 0x000fe200000e0000 */
[C---:B------:R-:W-:Y:S01]  /*10fb0*/  VIADD R8, R4.reuse, 0x2 ;  /* 0x0000000204087836 */ /* 0x040fe20000000000 */
[----:B------:R-:W-:Y:S01]  /*10fc0*/  UMOV UR29, 0x40000040 ;  /* 0x40000040001d7882 */ /* 0x000fe20000000000 */
[----:B------:R-:W-:Y:S01]  /*10fd0*/  IMAD.MOV.U32 R9, RZ, RZ, 0x40000040 ;  /* 0x40000040ff097424 */ /* 0x000fe200078e00ff */
[----:B------:R-:W-:Y:S01]  /*10fe0*/  MOV R13, 0x40000040 ;  /* 0x40000040000d7802 */ /* 0x000fe20000000f00 */
[----:B------:R-:W-:Y:S01]  /*10ff0*/  VIADD R12, R4, 0x202 ;  /* 0x00000202040c7836 */ /* 0x000fe20000000000 */
[----:B------:R-:W-:Y:S01]  /*11000*/  R2UR UR30, R8 ;  /* 0x00000000081e72ca */ /* 0x000fe200000e0000 */
[----:B------:R-:W-:Y:S01]  /*11010*/  VIADD R8, R4, 0x102 ;  /* 0x0000010204087836 */ /* 0x000fe20000000000 */
[----:B------:R-:W-:Y:S01]  /*11020*/  R2UR UR31, R9 ;  /* 0x00000000091f72ca */ /* 0x000fe200000e0000 */
[----:B------:R-:W-:Y:S01]  /*11030*/  IMAD.MOV.U32 R9, RZ, RZ, 0x40000040 ;  /* 0x40000040ff097424 */ /* 0x000fe200078e00ff */
[----:B------:R0:W-:Y:S01]  /*11040*/  STL.64 [R1+0x48], R14 ;  /* 0x0000480e01007387 */ /* 0x0001e20000100a00 */
[----:B------:R-:W-:Y:S01]  /*11050*/  P2R R11, PR, RZ, 0x1 ;  /* 0x00000001ff0b7803 */ /* 0x000fe20000000000 */
[----:B0-----:R-:W-:Y:S01]  /*11060*/  IMAD.U32 R15, RZ, RZ, UR29 ;  /* 0x0000001dff0f7e24 */ /* 0x001fe2000f8e00ff */
[----:B------:R-:W-:-:S02]  /*11070*/  WARPGROUP.DEPBAR.LE gsb0, 0x0 ;  /* 0x00008000000079c5 */ /* 0x000fc40000010000 */
[----:B------:R-:W-:-:S06]  /*11080*/  WARPGROUP.ARRIVE ;  /* 0x00000000000079c5 */ /* 0x000fcc0000000000 */
[----:B------:R-:W-:Y:S01]  /*11090*/  HGMMA.64x16x16.F32.BF16 R64, gdesc[UR16], RZ, !UPT, gsb0 ;  /* 0x00200000104079f0 */ /* 0x000fe2000c0018ff */
[----:B------:R-:W-:Y:S01]  /*110a0*/  R2UR UR18, R6 ;  /* 0x00000000061272ca */ /* 0x000fe200000e0000 */
[----:B------:R-:W-:Y:S01]  /*110b0*/  UMOV UR16, UR26 ;  /* 0x0000001a00107c82 */ /* 0x000fe20008000000 */
[----:B------:R-:W-:Y:S01]  /*110c0*/  R2UR UR19, R7 ;  /* 0x00000000071372ca */ /* 0x000fe200000e0000 */
[----:B------:R-:W-:Y:S01]  /*110d0*/  UMOV UR17, UR27 ;  /* 0x0000001b00117c82 */ /* 0x000fe20008000000 */
[----:B------:R-:W-:Y:S01]  /*110e0*/  VIADD R6, R4, 0x82 ;  /* 0x0000008204067836 */ /* 0x000fe20000000000 */
[----:B------:R-:W-:Y:S01]  /*110f0*/  UMOV UR27, UR29 ;  /* 0x0000001d001b7c82 */ /* 0x000fe20008000000 */
[----:B------:R-:W-:Y:S01]  /*11100*/  IMAD.MOV.U32 R7, RZ, RZ, 0x40000040 ;  /* 0x40000040ff077424 */ /* 0x000fe200078e00ff */
[----:B------:R-:W-:Y:S02]  /*11110*/  WARPGROUP.DEPBAR.LE gsb0, 0x0 ;  /* 0x00008000000079c5 */ /* 0x000fe40000010000 */
[----:B------:R-:W-:-:S06]  /*11120*/  WARPGROUP.ARRIVE ;  /* 0x00000000000079c5 */ /* 0x000fcc0000000000 */
[----:B------:R-:W-:Y:S01]  /*11130*/  HGMMA.64x16x16.F32.BF16 R56, gdesc[UR20], RZ, !UPT, gsb0 ;  /* 0x00200000143879f0 */ /* 0x000fe2000c0018ff */
[----:B------:R-:W-:Y:S01]  /*11140*/  R2UR UR22, R8 ;  /* 0x00000000081672ca */ /* 0x000fe200000e0000 */
[----:B------:R-:W-:Y:S01]  /*11150*/  UMOV UR21, UR27 ;  /* 0x0000001b00157c82 */ /* 0x000fe20008000000 */
[----:B------:R-:W-:Y:S01]  /*11160*/  R2UR UR23, R9 ;  /* 0x00000000091772ca */ /* 0x000fe200000e0000 */
[----:B------:R-:W-:Y:S02]  /*11170*/  VIADD R8, R4, 0x282 ;  /* 0x0000028204087836 */ /* 0x000fe40000000000 */
[----:B------:R-:W-:Y:S01]  /*11180*/  IMAD.MOV.U32 R9, RZ, RZ, 0x40000040 ;  /* 0x40000040ff097424 */ /* 0x000fe200078e00ff */
[----:B------:R-:W-:Y:S02]  /*11190*/  WARPGROUP.DEPBAR.LE gsb0, 0x0 ;  /* 0x00008000000079c5 */ /* 0x000fe40000010000 */
[----:B------:R-:W-:-:S06]  /*111a0*/  WARPGROUP.ARRIVE ;  /* 0x00000000000079c5 */ /* 0x000fcc0000000000 */
[----:B------:R-:W-:Y:S01]  /*111b0*/  HGMMA.64x16x16.F32.BF16 R48, gdesc[UR4], RZ, !UPT, gsb0 ;  /* 0x00200000043079f0 */ /* 0x000fe2000c0018ff */
[----:B------:R-:W-:Y:S01]  /*111c0*/  UIADD3 UR4, UR24, 0x2, URZ ;  /* 0x0000000218047890 */ /* 0x000fe2000fffe03f */
[----:B------:R-:W-:-:S06]  /*111d0*/  UMOV UR5, UR27 ;  /* 0x0000001b00057c82 */ /* 0x000fcc0008000000 */
[----:B------:R-:W-:Y:S02]  /*111e0*/  UMOV UR28, UR4 ;  /* 0x00000004001c7c82 */ /* 0x000fe40008000000 */
[----:B------:R-:W-:Y:S01]  /*111f0*/  UMOV UR26, UR28 ;  /* 0x0000001c001a7c82 */ /* 0x000fe20008000000 */
[----:B------:R-:W-:Y:S01]  /*11200*/  IMAD.U32 R14, RZ, RZ, UR28 ;  /* 0x0000001cff0e7e24 */ /* 0x000fe2000f8e00ff */
[----:B------:R-:W-:Y:S01]  /*11210*/  UMOV UR20, UR26 ;  /* 0x0000001a00147c82 */ /* 0x000fe20008000000 */
[----:B------:R-:W-:-:S03]  /*11220*/  UMOV UR4, UR26 ;  /* 0x0000001a00047c82 */ /* 0x000fc60008000000 */
[----:B------:R0:W-:Y:S01]  /*11230*/  STL.64 [R1+0x40], R14 ;  /* 0x0000400e01007387 */ /* 0x0001e20000100a00 */
[----:B------:R-:W-:Y:S02]  /*11240*/  WARPGROUP.DEPBAR.LE gsb0, 0x0 ;  /* 0x00008000000079c5 */ /* 0x000fe40000010000 */
[----:B------:R-:W-:-:S06]  /*11250*/  WARPGROUP.ARRIVE ;  /* 0x00000000000079c5 */ /* 0x000fcc0000000000 */
[----:B------:R-:W-:Y:S01]  /*11260*/  HGMMA.64x16x16.F32.BF16 R40, gdesc[UR8], RZ, !UPT, gsb0 ;  /* 0x00200000082879f0 */ /* 0x000fe2000c0018ff */
[----:B------:R-:W-:Y:S01]  /*11270*/  R2UR UR10, R12 ;  /* 0x000000000c0a72ca */ /* 0x000fe200000e0000 */
[----:B------:R-:W-:Y:S01]  /*11280*/  UMOV UR8, UR26 ;  /* 0x0000001a00087c82 */ /* 0x000fe20008000000 */
[----:B------:R-:W-:Y:S01]  /*11290*/  R2UR UR11, R13 ;  /* 0x000000000d0b72ca */ /* 0x000fe200000e0000 */
[----:B------:R-:W-:Y:S01]  /*112a0*/  UMOV UR9, UR27 ;  /* 0x0000001b00097c82 */ /* 0x000fe20008000000 */
[----:B------:R-:W-:Y:S02]  /*112b0*/  VIADD R12, R4, 0x204 ;  /* 0x00000204040c7836 */ /* 0x000fe40000000000 */
[----:B------:R-:W-:Y:S01]  /*112c0*/  IMAD.MOV.U32 R13, RZ, RZ, 0x40000040 ;  /* 0x40000040ff0d7424 */ /* 0x000fe200078e00ff */
        /* <DEDUP_REMOVED lines=17> */
[----:B------:R-:W-:-:S03]  /*113e0*/  IMAD.MOV.U32 R7, RZ, RZ, 0x40000040 ;  /* 0x40000040ff077424 */ /* 0x000fc600078e00ff */
[----:B------:R-:W-:Y:S01]  /*113f0*/  R2UR UR6, R6 ;  /* 0x00000000060672ca */ /* 0x000fe200000e0000 */
[----:B------:R-:W-:Y:S01]  /*11400*/  VIADD R6, R4, 0x302 ;  /* 0x0000030204067836 */ /* 0x000fe20000000000 */
[----:B------:R-:W-:Y:S01]  /*11410*/  R2UR UR7, R7 ;  /* 0x00000000070772ca */ /* 0x000fe200000e0000 */
[----:B------:R-:W-:Y:S01]  /*11420*/  IMAD.MOV.U32 R7, RZ, RZ, 0x40000040 ;  /* 0x40000040ff077424 */ /* 0x000fe200078e00ff */
[----:B------:R-:W-:Y:S02]  /*11430*/  WARPGROUP.DEPBAR.LE gsb0, 0x0 ;  /* 0x00008000000079c5 */ /* 0x000fe40000010000 */
[----:B------:R-:W-:-:S06]  /*11440*/  WARPGROUP.ARRIVE ;  /* 0x00000000000079c5 */ /* 0x000fcc0000000000 */
[----:B------:R-:W-:Y:S01]  /*11450*/  HGMMA.64x16x16.F32.BF16 R72, gdesc[UR28], R72, gsb0 ;  /* 0x002000001c4879f0 */ /* 0x000fe20008001848 */
[----:B------:R-:W-:Y:S01]  /*11460*/  R2UR UR30, R8 ;  /* 0x00000000081e72ca */ /* 0x000fe200000e0000 */
[----:B------:R-:W-:Y:S01]  /*11470*/  UMOV UR29, 0x40000040 ;  /* 0x40000040001d7882 */ /* 0x000fe20000000000 */
[----:B------:R-:W-:Y:S01]  /*11480*/  R2UR UR31, R9 ;  /* 0x00000000091f72ca */ /* 0x000fe200000e0000 */
[----:B------:R-:W-:Y:S02]  /*11490*/  VIADD R8, R4, 0x104 ;  /* 0x0000010404087836 */ /* 0x000fe40000000000 */
[----:B------:R-:W-:Y:S02]  /*114a0*/  IMAD.MOV.U32 R9, RZ, RZ, 0x40000040 ;  /* 0x40000040ff097424 */ /* 0x000fe400078e00ff */
[----:B0-----:R-:W-:Y:S01]  /*114b0*/  IMAD.U32 R15, RZ, RZ, UR29 ;  /* 0x0000001dff0f7e24 */ /* 0x001fe2000f8e00ff */
[----:B------:R-:W-:Y:S02]  /*114c0*/  WARPGROUP.DEPBAR.LE gsb0, 0x0 ;  /* 0x00008000000079c5 */ /* 0x000fe40000010000 */
[----:B------:R-:W-:-:S06]  /*114d0*/  WARPGROUP.ARRIVE ;  /* 0x00000000000079c5 */ /* 0x000fcc0000000000 */
[----:B------:R-:W-:Y:S01]  /*114e0*/  HGMMA.64x16x16.F32.BF16 R64, gdesc[UR16], R64, gsb0 ;  /* 0x00200000104079f0 */ /* 0x000fe20008001840 */
        /* <DEDUP_REMOVED lines=9> */
[----:B------:R-:W-:Y:S01]  /*11580*/  HGMMA.64x16x16.F32.BF16 R56, gdesc[UR20], R56, gsb0 ;  /* 0x00200000143879f0 */ /* 0x000fe20008001838 */
[----:B------:R-:W-:Y:S01]  /*11590*/  R2UR UR22, R8 ;  /* 0x00000000081672ca */ /* 0x000fe200000e0000 */
[----:B------:R-:W-:Y:S01]  /*115a0*/  UMOV UR21, UR27 ;  /* 0x0000001b00157c82 */ /* 0x000fe20008000000 */
[----:B------:R-:W-:Y:S01]  /*115b0*/  R2UR UR23, R9 ;  /* 0x00000000091772ca */ /* 0x000fe200000e0000 */
[----:B------:R-:W-:Y:S02]  /*115c0*/  VIADD R8, R4, 0x284 ;  /* 0x0000028404087836 */ /* 0x000fe40000000000 */
[----:B------:R-:W-:Y:S01]  /*115d0*/  IMAD.MOV.U32 R9, RZ, RZ, 0x40000040 ;  /* 0x40000040ff097424 */ /* 0x000fe200078e00ff */
[----:B------:R-:W-:Y:S02]  /*115e0*/  WARPGROUP.DEPBAR.LE gsb0, 0x0 ;  /* 0x00008000000079c5 */ /* 0x000fe40000010000 */
[----:B------:R-:W-:-:S06]  /*115f0*/  WARPGROUP.ARRIVE ;  /* 0x00000000000079c5 */ /* 0x000fcc0000000000 */
[----:B------:R-:W-:Y:S01]  /*11600*/  HGMMA.64x16x16.F32.BF16 R48, gdesc[UR4], R48, gsb0 ;  /* 0x00200000043079f0 */ /* 0x000fe20008001830 */
        /* <DEDUP_REMOVED lines=10> */
[----:B------:R-:W-:Y:S01]  /*116b0*/  HGMMA.64x16x16.F32.BF16 R40, gdesc[UR8], R40, gsb0 ;  /* 0x00200000082879f0 */ /* 0x000fe20008001828 */
        /* <DEDUP_REMOVED lines=23> */
[----:B------:R-:W-:-:S03]  /*11830*/  IMAD.MOV.U32 R7, RZ, RZ, 0x40000040 ;  /* 0x40000040ff077424 */ /* 0x000fc600078e00ff */
[----:B------:R-:W-:Y:S02]  /*11840*/  R2UR UR6, R6 ;  /* 0x00000000060672ca */ /* 0x000fe400000e0000 */
[----:B------:R-:W-:Y:S01]  /*11850*/  R2UR UR7, R7 ;  /* 0x00000000070772ca */ /* 0x000fe200000e0000 */
[----:B------:R-:W-:Y:S01]  /*11860*/  IMAD.MOV.U32 R7, RZ, RZ, 0x40000040 ;  /* 0x40000040ff077424 */ /* 0x000fe200078e00ff */
[----:B------:R-:W-:Y:S01]  /*11870*/  IADD3 R6, R4, 0x304, RZ ;  /* 0x0000030404067810 */ /* 0x000fe20007ffe0ff */
        /* <DEDUP_REMOVED lines=67> */
[----:B------:R-:W-:Y:S02]  /*11cb0*/  R2UR UR7, R7 ;  /* 0x00000000070772ca */ /* 0x000fe400000e0000 */
[----:B------:R-:W-:Y:S01]  /*11cc0*/  MOV R7, 0x40000040 ;  /* 0x4000004000077802 */ /* 0x000fe20000000f00 */
        /* <DEDUP_REMOVED lines=103> */
[----:B------:R-:W-:Y:S01]  /*12340*/  MOV R14, UR28 ;  /* 0x0000001c000e7c02 */ /* 0x000fe20008000f00 */
[----:B------:R-:W-:Y:S01]  /*12350*/  UMOV UR20, UR26 ;  /* 0x0000001a00147c82 */ /* 0x000fe20008000000 */
[----:B------:R-:W-:Y:S01]  /*12360*/  UMOV UR4, UR26 ;  /* 0x0000001a00047c82 */ /* 0x000fe20008000000 */
[----:B------:R-:W-:Y:S01]  /*12370*/  UIADD3 UR52, UR24, 0x406, URZ ;  /* 0x0000040618347890 */ /* 0x000fe2000fffe03f */
[----:B------:R-:W-:Y:S01]  /*12380*/  UMOV UR53, 0x40000040 ;  /* 0x4000004000357882 */ /* 0x000fe20000000000 */
[----:B------:R-:W-:Y:S01]  /*12390*/  UIADD3 UR48, UR24, 0x800, URZ ;  /* 0x0000080018307890 */ /* 0x000fe2000fffe03f */
[----:B------:R0:W-:Y:S01]  /*123a0*/  STL.64 [R1+0x20], R14 ;  /* 0x0000200e01007387 */ /* 0x0001e20000100a00 */
[----:B------:R-:W-:Y:S01]  /*123b0*/  UMOV UR49, 0x40000040 ;  /* 0x4000004000317882 */ /* 0x000fe20000000000 */
[----:B------:R-:W-:Y:S01]  /*123c0*/  UIADD3 UR44, UR24, 0x802, URZ ;  /* 0x00000802182c7890 */ /* 0x000fe2000fffe03f */
[----:B------:R-:W-:Y:S01]  /*123d0*/  UMOV UR45, 0x40000040 ;  /* 0x40000040002d7882 */ /* 0x000fe20000000000 */
[----:B------:R-:W-:Y:S01]  /*123e0*/  UIADD3 UR40, UR24, 0x804, URZ ;  /* 0x0000080418287890 */ /* 0x000fe2000fffe03f */
[----:B------:R-:W2:Y:S01]  /*123f0*/  LDL R80, [R1+0x58] ;  /* 0x0000580001507983 */ /* 0x000ea20000100800 */
[----:B------:R-:W-:-:S02]  /*12400*/  WARPGROUP.DEPBAR.LE gsb0, 0x0 ;  /* 0x00008000000079c5 */ /* 0x000fc40000010000 */
[----:B------:R-:W-:-:S06]  /*12410*/  WARPGROUP.ARRIVE ;  /* 0x00000000000079c5 */ /* 0x000fcc0000000000 */
[----:B------:R-:W-:Y:S01]  /*12420*/  HGMMA.64x16x16.F32.BF16 R40, gdesc[UR8], R40, gsb0 ;  /* 0x00200000082879f0 */ /* 0x000fe20008001828 */
[----:B------:R-:W-:Y:S01]  /*12430*/  R2UR UR10, R12 ;  /* 0x000000000c0a72ca */ /* 0x000fe200000e0000 */
[----:B------:R-:W-:Y:S01]  /*12440*/  UMOV UR8, UR26 ;  /* 0x0000001a00087c82 */ /* 0x000fe20008000000 */
[----:B------:R-:W-:Y:S01]  /*12450*/  R2UR UR11, R13 ;  /* 0x000000000d0b72ca */ /* 0x000fe200000e0000 */
[----:B------:R-:W-:Y:S01]  /*12460*/  UMOV UR9, UR27 ;  /* 0x0000001b00097c82 */ /* 0x000fe20008000000 */
        /* <DEDUP_REMOVED lines=28> */
[----:B------:R-:W-:Y:S02]  /*12630*/  WARPGROUP.DEPBAR.LE gsb0, 0x0 ;  /* 0x00008000000079c5 */ /* 0x000fe40000010000 */
[----:B------:R-:W-:Y:S01]  /*12640*/  WARPGROUP.ARRIVE ;  /* 0x00000000000079c5 */ /* 0x000fe20000000000 */
[C---:B------:R-:W-:Y:S02]  /*12650*/  VIADD R8, R4.reuse, 0x484 ;  /* 0x0000048404087836 */ /* 0x040fe40000000000 */
[----:B------:R-:W-:Y:S02]  /*12660*/  VIADD R12, R4, 0x584 ;  /* 0x00000584040c7836 */ /* 0x000fe40000000000 */
[----:B------:R-:W-:Y:S01]  /*12670*/  IMAD.MOV.U32 R13, RZ, RZ, 0x40000040 ;  /* 0x40000040ff0d7424 */ /* 0x000fe200078e00ff */
[----:B------:R-:W-:Y:S01]  /*12680*/  HGMMA.64x16x16.F32.BF16 R64, gdesc[UR16], R64, gsb0 ;  /* 0x00200000104079f0 */ /* 0x000fe20008001840 */
[----:B------:R-:W-:Y:S01]  /*12690*/  R2UR UR18, R6 ;  /* 0x00000000061272ca */ /* 0x000fe200000e0000 */
[----:B------:R-:W-:Y:S01]  /*126a0*/  UMOV UR16, UR26 ;  /* 0x0000001a00107c82 */ /* 0x000fe20008000000 */
[----:B------:R-:W-:Y:S01]  /*126b0*/  R2UR UR19, R7 ;  /* 0x00000000071372ca */ /* 0x000fe200000e0000 */
[----:B------:R-:W-:Y:S01]  /*126c0*/  UMOV UR17, UR27 ;  /* 0x0000001b00117c82 */ /* 0x000fe20008000000 */
[----:B------:R-:W-:Y:S01]  /*126d0*/  UMOV UR41, 0x40000040 ;  /* 0x4000004000297882 */ /* 0x000fe20000000000 */
[----:B------:R-:W-:Y:S01]  /*126e0*/  UIADD3 UR36, UR24, 0x806, URZ ;  /* 0x0000080618247890 */ /* 0x000fe2000fffe03f */
[----:B0-----:R-:W-:Y:S01]  /*126f0*/  IMAD.U32 R15, RZ, RZ, UR29 ;  /* 0x0000001dff0f7e24 */ /* 0x001fe2000f8e00ff */
[----:B------:R-:W-:-:S02]  /*12700*/  WARPGROUP.DEPBAR.LE gsb0, 0x0 ;  /* 0x00008000000079c5 */ /* 0x000fc40000010000 */
[----:B------:R-:W-:-:S06]  /*12710*/  WARPGROUP.ARRIVE ;  /* 0x00000000000079c5 */ /* 0x000fcc0000000000 */
[----:B------:R-:W-:Y:S03]  /*12720*/  HGMMA.64x16x16.F32.BF16 R56, gdesc[UR20], R56, gsb0 ;  /* 0x00200000143879f0 */ /* 0x000fe60008001838 */
[----:B------:R-:W-:Y:S02]  /*12730*/  WARPGROUP.DEPBAR.LE gsb0, 0x0 ;  /* 0x00008000000079c5 */ /* 0x000fe40000010000 */
[----:B------:R-:W-:-:S06]  /*12740*/  WARPGROUP.ARRIVE ;  /* 0x00000000000079c5 */ /* 0x000fcc0000000000 */
[----:B------:R-:W-:Y:S01]  /*12750*/  HGMMA.64x16x16.F32.BF16 R48, gdesc[UR4], R48, gsb0 ;  /* 0x00200000043079f0 */ /* 0x000fe20008001830 */
[----:B------:R-:W-:-:S07]  /*12760*/  UIADD3 UR4, UR24, 0x404, URZ ;  /* 0x0000040418047890 */ /* 0x000fce000fffe03f */
[----:B------:R-:W-:Y:S01]  /*12770*/  UMOV UR28, UR4 ;  /* 0x00000004001c7c82 */ /* 0x000fe20008000000 */
[----:B------:R-:W-:Y:S02]  /*12780*/  WARPGROUP.DEPBAR.LE gsb0, 0x0 ;  /* 0x00008000000079c5 */ /* 0x000fe40000010000 */
[----:B------:R-:W-:Y:S01]  /*12790*/  WARPGROUP.ARRIVE ;  /* 0x00000000000079c5 */ /* 0x000fe20000000000 */
[----:B------:R-:W-:Y:S01]  /*127a0*/  IMAD.MOV.U32 R7, RZ, RZ, 0x40000040 ;  /* 0x40000040ff077424 */ /* 0x000fe200078e00ff */
[----:B------:R-:W-:Y:S01]  /*127b0*/  IADD3 R6, R4, 0x404, RZ ;  /* 0x0000040404067810 */ /* 0x000fe20007ffe0ff */
[----:B------:R-:W-:Y:S01]  /*127c0*/  UMOV UR26, UR28 ;  /* 0x0000001c001a7c82 */ /* 0x000fe20008000000 */
[----:B------:R-:W-:Y:S01]  /*127d0*/  UMOV UR27, UR29 ;  /* 0x0000001d001b7c82 */ /* 0x000fe20008000000 */
[----:B------:R-:W-:Y:S01]  /*127e0*/  IMAD.MOV.U32 R9, RZ, RZ, 0x40000040 ;  /* 0x40000040ff097424 */ /* 0x000fe200078e00ff */
[----:B------:R-:W-:Y:S01]  /*127f0*/  HGMMA.64x16x16.F32.BF16 R40, gdesc[UR8], R40, gsb0 ;  /* 0x00200000082879f0 */ /* 0x000fe20008001828 */
[----:B------:R-:W-:Y:S01]  /*12800*/  R2UR UR22, R8 ;  /* 0x00000000081672ca */ /* 0x000fe200000e0000 */
[----:B------:R-:W-:Y:S01]  /*12810*/  UMOV UR37, 0x40000040 ;  /* 0x4000004000257882 */ /* 0x000fe20000000000 */
[----:B------:R-:W-:Y:S01]  /*12820*/  IMAD.U32 R14, RZ, RZ, UR28 ;  /* 0x0000001cff0e7e24 */ /* 0x000fe2000f8e00ff */
[----:B------:R-:W-:-:S02]  /*12830*/  WARPGROUP.DEPBAR.LE gsb0, 0x0 ;  /* 0x00008000000079c5 */ /* 0x000fc40000010000 */
        /* <DEDUP_REMOVED lines=8> */
[----:B------:R-:W-:Y:S02]  /*128c0*/  R2UR UR18, R6 ;  /* 0x00000000061272ca */ /* 0x000fe400000e0000 */
[----:B------:R-:W-:Y:S01]  /*128d0*/  R2UR UR19, R7 ;  /* 0x00000000071372ca */ /* 0x000fe200000e0000 */
[----:B------:R-:W-:Y:S01]  /*128e0*/  UMOV UR16, UR26 ;  /* 0x0000001a00107c82 */ /* 0x000fe20008000000 */
[----:B------:R-:W-:Y:S01]  /*128f0*/  UMOV UR17, UR27 ;  /* 0x0000001b00117c82 */ /* 0x000fe20008000000 */
[----:B------:R-:W-:Y:S02]  /*12900*/  WARPGROUP.DEPBAR.LE gsb0, 0x0 ;  /* 0x00008000000079c5 */ /* 0x000fe40000010000 */
[----:B------:R-:W-:-:S08]  /*12910*/  WARPGROUP.ARRIVE ;  /* 0x00000000000079c5 */ /* 0x000fd00000000000 */
[----:B------:R-:W-:Y:S01]  /*12920*/  HGMMA.64x16x16.F32.BF16 R64, gdesc[UR16], R64, gsb0 ;  /* 0x00200000104079f0 */ /* 0x000fe20008001840 */
[----:B------:R-:W-:Y:S01]  /*12930*/  R2UR UR23, R9 ;  /* 0x00000000091772ca */ /* 0x000fe200000e0000 */
[----:B------:R-:W-:Y:S01]  /*12940*/  UMOV UR20, UR26 ;  /* 0x0000001a00147c82 */ /* 0x000fe20008000000 */
[----:B------:R-:W-:Y:S01]  /*12950*/  UMOV UR21, UR27 ;  /* 0x0000001b00157c82 */ /* 0x000fe20008000000 */
[----:B------:R-:W-:Y:S01]  /*12960*/  VIADD R6, R4, 0x504 ;  /* 0x0000050404067836 */ /* 0x000fe20000000000 */
[----:B------:R-:W-:Y:S02]  /*12970*/  WARPGROUP.DEPBAR.LE gsb0, 0x0 ;  /* 0x00008000000079c5 */ /* 0x000fe40000010000 */
[----:B------:R-:W-:-:S07]  /*12980*/  WARPGROUP.ARRIVE ;  /* 0x00000000000079c5 */ /* 0x000fce0000000000 */
[----:B------:R-:W-:Y:S01]  /*12990*/  HGMMA.64x16x16.F32.BF16 R56, gdesc[UR20], R56, gsb0 ;  /* 0x00200000143879f0 */ /* 0x000fe20008001838 */
[----:B------:R-:W-:Y:S01]  /*129a0*/  IMAD.MOV.U32 R7, RZ, RZ, 0x40000040 ;  /* 0x40000040ff077424 */ /* 0x000fe200078e00ff */
[----:B------:R-:W-:-:S04]  /*129b0*/  R2UR UR6, R6 ;  /* 0x00000000060672ca */ /* 0x000fc800000e0000 */
[----:B------:R-:W-:Y:S01]  /*129c0*/  R2UR UR7, R7 ;  /* 0x00000000070772ca */ /* 0x000fe200000e0000 */
[----:B------:R-:W-:Y:S01]  /*129d0*/  UMOV UR4, UR26 ;  /* 0x0000001a00047c82 */ /* 0x000fe20008000000 */
[----:B------:R-:W-:Y:S01]  /*129e0*/  UMOV UR5, UR27 ;  /* 0x0000001b00057c82 */ /* 0x000fe20008000000 */
[----:B------:R-:W-:Y:S02]  /*129f0*/  WARPGROUP.DEPBAR.LE gsb0, 0x0 ;  /* 0x00008000000079c5 */ /* 0x000fe40000010000 */
[----:B------:R-:W-:-:S08]  /*12a00*/  WARPGROUP.ARRIVE ;  /* 0x00000000000079c5 */ /* 0x000fd00000000000 */
        /* <DEDUP_REMOVED lines=8> */
[----:B------:R-:W-:Y:S02]  /*12a90*/  VIADD R8, R4, 0x604 ;  /* 0x0000060404087836 */ /* 0x000fe40000000000 */
[----:B------:R-:W-:-:S03]  /*12aa0*/  IMAD.MOV.U32 R9, RZ, RZ, 0x40000040 ;  /* 0x40000040ff097424 */ /* 0x000fc600078e00ff */
        /* <DEDUP_REMOVED lines=20> */
[----:B------:R-:W-:Y:S02]  /*12bf0*/  WARPGROUP.DEPBAR.LE gsb0, 0x0 ;  /* 0x00008000000079c5 */ /* 0x000fe40000010000 */
[----:B------:R-:W-:-:S10]  /*12c00*/  WARPGROUP.ARRIVE ;  /* 0x00000000000079c5 */ /* 0x000fd40000000000 */
        /* <DEDUP_REMOVED lines=28> */
[----:B------:R-:W-:Y:S01]  /*12dd0*/  IMAD.MOV.U32 R13, RZ, RZ, 0x40000040 ;  /* 0x40000040ff0d7424 */ /* 0x000fe200078e00ff */
[----:B------:R-:W-:-:S04]  /*12de0*/  IADD3 R12, R4, 0x586, RZ ;  /* 0x00000586040c7810 */ /* 0x000fc80007ffe0ff */
        /* <DEDUP_REMOVED lines=59> */
[----:B------:R-:W-:Y:S01]  /*131a0*/  VIADD R12, R4, 0x900 ;  /* 0x00000900040c7836 */ /* 0x000fe20000000000 */
[----:B------:R-:W-:-:S04]  /*131b0*/  MOV R13, 0x40000040 ;  /* 0x40000040000d7802 */ /* 0x000fc80000000f00 */
        /* <DEDUP_REMOVED lines=112> */
[----:B------:R-:W-:Y:S01]  /*138c0*/  IMAD.MOV.U32 R7, RZ, RZ, 0x40000040 ;  /* 0x40000040ff077424 */ /* 0x000fe200078e00ff */
[----:B------:R-:W-:Y:S01]  /*138d0*/  UMOV UR20, UR40 ;  /* 0x0000002800147c82 */ /* 0x000fe20008000000 */
[----:B------:R-:W-:Y:S01]  /*138e0*/  UMOV UR21, UR41 ;  /* 0x0000002900157c82 */ /* 0x000fe20008000000 */
[----:B------:R-:W-:Y:S01]  /*138f0*/  R2UR UR22, R6 ;  /* 0x00000000061672ca */ /* 0x000fe200000e0000 */
[C---:B------:R-:W-:Y:S01]  /*13900*/  VIADD R12, R4.reuse, 0x904 ;  /* 0x00000904040c7836 */ /* 0x040fe20000000000 */
[----:B------:R-:W-:Y:S01]  /*13910*/  R2UR UR23, R7 ;  /* 0x00000000071772ca */ /* 0x000fe200000e0000 */
[----:B------:R-:W-:Y:S01]  /*13920*/  IMAD.MOV.U32 R13, RZ, RZ, 0x40000040 ;  /* 0x40000040ff0d7424 */ /* 0x000fe200078e00ff */
[----:B------:R-:W-:Y:S01]  /*13930*/  UMOV UR16, UR40 ;  /* 0x0000002800107c82 */ /* 0x000fe20008000000 */
[----:B------:R-:W-:Y:S01]  /*13940*/  UMOV UR17, UR41 ;  /* 0x0000002900117c82 */ /* 0x000fe20008000000 */
[----:B------:R-:W-:Y:S01]  /*13950*/  VIADD R8, R4, 0x984 ;  /* 0x0000098404087836 */ /* 0x000fe20000000000 */
[----:B------:R-:W-:Y:S01]  /*13960*/  UMOV UR12, UR40 ;  /* 0x00000028000c7c82 */ /* 0x000fe20008000000 */
[----:B------:R-:W-:Y:S01]  /*13970*/  IMAD.MOV.U32 R9, RZ, RZ, 0x40000040 ;  /* 0x40000040ff097424 */ /* 0x000fe200078e00ff */
[----:B------:R-:W-:Y:S01]  /*13980*/  UMOV UR13, UR41 ;  /* 0x00000029000d7c82 */ /* 0x000fe20008000000 */
[----:B------:R-:W-:Y:S01]  /*13990*/  UMOV UR4, UR40 ;  /* 0x0000002800047c82 */ /* 0x000fe20008000000 */
[----:B------:R-:W-:Y:S01]  /*139a0*/  UMOV UR5, UR41 ;  /* 0x0000002900057c82 */ /* 0x000fe20008000000 */
[----:B------:R-:W-:Y:S01]  /*139b0*/  ULDC UR8, c[0x0][0x9d8] ;  /* 0x0002760000087ab9 */ /* 0x000fe20000000800 */
[----:B------:R-:W-:-:S02]  /*139c0*/  WARPGROUP.DEPBAR.LE gsb0, 0x0 ;  /* 0x00008000000079c5 */ /* 0x000fc40000010000 */
[----:B------:R-:W-:-:S06]  /*139d0*/  WARPGROUP.ARRIVE ;  /* 0x00000000000079c5 */ /* 0x000fcc0000000000 */
[----:B------:R-:W-:Y:S01]  /*139e0*/  HGMMA.64x16x16.F32.BF16 R48, gdesc[UR20], R48, gsb0 ;  /* 0x00200000143079f0 */ /* 0x000fe20008001830 */
[----:B------:R-:W-:Y:S02]  /*139f0*/  R2UR UR18, R12 ;  /* 0x000000000c1272ca */ /* 0x000fe400000e0000 */
[----:B------:R-:W-:Y:S01]  /*13a00*/  R2UR UR19, R13 ;  /* 0x000000000d1372ca */ /* 0x000fe200000e0000 */
[----:B------:R-:W-:Y:S02]  /*13a10*/  WARPGROUP.DEPBAR.LE gsb0, 0x0 ;  /* 0x00008000000079c5 */ /* 0x000fe40000010000 */
[----:B------:R-:W-:-:S10]  /*13a20*/  WARPGROUP.ARRIVE ;  /* 0x00000000000079c5 */ /* 0x000fd40000000000 */
[----:B------:R-:W-:Y:S01]  /*13a30*/  HGMMA.64x16x16.F32.BF16 R40, gdesc[UR16], R40, gsb0 ;  /* 0x00200000102879f0 */ /* 0x000fe20008001828 */
[----:B------:R-:W-:Y:S02]  /*13a40*/  R2UR UR14, R8 ;  /* 0x00000000080e72ca */ /* 0x000fe400000e0000 */
[----:B------:R-:W-:Y:S01]  /*13a50*/  R2UR UR15, R9 ;  /* 0x00000000090f72ca */ /* 0x000fe200000e0000 */
[----:B------:R-:W-:Y:S01]  /*13a60*/  VIADD R6, R4, 0xa04 ;  /* 0x00000a0404067836 */ /* 0x000fe20000000000 */
[----:B------:R-:W-:Y:S02]  /*13a70*/  WARPGROUP.DEPBAR.LE gsb0, 0x0 ;  /* 0x00008000000079c5 */ /* 0x000fe40000010000 */
[----:B------:R-:W-:-:S09]  /*13a80*/  WARPGROUP.ARRIVE ;  /* 0x00000000000079c5 */ /* 0x000fd20000000000 */
[----:B------:R-:W-:Y:S01]  /*13a90*/  HGMMA.64x16x16.F32.BF16 R32, gdesc[UR12], R32, gsb0 ;  /* 0x002000000c2079f0 */ /* 0x000fe20008001820 */
[----:B------:R-:W-:Y:S01]  /*13aa0*/  IMAD.MOV.U32 R7, RZ, RZ, 0x40000040 ;  /* 0x40000040ff077424 */ /* 0x000fe200078e00ff */
[----:B------:R-:W-:-:S04]  /*13ab0*/  R2UR UR6, R6 ;  /* 0x00000000060672ca */ /* 0x000fc800000e0000 */
        /* <DEDUP_REMOVED lines=53> */
[----:B------:R-:W-:Y:S01]  /*13e10*/  FMUL.FTZ R72, R72, UR8 ;  /* 0x0000000848487c20 */ /* 0x000fe20008410000 */
[----:B------:R-:W-:Y:S01]  /*13e20*/  FMUL.FTZ R73, R73, UR8 ;  /* 0x0000000849497c20 */ /* 0x000fe20008410000 */
[----:B------:R-:W-:Y:S01]  /*13e30*/  FMUL.FTZ R74, R74, UR8 ;  /* 0x000000084a4a7c20 */ /* 0x000fe20008410000 */
[----:B------:R-:W-:Y:S01]  /*13e40*/  FMUL.FTZ R65, R65, UR8 ;  /* 0x0000000841417c20 */ /* 0x000fe20008410000 */
[----:B------:R-:W-:Y:S02]  /*13e50*/  FMUL.FTZ R76, R76, UR8 ;  /* 0x000000084c4c7c20 */ /* 0x000fe40008410000 */
[----:B------:R-:W-:Y:S01]  /*13e60*/  MUFU.TANH R72, R72 ;  /* 0x0000004800487308 */ /* 0x000fe20000002400 */
[----:B------:R-:W-:Y:S01]  /*13e70*/  FMUL.FTZ R77, R77, UR8 ;  /* 0x000000084d4d7c20 */ /* 0x000fe20008410000 */
[----:B------:R-:W-:-:S02]  /*13e80*/  WARPGROUP.DEPBAR.LE gsb0, 0x0 ;  /* 0x00008000000079c5 */ /* 0x000fc40000010000 */
[----:B------:R-:W-:-:S06]  /*13e90*/  WARPGROUP.ARRIVE ;  /* 0x00000000000079c5 */ /* 0x000fcc0000000000 */
[----:B------:R-:W-:Y:S01]  /*13ea0*/  HGMMA.64x16x16.F32.BF16 R32, gdesc[UR4], R32, gsb0 ;  /* 0x00200000042079f0 */ /* 0x000fe20008001820 */
[----:B------:R-:W0:Y:S01]  /*13eb0*/  MUFU.TANH R8, R74 ;  /* 0x0000004a00087308 */ /* 0x000e220000002400 */
[----:B--2---:R-:W-:Y:S02]  /*13ec0*/  IMAD.IADD R6, R80, 0x1, R151 ;  /* 0x0000000150067824 */ /* 0x004fe400078e0297 */
[----:B------:R-:W-:-:S05]  /*13ed0*/  FMUL.FTZ R64, R64, UR8 ;  /* 0x0000000840407c20 */ /* 0x000fca0008410000 */
[----:B------:R-:W1:Y:S01]  /*13ee0*/  MUFU.TANH R73, R73 ;  /* 0x0000004900497308 */ /* 0x000e620000002400 */
[----:B------:R-:W-:-:S07]  /*13ef0*/  IMAD R5, R153, -0x70, R6 ;  /* 0xffffff9099057824 */ /* 0x000fce00078e0206 */
[----:B------:R-:W2:Y:S01]  /*13f00*/  MUFU.TANH R65, R65 ;  /* 0x0000004100417308 */ /* 0x000ea20000002400 */
[----:B------:R-:W-:-:S07]  /*13f10*/  FMUL.FTZ R60, R60, UR8 ;  /* 0x000000083c3c7c20 */ /* 0x000fce0008410000 */
[----:B------:R-:W3:Y:S01]  /*13f20*/  MUFU.TANH R76, R76 ;  /* 0x0000004c004c7308 */ /* 0x000ee20000002400 */
[----:B------:R-:W-:Y:S01]  /*13f30*/  FMUL.FTZ R75, R75, UR8 ;  /* 0x000000084b4b7c20 */ /* 0x000fe20008410000 */
[----:B------:R-:W-:Y:S01]  /*13f40*/  IMAD.MOV.U32 R7, RZ, RZ, 0x40000040 ;  /* 0x40000040ff077424 */ /* 0x000fe200078e00ff */
[----:B------:R-:W-:-:S05]  /*13f50*/  ISETP.GT.AND P4, PT, R5, RZ, PT ;  /* 0x000000ff0500720c */ /* 0x000fca0003f84270 */
[----:B------:R-:W-:Y:S01]  /*13f60*/  MUFU.TANH R77, R77 ;  /* 0x0000004d004d7308 */ /* 0x000fe20000002400 */
[----:B------:R-:W-:Y:S01]  /*13f70*/  ISETP.GT.AND P2, PT, R5, 0x1, PT ;  /* 0x000000010500780c */ /* 0x000fe20003f44270 */
[----:B------:R-:W-:Y:S01]  /*13f80*/  FMUL.FTZ R68, R68, UR8 ;  /* 0x0000000844447c20 */ /* 0x000fe20008410000 */
[----:B------:R-:W-:Y:S01]  /*13f90*/  FMUL.FTZ R78, R78, UR8 ;  /* 0x000000084e4e7c20 */ /* 0x000fe20008410000 */
[----:B------:R-:W-:Y:S01]  /*13fa0*/  FMUL.FTZ R54, R54, UR8 ;  /* 0x0000000836367c20 */ /* 0x000fe20008410000 */
[----:B0-----:R-:W-:-:S03]  /*13fb0*/  FSEL R8, R8, -INF , P4 ;  /* 0xff80000008087808 */ /* 0x001fc60002000000 */
[----:B------:R-:W-:Y:S01]  /*13fc0*/  MUFU.TANH R64, R64 ;  /* 0x0000004000407308 */ /* 0x000fe20000002400 */
[----:B------:R-:W-:Y:S01]  /*13fd0*/  FMUL.FTZ R66, R66, UR8 ;  /* 0x0000000842427c20 */ /* 0x000fe20008410000 */
[----:B------:R-:W-:Y:S01]  /*13fe0*/  VIADD R6, R4, 0xa06 ;  /* 0x00000a0604067836 */ /* 0x000fe20000000000 */
[----:B------:R-:W-:Y:S01]  /*13ff0*/  R2UR UR7, R7 ;  /* 0x00000000070772ca */ /* 0x000fe200000e0000 */
[----:B------:R-:W-:Y:S01]  /*14000*/  FMUL.FTZ R69, R69, UR8 ;  /* 0x0000000845457c20 */ /* 0x000fe20008410000 */
[----:B------:R-:W-:-:S03]  /*14010*/  ISETP.GT.AND P3, PT, R5, 0x8, PT ;  /* 0x000000080500780c */ /* 0x000fc60003f64270 */
[----:B------:R0:W-:Y:S01]  /*14020*/  MUFU.TANH R13, R60 ;  /* 0x0000003c000d7308 */ /* 0x0001e20000002400 */
[----:B-1----:R-:W-:Y:S01]  /*14030*/  FSEL R7, R73, -INF , P2 ;  /* 0xff80000049077808 */ /* 0x002fe20001000000 */
[----:B------:R1:W-:Y:S01]  /*14040*/  STL.64 [R1+0x18], R14 ;  /* 0x0000180e01007387 */ /* 0x0003e20000100a00 */
[----:B------:R-:W-:-:S05]  /*14050*/  FMUL.FTZ R79, R79, UR8 ;  /* 0x000000084f4f7c20 */ /* 0x000fca0008410000 */
[----:B------:R-:W4:Y:S01]  /*14060*/  MUFU.TANH R3, R75 ;  /* 0x0000004b00037308 */ /* 0x000f220000002400 */
[----:B0-----:R-:W-:Y:S02]  /*14070*/  FSEL R60, R72, -INF , P4 ;  /* 0xff800000483c7808 */ /* 0x001fe40002000000 */
[----:B------:R-:W-:Y:S01]  /*14080*/  ISETP.GT.AND P4, PT, R5, 0x11, PT ;  /* 0x000000110500780c */ /* 0x000fe20003f84270 */
[----:B------:R-:W-:Y:S01]  /*14090*/  FMUL.FTZ R58, R58, UR8 ;  /* 0x000000083a3a7c20 */ /* 0x000fe20008410000 */
[----:B------:R-:W-:-:S03]  /*140a0*/  R2UR UR6, R6 ;  /* 0x00000000060672ca */ /* 0x000fc600000e0000 */
[----:B------:R-:W0:Y:S01]  /*140b0*/  MUFU.TANH R10, R78 ;  /* 0x0000004e000a7308 */ /* 0x000e220000002400 */
[----:B------:R-:W-:Y:S01]  /*140c0*/  ISETP.GT.AND P6, PT, R5, 0x9, PT ;  /* 0x000000090500780c */ /* 0x000fe20003fc4270 */
[----:B------:R-:W-:Y:S01]  /*140d0*/  FMUL.FTZ R56, R56, UR8 ;  /* 0x0000000838387c20 */ /* 0x000fe20008410000 */
[----:B------:R-:W-:-:S05]  /*140e0*/  FMUL.FTZ R62, R62, UR8 ;  /* 0x000000083e3e7c20 */ /* 0x000fca0008410000 */
[----:B------:R2:W-:Y:S01]  /*140f0*/  MUFU.TANH R21, R54 ;  /* 0x0000003600157308 */ /* 0x0005e20000002400 */
[----:B------:R-:W-:Y:S01]  /*14100*/  ISETP.GT.AND P5, PT, R5, 0x10, PT ;  /* 0x000000100500780c */ /* 0x000fe20003fa4270 */
[----:B------:R-:W-:-:S06]  /*14110*/  FMUL.FTZ R57, R57, UR8 ;  /* 0x0000000839397c20 */ /* 0x000fcc0008410000 */
[----:B-1----:R3:W-:Y:S01]  /*14120*/  MUFU.TANH R14, R66 ;  /* 0x00000042000e7308 */ /* 0x0027e20000002400 */
[----:B--2---:R-:W-:Y:S02]  /*14130*/  FSEL R54, R65, -INF , P4 ;  /* 0xff80000041367808 */ /* 0x004fe40002000000 */
[----:B------:R-:W-:-:S05]  /*14140*/  FMNMX.FTZ R65, R60, R7, !PT ;  /* 0x000000073c417209 */ /* 0x000fca0007810000 */
[----:B------:R-:W1:Y:S01]  /*14150*/  MUFU.TANH R68, R68 ;  /* 0x0000004400447308 */ /* 0x000e620000002400 */
[----:B---3--:R-:W-:Y:S01]  /*14160*/  FSEL R66, R76, -INF , P3 ;  /* 0xff8000004c427808 */ /* 0x008fe20001800000 */
[----:B------:R-:W-:Y:S01]  /*14170*/  FMUL.FTZ R67, R67, UR8 ;  /* 0x0000000843437c20 */ /* 0x000fe20008410000 */
[----:B------:R-:W-:Y:S02]  /*14180*/  WARPGROUP.DEPBAR.LE gsb0, 0x0 ;  /* 0x00008000000079c5 */ /* 0x000fe40000010000 */
[----:B------:R-:W-:-:S03]  /*14190*/  FMNMX.FTZ R65, R66, R65, !PT ;  /* 0x0000004142417209 */ /* 0x000fc60007810000 */
[----:B------:R-:W2:Y:S01]  /*141a0*/  MUFU.TANH R12, R79 ;  /* 0x0000004f000c7308 */ /* 0x000ea20000002400 */
[----:B------:R-:W-:Y:S01]  /*141b0*/  WARPGROUP.ARRIVE ;  /* 0x00000000000079c5 */ /* 0x000fe20000000000 */
[----:B------:R-:W-:-:S06]  /*141c0*/  FMUL.FTZ R70, R70, UR8 ;  /* 0x0000000846467c20 */ /* 0x000fcc0008410000 */
[----:B------:R-:W-:Y:S08]  /*141d0*/  MUFU.TANH R69, R69 ;  /* 0x0000004500457308 */ /* 0x000ff00000002400 */
[----:B------:R3:W-:Y:S01]  /*141e0*/  MUFU.TANH R9, R58 ;  /* 0x0000003a00097308 */ /* 0x0007e20000002400 */
[----:B----4-:R-:W-:Y:S01]  /*141f0*/  FSEL R3, R3, -INF , P2 ;  /* 0xff80000003037808 */ /* 0x010fe20001000000 */
[----:B------:R-:W-:Y:S01]  /*14200*/  UMOV UR4, UR36 ;  /* 0x0000002400047c82 */ /* 0x000fe20008000000 */
[----:B---3--:R-:W-:-:S05]  /*14210*/  FSEL R58, R77, -INF , P6 ;  /* 0xff8000004d3a7808 */ /* 0x008fca0003000000 */
[----:B------:R-:W3:Y:S01]  /*14220*/  MUFU.TANH R56, R56 ;  /* 0x0000003800387308 */ /* 0x000ee20000002400 */
[----:B------:R-:W-:Y:S01]  /*14230*/  FMNMX.FTZ R65, R58, R65, !PT ;  /* 0x000000413a417209 */ /* 0x000fe20007810000 */
[----:B------:R-:W-:-:S06]  /*14240*/  UMOV UR5, UR37 ;  /* 0x0000002500057c82 */ /* 0x000fcc0008000000 */
[----:B------:R4:W-:Y:S01]  /*14250*/  MUFU.TANH R15, R62 ;  /* 0x0000003e000f7308 */ /* 0x0009e20000002400 */
[----:B------:R-:W-:Y:S01]  /*14260*/  FMUL.FTZ R71, R71, UR8 ;  /* 0x0000000847477c20 */ /* 0x000fe20008410000 */
[----:B------:R-:W-:Y:S01]  /*14270*/  ISETP.GT.AND P2, PT, R5, 0x18, PT ;  /* 0x000000180500780c */ /* 0x000fe20003f44270 */
[----:B------:R-:W-:Y:S01]  /*14280*/  FMUL.FTZ R61, R61, UR8 ;  /* 0x000000083d3d7c20 */ /* 0x000fe20008410000 */
[----:B------:R-:W-:Y:S04]  /*14290*/  HGMMA.64x16x16.F32.BF16 R24, gdesc[UR4], R24, gsb0 ;  /* 0x00200000041879f0 */ /* 0x000fe80008001818 */
[----:B------:R-:W5:Y:S01]  /*142a0*/  MUFU.TANH R20, R67 ;  /* 0x0000004300147308 */ /* 0x000f620000002400 */
[----:B----4-:R-:W-:Y:S01]  /*142b0*/  FSEL R62, R64, -INF , P5 ;  /* 0xff800000403e7808 */ /* 0x010fe20002800000 */
[----:B------:R-:W-:Y:S01]  /*142c0*/  FMUL.FTZ R52, R52, UR8 ;  /* 0x0000000834347c20 */ /* 0x000fe20008410000 */
[----:B0-----:R-:W-:-:S05]  /*142d0*/  FSEL R10, R10, -INF , P3 ;  /* 0xff8000000a0a7808 */ /* 0x001fca0001800000 */
[----:B------:R-:W0:Y:S01]  /*142e0*/  MUFU.TANH R57, R57 ;  /* 0x0000003900397308 */ /* 0x000e220000002400 */
[----:B------:R-:W-:Y:S01]  /*142f0*/  FMNMX.FTZ R65, R62, R65, !PT ;  /* 0x000000413e417209 */ /* 0x000fe20007810000 */
[----:B------:R-:W-:Y:S01]  /*14300*/  FMUL.FTZ R48, R48, UR8 ;  /* 0x0000000830307c20 */ /* 0x000fe20008410000 */
[----:B------:R-:W-:Y:S01]  /*14310*/  ISETP.GT.AND P3, PT, R5, 0x19, PT ;  /* 0x000000190500780c */ /* 0x000fe20003f64270 */
[----:B------:R-:W-:Y:S01]  /*14320*/  FMUL.FTZ R59, R59, UR8 ;  /* 0x000000083b3b7c20 */ /* 0x000fe20008410000 */
[----:B-1----:R-:W-:Y:S01]  /*14330*/  FSEL R6, R68, -INF , P2 ;  /* 0xff80000044067808 */ /* 0x002fe20001000000 */
[----:B------:R-:W-:Y:S02]  /*14340*/  FMUL.FTZ R49, R49, UR8 ;  /* 0x0000000831317c20 */ /* 0x000fe40008410000 */
[----:B------:R-:W1:Y:S01]  /*14350*/  MUFU.TANH R70, R70 ;  /* 0x0000004600467308 */ /* 0x000e620000002400 */
[----:B------:R-:W-:Y:S02]  /*14360*/  FMNMX.FTZ R65, R54, R65, !PT ;  /* 0x0000004136417209 */ /* 0x000fe40007810000 */
[----:B------:R-:W-:Y:S01]  /*14370*/  FSEL R14, R14, -INF , P5 ;  /* 0xff8000000e0e7808 */ /* 0x000fe20002800000 */
[----:B------:R-:W-:Y:S01]  /*14380*/  FMUL.FTZ R40, R40, UR8 ;  /* 0x0000000828287c20 */ /* 0x000fe20008410000 */
[----:B--2---:R-:W-:Y:S01]  /*14390*/  FSEL R12, R12, -INF , P6 ;  /* 0xff8000000c0c7808 */ /* 0x004fe20003000000 */
[----:B------:R-:W-:-:S02]  /*143a0*/  FMUL.FTZ R63, R63, UR8 ;  /* 0x000000083f3f7c20 */ /* 0x000fc40008410000 */
[----:B------:R-:W-:Y:S01]  /*143b0*/  MUFU.TANH R71, R71 ;  /* 0x0000004700477308 */ /* 0x000fe20000002400 */
[----:B------:R-:W-:Y:S01]  /*143c0*/  ISETP.GT.AND P6, PT, R5, 0x20, PT ;  /* 0x000000200500780c */ /* 0x000fe20003fc4270 */
[----:B------:R-:W-:Y:S01]  /*143d0*/  FMUL.FTZ R53, R53, UR8 ;  /* 0x0000000835357c20 */ /* 0x000fe20008410000 */
[----:B------:R-:W-:Y:S01]  /*143e0*/  FMNMX.FTZ R65, R6, R65, !PT ;  /* 0x0000004106417209 */ /* 0x000fe20007810000 */
[----:B------:R-:W-:Y:S01]  /*143f0*/  FMUL.FTZ R42, R42, UR8 ;  /* 0x000000082a2a7c20 */ /* 0x000fe20008410000 */
[----:B------:R-:W-:Y:S01]  /*14400*/  FMUL.FTZ R50, R50, UR8 ;  /* 0x0000000832327c20 */ /* 0x000fe20008410000 */
[----:B------:R-:W-:Y:S01]  /*14410*/  FMUL.FTZ R46, R46, UR8 ;  /* 0x000000082e2e7c20 */ /* 0x000fe20008410000 */
[----:B------:R-:W-:Y:S01]  /*14420*/  FMUL.FTZ R51, R51, UR8 ;  /* 0x0000000833337c20 */ /* 0x000fe20008410000 */
[----:B------:R-:W2:Y:S01]  /*14430*/  MUFU.TANH R61, R61 ;  /* 0x0000003d003d7308 */ /* 0x000ea20000002400 */
[----:B------:R-:W-:Y:S01]  /*14440*/  ISETP.GT.AND P5, PT, R5, 0x21, PT ;  /* 0x000000210500780c */ /* 0x000fe20003fa4270 */
[----:B------:R-:W-:Y:S01]  /*14450*/  FMUL.FTZ R41, R41, UR8 ;  /* 0x0000000829297c20 */ /* 0x000fe20008410000 */
[----:B---3--:R-:W-:Y:S01]  /*14460*/  FSEL R64, R56, -INF , P6 ;  /* 0xff80000038407808 */ /* 0x008fe20003000000 */
[----:B------:R-:W-:Y:S01]  /*14470*/  FMUL.FTZ R44, R44, UR8 ;  /* 0x000000082c2c7c20 */ /* 0x000fe20008410000 */
[----:B------:R-:W-:Y:S01]  /*14480*/  FMUL.FTZ R55, R55, UR8 ;  /* 0x0000000837377c20 */ /* 0x000fe20008410000 */
[----:B------:R-:W-:Y:S01]  /*14490*/  FMUL.FTZ R45, R45, UR8 ;  /* 0x000000082d2d7c20 */ /* 0x000fe20008410000 */
[----:B------:R-:W-:Y:S01]  /*144a0*/  FMUL.FTZ R43, R43, UR8 ;  /* 0x000000082b2b7c20 */ /* 0x000fe20008410000 */
[----:B------:R3:W-:Y:S01]  /*144b0*/  MUFU.TANH R78, R52 ;  /* 0x00000034004e7308 */ /* 0x0007e20000002400 */
[----:B-----5:R-:W-:Y:S01]  /*144c0*/  FSEL R20, R20, -INF , P4 ;  /* 0xff80000014147808 */ /* 0x020fe20002000000 */
[----:B------:R-:W-:Y:S01]  /*144d0*/  FMUL.FTZ R33, R33, UR8 ;  /* 0x0000000821217c20 */ /* 0x000fe20008410000 */
[----:B------:R-:W-:Y:S01]  /*144e0*/  FMUL.FTZ R47, R47, UR8 ;  /* 0x000000082f2f7c20 */ /* 0x000fe20008410000 */
[----:B------:R-:W-:Y:S01]  /*144f0*/  FMUL.FTZ R37, R37, UR8 ;  /* 0x0000000825257c20 */ /* 0x000fe20008410000 */
[----:B------:R-:W-:Y:S01]  /*14500*/  FMUL.FTZ R35, R35, UR8 ;  /* 0x0000000823237c20 */ /* 0x000fe20008410000 */
[----:B------:R-:W-:Y:S01]  /*14510*/  ULDC UR4, c[0x0][0x988] ;  /* 0x0002620000047ab9 */ /* 0x000fe20000000800 */
[----:B---3--:R-:W-:Y:S01]  /*14520*/  FSEL R52, R69, -INF , P3 ;  /* 0xff80000045347808 */ /* 0x008fe20001800000 */
[----:B------:R-:W3:Y:S03]  /*14530*/  MUFU.TANH R48, R48 ;  /* 0x0000003000307308 */ /* 0x000ee60000002400 */
[----:B------:R-:W-:-:S02]  /*14540*/  FMNMX.FTZ R65, R52, R65, !PT ;  /* 0x0000004134417209 */ /* 0x000fc40007810000 */
[----:B------:R-:W-:-:S03]  /*14550*/  ISETP.GT.AND P4, PT, R5, 0x28, PT ;  /* 0x000000280500780c */ /* 0x000fc60003f84270 */
[----:B------:R-:W-:Y:S01]  /*14560*/  MUFU.TANH R59, R59 ;  /* 0x0000003b003b7308 */ /* 0x000fe20000002400 */
[----:B0-----:R-:W-:Y:S02]  /*14570*/  FSEL R68, R57, -INF , P5 ;  /* 0xff80000039447808 */ /* 0x001fe40002800000 */
[----:B------:R-:W-:-:S05]  /*14580*/  FMNMX.FTZ R65, R64, R65, !PT ;  /* 0x0000004140417209 */ /* 0x000fca0007810000 */
[----:B------:R-:W0:Y:S01]  /*14590*/  MUFU.TANH R49, R49 ;  /* 0x0000003100317308 */ /* 0x000e220000002400 */
[----:B------:R-:W-:-:S07]  /*145a0*/  FMNMX.FTZ R65, R68, R65, !PT ;  /* 0x0000004144417209 */ /* 0x000fce0007810000 */
[----:B------:R1:W-:Y:S02]  /*145b0*/  MUFU.TANH R86, R40 ;  /* 0x0000002800567308 */ /* 0x0003e40000002400 */
[----:B-1----:R-:W-:Y:S02]  /*145c0*/  FSEL R40, R70, -INF , P2 ;  /* 0xff80000046287808 */ /* 0x002fe40001000000 */
[----:B------:R-:W-:Y:S02]  /*145d0*/  ISETP.GT.AND P2, PT, R5, 0x29, PT ;  /* 0x000000290500780c */ /* 0x000fe40003f44270 */
[----:B------:R-:W-:Y:S02]  /*145e0*/  FSEL R70, R13, -INF , P4 ;  /* 0xff8000000d467808 */ /* 0x000fe40002000000 */
[----:B------:R-:W-:Y:S01]  /*145f0*/  MUFU.TANH R63, R63 ;  /* 0x0000003f003f7308 */ /* 0x000fe20000002400 */
[----:B--2---:R-:W-:Y:S02]  /*14600*/  FSEL R72, R61, -INF , P2 ;  /* 0xff8000003d487808 */ /* 0x004fe40001000000 */
[----:B------:R-:W-:-:S05]  /*14610*/  FMNMX.FTZ R65, R70, R65, !PT ;  /* 0x0000004146417209 */ /* 0x000fca0007810000 */
[----:B------:R1:W-:Y:S01]  /*14620*/  MUFU.TANH R67, R42 ;  /* 0x0000002a00437308 */ /* 0x0003e20000002400 */
[----:B------:R-:W-:-:S07]  /*14630*/  FMNMX.FTZ R65, R72, R65, !PT ;  /* 0x0000004148417209 */ /* 0x000fce0007810000 */
[----:B------:R-:W2:Y:S01]  /*14640*/  MUFU.TANH R53, R53 ;  /* 0x0000003500357308 */ /* 0x000ea20000002400 */
[----:B-1----:R-:W-:Y:S02]  /*14650*/  FSEL R42, R71, -INF , P3 ;  /* 0xff800000472a7808 */ /* 0x002fe40001800000 */
[----:B------:R-:W-:-:S05]  /*14660*/  ISETP.GT.AND P3, PT, R5, 0x30, PT ;  /* 0x000000300500780c */ /* 0x000fca0003f64270 */
[----:B------:R1:W-:Y:S01]  /*14670*/  MUFU.TANH R4, R46 ;  /* 0x0000002e00047308 */ /* 0x0003e20000002400 */
[----:B---3--:R-:W-:-:S07]  /*14680*/  FSEL R74, R48, -INF , P3 ;  /* 0xff800000304a7808 */ /* 0x008fce0001800000 */
[----:B------:R-:W3:Y:S01]  /*14690*/  MUFU.TANH R50, R50 ;  /* 0x0000003200327308 */ /* 0x000ee20000002400 */
[----:B-1----:R-:W-:Y:S01]  /*146a0*/  FMUL.FTZ R46, R32, UR8 ;  /* 0x00000008202e7c20 */ /* 0x002fe20008410000 */
[----:B------:R-:W-:Y:S02]  /*146b0*/  FSEL R32, R9, -INF , P6 ;  /* 0xff80000009207808 */ /* 0x000fe40003000000 */
[----:B------:R-:W-:Y:S02]  /*146c0*/  ISETP.GT.AND P6, PT, R5, 0x31, PT ;  /* 0x000000310500780c */ /* 0x000fe40003fc4270 */
[----:B------:R-:W-:Y:S02]  /*146d0*/  FMNMX.FTZ R65, R74, R65, !PT ;  /* 0x000000414a417209 */ /* 0x000fe40007810000 */
[----:B------:R-:W1:Y:S01]  /*146e0*/  MUFU.TANH R51, R51 ;  /* 0x0000003300337308 */ /* 0x000e620000002400 */
[----:B0-----:R-:W-:Y:S01]  /*146f0*/  FSEL R76, R49, -INF , P6 ;  /* 0xff800000314c7808 */ /* 0x001fe20003000000 */
[----:B------:R-:W-:Y:S01]  /*14700*/  FMUL.FTZ R9, R34, UR8 ;  /* 0x0000000822097c20 */ /* 0x000fe20008410000 */
[----:B------:R-:W-:-:S05]  /*14710*/  FSEL R34, R15, -INF , P4 ;  /* 0xff8000000f227808 */ /* 0x000fca0002000000 */
[----:B------:R0:W-:Y:S01]  /*14720*/  MUFU.TANH R94, R44 ;  /* 0x0000002c005e7308 */ /* 0x0001e20000002400 */
[----:B------:R-:W-:Y:S02]  /*14730*/  ISETP.GT.AND P4, PT, R5, 0x39, PT ;  /* 0x000000390500780c */ /* 0x000fe40003f84270 */
[----:B------:R-:W-:-:S05]  /*14740*/  FMNMX.FTZ R65, R76, R65, !PT ;  /* 0x000000414c417209 */ /* 0x000fca0007810000 */
[----:B------:R-:W4:Y:S01]  /*14750*/  MUFU.TANH R41, R41 ;  /* 0x0000002900297308 */ /* 0x000f220000002400 */
[----:B0-----:R-:W-:Y:S02]  /*14760*/  FSEL R44, R59, -INF , P5 ;  /* 0xff8000003b2c7808 */ /* 0x001fe40002800000 */
[----:B------:R-:W-:-:S04]  /*14770*/  ISETP.GT.AND P5, PT, R5, 0x38, PT ;  /* 0x000000380500780c */ /* 0x000fc80003fa4270 */
[----:B------:R-:W-:Y:S01]  /*14780*/  FSEL R78, R78, -INF , P5 ;  /* 0xff8000004e4e7808 */ /* 0x000fe20002800000 */
[----:B------:R-:W0:Y:S01]  /*14790*/  MUFU.TANH R55, R55 ;  /* 0x0000003700377308 */ /* 0x000e220000002400 */
[----:B--2---:R-:W-:Y:S02]  /*147a0*/  FSEL R82, R53, -INF , P4 ;  /* 0xff80000035527808 */ /* 0x004fe40002000000 */
[----:B------:R-:W-:Y:S01]  /*147b0*/  FMNMX.FTZ R65, R78, R65, !PT ;  /* 0x000000414e417209 */ /* 0x000fe20007810000 */
[----:B------:R-:W-:-:S04]  /*147c0*/  FMUL.FTZ R13, R36, UR8 ;  /* 0x00000008240d7c20 */ /* 0x000fc80008410000 */
[----:B------:R2:W-:Y:S01]  /*147d0*/  MUFU.TANH R98, R46 ;  /* 0x0000002e00627308 */ /* 0x0005e20000002400 */
[----:B---3--:R-:W-:Y:S02]  /*147e0*/  FSEL R36, R50, -INF , P3 ;  /* 0xff80000032247808 */ /* 0x008fe40001800000 */
[----:B------:R-:W-:-:S05]  /*147f0*/  ISETP.GT.AND P3, PT, R5, 0x41, PT ;  /* 0x000000410500780c */ /* 0x000fca0003f64270 */
[----:B------:R-:W3:Y:S01]  /*14800*/  MUFU.TANH R45, R45 ;  /* 0x0000002d002d7308 */ /* 0x000ee20000002400 */
[----:B--2---:R-:W-:Y:S02]  /*14810*/  FSEL R46, R63, -INF , P2 ;  /* 0xff8000003f2e7808 */ /* 0x004fe40001000000 */
[----:B------:R-:W-:Y:S02]  /*14820*/  ISETP.GT.AND P2, PT, R5, 0x40, PT ;  /* 0x000000400500780c */ /* 0x000fe40003f44270 */
[----:B------:R-:W-:-:S03]  /*14830*/  FMNMX.FTZ R65, R82, R65, !PT ;  /* 0x0000004152417209 */ /* 0x000fc60007810000 */
[----:B------:R-:W2:Y:S01]  /*14840*/  MUFU.TANH R43, R43 ;  /* 0x0000002b002b7308 */ /* 0x000ea20000002400 */
[----:B------:R-:W-:Y:S02]  /*14850*/  FSEL R86, R86, -INF , P2 ;  /* 0xff80000056567808 */ /* 0x000fe40001000000 */
[----:B-1----:R-:W-:Y:S02]  /*14860*/  FSEL R48, R51, -INF , P6 ;  /* 0xff80000033307808 */ /* 0x002fe40003000000 */
[----:B------:R-:W-:Y:S02]  /*14870*/  ISETP.GT.AND P6, PT, R5, 0x48, PT ;  /* 0x000000480500780c */ /* 0x000fe40003fc4270 */
[----:B----4-:R-:W-:Y:S01]  /*14880*/  FSEL R90, R41, -INF , P3 ;  /* 0xff800000295a7808 */ /* 0x010fe20001800000 */
[----:B------:R-:W1:Y:S01]  /*14890*/  MUFU.TANH R33, R33 ;  /* 0x0000002100217308 */ /* 0x000e620000002400 */
[----:B------:R-:W-:Y:S02]  /*148a0*/  FMNMX.FTZ R65, R86, R65, !PT ;  /* 0x0000004156417209 */ /* 0x000fe40007810000 */
[----:B------:R-:W-:Y:S01]  /*148b0*/  FSEL R50, R21, -INF , P5 ;  /* 0xff80000015327808 */ /* 0x000fe20002800000 */
[----:B------:R-:W-:-:S02]  /*148c0*/  WARPGROUP.DEPBAR.LE gsb0, 0x0 ;  /* 0x00008000000079c5 */ /* 0x000fc40000010000 */
[----:B------:R-:W-:Y:S02]  /*148d0*/  ISETP.GT.AND P5, PT, R5, 0x49, PT ;  /* 0x000000490500780c */ /* 0x000fe40003fa4270 */
[----:B------:R-:W4:Y:S01]  /*148e0*/  MUFU.TANH R13, R13 ;  /* 0x0000000d000d7308 */ /* 0x000f220000002400 */
[----:B------:R-:W-:Y:S01]  /*148f0*/  FSEL R94, R94, -INF , P6 ;  /* 0xff8000005e5e7808 */ /* 0x000fe20003000000 */
[----:B------:R-:W-:Y:S01]  /*14900*/  FMUL.FTZ R21, R24, UR8 ;  /* 0x0000000818157c20 */ /* 0x000fe20008410000 */
[----:B------:R-:W-:Y:S01]  /*14910*/  FMNMX.FTZ R65, R90, R65, !PT ;  /* 0x000000415a417209 */ /* 0x000fe20007810000 */
[----:B------:R-:W-:Y:S01]  /*14920*/  FMUL.FTZ R15, R38, UR8 ;  /* 0x00000008260f7c20 */ /* 0x000fe20008410000 */
[----:B0-----:R-:W-:-:S03]  /*14930*/  FSEL R38, R55, -INF , P4 ;  /* 0xff80000037267808 */ /* 0x001fc60002000000 */
[----:B------:R-:W0:Y:S01]  /*14940*/  MUFU.TANH R47, R47 ;  /* 0x0000002f002f7308 */ /* 0x000e220000002400 */
[----:B------:R-:W-:Y:S01]  /*14950*/  ISETP.GT.AND P4, PT, R5, 0x50, PT ;  /* 0x000000500500780c */ /* 0x000fe20003f84270 */
[----:B------:R-:W-:Y:S01]  /*14960*/  FMUL.FTZ R25, R25, UR8 ;  /* 0x0000000819197c20 */ /* 0x000fe20008410000 */
[----:B---3--:R-:W-:Y:S02]  /*14970*/  FSEL R96, R45, -INF , P5 ;  /* 0xff8000002d607808 */ /* 0x008fe40002800000 */
[----:B------:R-:W-:-:S03]  /*14980*/  FMNMX.FTZ R65, R94, R65, !PT ;  /* 0x000000415e417209 */ /* 0x000fc60007810000 */
[----:B------:R-:W3:Y:S01]  /*14990*/  MUFU.TANH R37, R37 ;  /* 0x0000002500257308 */ /* 0x000ee20000002400 */
[----:B--2---:R-:W-:Y:S01]  /*149a0*/  FSEL R56, R43, -INF , P3 ;  /* 0xff8000002b387808 */ /* 0x004fe20001800000 */
[----:B------:R-:W-:Y:S01]  /*149b0*/  FMUL.FTZ R41, R28, UR8 ;  /* 0x000000081c297c20 */ /* 0x000fe20008410000 */
[----:B------:R-:W-:Y:S02]  /*149c0*/  ISETP.GT.AND P3, PT, R5, 0x51, PT ;  /* 0x000000510500780c */ /* 0x000fe40003f64270 */
[----:B------:R-:W-:-:S03]  /*149d0*/  FSEL R98, R98, -INF , P4 ;  /* 0xff80000062627808 */ /* 0x000fc60002000000 */
[----:B------:R-:W2:Y:S01]  /*149e0*/  MUFU.TANH R9, R9 ;  /* 0x0000000900097308 */ /* 0x000ea20000002400 */
[----:B------:R-:W-:Y:S02]  /*149f0*/  FMNMX.FTZ R65, R96, R65, !PT ;  /* 0x0000004160417209 */ /* 0x000fe40007810000 */
[----:B------:R-:W-:-:S05]  /*14a00*/  FSEL R24, R67, -INF , P2 ;  /* 0xff80000043187808 */ /* 0x000fca0001000000 */
[----:B------:R-:W5:Y:S01]  /*14a10*/  MUFU.TANH R21, R21 ;  /* 0x0000001500157308 */ /* 0x000f620000002400 */
[----:B------:R-:W-:Y:S01]  /*14a20*/  ISETP.GT.AND P2, PT, R5, 0x58, PT ;  /* 0x000000580500780c */ /* 0x000fe20003f44270 */
[----:B------:R-:W-:Y:S01]  /*14a30*/  FMUL.FTZ R29, R29, UR8 ;  /* 0x000000081d1d7c20 */ /* 0x000fe20008410000 */
[----:B-1----:R-:W-:Y:S02]  /*14a40*/  FSEL R100, R33, -INF , P3 ;  /* 0xff80000021647808 */ /* 0x002fe40001800000 */
[----:B------:R-:W-:-:S03]  /*14a50*/  FMNMX.FTZ R65, R98, R65, !PT ;  /* 0x0000004162417209 */ /* 0x000fc60007810000 */
[----:B------:R-:W1:Y:S01]  /*14a60*/  MUFU.TANH R35, R35 ;  /* 0x0000002300237308 */ /* 0x000e620000002400 */
[----:B------:R-:W-:Y:S02]  /*14a70*/  FSEL R28, R4, -INF , P6 ;  /* 0xff800000041c7808 */ /* 0x000fe40003000000 */
[----:B------:R-:W-:-:S05]  /*14a80*/  ISETP.GT.AND P6, PT, R5, 0x59, PT ;  /* 0x000000590500780c */ /* 0x000fca0003fc4270 */
[----:B------:R-:W1:Y:S01]  /*14a90*/  MUFU.TANH R25, R25 ;  /* 0x0000001900197308 */ /* 0x000e620000002400 */
[----:B----4-:R-:W-:Y:S02]  /*14aa0*/  FSEL R102, R13, -INF , P2 ;  /* 0xff8000000d667808 */ /* 0x010fe40001000000 */
[----:B------:R-:W-:-:S05]  /*14ab0*/  FMNMX.FTZ R65, R100, R65, !PT ;  /* 0x0000004164417209 */ /* 0x000fca0007810000 */
[----:B------:R-:W4:Y:S01]  /*14ac0*/  MUFU.TANH R15, R15 ;  /* 0x0000000f000f7308 */ /* 0x000f220000002400 */
[----:B0-----:R-:W-:Y:S02]  /*14ad0*/  FSEL R80, R47, -INF , P5 ;  /* 0xff8000002f507808 */ /* 0x001fe40002800000 */
[----:B------:R-:W-:-:S05]  /*14ae0*/  ISETP.GT.AND P5, PT, R5, 0x60, PT ;  /* 0x000000600500780c */ /* 0x000fca0003fa4270 */
[----:B------:R-:W0:Y:S01]  /*14af0*/  MUFU.TANH R41, R41 ;  /* 0x0000002900297308 */ /* 0x000e220000002400 */
[----:B---3--:R-:W-:Y:S02]  /*14b00*/  FSEL R104, R37, -INF , P6 ;  /* 0xff80000025687808 */ /* 0x008fe40003000000 */
[----:B------:R-:W-:-:S05]  /*14b10*/  FMNMX.FTZ R65, R102, R65, !PT ;  /* 0x0000004166417209 */ /* 0x000fca0007810000 */
[----:B------:R-:W3:Y:S01]  /*14b20*/  MUFU.TANH R29, R29 ;  /* 0x0000001d001d7308 */ /* 0x000ee20000002400 */
[----:B--2---:R-:W-:Y:S02]  /*14b30*/  FSEL R84, R9, -INF , P4 ;  /* 0xff80000009547808 */ /* 0x004fe40002000000 */
[----:B------:R-:W-:Y:S02]  /*14b40*/  ISETP.GT.AND P4, PT, R5, 0x61, PT ;  /* 0x000000610500780c */ /* 0x000fe40003f84270 */
[----:B-----5:R-:W-:Y:S02]  /*14b50*/  FSEL R106, R21, -INF , P5 ;  /* 0xff800000156a7808 */ /* 0x020fe40002800000 */
[----:B------:R-:W-:Y:S02]  /*14b60*/  FMNMX.FTZ R65, R104, R65, !PT ;  /* 0x0000004168417209 */ /* 0x000fe40007810000 */
[----:B-1----:R-:W-:Y:S02]  /*14b70*/  FSEL R88, R35, -INF , P3 ;  /* 0xff80000023587808 */ /* 0x002fe40001800000 */
[----:B------:R-:W-:-:S02]  /*14b80*/  ISETP.GT.AND P3, PT, R5, 0x68, PT ;  /* 0x000000680500780c */ /* 0x000fc40003f64270 */
[----:B------:R-:W-:Y:S02]  /*14b90*/  FSEL R108, R25, -INF , P4 ;  /* 0xff800000196c7808 */ /* 0x000fe40002000000 */
[----:B------:R-:W-:Y:S02]  /*14ba0*/  FMNMX.FTZ R65, R106, R65, !PT ;  /* 0x000000416a417209 */ /* 0x000fe40007810000 */
[----:B----4-:R-:W-:Y:S02]  /*14bb0*/  FSEL R92, R15, -INF , P2 ;  /* 0xff8000000f5c7808 */ /* 0x010fe40001000000 */
[----:B------:R-:W-:Y:S02]  /*14bc0*/  ISETP.GT.AND P2, PT, R5, 0x69, PT ;  /* 0x000000690500780c */ /* 0x000fe40003f44270 */
[----:B0-----:R-:W-:Y:S02]  /*14bd0*/  FSEL R110, R41, -INF , P3 ;  /* 0xff800000296e7808 */ /* 0x001fe40001800000 */
[----:B------:R-:W-:-:S02]  /*14be0*/  FMNMX.FTZ R65, R108, R65, !PT ;  /* 0x000000416c417209 */ /* 0x000fc40007810000 */
[----:B---3--:R-:W-:Y:S02]  /*14bf0*/  FSEL R112, R29, -INF , P2 ;  /* 0xff8000001d707808 */ /* 0x008fe40001000000 */
[----:B------:R-:W-:-:S04]  /*14c00*/  FMNMX.FTZ R65, R110, R65, !PT ;  /* 0x000000416e417209 */ /* 0x000fc80007810000 */
[----:B------:R-:W-:-:S05]  /*14c10*/  FMNMX.FTZ R65, R112, R65, !PT ;  /* 0x0000004170417209 */ /* 0x000fca0007810000 */
[----:B------:R-:W0:Y:S02]  /*14c20*/  SHFL.BFLY PT, R4, R65, 0x2, 0x1f ;  /* 0x0c401f0041047f89 */ /* 0x000e2400000e0000 */
[----:B0-----:R-:W-:-:S05]  /*14c30*/  FMNMX.FTZ R9, R65, R4, !PT ;  /* 0x0000000441097209 */ /* 0x001fca0007810000 */
[----:B------:R-:W0:Y:S01]  /*14c40*/  SHFL.BFLY PT, R4, R9, 0x1, 0x1f ;  /* 0x0c201f0009047f89 */ /* 0x000e2200000e0000 */
[----:B------:R-:W-:Y:S01]  /*14c50*/  IMAD.U32 R5, RZ, RZ, UR4 ;  /* 0x00000004ff057e24 */ /* 0x000fe2000f8e00ff */
[----:B0-----:R-:W-:Y:S02]  /*14c60*/  FMNMX.FTZ R4, R9, R4, !PT ;  /* 0x0000000409047209 */ /* 0x001fe40007810000 */
[----:B------:R-:W-:-:S04]  /*14c70*/  FMNMX.FTZ R9, R8, R3, !PT ;  /* 0x0000000308097209 */ /* 0x000fc80007810000 */
[----:B------:R-:W-:Y:S01]  /*14c80*/  FMNMX.FTZ R9, R10, R9, !PT ;  /* 0x000000090a097209 */ /* 0x000fe20007810000 */
[C---:B------:R-:W-:Y:S01]  /*14c90*/  FMUL.FTZ R13, R4.reuse, R5 ;  /* 0x00000005040d7220 */ /* 0x040fe20000410000 */
[----:B------:R-:W-:Y:S02]  /*14ca0*/  FSETP.NEU.FTZ.AND P0, PT, R4, -INF , PT ;  /* 0xff8000000400780b */ /* 0x000fe40003f1d000 */
[----:B------:R-:W-:Y:S02]  /*14cb0*/  FMNMX.FTZ R9, R12, R9, !PT ;  /* 0x000000090c097209 */ /* 0x000fe40007810000 */
[----:B------:R-:W-:Y:S02]  /*14cc0*/  FSEL R41, R13, RZ, P0 ;  /* 0x000000ff0d297208 */ /* 0x000fe40000000000 */
[----:B------:R-:W-:Y:S02]  /*14cd0*/  FMNMX.FTZ R9, R14, R9, !PT ;  /* 0x000000090e097209 */ /* 0x000fe40007810000 */
[----:B------:R-:W-:-:S02]  /*14ce0*/  ISETP.NE.AND P0, PT, R11, RZ, PT ;  /* 0x000000ff0b00720c */ /* 0x000fc40003f05270 */
        /* <DEDUP_REMOVED lines=11> */
[----:B------:R-:W-:-:S03]  /*14da0*/  FMUL.FTZ R39, R39, UR8 ;  /* 0x0000000827277c20 */ /* 0x000fc60008410000 */
[----:B------:R-:W-:Y:S01]  /*14db0*/  FMNMX.FTZ R15, R24, R15, !PT ;  /* 0x0000000f180f7209 */ /* 0x000fe20007810000 */
[----:B------:R-:W-:-:S03]  /*14dc0*/  FMUL.FTZ R26, R26, UR8 ;  /* 0x000000081a1a7c20 */ /* 0x000fc60008410000 */
[----:B------:R-:W-:Y:S01]  /*14dd0*/  FMNMX.FTZ R21, R56, R15, !PT ;  /* 0x0000000f38157209 */ /* 0x000fe20007810000 */
[----:B------:R-:W0:Y:S01]  /*14de0*/  MUFU.TANH R39, R39 ;  /* 0x0000002700277308 */ /* 0x000e220000002400 */
[----:B------:R-:W-:Y:S02]  /*14df0*/  FMUL.FTZ R27, R27, UR8 ;  /* 0x000000081b1b7c20 */ /* 0x000fe40008410000 */
[----:B------:R-:W-:Y:S01]  /*14e00*/  FMNMX.FTZ R21, R28, R21, !PT ;  /* 0x000000151c157209 */ /* 0x000fe20007810000 */
[----:B------:R-:W-:-:S03]  /*14e10*/  FMUL.FTZ R30, R30, UR8 ;  /* 0x000000081e1e7c20 */ /* 0x000fc60008410000 */
[----:B------:R-:W-:Y:S01]  /*14e20*/  FMNMX.FTZ R21, R80, R21, !PT ;  /* 0x0000001550157209 */ /* 0x000fe20007810000 */
[----:B------:R0:W1:Y:S01]  /*14e30*/  MUFU.TANH R25, R26 ;  /* 0x0000001a00197308 */ /* 0x0000620000002400 */
[----:B------:R-:W-:Y:S02]  /*14e40*/  FMUL.FTZ R31, R31, UR8 ;  /* 0x000000081f1f7c20 */ /* 0x000fe40008410000 */
[----:B------:R-:W-:-:S05]  /*14e50*/  FMNMX.FTZ R21, R84, R21, !PT ;  /* 0x0000001554157209 */ /* 0x000fca0007810000 */
[----:B------:R-:W2:Y:S01]  /*14e60*/  MUFU.TANH R27, R27 ;  /* 0x0000001b001b7308 */ /* 0x000ea20000002400 */
[----:B------:R-:W-:Y:S02]  /*14e70*/  FMNMX.FTZ R33, R88, R21, !PT ;  /* 0x0000001558217209 */ /* 0x000fe40007810000 */
[----:B0-----:R-:W-:-:S05]  /*14e80*/  FSEL R26, R39, -INF , P6 ;  /* 0xff800000271a7808 */ /* 0x001fca0003000000 */
[----:B------:R1:W0:Y:S01]  /*14e90*/  MUFU.TANH R29, R30 ;  /* 0x0000001e001d7308 */ /* 0x0002220000002400 */
[----:B------:R-:W-:Y:S01]  /*14ea0*/  FMNMX.FTZ R33, R92, R33, !PT ;  /* 0x000000215c217209 */ /* 0x000fe20007810000 */
[----:B------:R-:W-:-:S06]  /*14eb0*/  FFMA.FTZ R52, R52, R5, -R41 ;  /* 0x0000000534347223 */ /* 0x000fcc0000010829 */
[----:B------:R-:W3:Y:S01]  /*14ec0*/  MUFU.TANH R31, R31 ;  /* 0x0000001f001f7308 */ /* 0x000ee20000002400 */
[----:B-1----:R-:W-:Y:S02]  /*14ed0*/  FSEL R30, R25, -INF , P5 ;  /* 0xff800000191e7808 */ /* 0x002fe40002800000 */
[----:B------:R-:W-:Y:S01]  /*14ee0*/  FMNMX.FTZ R33, R26, R33, !PT ;  /* 0x000000211a217209 */ /* 0x000fe20007810000 */
[----:B------:R-:W-:-:S03]  /*14ef0*/  FFMA.FTZ R54, R54, R5, -R41 ;  /* 0x0000000536367223 */ /* 0x000fc60000010829 */
[----:B------:R-:W-:Y:S01]  /*14f00*/  FMNMX.FTZ R33, R30, R33, !PT ;  /* 0x000000211e217209 */ /* 0x000fe20007810000 */
[----:B------:R2:W-:Y:S01]  /*14f10*/  MUFU.EX2 R13, R52 ;  /* 0x00000034000d7308 */ /* 0x0005e20000000800 */
[----:B------:R-:W-:Y:S01]  /*14f20*/  FFMA.FTZ R58, R58, R5, -R41 ;  /* 0x000000053a3a7223 */ /* 0x000fe20000010829 */
[----:B--2---:R-:W-:-:S06]  /*14f30*/  FSEL R52, R27, -INF , P4 ;  /* 0xff8000001b347808 */ /* 0x004fcc0002000000 */
[----:B------:R0:W-:Y:S01]  /*14f40*/  MUFU.EX2 R11, R54 ;  /* 0x00000036000b7308 */ /* 0x0001e20000000800 */
[----:B------:R-:W-:Y:S02]  /*14f50*/  FMNMX.FTZ R33, R52, R33, !PT ;  /* 0x0000002134217209 */ /* 0x000fe40007810000 */
[----:B0-----:R-:W-:-:S05]  /*14f60*/  FSEL R54, R29, -INF , P3 ;  /* 0xff8000001d367808 */ /* 0x001fca0001800000 */
[----:B------:R3:W-:Y:S01]  /*14f70*/  MUFU.EX2 R9, R58 ;  /* 0x0000003a00097308 */ /* 0x0007e20000000800 */
[----:B------:R-:W-:Y:S02]  /*14f80*/  FMNMX.FTZ R33, R54, R33, !PT ;  /* 0x0000002136217209 */ /* 0x000fe40007810000 */
[----:B---3--:R-:W-:-:S04]  /*14f90*/  FSEL R58, R31, -INF , P2 ;  /* 0xff8000001f3a7808 */ /* 0x008fc80001000000 */
[----:B------:R-:W-:Y:S01]  /*14fa0*/  FMNMX.FTZ R33, R58, R33, !PT ;  /* 0x000000213a217209 */ /* 0x000fe20007810000 */
[----:B------:R-:W-:-:S04]  /*14fb0*/  FFMA.FTZ R198, R6, R5, -R41 ;  /* 0x0000000506c67223 */ /* 0x000fc80000010829 */
[----:B------:R-:W0:Y:S02]  /*14fc0*/  SHFL.BFLY PT, R6, R33, 0x2, 0x1f ;  /* 0x0c401f0021067f89 */ /* 0x000e2400000e0000 */
[----:B0-----:R-:W-:-:S05]  /*14fd0*/  FMNMX.FTZ R37, R33, R6, !PT ;  /* 0x0000000621257209 */ /* 0x001fca0007810000 */
[----:B------:R-:W0:Y:S01]  /*14fe0*/  SHFL.BFLY PT, R6, R37, 0x1, 0x1f ;  /* 0x0c201f0025067f89 */ /* 0x000e2200000e0000 */
[-CC-:B------:R-:W-:Y:S01]  /*14ff0*/  FFMA.FTZ R200, R60, R5.reuse, -R41.reuse ;  /* 0x000000053cc87223 */ /* 0x180fe20000010829 */
[-CC-:B------:R-:W-:Y:S01]  /*15000*/  FFMA.FTZ R7, R7, R5.reuse, -R41.reuse ;  /* 0x0000000507077223 */ /* 0x180fe20000010829 */
[----:B------:R-:W-:-:S04]  /*15010*/  FFMA.FTZ R202, R66, R5, -R41 ;  /* 0x0000000542ca7223 */ /* 0x000fc80000010829 */
[----:B------:R-:W-:Y:S01]  /*15020*/  MUFU.EX2 R200, R200 ;  /* 0x000000c800c87308 */ /* 0x000fe20000000800 */
[----:B------:R-:W-:-:S07]  /*15030*/  FFMA.FTZ R196, R62, R5, -R41 ;  /* 0x000000053ec47223 */ /* 0x000fce0000010829 */
[----:B------:R-:W1:Y:S01]  /*15040*/  MUFU.EX2 R7, R7 ;  /* 0x0000000700077308 */ /* 0x000e620000000800 */
[----:B0-----:R-:W-:-:S07]  /*15050*/  FMNMX.FTZ R6, R37, R6, !PT ;  /* 0x0000000625067209 */ /* 0x001fce0007810000 */
[----:B------:R-:W0:Y:S01]  /*15060*/  MUFU.EX2 R202, R202 ;  /* 0x000000ca00ca7308 */ /* 0x000e220000000800 */
[C---:B------:R-:W-:Y:S01]  /*15070*/  FSETP.NEU.FTZ.AND P2, PT, R6.reuse, -INF , PT ;  /* 0xff8000000600780b */ /* 0x040fe20003f5d000 */
[----:B------:R-:W-:-:S05]  /*15080*/  FMUL.FTZ R43, R6, R5 ;  /* 0x00000005062b7220 */ /* 0x000fca0000410000 */
[----:B------:R-:W-:Y:S01]  /*15090*/  FSEL R43, R43, RZ, P2 ;  /* 0x000000ff2b2b7208 */ /* 0x000fe20001000000 */
[----:B------:R-:W2:Y:S04]  /*150a0*/  MUFU.EX2 R196, R196 ;  /* 0x000000c400c47308 */ /* 0x000ea80000000800 */
[-CC-:B------:R-:W-:Y:S01]  /*150b0*/  FFMA.FTZ R201, R8, R5.reuse, -R43.reuse ;  /* 0x0000000508c97223 */ /* 0x180fe2000001082b */
[-CC-:B------:R-:W-:Y:S01]  /*150c0*/  FFMA.FTZ R60, R3, R5.reuse, -R43.reuse ;  /* 0x00000005033c7223 */ /* 0x180fe2000001082b */
[-C--:B------:R-:W-:Y:S01]  /*150d0*/  FFMA.FTZ R203, R10, R5.reuse, -R43 ;  /* 0x000000050acb7223 */ /* 0x080fe2000001082b */
[----:B-1----:R-:W-:Y:S01]  /*150e0*/  FADD.FTZ R3, R200, R7 ;  /* 0x00000007c8037221 */ /* 0x002fe20000010000 */
[-C--:B------:R-:W-:Y:S02]  /*150f0*/  FFMA.FTZ R10, R12, R5.reuse, -R43 ;  /* 0x000000050c0a7223 */ /* 0x080fe4000001082b */
[----:B------:R-:W-:Y:S01]  /*15100*/  MUFU.EX2 R201, R201 ;  /* 0x000000c900c97308 */ /* 0x000fe20000000800 */
[----:B0-----:R-:W-:Y:S01]  /*15110*/  FADD.FTZ R8, R202, R3 ;  /* 0x00000003ca087221 */ /* 0x001fe20000010000 */
[----:B------:R-:W-:-:S06]  /*15120*/  FFMA.FTZ R197, R14, R5, -R43 ;  /* 0x000000050ec57223 */ /* 0x000fcc000001082b */
[----:B------:R-:W0:Y:S01]  /*15130*/  MUFU.EX2 R60, R60 ;  /* 0x0000003c003c7308 */ /* 0x000e220000000800 */
[----:B------:R-:W-:-:S07]  /*15140*/  FADD.FTZ R3, R9, R8 ;  /* 0x0000000809037221 */ /* 0x000fce0000010000 */
[----:B------:R-:W1:Y:S01]  /*15150*/  MUFU.EX2 R198, R198 ;  /* 0x000000c600c67308 */ /* 0x000e620000000800 */
[----:B------:R-:W-:-:S07]  /*15160*/  FFMA.FTZ R12, R20, R5, -R43 ;  /* 0x00000005140c7223 */ /* 0x000fce000001082b */
[----:B------:R-:W3:Y:S01]  /*15170*/  MUFU.EX2 R203, R203 ;  /* 0x000000cb00cb7308 */ /* 0x000ee20000000800 */
[----:B--2---:R-:W-:Y:S01]  /*15180*/  FADD.FTZ R8, R196, R3 ;  /* 0x00000003c4087221 */ /* 0x004fe20000010000 */
[----:B------:R-:W-:-:S06]  /*15190*/  FFMA.FTZ R199, R40, R5, -R43 ;  /* 0x0000000528c77223 */ /* 0x000fcc000001082b */
[----:B------:R-:W2:Y:S01]  /*151a0*/  MUFU.EX2 R10, R10 ;  /* 0x0000000a000a7308 */ /* 0x000ea20000000800 */
[----:B------:R-:W-:Y:S01]  /*151b0*/  FADD.FTZ R3, R11, R8 ;  /* 0x000000080b037221 */ /* 0x000fe20000010000 */
[----:B0-----:R-:W-:-:S06]  /*151c0*/  FADD.FTZ R8, R201, R60 ;  /* 0x0000003cc9087221 */ /* 0x001fcc0000010000 */
[----:B------:R-:W0:Y:S01]  /*151d0*/  MUFU.EX2 R197, R197 ;  /* 0x000000c500c57308 */ /* 0x000e220000000800 */
[-CC-:B------:R-:W-:Y:S01]  /*151e0*/  FFMA.FTZ R14, R42, R5.reuse, -R43.reuse ;  /* 0x000000052a0e7223 */ /* 0x180fe2000001082b */
[----:B------:R-:W-:Y:S01]  /*151f0*/  FFMA.FTZ R193, R32, R5, -R43 ;  /* 0x0000000520c17223 */ /* 0x000fe2000001082b */
[----:B-1----:R-:W-:-:S05]  /*15200*/  FADD.FTZ R32, R198, R3 ;  /* 0x00000003c6207221 */ /* 0x002fca0000010000 */
[----:B------:R-:W1:Y:S01]  /*15210*/  MUFU.EX2 R12, R12 ;  /* 0x0000000c000c7308 */ /* 0x000e620000000800 */
[----:B---3--:R-:W-:Y:S01]  /*15220*/  FADD.FTZ R3, R203, R8 ;  /* 0x00000008cb037221 */ /* 0x008fe20000010000 */
[----:B------:R-:W-:-:S06]  /*15230*/  FFMA.FTZ R192, R64, R5, -R41 ;  /* 0x0000000540c07223 */ /* 0x000fcc0000010829 */
[----:B------:R-:W3:Y:S01]  /*15240*/  MUFU.EX2 R199, R199 ;  /* 0x000000c700c77308 */ /* 0x000ee20000000800 */
[----:B--2---:R-:W-:Y:S01]  /*15250*/  FADD.FTZ R8, R10, R3 ;  /* 0x000000030a087221 */ /* 0x004fe20000010000 */
[-C--:B------:R-:W-:Y:S01]  /*15260*/  FFMA.FTZ R20, R44, R5.reuse, -R43 ;  /* 0x000000052c147223 */ /* 0x080fe2000001082b */
[----:B------:R-:W-:-:S05]  /*15270*/  FFMA.FTZ R68, R68, R5, -R41 ;  /* 0x0000000544447223 */ /* 0x000fca0000010829 */
[----:B------:R-:W2:Y:S01]  /*15280*/  MUFU.EX2 R14, R14 ;  /* 0x0000000e000e7308 */ /* 0x000ea20000000800 */
[----:B0-----:R-:W-:Y:S01]  /*15290*/  FADD.FTZ R3, R197, R8 ;  /* 0x00000008c5037221 */ /* 0x001fe20000010000 */
[-C--:B------:R-:W-:Y:S01]  /*152a0*/  FFMA.FTZ R194, R70, R5.reuse, -R41 ;  /* 0x0000000546c27223 */ /* 0x080fe20000010829 */
[----:B------:R-:W-:-:S05]  /*152b0*/  FFMA.FTZ R34, R34, R5, -R43 ;  /* 0x0000000522227223 */ /* 0x000fca000001082b */
[----:B------:R-:W0:Y:S01]  /*152c0*/  MUFU.EX2 R192, R192 ;  /* 0x000000c000c07308 */ /* 0x000e220000000800 */
[----:B-1----:R-:W-:-:S07]  /*152d0*/  FADD.FTZ R8, R12, R3 ;  /* 0x000000030c087221 */ /* 0x002fce0000010000 */
[----:B------:R-:W1:Y:S01]  /*152e0*/  MUFU.EX2 R193, R193 ;  /* 0x000000c100c17308 */ /* 0x000e620000000800 */
[-C--:B------:R-:W-:Y:S01]  /*152f0*/  FFMA.FTZ R72, R72, R5.reuse, -R41 ;  /* 0x0000000548487223 */ /* 0x080fe20000010829 */
[----:B------:R-:W-:Y:S01]  /*15300*/  FFMA.FTZ R46, R46, R5, -R43 ;  /* 0x000000052e2e7223 */ /* 0x000fe2000001082b */
[----:B---3--:R-:W-:-:S05]  /*15310*/  FADD.FTZ R3, R199, R8 ;  /* 0x00000008c7037221 */ /* 0x008fca0000010000 */
[----:B------:R-:W3:Y:S01]  /*15320*/  MUFU.EX2 R15, R68 ;  /* 0x00000044000f7308 */ /* 0x000ee20000000800 */
[-C--:B------:R-:W-:Y:S01]  /*15330*/  FFMA.FTZ R188, R74, R5.reuse, -R41 ;  /* 0x000000054abc7223 */ /* 0x080fe20000010829 */
[----:B------:R-:W-:-:S06]  /*15340*/  FFMA.FTZ R36, R36, R5, -R43 ;  /* 0x0000000524247223 */ /* 0x000fcc000001082b */
[----:B------:R-:W4:Y:S01]  /*15350*/  MUFU.EX2 R20, R20 ;  /* 0x0000001400147308 */ /* 0x000f220000000800 */
[-CC-:B------:R-:W-:Y:S01]  /*15360*/  FFMA.FTZ R25, R76, R5.reuse, -R41.reuse ;  /* 0x000000054c197223 */ /* 0x180fe20000010829 */
[-CC-:B------:R-:W-:Y:S01]  /*15370*/  FFMA.FTZ R190, R78, R5.reuse, -R41.reuse ;  /* 0x000000054ebe7223 */ /* 0x180fe20000010829 */
[-CC-:B------:R-:W-:Y:S01]  /*15380*/  FFMA.FTZ R27, R82, R5.reuse, -R41.reuse ;  /* 0x00000005521b7223 */ /* 0x180fe20000010829 */
[----:B------:R-:W-:-:S04]  /*15390*/  FFMA.FTZ R184, R86, R5, -R41 ;  /* 0x0000000556b87223 */ /* 0x000fc80000010829 */
[----:B------:R-:W5:Y:S01]  /*153a0*/  MUFU.EX2 R194, R194 ;  /* 0x000000c200c27308 */ /* 0x000f620000000800 */
        /* <DEDUP_REMOVED lines=8> */
[-CC-:B------:R-:W-:Y:S01]  /*15430*/  FFMA.FTZ R176, R106, R5.reuse, -R41.reuse ;  /* 0x000000056ab07223 */ /* 0x180fe20000010829 */
[-CC-:B------:R-:W-:Y:S01]  /*15440*/  FFMA.FTZ R108, R108, R5.reuse, -R41.reuse ;  /* 0x000000056c6c7223 */ /* 0x180fe20000010829 */
[-CC-:B------:R-:W-:Y:S01]  /*15450*/  FFMA.FTZ R178, R110, R5.reuse, -R41.reuse ;  /* 0x000000056eb27223 */ /* 0x180fe20000010829 */
[----:B------:R-:W-:Y:S01]  /*15460*/  FFMA.FTZ R39, R112, R5, -R41 ;  /* 0x0000000570277223 */ /* 0x000fe20000010829 */
[----:B------:R-:W5:Y:S01]  /*15470*/  MUFU.EX2 R21, R72 ;  /* 0x0000004800157308 */ /* 0x000f620000000800 */
[----:B------:R-:W-:Y:S01]  /*15480*/  FADD.FTZ R41, R13, R32 ;  /* 0x000000200d297221 */ /* 0x000fe20000010000 */
[----:B--2---:R-:W-:Y:S01]  /*15490*/  FADD.FTZ R8, R14, R3 ;  /* 0x000000030e087221 */ /* 0x004fe20000010000 */
[----:B------:R-:W-:-:S02]  /*154a0*/  @!P1 VIADD R0, R0, 0x36840 ;  /* 0x0003684000009836 */ /* 0x000fc40000000000 */
[----:B------:R-:W-:-:S03]  /*154b0*/  FFMA.FTZ R48, R48, R5, -R43 ;  /* 0x0000000530307223 */ /* 0x000fc6000001082b */
[----:B------:R-:W2:Y:S01]  /*154c0*/  MUFU.EX2 R195, R46 ;  /* 0x0000002e00c37308 */ /* 0x000ea20000000800 */
[----:B0-----:R-:W-:Y:S01]  /*154d0*/  FADD.FTZ R32, R192, R41 ;  /* 0x00000029c0207221 */ /* 0x001fe20000010000 */
[----:B-1----:R-:W-:Y:S01]  /*154e0*/  FADD.FTZ R3, R193, R8 ;  /* 0x00000008c1037221 */ /* 0x002fe20000010000 */
[----:B------:R-:W-:Y:S01]  /*154f0*/  FFMA.FTZ R50, R50, R5, -R43 ;  /* 0x0000000532327223 */ /* 0x000fe2000001082b */
[----:B------:R-:W-:-:S04]  /*15500*/  @!P1 PRMT R0, RZ, 0x654, R0 ;  /* 0x00000654ff009816 */ /* 0x000fc80000000000 */
[----:B------:R-:W0:Y:S01]  /*15510*/  MUFU.EX2 R188, R188 ;  /* 0x000000bc00bc7308 */ /* 0x000e220000000800 */
[----:B---3--:R-:W-:Y:S01]  /*15520*/  FADD.FTZ R41, R15, R32 ;  /* 0x000000200f297221 */ /* 0x008fe20000010000 */
[----:B----4-:R-:W-:Y:S01]  /*15530*/  FADD.FTZ R3, R20, R3 ;  /* 0x0000000314037221 */ /* 0x010fe20000010000 */
[-C--:B------:R-:W-:Y:S01]  /*15540*/  FFMA.FTZ R38, R38, R5.reuse, -R43 ;  /* 0x0000000526267223 */ /* 0x080fe2000001082b */
[----:B------:R1:W-:Y:S04]  /*15550*/  @!P1 SYNCS.ARRIVE.TRANS64.RED.A1T0 RZ, [R0+URZ], RZ ;  /* 0x000000ff00ff99a7 */ /* 0x0003e8000810043f */
[----:B------:R-:W3:Y:S01]  /*15560*/  MUFU.EX2 R36, R36 ;  /* 0x0000002400247308 */ /* 0x000ee20000000800 */
[----:B-----5:R-:W-:Y:S01]  /*15570*/  FADD.FTZ R32, R194, R41 ;  /* 0x00000029c2207221 */ /* 0x020fe20000010000 */
[----:B------:R-:W-:-:S06]  /*15580*/  FFMA.FTZ R24, R24, R5, -R43 ;  /* 0x0000000518187223 */ /* 0x000fcc000001082b */
[----:B------:R-:W4:Y:S01]  /*15590*/  MUFU.EX2 R25, R25 ;  /* 0x0000001900197308 */ /* 0x000f220000000800 */
[----:B-1----:R-:W-:-:S07]  /*155a0*/  FADD.FTZ R0, R34, R3 ;  /* 0x0000000322007221 */ /* 0x002fce0000010000 */
[----:B------:R-:W1:Y:S01]  /*155b0*/  MUFU.EX2 R189, R48 ;  /* 0x0000003000bd7308 */ /* 0x000e620000000800 */
[----:B------:R-:W-:Y:S01]  /*155c0*/  FADD.FTZ R41, R21, R32 ;  /* 0x0000002015297221 */ /* 0x000fe20000010000 */
[----:B--2---:R-:W-:-:S06]  /*155d0*/  FADD.FTZ R3, R195, R0 ;  /* 0x00000000c3037221 */ /* 0x004fcc0000010000 */
[----:B------:R-:W2:Y:S08]  /*155e0*/  MUFU.EX2 R190, R190 ;  /* 0x000000be00be7308 */ /* 0x000eb00000000800 */
[----:B------:R-:W5:Y:S01]  /*155f0*/  MUFU.EX2 R50, R50 ;  /* 0x0000003200327308 */ /* 0x000f620000000800 */
[----:B------:R-:W-:Y:S01]  /*15600*/  FFMA.FTZ R56, R56, R5, -R43 ;  /* 0x0000000538387223 */ /* 0x000fe2000001082b */
[----:B0-----:R-:W-:Y:S01]  /*15610*/  FADD.FTZ R32, R188, R41 ;  /* 0x00000029bc207221 */ /* 0x001fe20000010000 */
[----:B---3--:R-:W-:-:S05]  /*15620*/  FADD.FTZ R0, R36, R3 ;  /* 0x0000000324007221 */ /* 0x008fca0000010000 */
[----:B------:R-:W0:Y:S01]  /*15630*/  MUFU.EX2 R27, R27 ;  /* 0x0000001b001b7308 */ /* 0x000e220000000800 */
[----:B------:R-:W-:-:S07]  /*15640*/  FFMA.FTZ R28, R28, R5, -R43 ;  /* 0x000000051c1c7223 */ /* 0x000fce000001082b */
[----:B------:R-:W3:Y:S01]  /*15650*/  MUFU.EX2 R191, R38 ;  /* 0x0000002600bf7308 */ /* 0x000ee20000000800 */
[----:B----4-:R-:W-:Y:S01]  /*15660*/  FADD.FTZ R41, R25, R32 ;  /* 0x0000002019297221 */ /* 0x010fe20000010000 */
[----:B-1----:R-:W-:-:S06]  /*15670*/  FADD.FTZ R3, R189, R0 ;  /* 0x00000000bd037221 */ /* 0x002fcc0000010000 */
[----:B------:R-:W1:Y:S08]  /*15680*/  MUFU.EX2 R184, R184 ;  /* 0x000000b800b87308 */ /* 0x000e700000000800 */
[----:B------:R-:W4:Y:S01]  /*15690*/  MUFU.EX2 R24, R24 ;  /* 0x0000001800187308 */ /* 0x000f220000000800 */
[----:B------:R-:W-:Y:S01]  /*156a0*/  FFMA.FTZ R80, R80, R5, -R43 ;  /* 0x0000000550507223 */ /* 0x000fe2000001082b */
[----:B--2---:R-:W-:Y:S01]  /*156b0*/  FADD.FTZ R8, R190, R41 ;  /* 0x00000029be087221 */ /* 0x004fe20000010000 */
[----:B-----5:R-:W-:-:S05]  /*156c0*/  FADD.FTZ R0, R50, R3 ;  /* 0x0000000332007221 */ /* 0x020fca0000010000 */
[----:B------:R-:W2:Y:S01]  /*156d0*/  MUFU.EX2 R29, R29 ;  /* 0x0000001d001d7308 */ /* 0x000ea20000000800 */
[----:B------:R-:W-:-:S07]  /*156e0*/  FFMA.FTZ R84, R84, R5, -R43 ;  /* 0x0000000554547223 */ /* 0x000fce000001082b */
[----:B------:R-:W5:Y:S01]  /*156f0*/  MUFU.EX2 R185, R56 ;  /* 0x0000003800b97308 */ /* 0x000f620000000800 */
[----:B0-----:R-:W-:Y:S01]  /*15700*/  FADD.FTZ R41, R27, R8 ;  /* 0x000000081b297221 */ /* 0x001fe20000010000 */
[----:B---3--:R-:W-:-:S06]  /*15710*/  FADD.FTZ R3, R191, R0 ;  /* 0x00000000bf037221 */ /* 0x008fcc0000010000 */
[----:B------:R-:W0:Y:S08]  /*15720*/  MUFU.EX2 R186, R186 ;  /* 0x000000ba00ba7308 */ /* 0x000e300000000800 */
[----:B------:R-:W3:Y:S01]  /*15730*/  MUFU.EX2 R28, R28 ;  /* 0x0000001c001c7308 */ /* 0x000ee20000000800 */
[----:B------:R-:W-:Y:S01]  /*15740*/  FFMA.FTZ R88, R88, R5, -R43 ;  /* 0x0000000558587223 */ /* 0x000fe2000001082b */
[----:B-1----:R-:W-:Y:S01]  /*15750*/  FADD.FTZ R8, R184, R41 ;  /* 0x00000029b8087221 */ /* 0x002fe20000010000 */
[----:B----4-:R-:W-:-:S05]  /*15760*/  FADD.FTZ R0, R24, R3 ;  /* 0x0000000318007221 */ /* 0x010fca0000010000 */
[----:B------:R-:W1:Y:S01]  /*15770*/  MUFU.EX2 R31, R31 ;  /* 0x0000001f001f7308 */ /* 0x000e620000000800 */
[----:B------:R-:W-:-:S07]  /*15780*/  FFMA.FTZ R92, R92, R5, -R43 ;  /* 0x000000055c5c7223 */ /* 0x000fce000001082b */
[----:B------:R-:W4:Y:S01]  /*15790*/  MUFU.EX2 R187, R80 ;  /* 0x0000005000bb7308 */ /* 0x000f220000000800 */
[----:B--2---:R-:W-:Y:S01]  /*157a0*/  FADD.FTZ R41, R29, R8 ;  /* 0x000000081d297221 */ /* 0x004fe20000010000 */
[----:B-----5:R-:W-:-:S06]  /*157b0*/  FADD.FTZ R3, R185, R0 ;  /* 0x00000000b9037221 */ /* 0x020fcc0000010000 */
        /* <DEDUP_REMOVED lines=8> */
[----:B------:R-:W-:Y:S01]  /*15840*/  F2FP.BF16.F32.PACK_AB R200, R7, R200 ;  /* 0x000000c807c8723e */ /* 0x000fe200000010ff */
[----:B-1----:R-:W-:Y:S01]  /*15850*/  FADD.FTZ R7, R31, R8 ;  /* 0x000000081f077221 */ /* 0x002fe20000010000 */
[----:B----4-:R-:W-:-:S05]  /*15860*/  FADD.FTZ R3, R187, R0 ;  /* 0x00000000bb037221 */ /* 0x010fca0000010000 */
        /* <DEDUP_REMOVED lines=10> */
[----:B------:R-:W0:Y:S01]  /*15910*/  MUFU.EX2 R176, R176 ;  /* 0x000000b000b07308 */ /* 0x000e220000000800 */
[----:B------:R-:W-:-:S07]  /*15920*/  FFMA.FTZ R43, R58, R5, -R43 ;  /* 0x000000053a2b7223 */ /* 0x000fce000001082b */
[----:B------:R-:W3:Y:S01]  /*15930*/  MUFU.EX2 R30, R30 ;  /* 0x0000001e001e7308 */ /* 0x000ee20000000800 */
[----:B-1----:R-:W-:Y:S01]  /*15940*/  FADD.FTZ R8, R182, R7 ;  /* 0x00000007b6087221 */ /* 0x002fe20000010000 */
[----:B----4-:R-:W-:-:S06]  /*15950*/  FADD.FTZ R0, R92, R3 ;  /* 0x000000035c007221 */ /* 0x010fcc0000010000 */
[----:B------:R-:W1:Y:S08]  /*15960*/  MUFU.EX2 R37, R108 ;  /* 0x0000006c00257308 */ /* 0x000e700000000800 */
[----:B------:R-:W4:Y:S01]  /*15970*/  MUFU.EX2 R177, R52 ;  /* 0x0000003400b17308 */ /* 0x000f220000000800 */
[----:B--2---:R-:W-:Y:S01]  /*15980*/  FADD.FTZ R7, R35, R8 ;  /* 0x0000000823077221 */ /* 0x004fe20000010000 */
[----:B-----5:R-:W-:-:S06]  /*15990*/  FADD.FTZ R3, R183, R0 ;  /* 0x00000000b7037221 */ /* 0x020fcc0000010000 */
[----:B------:R-:W2:Y:S01]  /*159a0*/  MUFU.EX2 R178, R178 ;  /* 0x000000b200b27308 */ /* 0x000ea20000000800 */
[----:B------:R-:W-:-:S07]  /*159b0*/  ISETP.GE.AND P2, PT, R151, 0x71, PT ;  /* 0x000000719700780c */ /* 0x000fce0003f46270 */
[----:B------:R-:W5:Y:S01]  /*159c0*/  MUFU.EX2 R54, R54 ;  /* 0x0000003600367308 */ /* 0x000f620000000800 */
[----:B0-----:R-:W-:Y:S01]  /*159d0*/  FADD.FTZ R8, R176, R7 ;  /* 0x00000007b0087221 */ /* 0x001fe20000010000 */
[----:B---3--:R-:W-:-:S06]  /*159e0*/  FADD.FTZ R0, R30, R3 ;  /* 0x000000031e007221 */ /* 0x008fcc0000010000 */
[----:B------:R-:W0:Y:S08]  /*159f0*/  MUFU.EX2 R39, R39 ;  /* 0x0000002700277308 */ /* 0x000e300000000800 */
[----:B------:R-:W3:Y:S01]  /*15a00*/  MUFU.EX2 R43, R43 ;  /* 0x0000002b002b7308 */ /* 0x000ee20000000800 */
[----:B-1----:R-:W-:Y:S01]  /*15a10*/  FADD.FTZ R7, R37, R8 ;  /* 0x0000000825077221 */ /* 0x002fe20000010000 */
[----:B----4-:R-:W-:Y:S01]  /*15a20*/  FADD.FTZ R3, R177, R0 ;  /* 0x00000000b1037221 */ /* 0x010fe20000010000 */
[----:B------:R-:W-:Y:S02]  /*15a30*/  BSSY B0, `(.L_x_622) ;  /* 0x00005fb000007945 */ /* 0x000fe40003800000 */
[----:B--2---:R-:W-:Y:S01]  /*15a40*/  FADD.FTZ R8, R178, R7 ;  /* 0x00000007b2087221 */ /* 0x004fe20000010000 */
[----:B-----5:R-:W-:Y:S01]  /*15a50*/  FADD.FTZ R0, R54, R3 ;  /* 0x0000000336007221 */ /* 0x020fe20000010000 */
[----:B------:R-:W-:Y:S01]  /*15a60*/  F2FP.BF16.F32.PACK_AB R188, R25, R188 ;  /* 0x000000bc19bc723e */ /* 0x000fe200000010ff */
[----:B------:R-:W-:Y:S01]  /*15a70*/  IMAD.MOV.U32 R3, RZ, RZ, 0x3f800000 ;  /* 0x3f800000ff037424 */ /* 0x000fe200078e00ff */
[----:B------:R-:W-:Y:S01]  /*15a80*/  F2FP.BF16.F32.PACK_AB R190, R27, R190 ;  /* 0x000000be1bbe723e */ /* 0x000fe200000010ff */
[----:B0-----:R-:W-:Y:S01]  /*15a90*/  FADD.FTZ R8, R39, R8 ;  /* 0x0000000827087221 */ /* 0x001fe20000010000 */
[----:B------:R-:W-:Y:S01]  /*15aa0*/  F2FP.BF16.F32.PACK_AB R184, R29, R184 ;  /* 0x000000b81db8723e */ /* 0x000fe200000010ff */
[--C-:B------:R-:W-:Y:S01]  /*15ab0*/  IMAD.MOV.U32 R118, RZ, RZ, R119.reuse ;  /* 0x000000ffff767224 */ /* 0x100fe200078e0077 */
[----:B------:R-:W-:Y:S01]  /*15ac0*/  F2FP.BF16.F32.PACK_AB R186, R31, R186 ;  /* 0x000000ba1fba723e */ /* 0x000fe200000010ff */
[--C-:B------:R-:W-:Y:S01]  /*15ad0*/  IMAD.MOV.U32 R117, RZ, RZ, R119.reuse ;  /* 0x000000ffff757224 */ /* 0x100fe200078e0077 */
[----:B------:R-:W-:Y:S01]  /*15ae0*/  F2FP.BF16.F32.PACK_AB R180, R33, R180 ;  /* 0x000000b421b4723e */ /* 0x000fe200000010ff */
[--C-:B------:R-:W-:Y:S01]  /*15af0*/  IMAD.MOV.U32 R116, RZ, RZ, R119.reuse ;  /* 0x000000ffff747224 */ /* 0x100fe200078e0077 */
[----:B------:R-:W-:Y:S01]  /*15b00*/  F2FP.BF16.F32.PACK_AB R182, R35, R182 ;  /* 0x000000b623b6723e */ /* 0x000fe200000010ff */
[----:B---3--:R-:W-:Y:S01]  /*15b10*/  FADD.FTZ R7, R43, R0 ;  /* 0x000000002b077221 */ /* 0x008fe20000010000 */
[----:B------:R-:W-:Y:S01]  /*15b20*/  F2FP.BF16.F32.PACK_AB R176, R37, R176 ;  /* 0x000000b025b0723e */ /* 0x000fe200000010ff */
[----:B------:R-:W-:Y:S01]  /*15b30*/  IMAD.MOV.U32 R0, RZ, RZ, 0x3f800000 ;  /* 0x3f800000ff007424 */ /* 0x000fe200078e00ff */
[----:B------:R-:W-:Y:S01]  /*15b40*/  F2FP.BF16.F32.PACK_AB R178, R39, R178 ;  /* 0x000000b227b2723e */ /* 0x000fe200000010ff */
[--C-:B------:R-:W-:Y:S01]  /*15b50*/  IMAD.MOV.U32 R114, RZ, RZ, R119.reuse ;  /* 0x000000ffff727224 */ /* 0x100fe200078e0077 */
        /* <DEDUP_REMOVED lines=38> */
[-C--:B------:R-:W-:Y:S01]  /*15dc0*/  MOV R115, R119.reuse ;  /* 0x0000007700737202 */ /* 0x080fe20000000f00 */
        /* <DEDUP_REMOVED lines=70> */
[----:B------:R-:W-:Y:S01]  /*16230*/  IMAD.MOV.U32 R24, RZ, RZ, R119 ;  /* 0x000000ffff187224 */ /* 0x000fe200078e0077 */
[----:B------:R-:W-:Y:S06]  /*16240*/  @!P2 BRA `(.L_x_623) ;  /* 0x0000005400e4a947 */ /* 0x000fec0003800000 */
        /* <DEDUP_REMOVED lines=53> */
[----:B------:R-:W-:-:S07]  /*165a0*/  CS2R R24, SRZ ;  /* 0x0000000000187805 */ /* 0x000fce000001ff00 */
.L_x_634:
[----:B------:R-:W-:-:S05]  /*165b0*/  VIADD R4, R13, 0x1 ;  /* 0x000000010d047836 */ /* 0x000fca0000000000 */
[----:B------:R-:W-:-:S04]  /*165c0*/  ISETP.NE.AND P2, PT, R4, 0x2, PT ;  /* 0x000000020400780c */ /* 0x000fc80003f45270 */
[----:B------:R-:W-:Y:S02]  /*165d0*/  SEL R213, RZ, 0x1, P2 ;  /* 0x00000001ffd57807 */ /* 0x000fe40001000000 */
[----:B------:R-:W-:Y:S02]  /*165e0*/  SEL R211, R4, RZ, P2 ;  /* 0x000000ff04d37207 */ /* 0x000fe40001000000 */
[----:B------:R-:W-:Y:S01]  /*165f0*/  LOP3.LUT R213, R12, R213, RZ, 0x3c, !PT ;  /* 0x000000d50cd57212 */ /* 0x000fe200078e3cff */
[----:B------:R-:W-:Y:S06]  /*16600*/  @!P0 BRA `(.L_x_624) ;  /* 0x0000000000048947 */ /* 0x000fec0003800000 */
[----:B------:R-:W-:Y:S01]  /*16610*/  BPT.TRAP 0x1 ;  /* 0x000000040000795c */ /* 0x000fe20000300000 */
.L_x_624:
[----:B------:R-:W-:Y:S01]  /*16620*/  IMAD R14, R211, 0x8, R2 ;  /* 0x00000008d30e7824 */ /* 0x000fe200078e0202 */
[----:B------:R-:W-:-:S04]  /*16630*/  SHF.L.U32 R5, R213, 0x1f, RZ ;  /* 0x0000001fd5057819 */ /* 0x000fc800000006ff */
[----:B------:R0:W1:Y:S01]  /*16640*/  SYNCS.PHASECHK.TRANS64.TRYWAIT P2, [R14+URZ+0x36830], R5 ;  /* 0x036830050e0075a7 */ /* 0x000062000804017f */
[----:B------:R-:W-:Y:S05]  /*16650*/  @!P0 BRA `(.L_x_625) ;  /* 0x0000000000048947 */ /* 0x000fea0003800000 */
[----:B------:R-:W-:Y:S01]  /*16660*/  BPT.TRAP 0x1 ;  /* 0x000000040000795c */ /* 0x000fe20000300000 */
.L_x_625:
[----:B------:R-:W-:Y:S01]  /*16670*/  IMAD R4, R211, 0xa80, R215 ;  /* 0x00000a80d3047824 */ /* 0x000fe200078e02d7 */
[----:B------:R-:W-:Y:S03]  /*16680*/  BSSY B1, `(.L_x_626) ;  /* 0x0000006000017945 */ /* 0x000fe60003800000 */
[C---:B------:R-:W-:Y:S02]  /*16690*/  VIADD R120, R4.reuse, 0x80 ;  /* 0x0000008004787836 */ /* 0x040fe40000000000 */
[----:B------:R-:W-:Y:S01]  /*166a0*/  VIADD R15, R4, 0x100 ;  /* 0x00000100040f7836 */ /* 0x000fe20000000000 */
[----:B-1----:R-:W-:Y:S06]  /*166b0*/  @P2 BRA `(.L_x_627) ;  /* 0x0000000000082947 */ /* 0x002fec0003800000 */
[----:B------:R-:W1:Y:S02]  /*166c0*/  SYNCS.PHASECHK.TRANS64.TRYWAIT P2, [R14+URZ+0x36830], R5 ;  /* 0x036830050e0075a7 */ /* 0x000e64000804017f */
[----:B-1----:R-:W-:Y:S05]  /*166d0*/  @!P2 BRA `(.L_x_628) ;  /* 0x000000ec0084a947 */ /* 0x002fea0003800000 */
.L_x_627:
[----:B------:R-:W-:Y:S05]  /*166e0*/  BSYNC B1 ;  /* 0x0000000000017941 */ /* 0x000fea0003800000 */
.L_x_626:
[----:B------:R-:W2:Y:S04]  /*166f0*/  LDL.64 R20, [R1+0x40] ;  /* 0x0000400001147983 */ /* 0x000ea80000100a00 */
[----:B------:R-:W3:Y:S01]  /*16700*/  LDL.64 R124, [R1+0x48] ;  /* 0x00004800017c7983 */ /* 0x000ee20000100a00 */
[----:B------:R-:W-:Y:S01]  /*16710*/  WARPGROUP.ARRIVE ;  /* 0x00000000000079c5 */ /* 0x000fe20000000000 */
[----:B------:R-:W-:Y:S01]  /*16720*/  IMAD.MOV.U32 R121, RZ, RZ, 0x40000040 ;  /* 0x40000040ff797424 */ /* 0x000fe200078e00ff */
[----:B------:R-:W-:-:S04]  /*16730*/  R2UR UR6, R120 ;  /* 0x00000000780672ca */ /* 0x000fc800000e0000 */
[C---:B------:R-:W-:Y:S01]  /*16740*/  R2UR UR7, R121.reuse ;  /* 0x00000000790772ca */ /* 0x040fe200000e0000 */
[----:B------:R-:W-:Y:S01]  /*16750*/  IMAD.MOV.U32 R120, RZ, RZ, R15 ;  /* 0x000000ffff787224 */ /* 0x000fe200078e000f */
[----:B------:R-:W-:-:S04]  /*16760*/  R2UR UR19, R121 ;  /* 0x00000000791372ca */ /* 0x000fc800000e0000 */
[----:B------:R-:W-:Y:S01]  /*16770*/  R2UR UR18, R120 ;  /* 0x00000000781272ca */ /* 0x000fe200000e0000 */
[----:B------:R-:W-:Y:S02]  /*16780*/  VIADD R122, R4, 0x200 ;  /* 0x00000200047a7836 */ /* 0x000fe40000000000 */
[----:B------:R-:W-:-:S03]  /*16790*/  IMAD.MOV.U32 R123, RZ, RZ, 0x40000040 ;  /* 0x40000040ff7b7424 */ /* 0x000fc600078e00ff */
[----:B------:R-:W-:Y:S02]  /*167a0*/  R2UR UR14, R122 ;  /* 0x000000007a0e72ca */ /* 0x000fe400000e0000 */
[----:B------:R-:W-:Y:S02]  /*167b0*/  R2UR UR15, R123 ;  /* 0x000000007b0f72ca */ /* 0x000fe400000e0000 */
[----:B--2---:R-:W-:Y:S01]  /*167c0*/  R2UR UR42, R20 ;  /* 0x00000000142a72ca */ /* 0x004fe200000e0000 */
[----:B------:R-:W-:Y:S01]  /*167d0*/  IMAD.MOV.U32 R20, RZ, RZ, R4 ;  /* 0x000000ffff147224 */ /* 0x000fe200078e0004 */
[----:B------:R-:W-:Y:S01]  /*167e0*/  R2UR UR43, R21 ;  /* 0x00000000152b72ca */ /* 0x000fe200000e0000 */
[----:B------:R-:W-:Y:S01]  /*167f0*/  IMAD.MOV.U32 R21, RZ, RZ, 0x40000040 ;  /* 0x40000040ff157424 */ /* 0x000fe200078e00ff */
[----:B---3--:R-:W-:Y:S02]  /*16800*/  R2UR UR28, R124 ;  /* 0x000000007c1c72ca */ /* 0x008fe400000e0000 */
[----:B------:R-:W-:-:S02]  /*16810*/  R2UR UR29, R125 ;  /* 0x000000007d1d72ca */ /* 0x000fc400000e0000 */
[----:B------:R-:W-:Y:S02]  /*16820*/  R2UR UR26, R20 ;  /* 0x00000000141a72ca */ /* 0x000fe400000e0000 */
[----:B------:R-:W-:-:S07]  /*16830*/  R2UR UR27, R21 ;  /* 0x00000000151b72ca */ /* 0x000fce00000e0000 */
[----:B------:R-:W-:Y:S02]  /*16840*/  UMOV UR24, UR28 ;  /* 0x0000001c00187c82 */ /* 0x000fe40008000000 */
[----:B------:R-:W-:-:S04]  /*16850*/  UMOV UR25, UR29 ;  /* 0x0000001d00197c82 */ /* 0x000fc80008000000 */
[----:B------:R-:W-:Y:S01]  /*16860*/  HGMMA.64x16x16.F32.BF16 R168, gdesc[UR24], RZ, !UPT, gsb0 ;  /* 0x0020000018a879f0 */ /* 0x000fe2000c0018ff */
[----:B------:R-:W-:Y:S01]  /*16870*/  UMOV UR4, UR28 ;  /* 0x0000001c00047c82 */ /* 0x000fe20008000000 */
[----:B------:R-:W-:Y:S01]  /*16880*/  UMOV UR5, UR29 ;  /* 0x0000001d00057c82 */ /* 0x000fe20008000000 */
[----:B------:R-:W-:Y:S02]  /*16890*/  WARPGROUP.DEPBAR.LE gsb0, 0x0 ;  /* 0x00008000000079c5 */ /* 0x000fe40000010000 */
[----:B------:R-:W-:-:S06]  /*168a0*/  WARPGROUP.ARRIVE ;  /* 0x00000000000079c5 */ /* 0x000fcc0000000000 */
[----:B------:R-:W-:Y:S01]  /*168b0*/  HGMMA.64x16x16.F32.BF16 R160, gdesc[UR4], RZ, !UPT, gsb0 ;  /* 0x0020000004a079f0 */ /* 0x000fe2000c0018ff */
[----:B------:R-:W-:Y:S01]  /*168c0*/  UMOV UR16, UR28 ;  /* 0x0000001c00107c82 */ /* 0x000fe20008000000 */
[----:B------:R-:W-:Y:S01]  /*168d0*/  UMOV UR17, UR29 ;  /* 0x0000001d00117c82 */ /* 0x000fe20008000000 */
[----:B------:R-:W-:Y:S01]  /*168e0*/  VIADD R20, R4, 0x180 ;  /* 0x0000018004147836 */ /* 0x000fe20000000000 */
[----:B------:R-:W-:Y:S02]  /*168f0*/  WARPGROUP.DEPBAR.LE gsb0, 0x0 ;  /* 0x00008000000079c5 */ /* 0x000fe40000010000 */
[----:B------:R-:W-:-:S06]  /*16900*/  WARPGROUP.ARRIVE ;  /* 0x00000000000079c5 */ /* 0x000fcc0000000000 */
[----:B------:R-:W-:Y:S01]  /*16910*/  HGMMA.64x16x16.F32.BF16 R152, gdesc[UR16], RZ, !UPT, gsb0 ;  /* 0x00200000109879f0 */ /* 0x000fe2000c0018ff */
[----:B------:R-:W-:Y:S02]  /*16920*/  R2UR UR22, R20 ;  /* 0x00000000141672ca */ /* 0x000fe400000e0000 */
[----:B------:R-:W-:Y:S01]  /*16930*/  R2UR UR23, R21 ;  /* 0x00000000151772ca */ /* 0x000fe200000e0000 */
[----:B------:R-:W-:Y:S01]  /*16940*/  UMOV UR20, UR28 ;  /* 0x0000001c00147c82 */ /* 0x000fe20008000000 */
[----:B------:R-:W-:Y:S01]  /*16950*/  UMOV UR21, UR29 ;  /* 0x0000001d00157c82 */ /* 0x000fe20008000000 */
[----:B------:R-:W-:Y:S02]  /*16960*/  WARPGROUP.DEPBAR.LE gsb0, 0x0 ;  /* 0x00008000000079c5 */ /* 0x000fe40000010000 */
[----:B------:R-:W-:-:S08]  /*16970*/  WARPGROUP.ARRIVE ;  /* 0x00000000000079c5 */ /* 0x000fd00000000000 */
[----:B------:R-:W-:Y:S01]  /*16980*/  HGMMA.64x16x16.F32.BF16 R144, gdesc[UR20], RZ, !UPT, gsb0 ;  /* 0x00200000149079f0 */ /* 0x000fe2000c0018ff */
[----:B------:R-:W-:Y:S01]  /*16990*/  UMOV UR12, UR28 ;  /* 0x0000001c000c7c82 */ /* 0x000fe20008000000 */
[----:B------:R-:W-:Y:S01]  /*169a0*/  UMOV UR13, UR29 ;  /* 0x0000001d000d7c82 */ /* 0x000fe20008000000 */
[----:B------:R-:W-:Y:S01]  /*169b0*/  IADD3 R120, R4, 0x280, RZ ;  /* 0x0000028004787810 */ /* 0x000fe20007ffe0ff */
[----:B------:R-:W-:Y:S02]  /*169c0*/  WARPGROUP.DEPBAR.LE gsb0, 0x0 ;  /* 0x00008000000079c5 */ /* 0x000fe40000010000 */
[----:B------:R-:W-:-:S06]  /*169d0*/  WARPGROUP.ARRIVE ;  /* 0x00000000000079c5 */ /* 0x000fcc0000000000 */
[----:B------:R-:W-:Y:S01]  /*169e0*/  HGMMA.64x16x16.F32.BF16 R136, gdesc[UR12], RZ, !UPT, gsb0 ;  /* 0x002000000c8879f0 */ /* 0x000fe2000c0018ff */
[----:B------:R-:W-:Y:S02]  /*169f0*/  R2UR UR10, R120 ;  /* 0x00000000780a72ca */ /* 0x000fe400000e0000 */
[----:B------:R-:W-:Y:S01]  /*16a00*/  R2UR UR11, R121 ;  /* 0x00000000790b72ca */ /* 0x000fe200000e0000 */
[----:B------:R-:W-:Y:S01]  /*16a10*/  UMOV UR8, UR28 ;  /* 0x0000001c00087c82 */ /* 0x000fe20008000000 */
[----:B------:R-:W-:Y:S01]  /*16a20*/  UMOV UR9, UR29 ;  /* 0x0000001d00097c82 */ /* 0x000fe20008000000 */
[C---:B------:R-:W-:Y:S02]  /*16a30*/  VIADD R122, R4.reuse, 0x2 ;  /* 0x00000002047a7836 */ /* 0x040fe40000000000 */
[----:B------:R-:W-:Y:S02]  /*16a40*/  VIADD R120, R4, 0x102 ;  /* 0x0000010204787836 */ /* 0x000fe40000000000 */
[----:B------:R-:W-:Y:S01]  /*16a50*/  IMAD.MOV.U32 R123, RZ, RZ, 0x40000040 ;  /* 0x40000040ff7b7424 */ /* 0x000fe200078e00ff */
[----:B------:R-:W-:-:S02]  /*16a60*/  WARPGROUP.DEPBAR.LE gsb0, 0x0 ;  /* 0x00008000000079c5 */ /* 0x000fc40000010000 */
[----:B------:R-:W-:-:S06]  /*16a70*/  WARPGROUP.ARRIVE ;  /* 0x00000000000079c5 */ /* 0x000fcc0000000000 */
[----:B------:R-:W-:Y:S01]  /*16a80*/  HGMMA.64x16x16.F32.BF16 R128, gdesc[UR8], RZ, !UPT, gsb0 ;  /* 0x00200000088079f0 */ /* 0x000fe2000c0018ff */
[----:B------:R-:W-:Y:S01]  /*16a90*/  IMAD.MOV.U32 R121, RZ, RZ, 0x40000040 ;  /* 0x40000040ff797424 */ /* 0x000fe200078e00ff */
[----:B------:R-:W-:Y:S01]  /*16aa0*/  R2UR UR34, R122 ;  /* 0x000000007a2272ca */ /* 0x000fe200000e0000 */
[C---:B------:R-:W-:Y:S01]  /*16ab0*/  VIADD R20, R4.reuse, 0x300 ;  /* 0x0000030004147836 */ /* 0x040fe20000000000 */
[----:B------:R-:W-:Y:S01]  /*16ac0*/  R2UR UR35, R123 ;  /* 0x000000007b2372ca */ /* 0x000fe200000e0000 */
[----:B------:R-:W-:Y:S01]  /*16ad0*/  VIADD R122, R4, 0x182 ;  /* 0x00000182047a7836 */ /* 0x000fe20000000000 */
[----:B------:R-:W-:Y:S01]  /*16ae0*/  R2UR UR30, R120 ;  /* 0x00000000781e72ca */ /* 0x000fe200000e0000 */
[----:B------:R-:W-:Y:S01]  /*16af0*/  VIADD R120, R4, 0x202 ;  /* 0x0000020204787836 */ /* 0x000fe20000000000 */
[----:B------:R-:W-:Y:S01]  /*16b00*/  R2UR UR31, R121 ;  /* 0x00000000791f72ca */ /* 0x000fe200000e0000 */
[----:B------:R-:W-:Y:S02]  /*16b10*/  IMAD.MOV.U32 R123, RZ, RZ, 0x40000040 ;  /* 0x40000040ff7b7424 */ /* 0x000fe400078e00ff */
[----:B------:R-:W-:Y:S01]  /*16b20*/  IMAD.MOV.U32 R121, RZ, RZ, 0x40000040 ;  /* 0x40000040ff797424 */ /* 0x000fe200078e00ff */
[----:B------:R-:W-:-:S02]  /*16b30*/  R2UR UR58, R20 ;  /* 0x00000000143a72ca */ /* 0x000fc400000e0000 */
[----:B------:R-:W-:Y:S02]  /*16b40*/  R2UR UR59, R21 ;  /* 0x00000000153b72ca */ /* 0x000fe400000e0000 */
[----:B------:R-:W-:Y:S01]  /*16b50*/  R2UR UR26, R122 ;  /* 0x000000007a1a72ca */ /* 0x000fe200000e0000 */
[----:B------:R-:W-:Y:S01]  /*16b60*/  VIADD R122, R4, 0x302 ;  /* 0x00000302047a7836 */ /* 0x000fe20000000000 */
[----:B------:R-:W-:Y:S01]  /*16b70*/  R2UR UR27, R123 ;  /* 0x000000007b1b72ca */ /* 0x000fe200000e0000 */
[----:B------:R-:W-:Y:S01]  /*16b80*/  IMAD.MOV.U32 R123, RZ, RZ, 0x40000040 ;  /* 0x40000040ff7b7424 */ /* 0x000fe200078e00ff */
[----:B------:R-:W-:Y:S01]  /*16b90*/  R2UR UR22, R120 ;  /* 0x00000000781672ca */ /* 0x000fe200000e0000 */
[----:B------:R-:W-:Y:S01]  /*16ba0*/  VIADD R120, R4, 0x4 ;  /* 0x0000000404787836 */ /* 0x000fe20000000000 */
[----:B------:R-:W-:Y:S01]  /*16bb0*/  R2UR UR23, R121 ;  /* 0x00000000791772ca */ /* 0x000fe200000e0000 */
[----:B------:R-:W-:Y:S01]  /*16bc0*/  IMAD.MOV.U32 R121, RZ, RZ, 0x40000040 ;  /* 0x40000040ff797424 */ /* 0x000fe200078e00ff */
[----:B------:R-:W-:-:S02]  /*16bd0*/  R2UR UR46, R122 ;  /* 0x000000007a2e72ca */ /* 0x000fc400000e0000 */
[----:B------:R-:W-:Y:S02]  /*16be0*/  R2UR UR47, R123 ;  /* 0x000000007b2f72ca */ /* 0x000fe400000e0000 */
[----:B------:R-:W-:Y:S02]  /*16bf0*/  R2UR UR14, R120 ;  /* 0x00000000780e72ca */ /* 0x000fe400000e0000 */
[----:B------:R-:W-:Y:S01]  /*16c00*/  R2UR UR15, R121 ;  /* 0x00000000790f72ca */ /* 0x000fe200000e0000 */
        /* <DEDUP_REMOVED lines=19> */
[----:B------:R2:W-:Y:S04]  /*16d40*/  STL.64 [R1+0x68], R8 ;  /* 0x0000680801007387 */ /* 0x0005e80000100a00 */
[----:B--2---:R-:W2:Y:S01]  /*16d50*/  LDL.64 R8, [R1+0x38] ;  /* 0x0000380001087983 */ /* 0x004ea20000100a00 */
[----:B------:R-:W-:Y:S01]  /*16d60*/  UMOV UR28, UR42 ;  /* 0x0000002a001c7c82 */ /* 0x000fe20008000000 */
[----:B------:R-:W-:Y:S01]  /*16d70*/  UMOV UR29, UR43 ;  /* 0x0000002b001d7c82 */ /* 0x000fe20008000000 */
[----:B------:R-:W-:Y:S02]  /*16d80*/  WARPGROUP.DEPBAR.LE gsb0, 0x0 ;  /* 0x00008000000079c5 */ /* 0x000fe40000010000 */
[----:B------:R-:W-:-:S06]  /*16d90*/  WARPGROUP.ARRIVE ;  /* 0x00000000000079c5 */ /* 0x000fcc0000000000 */
[----:B------:R-:W-:Y:S01]  /*16da0*/  HGMMA.64x16x16.F32.BF16 R152, gdesc[UR28], R152, gsb0 ;  /* 0x002000001c9879f0 */ /* 0x000fe20008001898 */
[----:B------:R-:W-:Y:S01]  /*16db0*/  UMOV UR24, UR42 ;  /* 0x0000002a00187c82 */ /* 0x000fe20008000000 */
[----:B------:R-:W-:Y:S01]  /*16dc0*/  UMOV UR25, UR43 ;  /* 0x0000002b00197c82 */ /* 0x000fe20008000000 */
[----:B------:R-:W-:Y:S02]  /*16dd0*/  WARPGROUP.DEPBAR.LE gsb0, 0x0 ;  /* 0x00008000000079c5 */ /* 0x000fe40000010000 */
[----:B------:R-:W-:-:S06]  /*16de0*/  WARPGROUP.ARRIVE ;  /* 0x00000000000079c5 */ /* 0x000fcc0000000000 */
[----:B------:R-:W-:Y:S01]  /*16df0*/  HGMMA.64x16x16.F32.BF16 R144, gdesc[UR24], R144, gsb0 ;  /* 0x00200000189079f0 */ /* 0x000fe20008001890 */
        /* <DEDUP_REMOVED lines=14> */
[----:B------:R-:W-:Y:S01]  /*16ee0*/  MOV R6, UR45 ;  /* 0x0000002d00067c02 */ /* 0x000fe20008000f00 */
[----:B------:R-:W-:Y:S01]  /*16ef0*/  UMOV UR45, UR43 ;  /* 0x0000002b002d7c82 */ /* 0x000fe20008000000 */
[----:B01----:R-:W-:Y:S01]  /*16f00*/  MOV R5, UR44 ;  /* 0x0000002c00057c02 */ /* 0x003fe20008000f00 */
[----:B------:R-:W-:Y:S01]  /*16f10*/  UMOV UR44, UR42 ;  /* 0x0000002a002c7c82 */ /* 0x000fe20008000000 */
[----:B------:R-:W-:Y:S02]  /*16f20*/  WARPGROUP.DEPBAR.LE gsb0, 0x0 ;  /* 0x00008000000079c5 */ /* 0x000fe40000010000 */
[----:B------:R-:W-:-:S06]  /*16f30*/  WARPGROUP.ARRIVE ;  /* 0x00000000000079c5 */ /* 0x000fcc0000000000 */
[----:B------:R-:W-:Y:S01]  /*16f40*/  HGMMA.64x16x16.F32.BF16 R120, gdesc[UR44], R120, gsb0 ;  /* 0x002000002c7879f0 */ /* 0x000fe20008001878 */
[----:B--2---:R-:W-:Y:S02]  /*16f50*/  R2UR UR38, R8 ;  /* 0x00000000082672ca */ /* 0x004fe400000e0000 */
[----:B------:R-:W-:Y:S01]  /*16f60*/  R2UR UR39, R9 ;  /* 0x00000000092772ca */ /* 0x000fe200000e0000 */
[----:B------:R-:W-:Y:S01]  /*16f70*/  IMAD.MOV.U32 R21, RZ, RZ, 0x40000040 ;  /* 0x40000040ff157424 */ /* 0x000fe200078e00ff */
[----:B------:R-:W-:Y:S01]  /*16f80*/  IADD3 R20, R4, 0x84, RZ ;  /* 0x0000008404147810 */ /* 0x000fe20007ffe0ff */
[----:B------:R-:W2:Y:S08]  /*16f90*/  LDL.64 R8, [R1+0x30] ;  /* 0x0000300001087983 */ /* 0x000eb00000100a00 */
[----:B------:R-:W-:-:S02]  /*16fa0*/  UMOV UR12, UR38 ;  /* 0x00000026000c7c82 */ /* 0x000fc40008000000 */
[----:B------:R-:W-:Y:S01]  /*16fb0*/  UMOV UR13, UR39 ;  /* 0x00000027000d7c82 */ /* 0x000fe20008000000 */
        /* <DEDUP_REMOVED lines=57> */
[----:B--2---:R-:W-:Y:S02]  /*17350*/  R2UR UR42, R8 ;  /* 0x00000000082a72ca */ /* 0x004fe400000e0000 */
[----:B------:R-:W-:Y:S02]  /*17360*/  R2UR UR43, R9 ;  /* 0x00000000092b72ca */ /* 0x000fe400000e0000 */
[----:B------:R-:W-:Y:S01]  /*17370*/  R2UR UR22, R20 ;  /* 0x00000000141672ca */ /* 0x000fe200000e0000 */
[----:B------:R-:W2:Y:S01]  /*17380*/  LDL.64 R8, [R1+0x28] ;  /* 0x0000280001087983 */ /* 0x000ea20000100a00 */
[----:B------:R-:W-:-:S07]  /*17390*/  R2UR UR23, R21 ;  /* 0x00000000151772ca */ /* 0x000fce00000e0000 */
[----:B------:R-:W-:Y:S02]  /*173a0*/  UMOV UR20, UR42 ;  /* 0x0000002a00147c82 */ /* 0x000fe40008000000 */
[----:B------:R-:W-:Y:S01]  /*173b0*/  UMOV UR21, UR43 ;  /* 0x0000002b00157c82 */ /* 0x000fe20008000000 */
[----:B------:R-:W-:Y:S02]  /*173c0*/  WARPGROUP.DEPBAR.LE gsb0, 0x0 ;  /* 0x00008000000079c5 */ /* 0x000fe40000010000 */
[----:B------:R-:W-:-:S06]  /*173d0*/  WARPGROUP.ARRIVE ;  /* 0x00000000000079c5 */ /* 0x000fcc0000000000 */
        /* <DEDUP_REMOVED lines=108> */
[----:B------:R-:W-:-:S09]  /*17aa0*/  UMOV UR17, UR39 ;  /* 0x0000002700117c82 */ /* 0x000fd20008000000 */
        /* <DEDUP_REMOVED lines=85> */
[----:B------:R-:W-:Y:S01]  /*18000*/  UMOV UR28, UR52 ;  /* 0x00000034001c7c82 */ /* 0x000fe20008000000 */
[----:B------:R-:W-:Y:S01]  /*18010*/  R2UR UR23, R21 ;  /* 0x00000000151772ca */ /* 0x000fe200000e0000 */
[----:B------:R-:W-:Y:S01]  /*18020*/  UMOV UR29, UR53 ;  /* 0x00000035001d7c82 */ /* 0x000fe20008000000 */
[----:B------:R-:W-:Y:S01]  /*18030*/  UMOV UR24, UR52 ;  /* 0x0000003400187c82 */ /* 0x000fe20008000000 */
[----:B------:R-:W-:Y:S01]  /*18040*/  UMOV UR25, UR53 ;  /* 0x0000003500197c82 */ /* 0x000fe20008000000 */
[----:B------:R-:W-:Y:S01]  /*18050*/  R2UR UR45, R6 ;  /* 0x00000000062d72ca */ /* 0x000fe200000e0000 */
[----:B------:R0:W5:Y:S02]  /*18060*/  LDL.LU.64 R8, [R1+0x68] ;  /* 0x0000680001087983 */ /* 0x0001640000300a00 */
[----:B------:R-:W-:-:S02]  /*18070*/  UMOV UR20, UR38 ;  /* 0x0000002600147c82 */ /* 0x000fc40008000000 */
        /* <DEDUP_REMOVED lines=65> */
[----:B------:R-:W-:Y:S01]  /*18490*/  VIADD R20, R4, 0x406 ;  /* 0x0000040604147836 */ /* 0x000fe20000000000 */
[----:B------:R-:W-:-:S04]  /*184a0*/  MOV R21, 0x40000040 ;  /* 0x4000004000157802 */ /* 0x000fc80000000f00 */
        /* <DEDUP_REMOVED lines=111> */
[----:B------:R-:W-:Y:S02]  /*18ba0*/  R2UR UR44, R5 ;  /* 0x00000000052c72ca */ /* 0x000fe400000e0000 */
[----:B------:R-:W-:Y:S02]  /*18bb0*/  R2UR UR18, R20 ;  /* 0x00000000141272ca */ /* 0x000fe400000e0000 */
[----:B------:R-:W-:Y:S01]  /*18bc0*/  R2UR UR19, R21 ;  /* 0x00000000151372ca */ /* 0x000fe200000e0000 */
[----:B------:R-:W-:-:S08]  /*18bd0*/  UMOV UR17, UR45 ;  /* 0x0000002d00117c82 */ /* 0x000fd00008000000 */
        /* <DEDUP_REMOVED lines=226> */
[----:B------:R-:W-:Y:S01]  /*19a00*/  FMUL.FTZ R26, R26, R0 ;  /* 0x000000001a1a7220 */ /* 0x000fe20000410000 */
[----:B------:R-:W-:-:S02]  /*19a10*/  WARPGROUP.DEPBAR.LE gsb0, 0x0 ;  /* 0x00008000000079c5 */ /* 0x000fc40000010000 */
        /* <DEDUP_REMOVED lines=47> */
[----:B0-----:R-:W-:Y:S06]  /*19d10*/  @!P0 BRA `(.L_x_629) ;  /* 0x0000000000048947 */ /* 0x001fec0003800000 */
[----:B------:R-:W-:Y:S01]  /*19d20*/  BPT.TRAP 0x1 ;  /* 0x000000040000795c */ /* 0x000fe20000300000 */
.L_x_629:
[----:B------:R-:W-:Y:S01]  /*19d30*/  SHF.L.U32 R0, R12, 0x1f, RZ ;  /* 0x0000001f0c007819 */ /* 0x000fe200000006ff */
[----:B------:R-:W-:-:S04]  /*19d40*/  IMAD R15, R13, 0x8, R2 ;  /* 0x000000080d0f7824 */ /* 0x000fc800078e0202 */
[----:B------:R0:W1:Y:S01]  /*19d50*/  SYNCS.PHASECHK.TRANS64.TRYWAIT P2, [R15+URZ+0x36850], R0 ;  /* 0x036850000f0075a7 */ /* 0x000062000804017f */
[----:B------:R-:W-:Y:S05]  /*19d60*/  @!P0 BRA `(.L_x_630) ;  /* 0x0000000000048947 */ /* 0x000fea0003800000 */
[----:B------:R-:W-:Y:S01]  /*19d70*/  BPT.TRAP 0x1 ;  /* 0x000000040000795c */ /* 0x000fe20000300000 */
.L_x_630:
[----:B------:R-:W-:Y:S04]  /*19d80*/  BSSY B1, `(.L_x_631) ;  /* 0x0000004000017945 */ /* 0x000fe80003800000 */
[----:B-1----:R-:W-:Y:S05]  /*19d90*/  @P2 BRA `(.L_x_632) ;  /* 0x0000000000082947 */ /* 0x002fea0003800000 */
[----:B------:R-:W1:Y:S02]  /*19da0*/  SYNCS.PHASECHK.TRANS64.TRYWAIT P2, [R15+URZ+0x36850], R0 ;  /* 0x036850000f0075a7 */ /* 0x000e64000804017f */
[----:B-1----:R-:W-:Y:S05]  /*19db0*/  @!P2 BRA `(.L_x_633) ;  /* 0x000000b400e0a947 */ /* 0x002fea0003800000 */
.L_x_632:
[----:B------:R-:W-:Y:S05]  /*19dc0*/  BSYNC B1 ;  /* 0x0000000000017941 */ /* 0x000fea0003800000 */
.L_x_631:
[----:B01----:R-:W-:Y:S01]  /*19dd0*/  VIADD R0, R2, 0x400 ;  /* 0x0000040002007836 */ /* 0x003fe20000000000 */
[----:B------:R-:W-:Y:S01]  /*19de0*/  WARPGROUP.ARRIVE ;  /* 0x00000000000079c5 */ /* 0x000fe20000000000 */
[----:B------:R-:W-:Y:S01]  /*19df0*/  IMAD.MOV.U32 R5, RZ, RZ, 0x40000040 ;  /* 0x40000040ff057424 */ /* 0x000fe200078e00ff */
[----:B------:R-:W-:Y:S01]  /*19e00*/  ULDC UR5, c[0x0][0x9d8] ;  /* 0x0002760000057ab9 */ /* 0x000fe20000000800 */
[----:B------:R-:W-:Y:S01]  /*19e10*/  ULDC UR4, c[0x0][0x988] ;  /* 0x0002620000047ab9 */ /* 0x000fe20000000800 */
[----:B------:R-:W-:Y:S01]  /*19e20*/  SHF.R.U32.HI R0, RZ, 0x4, R0 ;  /* 0x00000004ff007819 */ /* 0x000fe20000011600 */
[----:B------:R-:W-:Y:S01]  /*19e30*/  FMUL.FTZ R6, R169, UR5 ;  /* 0x00000005a9067c20 */ /* 0x000fe20008410000 */
[----:B------:R-:W-:Y:S01]  /*19e40*/  FMUL.FTZ R21, R172, UR5 ;  /* 0x00000005ac157c20 */ /* 0x000fe20008410000 */
[----:B------:R-:W-:Y:S01]  /*19e50*/  FMUL.FTZ R169, R173, UR5 ;  /* 0x00000005ada97c20 */ /* 0x000fe20008410000 */
[----:B------:R-:W-:Y:S01]  /*19e60*/  LOP3.LUT R0, R0, 0x3fff, RZ, 0xc0, !PT ;  /* 0x00003fff00007812 */ /* 0x000fe200078ec0ff */
[----:B------:R-:W-:Y:S01]  /*19e70*/  FMUL.FTZ R20, R171, UR5 ;  /* 0x00000005ab147c20 */ /* 0x000fe20008410000 */
[----:B------:R-:W-:Y:S01]  /*19e80*/  FMUL.FTZ R171, R160, UR5 ;  /* 0x00000005a0ab7c20 */ /* 0x000fe20008410000 */
[----:B------:R-:W-:Y:S01]  /*19e90*/  MUFU.TANH R6, R6 ;  /* 0x0000000600067308 */ /* 0x000fe20000002400 */
[----:B------:R-:W-:Y:S01]  /*19ea0*/  LOP3.LUT R0, R0, 0x3800000, RZ, 0xfc, !PT ;  /* 0x0380000000007812 */ /* 0x000fe200078efcff */
[----:B------:R-:W-:Y:S01]  /*19eb0*/  FMUL.FTZ R161, R161, UR5 ;  /* 0x00000005a1a17c20 */ /* 0x000fe20008410000 */
[----:B------:R-:W-:Y:S01]  /*19ec0*/  FMUL.FTZ R164, R164, UR5 ;  /* 0x00000005a4a47c20 */ /* 0x000fe20008410000 */
[----:B------:R-:W-:Y:S01]  /*19ed0*/  FMUL.FTZ R160, R162, UR5 ;  /* 0x00000005a2a07c20 */ /* 0x000fe20008410000 */
[----:B------:R-:W-:Y:S01]  /*19ee0*/  FMUL.FTZ R165, R165, UR5 ;  /* 0x00000005a5a57c20 */ /* 0x000fe20008410000 */
[----:B------:R-:W-:-:S02]  /*19ef0*/  IMAD R12, R13, 0xa80, R0 ;  /* 0x00000a800d0c7824 */ /* 0x000fc400078e0200 */
[----:B------:R-:W-:Y:S01]  /*19f00*/  FMUL.FTZ R0, R168, UR5 ;  /* 0x00000005a8007c20 */ /* 0x000fe20008410000 */
[----:B------:R-:W-:Y:S01]  /*19f10*/  IMAD.MOV.U32 R13, RZ, RZ, 0x40000040 ;  /* 0x40000040ff0d7424 */ /* 0x000fe200078e00ff */
[----:B------:R-:W-:Y:S01]  /*19f20*/  MUFU.TANH R21, R21 ;  /* 0x0000001500157308 */ /* 0x000fe20000002400 */
[C---:B------:R-:W-:Y:S01]  /*19f30*/  VIADD R4, R12.reuse, 0x80 ;  /* 0x000000800c047836 */ /* 0x040fe20000000000 */
[----:B------:R-:W-:Y:S01]  /*19f40*/  R2UR UR6, R12 ;  /* 0x000000000c0672ca */ /* 0x000fe200000e0000 */
[----:B------:R-:W-:Y:S01]  /*19f50*/  FMUL.FTZ R162, R163, UR5 ;  /* 0x00000005a3a27c20 */ /* 0x000fe20008410000 */
[----:B------:R-:W-:Y:S01]  /*19f60*/  R2UR UR7, R13 ;  /* 0x000000000d0772ca */ /* 0x000fe200000e0000 */
[----:B------:R-:W-:Y:S01]  /*19f70*/  FMUL.FTZ R163, R166, UR5 ;  /* 0x00000005a6a37c20 */ /* 0x000fe20008410000 */
[----:B------:R-:W-:Y:S01]  /*19f80*/  FMUL.FTZ R166, R167, UR5 ;  /* 0x00000005a7a67c20 */ /* 0x000fe20008410000 */
[----:B------:R-:W-:Y:S01]  /*19f90*/  FMUL.FTZ R167, R152, UR5 ;  /* 0x0000000598a77c20 */ /* 0x000fe20008410000 */
[----:B------:R-:W0:Y:S01]  /*19fa0*/  MUFU.TANH R0, R0 ;  /* 0x0000000000007308 */ /* 0x000e220000002400 */
        /* <DEDUP_REMOVED lines=8> */
[----:B------:R-:W-:Y:S01]  /*1a030*/  HGMMA.64x192x16.F32.BF16 R24, R200, gdesc[UR4].tnspB, R24, gsb0 ;  /* 0x42e00004c8187df0 */ /* 0x000fe20008001818 */
[----:B------:R-:W-:Y:S01]  /*1a040*/  R2UR UR6, R4 ;  /* 0x00000000040672ca */ /* 0x000fe200000e0000 */
[----:B------:R-:W-:Y:S01]  /*1a050*/  FMUL.FTZ R159, R144, UR5 ;  /* 0x00000005909f7c20 */ /* 0x000fe20008410000 */
[----:B------:R-:W-:Y:S01]  /*1a060*/  R2UR UR7, R5 ;  /* 0x00000000050772ca */ /* 0x000fe200000e0000 */
[----:B------:R-:W-:Y:S01]  /*1a070*/  IMAD.MOV.U32 R5, RZ, RZ, 0x40000040 ;  /* 0x40000040ff057424 */ /* 0x000fe200078e00ff */
[----:B------:R-:W-:Y:S01]  /*1a080*/  IADD3 R4, R12, 0x100, RZ ;  /* 0x000001000c047810 */ /* 0x000fe20007ffe0ff */
[----:B------:R-:W-:Y:S01]  /*1a090*/  FMUL.FTZ R172, R145, UR5 ;  /* 0x0000000591ac7c20 */ /* 0x000fe20008410000 */
[----:B------:R-:W2:Y:S01]  /*1a0a0*/  MUFU.TANH R171, R171 ;  /* 0x000000ab00ab7308 */ /* 0x000ea20000002400 */
[----:B0-----:R-:W-:Y:S01]  /*1a0b0*/  FMNMX.FTZ R3, R0, R11, !PT ;  /* 0x0000000b00037209 */ /* 0x001fe20007810000 */
[----:B------:R-:W-:Y:S01]  /*1a0c0*/  FMUL.FTZ R145, R147, UR5 ;  /* 0x0000000593917c20 */ /* 0x000fe20008410000 */
[----:B------:R-:W-:Y:S01]  /*1a0d0*/  FMUL.FTZ R147, R148, UR5 ;  /* 0x0000000594937c20 */ /* 0x000fe20008410000 */
[----:B------:R-:W-:Y:S01]  /*1a0e0*/  FMUL.FTZ R148, R149, UR5 ;  /* 0x0000000595947c20 */ /* 0x000fe20008410000 */
[----:B------:R-:W-:Y:S01]  /*1a0f0*/  FMNMX.FTZ R3, R6, R3, !PT ;  /* 0x0000000306037209 */ /* 0x000fe20007810000 */
[----:B------:R-:W-:Y:S01]  /*1a100*/  FMUL.FTZ R136, R136, UR5 ;  /* 0x0000000588887c20 */ /* 0x000fe20008410000 */
[----:B------:R-:W-:Y:S01]  /*1a110*/  FMUL.FTZ R137, R137, UR5 ;  /* 0x0000000589897c20 */ /* 0x000fe20008410000 */
[----:B------:R-:W0:Y:S01]  /*1a120*/  MUFU.TANH R161, R161 ;  /* 0x000000a100a17308 */ /* 0x000e220000002400 */
[----:B------:R-:W-:Y:S01]  /*1a130*/  FMNMX.FTZ R3, R21, R3, !PT ;  /* 0x0000000315037209 */ /* 0x000fe20007810000 */
[----:B------:R-:W-:Y:S01]  /*1a140*/  FMUL.FTZ R140, R140, UR5 ;  /* 0x000000058c8c7c20 */ /* 0x000fe20008410000 */
[----:B------:R-:W-:Y:S01]  /*1a150*/  FMUL.FTZ R141, R141, UR5 ;  /* 0x000000058d8d7c20 */ /* 0x000fe20008410000 */
[----:B------:R-:W-:Y:S01]  /*1a160*/  FMUL.FTZ R128, R128, UR5 ;  /* 0x0000000580807c20 */ /* 0x000fe20008410000 */
[----:B-1----:R-:W-:Y:S01]  /*1a170*/  FMNMX.FTZ R3, R169, R3, !PT ;  /* 0x00000003a9037209 */ /* 0x002fe20007810000 */
[----:B------:R-:W-:Y:S01]  /*1a180*/  FMUL.FTZ R129, R129, UR5 ;  /* 0x0000000581817c20 */ /* 0x000fe20008410000 */
[----:B------:R-:W-:Y:S01]  /*1a190*/  FMUL.FTZ R132, R132, UR5 ;  /* 0x0000000584847c20 */ /* 0x000fe20008410000 */
[----:B------:R-:W1:Y:S01]  /*1a1a0*/  MUFU.TANH R164, R164 ;  /* 0x000000a400a47308 */ /* 0x000e620000002400 */
[----:B--2---:R-:W-:Y:S01]  /*1a1b0*/  FMNMX.FTZ R3, R171, R3, !PT ;  /* 0x00000003ab037209 */ /* 0x004fe20007810000 */
[----:B------:R-:W-:Y:S01]  /*1a1c0*/  FMUL.FTZ R133, R133, UR5 ;  /* 0x0000000585857c20 */ /* 0x000fe20008410000 */
[----:B------:R-:W-:Y:S01]  /*1a1d0*/  FMUL.FTZ R149, R120, UR5 ;  /* 0x0000000578957c20 */ /* 0x000fe20008410000 */
[----:B------:R-:W-:Y:S01]  /*1a1e0*/  FMUL.FTZ R144, R146, UR5 ;  /* 0x0000000592907c20 */ /* 0x000fe20008410000 */
[----:B------:R-:W-:Y:S01]  /*1a1f0*/  FMUL.FTZ R146, R150, UR5 ;  /* 0x0000000596927c20 */ /* 0x000fe20008410000 */
[----:B------:R-:W-:Y:S01]  /*1a200*/  FMUL.FTZ R150, R121, UR5 ;  /* 0x0000000579967c20 */ /* 0x000fe20008410000 */
[----:B------:R-:W-:Y:S01]  /*1a210*/  VIADD R120, R12, 0x200 ;  /* 0x000002000c787836 */ /* 0x000fe20000000000 */
[----:B------:R-:W2:Y:S01]  /*1a220*/  MUFU.TANH R165, R165 ;  /* 0x000000a500a57308 */ /* 0x000ea20000002400 */
[----:B0-----:R-:W-:Y:S01]  /*1a230*/  FMNMX.FTZ R3, R161, R3, !PT ;  /* 0x00000003a1037209 */ /* 0x001fe20007810000 */
[----:B------:R-:W-:-:S02]  /*1a240*/  IMAD.MOV.U32 R121, RZ, RZ, 0x40000040 ;  /* 0x40000040ff797424 */ /* 0x000fc400078e00ff */
[----:B------:R-:W-:Y:S01]  /*1a250*/  FMUL.FTZ R124, R124, UR5 ;  /* 0x000000057c7c7c20 */ /* 0x000fe20008410000 */
[----:B------:R-:W-:Y:S01]  /*1a260*/  FMUL.FTZ R125, R125, UR5 ;  /* 0x000000057d7d7c20 */ /* 0x000fe20008410000 */
[----:B------:R-:W-:Y:S01]  /*1a270*/  FMUL.FTZ R13, R170, UR5 ;  /* 0x00000005aa0d7c20 */ /* 0x000fe20008410000 */
[----:B------:R-:W-:Y:S01]  /*1a280*/  FMUL.FTZ R168, R174, UR5 ;  /* 0x00000005aea87c20 */ /* 0x000fe20008410000 */
[----:B------:R-:W-:Y:S01]  /*1a290*/  FMUL.FTZ R170, R175, UR5 ;  /* 0x00000005afaa7c20 */ /* 0x000fe20008410000 */
[----:B------:R-:W0:Y:S01]  /*1a2a0*/  MUFU.TANH R167, R167 ;  /* 0x000000a700a77308 */ /* 0x000e220000002400 */
        /* <DEDUP_REMOVED lines=16> */
[----:B0-----:R-:W-:Y:S01]  /*1a3b0*/  FMNMX.FTZ R3, R167, R3, !PT ;  /* 0x00000003a7037209 */ /* 0x001fe20007810000 */
[----:B------:R-:W-:Y:S01]  /*1a3c0*/  FMUL.FTZ R127, R127, UR5 ;  /* 0x000000057f7f7c20 */ /* 0x000fe20008410000 */
[----:B------:R-:W-:Y:S01]  /*1a3d0*/  @!P1 VIADD R14, R14, 0x36840 ;  /* 0x000368400e0e9836 */ /* 0x000fe20000000000 */
[----:B-----5:R-:W-:Y:S01]  /*1a3e0*/  ISETP.GT.AND P2, PT, R9, RZ, PT ;  /* 0x000000ff0900720c */ /* 0x020fe20003f44270 */
[----:B------:R-:W-:-:S02]  /*1a3f0*/  @!P1 VIADD R15, R15, 0x36860 ;  /* 0x000368600f0f9836 */ /* 0x000fc40000000000 */
[----:B------:R-:W-:Y:S01]  /*1a400*/  VIADD R9, R9, 0xffffffff ;  /* 0xffffffff09097836 */ /* 0x000fe20000000000 */
[----:B------:R-:W0:Y:S01]  /*1a410*/  MUFU.TANH R157, R157 ;  /* 0x0000009d009d7308 */ /* 0x000e220000002400 */
[----:B-1----:R-:W-:Y:S02]  /*1a420*/  FMNMX.FTZ R3, R153, R3, !PT ;  /* 0x0000000399037209 */ /* 0x002fe40007810000 */
[----:B------:R-:W-:-:S05]  /*1a430*/  @!P1 PRMT R14, RZ, 0x654, R14 ;  /* 0x00000654ff0e9816 */ /* 0x000fca000000000e */
[----:B------:R-:W1:Y:S01]  /*1a440*/  MUFU.TANH R159, R159 ;  /* 0x0000009f009f7308 */ /* 0x000e620000002400 */
[----:B--2---:R-:W-:-:S07]  /*1a450*/  FMNMX.FTZ R3, R156, R3, !PT ;  /* 0x000000039c037209 */ /* 0x004fce0007810000 */
[----:B------:R-:W2:Y:S01]  /*1a460*/  MUFU.TANH R172, R172 ;  /* 0x000000ac00ac7308 */ /* 0x000ea20000002400 */
[----:B0-----:R-:W-:-:S07]  /*1a470*/  FMNMX.FTZ R3, R157, R3, !PT ;  /* 0x000000039d037209 */ /* 0x001fce0007810000 */
[----:B------:R-:W0:Y:S01]  /*1a480*/  MUFU.TANH R147, R147 ;  /* 0x0000009300937308 */ /* 0x000e220000002400 */
[----:B-1----:R-:W-:-:S07]  /*1a490*/  FMNMX.FTZ R3, R159, R3, !PT ;  /* 0x000000039f037209 */ /* 0x002fce0007810000 */
        /* <DEDUP_REMOVED lines=27> */
[----:B0-----:R-:W-:Y:S01]  /*1a650*/  FMNMX.FTZ R3, R124, R3, !PT ;  /* 0x000000037c037209 */ /* 0x001fe20007810000 */
[----:B------:R-:W-:Y:S02]  /*1a660*/  WARPGROUP.DEPBAR.LE gsb0, 0x0 ;  /* 0x00008000000079c5 */ /* 0x000fe40000010000 */
[----:B------:R-:W-:-:S04]  /*1a670*/  WARPGROUP.ARRIVE ;  /* 0x00000000000079c5 */ /* 0x000fc80000000000 */
[----:B------:R-:W0:Y:S02]  /*1a680*/  MUFU.TANH R20, R20 ;  /* 0x0000001400147308 */ /* 0x000e240000002400 */
[----:B------:R-:W-:Y:S01]  /*1a690*/  HGMMA.64x192x16.F32.BF16 R24, R196, gdesc[UR4].tnspB, R24, gsb0 ;  /* 0x42e00004c4187df0 */ /* 0x000fe20008001818 */
[----:B------:R-:W-:Y:S01]  /*1a6a0*/  R2UR UR6, R4 ;  /* 0x00000000040672ca */ /* 0x000fe200000e0000 */
[----:B------:R-:W-:Y:S01]  /*1a6b0*/  VIADD R4, R12, 0x180 ;  /* 0x000001800c047836 */ /* 0x000fe20000000000 */
[----:B------:R-:W-:Y:S01]  /*1a6c0*/  R2UR UR7, R5 ;  /* 0x00000000050772ca */ /* 0x000fe200000e0000 */
[----:B------:R-:W-:Y:S02]  /*1a6d0*/  IMAD.MOV.U32 R5, RZ, RZ, 0x40000040 ;  /* 0x40000040ff057424 */ /* 0x000fe400078e00ff */
[----:B------:R-:W3:Y:S08]  /*1a6e0*/  MUFU.TANH R168, R168 ;  /* 0x000000a800a87308 */ /* 0x000ef00000002400 */
[----:B------:R-:W4:Y:S08]  /*1a6f0*/  MUFU.TANH R170, R170 ;  /* 0x000000aa00aa7308 */ /* 0x000f300000002400 */
[----:B------:R-:W4:Y:S08]  /*1a700*/  MUFU.TANH R160, R160 ;  /* 0x000000a000a07308 */ /* 0x000f300000002400 */
[----:B------:R-:W4:Y:S08]  /*1a710*/  MUFU.TANH R162, R162 ;  /* 0x000000a200a27308 */ /* 0x000f300000002400 */
[----:B------:R-:W4:Y:S08]  /*1a720*/  MUFU.TANH R163, R163 ;  /* 0x000000a300a37308 */ /* 0x000f300000002400 */
[----:B------:R-:W4:Y:S08]  /*1a730*/  MUFU.TANH R166, R166 ;  /* 0x000000a600a67308 */ /* 0x000f300000002400 */
        /* <DEDUP_REMOVED lines=21> */
[----:B------:R-:W-:-:S06]  /*1a890*/  WARPGROUP.ARRIVE ;  /* 0x00000000000079c5 */ /* 0x000fcc0000000000 */
[----:B------:R-:W-:Y:S01]  /*1a8a0*/  HGMMA.64x192x16.F32.BF16 R24, R192, gdesc[UR4].tnspB, R24, gsb0 ;  /* 0x42e00004c0187df0 */ /* 0x000fe20008001818 */
[----:B------:R-:W-:Y:S02]  /*1a8b0*/  R2UR UR6, R4 ;  /* 0x00000000040672ca */ /* 0x000fe400000e0000 */
[----:B------:R-:W-:Y:S01]  /*1a8c0*/  R2UR UR7, R5 ;  /* 0x00000000050772ca */ /* 0x000fe200000e0000 */
[----:B------:R-:W-:Y:S01]  /*1a8d0*/  IMAD.U32 R5, RZ, RZ, UR4 ;  /* 0x00000004ff057e24 */ /* 0x000fe2000f8e00ff */
[----:B-1----:R-:W-:-:S05]  /*1a8e0*/  FMNMX.FTZ R4, R125, R3, !PT ;  /* 0x000000037d047209 */ /* 0x002fca0007810000 */
[----:B------:R-:W1:Y:S02]  /*1a8f0*/  SHFL.BFLY PT, R3, R4, 0x2, 0x1f ;  /* 0x0c401f0004037f89 */ /* 0x000e6400000e0000 */
[----:B-1----:R-:W-:-:S05]  /*1a900*/  FMNMX.FTZ R4, R4, R3, !PT ;  /* 0x0000000304047209 */ /* 0x002fca0007810000 */
[----:B------:R-:W1:Y:S02]  /*1a910*/  SHFL.BFLY PT, R3, R4, 0x1, 0x1f ;  /* 0x0c201f0004037f89 */ /* 0x000e6400000e0000 */
[----:B-1----:R-:W-:-:S05]  /*1a920*/  FMNMX.FTZ R4, R4, R3, !PT ;  /* 0x0000000304047209 */ /* 0x002fca0007810000 */
[C---:B------:R-:W-:Y:S01]  /*1a930*/  FMUL.FTZ R174, R4.reuse, R5 ;  /* 0x0000000504ae7220 */ /* 0x040fe20000410000 */
[----:B------:R-:W-:-:S03]  /*1a940*/  FADD.FTZ R3, -R4, R11 ;  /* 0x0000000b04037221 */ /* 0x000fc60000010100 */
[-CC-:B------:R-:W-:Y:S01]  /*1a950*/  FFMA.FTZ R200, R0, R5.reuse, -R174.reuse ;  /* 0x0000000500c87223 */ /* 0x180fe200000108ae */
[----:B--2---:R-:W-:Y:S01]  /*1a960*/  FMNMX.FTZ R0, R13, R10, !PT ;  /* 0x0000000a0d007209 */ /* 0x004fe20007810000 */
[-CC-:B------:R-:W-:Y:S01]  /*1a970*/  FFMA.FTZ R11, R6, R5.reuse, -R174.reuse ;  /* 0x00000005060b7223 */ /* 0x180fe200000108ae */
[-C--:B------:R-:W-:Y:S01]  /*1a980*/  FMUL.FTZ R3, R3, R5.reuse ;  /* 0x0000000503037220 */ /* 0x080fe20000410000 */
[-CC-:B------:R-:W-:Y:S01]  /*1a990*/  FFMA.FTZ R202, R21, R5.reuse, -R174.reuse ;  /* 0x0000000515ca7223 */ /* 0x180fe200000108ae */
[----:B0-----:R-:W-:Y:S01]  /*1a9a0*/  FMNMX.FTZ R0, R20, R0, !PT ;  /* 0x0000000014007209 */ /* 0x001fe20007810000 */
[----:B------:R-:W-:Y:S01]  /*1a9b0*/  MUFU.EX2 R200, R200 ;  /* 0x000000c800c87308 */ /* 0x000fe20000000800 */
[-CC-:B------:R-:W-:Y:S01]  /*1a9c0*/  FFMA.FTZ R169, R169, R5.reuse, -R174.reuse ;  /* 0x00000005a9a97223 */ /* 0x180fe200000108ae */
[-CC-:B------:R-:W-:Y:S01]  /*1a9d0*/  FFMA.FTZ R196, R171, R5.reuse, -R174.reuse ;  /* 0x00000005abc47223 */ /* 0x180fe200000108ae */
[----:B---3--:R-:W-:Y:S01]  /*1a9e0*/  FMNMX.FTZ R0, R168, R0, !PT ;  /* 0x00000000a8007209 */ /* 0x008fe20007810000 */
[-CC-:B------:R-:W-:Y:S01]  /*1a9f0*/  FFMA.FTZ R161, R161, R5.reuse, -R174.reuse ;  /* 0x00000005a1a17223 */ /* 0x180fe200000108ae */
[-CC-:B------:R-:W-:Y:S01]  /*1aa00*/  FFMA.FTZ R198, R164, R5.reuse, -R174.reuse ;  /* 0x00000005a4c67223 */ /* 0x180fe200000108ae */
[-CC-:B------:R-:W-:Y:S01]  /*1aa10*/  FFMA.FTZ R164, R165, R5.reuse, -R174.reuse ;  /* 0x00000005a5a47223 */ /* 0x180fe200000108ae */
[----:B----4-:R-:W-:Y:S01]  /*1aa20*/  FMNMX.FTZ R0, R170, R0, !PT ;  /* 0x00000000aa007209 */ /* 0x010fe20007810000 */
[----:B------:R-:W0:Y:S01]  /*1aa30*/  MUFU.EX2 R3, R3 ;  /* 0x0000000300037308 */ /* 0x000e220000000800 */
[-CC-:B------:R-:W-:Y:S01]  /*1aa40*/  FFMA.FTZ R125, R125, R5.reuse, -R174.reuse ;  /* 0x000000057d7d7223 */ /* 0x180fe200000108ae */
[-CC-:B------:R-:W-:Y:S01]  /*1aa50*/  FFMA.FTZ R165, R153, R5.reuse, -R174.reuse ;  /* 0x0000000599a57223 */ /* 0x180fe200000108ae */
[----:B------:R-:W-:Y:S01]  /*1aa60*/  FMNMX.FTZ R0, R160, R0, !PT ;  /* 0x00000000a0007209 */ /* 0x000fe20007810000 */
[-CC-:B------:R-:W-:Y:S01]  /*1aa70*/  FFMA.FTZ R153, R157, R5.reuse, -R174.reuse ;  /* 0x000000059d997223 */ /* 0x180fe200000108ae */
[-CC-:B------:R-:W-:Y:S01]  /*1aa80*/  FFMA.FTZ R21, R148, R5.reuse, -R174.reuse ;  /* 0x0000000594157223 */ /* 0x180fe200000108ae */
[----:B------:R-:W-:Y:S01]  /*1aa90*/  FFMA.FTZ R124, R124, R5, -R174 ;  /* 0x000000057c7c7223 */ /* 0x000fe200000108ae */
[----:B------:R-:W-:Y:S01]  /*1aaa0*/  FMNMX.FTZ R0, R162, R0, !PT ;  /* 0x00000000a2007209 */ /* 0x000fe20007810000 */
[----:B------:R-:W1:Y:S03]  /*1aab0*/  MUFU.EX2 R11, R11 ;  /* 0x0000000b000b7308 */ /* 0x000e660000000800 */
[----:B------:R-:W-:-:S04]  /*1aac0*/  FMNMX.FTZ R0, R163, R0, !PT ;  /* 0x00000000a3007209 */ /* 0x000fc80007810000 */
[----:B------:R-:W-:Y:S01]  /*1aad0*/  FMNMX.FTZ R0, R166, R0, !PT ;  /* 0x00000000a6007209 */ /* 0x000fe20007810000 */
[----:B------:R-:W-:Y:S01]  /*1aae0*/  MUFU.EX2 R202, R202 ;  /* 0x000000ca00ca7308 */ /* 0x000fe20000000800 */
[----:B0-----:R-:W-:Y:S02]  /*1aaf0*/  FFMA.FTZ R8, R3, R8, R200 ;  /* 0x0000000803087223 */ /* 0x001fe400000100c8 */
[----:B------:R-:W-:-:S04]  /*1ab00*/  FMNMX.FTZ R0, R152, R0, !PT ;  /* 0x0000000098007209 */ /* 0x000fc80007810000 */
[----:B------:R-:W-:Y:S01]  /*1ab10*/  FMNMX.FTZ R0, R154, R0, !PT ;  /* 0x000000009a007209 */ /* 0x000fe20007810000 */
[----:B------:R-:W-:Y:S01]  /*1ab20*/  MUFU.EX2 R169, R169 ;  /* 0x000000a900a97308 */ /* 0x000fe20000000800 */
[----:B-1----:R-:W-:Y:S02]  /*1ab30*/  F2FP.BF16.F32.PACK_AB R200, R11, R200 ;  /* 0x000000c80bc8723e */ /* 0x002fe400000010ff */
        /* <DEDUP_REMOVED lines=25> */
[----:B------:R-:W-:-:S05]  /*1acd0*/  FMNMX.FTZ R0, R127, R0, !PT ;  /* 0x000000007f007209 */ /* 0x000fca0007810000 */
[----:B------:R-:W0:Y:S01]  /*1ace0*/  SHFL.BFLY PT, R6, R0, 0x2, 0x1f ;  /* 0x0c401f0000067f89 */ /* 0x000e2200000e0000 */
[----:B------:R-:W-:Y:S02]  /*1acf0*/  WARPGROUP.DEPBAR.LE gsb0, 0x0 ;  /* 0x00008000000079c5 */ /* 0x000fe40000010000 */
[----:B------:R-:W-:Y:S01]  /*1ad00*/  WARPGROUP.ARRIVE ;  /* 0x00000000000079c5 */ /* 0x000fe20000000000 */
[-CC-:B------:R-:W-:Y:S01]  /*1ad10*/  FFMA.FTZ R192, R167, R5.reuse, -R174.reuse ;  /* 0x00000005a7c07223 */ /* 0x180fe200000108ae */
[----:B0-----:R-:W-:Y:S01]  /*1ad20*/  FMNMX.FTZ R6, R0, R6, !PT ;  /* 0x0000000600067209 */ /* 0x001fe20007810000 */
[-CC-:B------:R-:W-:Y:S01]  /*1ad30*/  FFMA.FTZ R194, R156, R5.reuse, -R174.reuse ;  /* 0x000000059cc27223 */ /* 0x180fe200000108ae */
[----:B------:R-:W-:Y:S02]  /*1ad40*/  FFMA.FTZ R156, R172, R5, -R174 ;  /* 0x00000005ac9c7223 */ /* 0x000fe400000108ae */
[----:B------:R-:W-:Y:S01]  /*1ad50*/  HGMMA.64x192x16.F32.BF16 R24, R188, gdesc[UR4].tnspB, R24, gsb0 ;  /* 0x42e00004bc187df0 */ /* 0x000fe20008001818 */
[----:B------:R-:W-:Y:S01]  /*1ad60*/  R2UR UR6, R120 ;  /* 0x00000000780672ca */ /* 0x000fe200000e0000 */
[C---:B------:R-:W-:Y:S01]  /*1ad70*/  VIADD R120, R12.reuse, 0x280 ;  /* 0x000002800c787836 */ /* 0x040fe20000000000 */
[----:B------:R-:W-:Y:S01]  /*1ad80*/  R2UR UR7, R121 ;  /* 0x00000000790772ca */ /* 0x000fe200000e0000 */
[----:B------:R-:W-:Y:S01]  /*1ad90*/  IMAD.MOV.U32 R121, RZ, RZ, 0x40000040 ;  /* 0x40000040ff797424 */ /* 0x000fe200078e00ff */
[----:B------:R-:W0:Y:S01]  /*1ada0*/  SHFL.BFLY PT, R0, R6, 0x1, 0x1f ;  /* 0x0c201f0006007f89 */ /* 0x000e2200000e0000 */
[----:B------:R-:W-:Y:S01]  /*1adb0*/  VIADD R12, R12, 0x300 ;  /* 0x000003000c0c7836 */ /* 0x000fe20000000000 */
[----:B------:R-:W-:Y:S08]  /*1adc0*/  MUFU.EX2 R192, R192 ;  /* 0x000000c000c07308 */ /* 0x000ff00000000800 */
[----:B------:R-:W-:Y:S08]  /*1add0*/  MUFU.EX2 R194, R194 ;  /* 0x000000c200c27308 */ /* 0x000ff00000000800 */
[----:B------:R-:W-:Y:S01]  /*1ade0*/  MUFU.EX2 R156, R156 ;  /* 0x0000009c009c7308 */ /* 0x000fe20000000800 */
[----:B0-----:R-:W-:-:S05]  /*1adf0*/  FMNMX.FTZ R6, R6, R0, !PT ;  /* 0x0000000006067209 */ /* 0x001fca0007810000 */
[----:B------:R-:W-:Y:S02]  /*1ae00*/  FADD.FTZ R0, -R6, R10 ;  /* 0x0000000a06007221 */ /* 0x000fe40000010100 */
[----:B------:R0:W-:Y:S02]  /*1ae10*/  MUFU.EX2 R10, R125 ;  /* 0x0000007d000a7308 */ /* 0x0001e40000000800 */
[----:B------:R-:W-:-:S06]  /*1ae20*/  FMUL.FTZ R0, R0, R5 ;  /* 0x0000000500007220 */ /* 0x000fcc0000410000 */
[----:B------:R-:W-:Y:S01]  /*1ae30*/  MUFU.EX2 R0, R0 ;  /* 0x0000000000007308 */ /* 0x000fe20000000800 */
[----:B------:R-:W-:Y:S02]  /*1ae40*/  WARPGROUP.DEPBAR.LE gsb0, 0x0 ;  /* 0x00008000000079c5 */ /* 0x000fe40000010000 */
[----:B------:R-:W-:Y:S01]  /*1ae50*/  WARPGROUP.ARRIVE ;  /* 0x00000000000079c5 */ /* 0x000fe20000000000 */
[-CC-:B------:R-:W-:Y:S01]  /*1ae60*/  FFMA.FTZ R190, R147, R5.reuse, -R174.reuse ;  /* 0x0000000593be7223 */ /* 0x180fe200000108ae */
[----:B------:R-:W-:-:S04]  /*1ae70*/  FFMA.FTZ R188, R159, R5, -R174 ;  /* 0x000000059fbc7223 */ /* 0x000fc800000108ae */
[----:B------:R-:W-:Y:S01]  /*1ae80*/  HGMMA.64x192x16.F32.BF16 R24, R184, gdesc[UR4].tnspB, R24, gsb0 ;  /* 0x42e00004b8187df0 */ /* 0x000fe20008001818 */
[----:B------:R-:W-:Y:S01]  /*1ae90*/  R2UR UR6, R120 ;  /* 0x00000000780672ca */ /* 0x000fe200000e0000 */
[-CC-:B------:R-:W-:Y:S01]  /*1aea0*/  FFMA.FTZ R120, R141, R5.reuse, -R174.reuse ;  /* 0x000000058d787223 */ /* 0x180fe200000108ae */
[----:B------:R-:W-:Y:S01]  /*1aeb0*/  R2UR UR7, R121 ;  /* 0x00000000790772ca */ /* 0x000fe200000e0000 */
[----:B------:R-:W-:Y:S01]  /*1aec0*/  MUFU.EX2 R188, R188 ;  /* 0x000000bc00bc7308 */ /* 0x000fe20000000800 */
[----:B------:R-:W-:-:S07]  /*1aed0*/  FFMA.FTZ R121, R149, R5, -R174 ;  /* 0x0000000595797223 */ /* 0x000fce00000108ae */
[----:B------:R-:W-:Y:S08]  /*1aee0*/  MUFU.EX2 R190, R190 ;  /* 0x000000be00be7308 */ /* 0x000ff00000000800 */
[----:B------:R-:W-:Y:S08]  /*1aef0*/  MUFU.EX2 R120, R120 ;  /* 0x0000007800787308 */ /* 0x000ff00000000800 */
[----:B------:R-:W-:Y:S01]  /*1af00*/  MUFU.EX2 R121, R121 ;  /* 0x0000007900797308 */ /* 0x000fe20000000800 */
[----:B------:R-:W-:-:S02]  /*1af10*/  WARPGROUP.DEPBAR.LE gsb0, 0x0 ;  /* 0x00008000000079c5 */ /* 0x000fc40000010000 */
[----:B------:R-:W-:Y:S01]  /*1af20*/  WARPGROUP.ARRIVE ;  /* 0x00000000000079c5 */ /* 0x000fe20000000000 */
[-CC-:B------:R-:W-:Y:S01]  /*1af30*/  FFMA.FTZ R186, R140, R5.reuse, -R174.reuse ;  /* 0x000000058cba7223 */ /* 0x180fe200000108ae */
[-C--:B------:R-:W-:Y:S01]  /*1af40*/  FMUL.FTZ R140, R6, R5.reuse ;  /* 0x00000005068c7220 */ /* 0x080fe20000410000 */
[-CC-:B------:R-:W-:Y:S01]  /*1af50*/  FFMA.FTZ R184, R136, R5.reuse, -R174.reuse ;  /* 0x0000000588b87223 */ /* 0x180fe200000108ae */
[-C--:B------:R-:W-:Y:S02]  /*1af60*/  FFMA.FTZ R136, R137, R5.reuse, -R174 ;  /* 0x0000000589887223 */ /* 0x080fe400000108ae */
[----:B------:R-:W-:Y:S01]  /*1af70*/  HGMMA.64x192x16.F32.BF16 R24, R180, gdesc[UR4].tnspB, R24, gsb0 ;  /* 0x42e00004b4187df0 */ /* 0x000fe20008001818 */
[-CC-:B------:R-:W-:Y:S01]  /*1af80*/  FFMA.FTZ R201, R13, R5.reuse, -R140.reuse ;  /* 0x000000050dc97223 */ /* 0x180fe2000001088c */
[----:B------:R-:W-:Y:S01]  /*1af90*/  IMAD.MOV.U32 R13, RZ, RZ, 0x40000040 ;  /* 0x40000040ff0d7424 */ /* 0x000fe200078e00ff */
[----:B------:R-:W-:Y:S01]  /*1afa0*/  R2UR UR6, R12 ;  /* 0x000000000c0672ca */ /* 0x000fe200000e0000 */
[-CC-:B------:R-:W-:Y:S01]  /*1afb0*/  FFMA.FTZ R20, R20, R5.reuse, -R140.reuse ;  /* 0x0000000514147223 */ /* 0x180fe2000001088c */
[-CC-:B------:R-:W-:Y:S01]  /*1afc0*/  FFMA.FTZ R203, R168, R5.reuse, -R140.reuse ;  /* 0x00000005a8cb7223 */ /* 0x180fe2000001088c */
[-CC-:B------:R-:W-:Y:S01]  /*1afd0*/  FFMA.FTZ R141, R170, R5.reuse, -R140.reuse ;  /* 0x00000005aa8d7223 */ /* 0x180fe2000001088c */
[----:B------:R-:W-:Y:S01]  /*1afe0*/  R2UR UR7, R13 ;  /* 0x000000000d0772ca */ /* 0x000fe200000e0000 */
[----:B------:R-:W1:Y:S01]  /*1aff0*/  MUFU.EX2 R201, R201 ;  /* 0x000000c900c97308 */ /* 0x000e620000000800 */
[-CC-:B------:R-:W-:Y:S01]  /*1b000*/  FFMA.FTZ R197, R160, R5.reuse, -R140.reuse ;  /* 0x00000005a0c57223 */ /* 0x180fe2000001088c */
[-CC-:B------:R-:W-:Y:S01]  /*1b010*/  FFMA.FTZ R199, R163, R5.reuse, -R140.reuse ;  /* 0x00000005a3c77223 */ /* 0x180fe2000001088c */
[-C--:B------:R-:W-:Y:S01]  /*1b020*/  FFMA.FTZ R12, R145, R5.reuse, -R140 ;  /* 0x00000005910c7223 */ /* 0x080fe2000001088c */
[----:B------:R-:W-:Y:S01]  /*1b030*/  FADD.FTZ R145, R11, R8 ;  /* 0x000000080b917221 */ /* 0x000fe20000010000 */
[-CC-:B------:R-:W-:Y:S01]  /*1b040*/  FFMA.FTZ R147, R166, R5.reuse, -R140.reuse ;  /* 0x00000005a6937223 */ /* 0x180fe2000001088c */
[-CC-:B------:R-:W-:Y:S01]  /*1b050*/  FFMA.FTZ R193, R152, R5.reuse, -R140.reuse ;  /* 0x0000000598c17223 */ /* 0x180fe2000001088c */
[-CC-:B------:R-:W-:Y:S01]  /*1b060*/  FFMA.FTZ R185, R138, R5.reuse, -R140.reuse ;  /* 0x000000058ab97223 */ /* 0x180fe2000001088c */
[----:B------:R-:W2:Y:S01]  /*1b070*/  MUFU.EX2 R20, R20 ;  /* 0x0000001400147308 */ /* 0x000ea20000000800 */
[----:B------:R-:W-:Y:S01]  /*1b080*/  @!P1 PRMT R138, RZ, 0x654, R15 ;  /* 0x00000654ff8a9816 */ /* 0x000fe2000000000f */
[-CC-:B0-----:R-:W-:Y:S01]  /*1b090*/  FFMA.FTZ R125, R154, R5.reuse, -R140.reuse ;  /* 0x000000059a7d7223 */ /* 0x181fe2000001088c */
[-CC-:B------:R-:W-:Y:S01]  /*1b0a0*/  FFMA.FTZ R195, R155, R5.reuse, -R140.reuse ;  /* 0x000000059bc37223 */ /* 0x180fe2000001088c */
[-CC-:B------:R-:W-:Y:S01]  /*1b0b0*/  FFMA.FTZ R137, R158, R5.reuse, -R140.reuse ;  /* 0x000000059e897223 */ /* 0x180fe2000001088c */
[-CC-:B------:R-:W-:Y:S01]  /*1b0c0*/  FFMA.FTZ R189, R144, R5.reuse, -R140.reuse ;  /* 0x0000000590bd7223 */ /* 0x180fe2000001088c */
[-CC-:B------:R-:W-:Y:S01]  /*1b0d0*/  FFMA.FTZ R191, R146, R5.reuse, -R140.reuse ;  /* 0x0000000592bf7223 */ /* 0x180fe2000001088c */
[--C-:B------:R-:W-:Y:S01]  /*1b0e0*/  FFMA.FTZ R13, R151, R5, -R140.reuse ;  /* 0x00000005970d7223 */ /* 0x100fe2000001088c */
[----:B------:R-:W0:Y:S01]  /*1b0f0*/  MUFU.EX2 R203, R203 ;  /* 0x000000cb00cb7308 */ /* 0x000e220000000800 */
[----:B-1----:R-:W-:Y:S01]  /*1b100*/  FFMA.FTZ R7, R0, R7, R201 ;  /* 0x0000000700077223 */ /* 0x002fe200000100c9 */
[-CC-:B------:R-:W-:Y:S01]  /*1b110*/  FFMA.FTZ R187, R142, R5.reuse, -R140.reuse ;  /* 0x000000058ebb7223 */ /* 0x180fe2000001088c */
[-CC-:B------:R-:W-:Y:S01]  /*1b120*/  FFMA.FTZ R131, R131, R5.reuse, -R140.reuse ;  /* 0x0000000583837223 */ /* 0x180fe2000001088c */
[-CC-:B------:R-:W-:Y:S01]  /*1b130*/  FFMA.FTZ R135, R135, R5.reuse, -R140.reuse ;  /* 0x0000000587877223 */ /* 0x180fe2000001088c */
[-CC-:B------:R-:W-:Y:S01]  /*1b140*/  FFMA.FTZ R122, R122, R5.reuse, -R140.reuse ;  /* 0x000000057a7a7223 */ /* 0x180fe2000001088c */
[-CC-:B------:R-:W-:Y:S01]  /*1b150*/  FFMA.FTZ R123, R123, R5.reuse, -R140.reuse ;  /* 0x000000057b7b7223 */ /* 0x180fe2000001088c */
[-CC-:B------:R-:W-:Y:S01]  /*1b160*/  FFMA.FTZ R126, R126, R5.reuse, -R140.reuse ;  /* 0x000000057e7e7223 */ /* 0x180fe2000001088c */
[----:B------:R-:W1:Y:S01]  /*1b170*/  MUFU.EX2 R141, R141 ;  /* 0x0000008d008d7308 */ /* 0x000e620000000800 */
[C---:B--2---:R-:W-:Y:S01]  /*1b180*/  FADD.FTZ R8, R20.reuse, R7 ;  /* 0x0000000714087221 */ /* 0x044fe20000010000 */
[--C-:B------:R-:W-:Y:S01]  /*1b190*/  FFMA.FTZ R7, R139, R5, -R140.reuse ;  /* 0x000000058b077223 */ /* 0x100fe2000001088c */
[----:B------:R-:W-:Y:S01]  /*1b1a0*/  F2FP.BF16.F32.PACK_AB R201, R20, R201 ;  /* 0x000000c914c9723e */ /* 0x000fe200000010ff */
[----:B------:R-:W-:-:S04]  /*1b1b0*/  FFMA.FTZ R127, R127, R5, -R140 ;  /* 0x000000057f7f7223 */ /* 0x000fc8000001088c */
[----:B------:R-:W-:Y:S01]  /*1b1c0*/  MUFU.EX2 R197, R197 ;  /* 0x000000c500c57308 */ /* 0x000fe20000000800 */
[----:B0-----:R-:W-:-:S07]  /*1b1d0*/  FADD.FTZ R8, R203, R8 ;  /* 0x00000008cb087221 */ /* 0x001fce0000010000 */
[----:B------:R-:W-:Y:S01]  /*1b1e0*/  MUFU.EX2 R199, R199 ;  /* 0x000000c700c77308 */ /* 0x000fe20000000800 */
[----:B-1----:R-:W-:-:S07]  /*1b1f0*/  F2FP.BF16.F32.PACK_AB R203, R141, R203 ;  /* 0x000000cb8dcb723e */ /* 0x002fce00000010ff */
        /* <DEDUP_REMOVED lines=22> */
[-C--:B------:R-:W-:Y:S01]  /*1b360*/  FFMA.FTZ R129, R133, R5.reuse, -R174 ;  /* 0x0000000585817223 */ /* 0x080fe200000108ae */
[-CC-:B------:R-:W-:Y:S01]  /*1b370*/  FFMA.FTZ R133, R162, R5.reuse, -R140.reuse ;  /* 0x00000005a2857223 */ /* 0x180fe2000001088c */
[-C--:B------:R-:W-:Y:S01]  /*1b380*/  FFMA.FTZ R181, R130, R5.reuse, -R140 ;  /* 0x0000000582b57223 */ /* 0x080fe2000001088c */
[----:B------:R-:W-:Y:S01]  /*1b390*/  HGMMA.64x192x16.F32.BF16 R24, R176, gdesc[UR4].tnspB, R24, gsb0 ;  /* 0x42e00004b0187df0 */ /* 0x000fe20008001818 */
[----:B------:R-:W-:Y:S01]  /*1b3a0*/  MUFU.EX2 R180, R180 ;  /* 0x000000b400b47308 */ /* 0x000fe20000000800 */
[-C--:B------:R-:W-:Y:S01]  /*1b3b0*/  FFMA.FTZ R182, R132, R5.reuse, -R174 ;  /* 0x0000000584b67223 */ /* 0x080fe200000108ae */
[-C--:B------:R-:W-:Y:S01]  /*1b3c0*/  FFMA.FTZ R183, R134, R5.reuse, -R140 ;  /* 0x0000000586b77223 */ /* 0x080fe2000001088c */
[----:B------:R-:W-:-:S05]  /*1b3d0*/  FFMA.FTZ R132, R150, R5, -R174 ;  /* 0x0000000596847223 */ /* 0x000fca00000108ae */
[----:B------:R-:W-:Y:S08]  /*1b3e0*/  MUFU.EX2 R133, R133 ;  /* 0x0000008500857308 */ /* 0x000ff00000000800 */
[----:B------:R-:W-:Y:S08]  /*1b3f0*/  MUFU.EX2 R181, R181 ;  /* 0x000000b500b57308 */ /* 0x000ff00000000800 */
[----:B------:R-:W-:Y:S08]  /*1b400*/  MUFU.EX2 R128, R128 ;  /* 0x0000008000807308 */ /* 0x000ff00000000800 */
[----:B------:R-:W-:Y:S08]  /*1b410*/  MUFU.EX2 R182, R182 ;  /* 0x000000b600b67308 */ /* 0x000ff00000000800 */
[----:B------:R-:W-:Y:S08]  /*1b420*/  MUFU.EX2 R183, R183 ;  /* 0x000000b700b77308 */ /* 0x000ff00000000800 */
[----:B------:R-:W-:Y:S08]  /*1b430*/  MUFU.EX2 R129, R129 ;  /* 0x0000008100817308 */ /* 0x000ff00000000800 */
[----:B------:R-:W0:Y:S01]  /*1b440*/  MUFU.EX2 R132, R132 ;  /* 0x0000008400847308 */ /* 0x000e220000000800 */
[----:B------:R-:W-:-:S02]  /*1b450*/  WARPGROUP.DEPBAR.LE gsb0, 0x0 ;  /* 0x00008000000079c5 */ /* 0x000fc40000010000 */
[----:B------:R1:W-:Y:S05]  /*1b460*/  @!P1 SYNCS.ARRIVE.TRANS64.RED.A1T0 RZ, [R14+URZ], RZ ;  /* 0x000000ff0eff99a7 */ /* 0x0003ea000810043f */
[----:B------:R-:W-:Y:S01]  /*1b470*/  MUFU.EX2 R179, R126 ;  /* 0x0000007e00b37308 */ /* 0x000fe20000000800 */
[----:B------:R-:W-:Y:S02]  /*1b480*/  F2FP.BF16.F32.PACK_AB R178, R10, R124 ;  /* 0x0000007c0ab2723e */ /* 0x000fe400000010ff */
[----:B0-----:R-:W-:Y:S02]  /*1b490*/  F2FP.BF16.F32.PACK_AB R176, R132, R121 ;  /* 0x0000007984b0723e */ /* 0x001fe400000010ff */
[----:B------:R-:W-:Y:S01]  /*1b4a0*/  F2FP.BF16.F32.PACK_AB R177, R123, R122 ;  /* 0x0000007a7bb1723e */ /* 0x000fe200000010ff */
[----:B-1----:R-:W-:Y:S01]  /*1b4b0*/  FADD.FTZ R14, R202, R145 ;  /* 0x00000091ca0e7221 */ /* 0x002fe20000010000 */
[----:B------:R0:W-:Y:S01]  /*1b4c0*/  @!P1 SYNCS.ARRIVE.TRANS64.RED.A1T0 RZ, [R138+URZ], RZ ;  /* 0x000000ff8aff99a7 */ /* 0x0001e2000810043f */
[----:B------:R-:W-:-:S02]  /*1b4d0*/  F2FP.BF16.F32.PACK_AB R202, R169, R202 ;  /* 0x000000caa9ca723e */ /* 0x000fc400000010ff */
[----:B------:R-:W-:Y:S01]  /*1b4e0*/  FADD.FTZ R15, R169, R14 ;  /* 0x0000000ea90f7221 */ /* 0x000fe20000010000 */
[----:B------:R-:W-:Y:S01]  /*1b4f0*/  FADD.FTZ R14, R141, R8 ;  /* 0x000000088d0e7221 */ /* 0x000fe20000010000 */
[----:B------:R-:W-:Y:S02]  /*1b500*/  FFMA.FTZ R8, R143, R5, -R140 ;  /* 0x000000058f087223 */ /* 0x000fe4000001088c */
[----:B0-----:R-:W-:Y:S01]  /*1b510*/  FADD.FTZ R138, R196, R15 ;  /* 0x0000000fc48a7221 */ /* 0x001fe20000010000 */
[----:B------:R-:W-:Y:S01]  /*1b520*/  FADD.FTZ R14, R197, R14 ;  /* 0x0000000ec50e7221 */ /* 0x000fe20000010000 */
[C---:B------:R-:W-:Y:S02]  /*1b530*/  F2FP.BF16.F32.PACK_AB R196, R161.reuse, R196 ;  /* 0x000000c4a1c4723e */ /* 0x040fe400000010ff */
[----:B------:R-:W0:Y:S01]  /*1b540*/  MUFU.EX2 R8, R8 ;  /* 0x0000000800087308 */ /* 0x000e220000000800 */
[----:B------:R-:W-:Y:S01]  /*1b550*/  FADD.FTZ R15, R161, R138 ;  /* 0x0000008aa10f7221 */ /* 0x000fe20000010000 */
[C---:B------:R-:W-:Y:S01]  /*1b560*/  FADD.FTZ R14, R133.reuse, R14 ;  /* 0x0000000e850e7221 */ /* 0x040fe20000010000 */
[----:B------:R-:W-:-:S02]  /*1b570*/  F2FP.BF16.F32.PACK_AB R197, R133, R197 ;  /* 0x000000c585c5723e */ /* 0x000fc400000010ff */
[----:B------:R-:W-:Y:S01]  /*1b580*/  FADD.FTZ R15, R198, R15 ;  /* 0x0000000fc60f7221 */ /* 0x000fe20000010000 */
[----:B------:R-:W-:Y:S01]  /*1b590*/  FADD.FTZ R14, R199, R14 ;  /* 0x0000000ec70e7221 */ /* 0x000fe20000010000 */
[C---:B------:R-:W-:Y:S02]  /*1b5a0*/  F2FP.BF16.F32.PACK_AB R198, R164.reuse, R198 ;  /* 0x000000c6a4c6723e */ /* 0x040fe400000010ff */
[----:B------:R-:W-:Y:S01]  /*1b5b0*/  FADD.FTZ R15, R164, R15 ;  /* 0x0000000fa40f7221 */ /* 0x000fe20000010000 */
[C---:B------:R-:W-:Y:S01]  /*1b5c0*/  FADD.FTZ R14, R147.reuse, R14 ;  /* 0x0000000e930e7221 */ /* 0x040fe20000010000 */
        /* <DEDUP_REMOVED lines=9> */
[C---:B------:R-:W-:Y:S02]  /*1b660*/  F2FP.BF16.F32.PACK_AB R194, R153.reuse, R194 ;  /* 0x000000c299c2723e */ /* 0x040fe400000010ff */
[----:B------:R-:W-:Y:S01]  /*1b670*/  FADD.FTZ R15, R153, R130 ;  /* 0x00000082990f7221 */ /* 0x000fe20000010000 */
[C---:B------:R-:W-:Y:S01]  /*1b680*/  FADD.FTZ R14, R137.reuse, R14 ;  /* 0x0000000e890e7221 */ /* 0x040fe20000010000 */
[----:B------:R-:W-:-:S02]  /*1b690*/  F2FP.BF16.F32.PACK_AB R195, R137, R195 ;  /* 0x000000c389c3723e */ /* 0x000fc400000010ff */
[----:B------:R-:W-:Y:S01]  /*1b6a0*/  FADD.FTZ R15, R188, R15 ;  /* 0x0000000fbc0f7221 */ /* 0x000fe20000010000 */
[----:B------:R-:W-:Y:S01]  /*1b6b0*/  FADD.FTZ R139, R189, R14 ;  /* 0x0000000ebd8b7221 */ /* 0x000fe20000010000 */
[----:B------:R-:W-:Y:S02]  /*1b6c0*/  F2FP.BF16.F32.PACK_AB R189, R12, R189 ;  /* 0x000000bd0cbd723e */ /* 0x000fe400000010ff */
[----:B------:R-:W-:Y:S01]  /*1b6d0*/  FADD.FTZ R15, R156, R15 ;  /* 0x0000000f9c0f7221 */ /* 0x000fe20000010000 */
[----:B------:R-:W-:Y:S01]  /*1b6e0*/  FADD.FTZ R14, R12, R139 ;  /* 0x0000008b0c0e7221 */ /* 0x000fe20000010000 */
[----:B------:R-:W-:Y:S02]  /*1b6f0*/  F2FP.BF16.F32.PACK_AB R188, R156, R188 ;  /* 0x000000bc9cbc723e */ /* 0x000fe400000010ff */
[----:B------:R-:W-:Y:S01]  /*1b700*/  FADD.FTZ R20, R190, R15 ;  /* 0x0000000fbe147221 */ /* 0x000fe20000010000 */
[----:B------:R-:W-:Y:S01]  /*1b710*/  FADD.FTZ R130, R191, R14 ;  /* 0x0000000ebf827221 */ /* 0x000fe20000010000 */
[----:B------:R-:W-:Y:S01]  /*1b720*/  F2FP.BF16.F32.PACK_AB R191, R13, R191 ;  /* 0x000000bf0dbf723e */ /* 0x000fe200000010ff */
[----:B------:R-:W1:Y:S01]  /*1b730*/  MUFU.EX2 R14, R135 ;  /* 0x00000087000e7308 */ /* 0x000e620000000800 */
[----:B------:R-:W-:Y:S01]  /*1b740*/  FADD.FTZ R15, R21, R20 ;  /* 0x00000014150f7221 */ /* 0x000fe20000010000 */
[----:B------:R-:W-:Y:S01]  /*1b750*/  FADD.FTZ R130, R13, R130 ;  /* 0x000000820d827221 */ /* 0x000fe20000010000 */
[----:B------:R-:W-:-:S02]  /*1b760*/  F2FP.BF16.F32.PACK_AB R190, R21, R190 ;  /* 0x000000be15be723e */ /* 0x000fc400000010ff */
[----:B------:R-:W-:Y:S01]  /*1b770*/  FADD.FTZ R15, R184, R15 ;  /* 0x0000000fb80f7221 */ /* 0x000fe20000010000 */
[----:B------:R-:W-:Y:S01]  /*1b780*/  FADD.FTZ R130, R185, R130 ;  /* 0x00000082b9827221 */ /* 0x000fe20000010000 */
[C---:B------:R-:W-:Y:S02]  /*1b790*/  F2FP.BF16.F32.PACK_AB R185, R7.reuse, R185 ;  /* 0x000000b907b9723e */ /* 0x040fe400000010ff */
[C---:B------:R-:W-:Y:S01]  /*1b7a0*/  FADD.FTZ R15, R136.reuse, R15 ;  /* 0x0000000f880f7221 */ /* 0x040fe20000010000 */
[----:B------:R-:W-:Y:S01]  /*1b7b0*/  FADD.FTZ R130, R7, R130 ;  /* 0x0000008207827221 */ /* 0x000fe20000010000 */
[----:B------:R-:W-:Y:S02]  /*1b7c0*/  F2FP.BF16.F32.PACK_AB R184, R136, R184 ;  /* 0x000000b888b8723e */ /* 0x000fe400000010ff */
        /* <DEDUP_REMOVED lines=9> */
[C---:B------:R-:W-:Y:S01]  /*1b860*/  FADD.FTZ R15, R128.reuse, R15 ;  /* 0x0000000f800f7221 */ /* 0x040fe20000010000 */
[----:B------:R-:W-:Y:S01]  /*1b870*/  FADD.FTZ R12, R11, R12 ;  /* 0x0000000c0b0c7221 */ /* 0x000fe20000010000 */
[----:B------:R-:W-:Y:S01]  /*1b880*/  F2FP.BF16.F32.PACK_AB R180, R128, R180 ;  /* 0x000000b480b4723e */ /* 0x000fe200000010ff */
[----:B------:R-:W-:-:S02]  /*1b890*/  IMAD.MOV.U32 R11, RZ, RZ, R4 ;  /* 0x000000ffff0b7224 */ /* 0x000fc400078e0004 */
[----:B------:R-:W-:Y:S01]  /*1b8a0*/  FADD.FTZ R20, R182, R15 ;  /* 0x0000000fb6147221 */ /* 0x000fe20000010000 */
[----:B------:R-:W-:Y:S01]  /*1b8b0*/  FADD.FTZ R7, R183, R12 ;  /* 0x0000000cb7077221 */ /* 0x000fe20000010000 */
[C---:B------:R-:W-:Y:S01]  /*1b8c0*/  F2FP.BF16.F32.PACK_AB R182, R129.reuse, R182 ;  /* 0x000000b681b6723e */ /* 0x040fe200000010ff */
[----:B------:R-:W0:Y:S01]  /*1b8d0*/  MUFU.EX2 R12, R127 ;  /* 0x0000007f000c7308 */ /* 0x000e220000000800 */
[----:B------:R-:W-:Y:S01]  /*1b8e0*/  FADD.FTZ R20, R129, R20 ;  /* 0x0000001481147221 */ /* 0x000fe20000010000 */
[C---:B-1----:R-:W-:Y:S01]  /*1b8f0*/  FADD.FTZ R7, R14.reuse, R7 ;  /* 0x000000070e077221 */ /* 0x042fe20000010000 */
[----:B------:R-:W-:Y:S02]  /*1b900*/  F2FP.BF16.F32.PACK_AB R183, R14, R183 ;  /* 0x000000b70eb7723e */ /* 0x000fe400000010ff */
[----:B------:R-:W-:Y:S01]  /*1b910*/  FADD.FTZ R13, R121, R20 ;  /* 0x00000014790d7221 */ /* 0x000fe20000010000 */
[----:B------:R-:W-:-:S03]  /*1b920*/  FADD.FTZ R8, R122, R7 ;  /* 0x000000077a087221 */ /* 0x000fc60000010000 */
[----:B------:R-:W-:Y:S01]  /*1b930*/  FADD.FTZ R13, R132, R13 ;  /* 0x0000000d840d7221 */ /* 0x000fe20000010000 */
[----:B------:R-:W-:-:S03]  /*1b940*/  FADD.FTZ R8, R123, R8 ;  /* 0x000000087b087221 */ /* 0x000fc60000010000 */
[----:B------:R-:W-:Y:S01]  /*1b950*/  FADD.FTZ R13, R124, R13 ;  /* 0x0000000d7c0d7221 */ /* 0x000fe20000010000 */
[----:B------:R-:W-:-:S03]  /*1b960*/  FADD.FTZ R7, R179, R8 ;  /* 0x00000008b3077221 */ /* 0x000fc60000010000 */
[----:B------:R-:W-:Y:S01]  /*1b970*/  FADD.FTZ R8, R10, R13 ;  /* 0x0000000d0a087221 */ /* 0x000fe20000010000 */
[C---:B0-----:R-:W-:Y:S01]  /*1b980*/  FADD.FTZ R7, R12.reuse, R7 ;  /* 0x000000070c077221 */ /* 0x041fe20000010000 */
[----:B------:R-:W-:Y:S01]  /*1b990*/  F2FP.BF16.F32.PACK_AB R179, R12, R179 ;  /* 0x000000b30cb3723e */ /* 0x000fe200000010ff */
[----:B------:R-:W-:Y:S02]  /*1b9a0*/  IMAD.MOV.U32 R12, RZ, RZ, R213 ;  /* 0x000000ffff0c7224 */ /* 0x000fe400078e00d5 */
[----:B------:R-:W-:Y:S02]  /*1b9b0*/  IMAD.MOV.U32 R13, RZ, RZ, R211 ;  /* 0x000000ffff0d7224 */ /* 0x000fe400078e00d3 */
[----:B------:R-:W-:Y:S01]  /*1b9c0*/  IMAD.MOV.U32 R10, RZ, RZ, R6 ;  /* 0x000000ffff0a7224 */ /* 0x000fe200078e0006 */
[----:B------:R-:W-:Y:S06]  /*1b9d0*/  @P2 BRA `(.L_x_634) ;  /* 0xffffffa800f42947 */ /* 0x000fec000383ffff */
.L_x_623:
[----:B------:R-:W-:Y:S05]  /*1b9e0*/  BSYNC B0 ;  /* 0x0000000000007941 */ /* 0x000fea0003800000 */
.L_x_622:
        /* <DEDUP_REMOVED lines=99> */
.L_x_635:
[----:B------:R-:W-:Y:S02]  /*1c020*/  LEA R12, R211, R2, 0x3 ;  /* 0x00000002d30c7211 */ /* 0x000fe400078e18ff */
[----:B------:R-:W-:-:S04]  /*1c030*/  SHF.L.U32 R3, R213, 0x1f, RZ ;  /* 0x0000001fd5037819 */ /* 0x000fc800000006ff */
[----:B------:R0:W1:Y:S01]  /*1c040*/  SYNCS.PHASECHK.TRANS64.TRYWAIT P2, [R12+URZ+0x36850], R3 ;  /* 0x036850030c0075a7 */ /* 0x000062000804017f */
[----:B------:R-:W-:Y:S05]  /*1c050*/  @!P0 BRA `(.L_x_636) ;  /* 0x0000000000048947 */ /* 0x000fea0003800000 */
[----:B------:R-:W-:Y:S01]  /*1c060*/  BPT.TRAP 0x1 ;  /* 0x000000040000795c */ /* 0x000fe20000300000 */
.L_x_636:
[----:B------:R-:W-:Y:S01]  /*1c070*/  VIADD R2, R2, 0x400 ;  /* 0x0000040002027836 */ /* 0x000fe20000000000 */
[----:B------:R-:W-:Y:S04]  /*1c080*/  BSSY B0, `(.L_x_637) ;  /* 0x0000008000007945 */ /* 0x000fe80003800000 */
[----:B------:R-:W-:-:S04]  /*1c090*/  SHF.R.U32.HI R2, RZ, 0x4, R2 ;  /* 0x00000004ff027819 */ /* 0x000fc80000011602 */
[----:B------:R-:W-:-:S04]  /*1c0a0*/  LOP3.LUT R2, R2, 0x3fff, RZ, 0xc0, !PT ;  /* 0x00003fff02027812 */ /* 0x000fc800078ec0ff */
[----:B------:R-:W-:-:S05]  /*1c0b0*/  LOP3.LUT R0, R2, 0x3800000, RZ, 0xfc, !PT ;  /* 0x0380000002007812 */ /* 0x000fca00078efcff */
[----:B------:R-:W-:Y:S01]  /*1c0c0*/  IMAD R0, R211, 0xa80, R0 ;  /* 0x00000a80d3007824 */ /* 0x000fe200078e0200 */
[----:B-1----:R-:W-:Y:S06]  /*1c0d0*/  @P2 BRA `(.L_x_638) ;  /* 0x0000000000082947 */ /* 0x002fec0003800000 */
[----:B------:R-:W1:Y:S02]  /*1c0e0*/  SYNCS.PHASECHK.TRANS64.TRYWAIT P0, [R12+URZ+0x36850], R3 ;  /* 0x036850030c0075a7 */ /* 0x000e64000800017f */
[----:B-1----:R-:W-:Y:S05]  /*1c0f0*/  @!P0 BRA `(.L_x_639) ;  /* 0x0000009400248947 */ /* 0x002fea0003800000 */
.L_x_638:
[----:B------:R-:W-:Y:S05]  /*1c100*/  BSYNC B0 ;  /* 0x0000000000007941 */ /* 0x000fea0003800000 */
.L_x_637:
[----:B------:R-:W-:Y:S01]  /*1c110*/  IMAD.MOV.U32 R2, RZ, RZ, R0 ;  /* 0x000000ffff027224 */ /* 0x000fe200078e0000 */
[----:B------:R-:W-:Y:S01]  /*1c120*/  WARPGROUP.ARRIVE ;  /* 0x00000000000079c5 */ /* 0x000fe20000000000 */
[----:B01----:R-:W-:Y:S01]  /*1c130*/  IMAD.MOV.U32 R3, RZ, RZ, 0x40000040 ;  /* 0x40000040ff037424 */ /* 0x003fe200078e00ff */
[----:B------:R-:W-:Y:S01]  /*1c140*/  @!P1 IADD3 R11, R12, 0x36860, RZ ;  /* 0x000368600c0b9810 */ /* 0x000fe20007ffe0ff */
[----:B------:R-:W-:Y:S01]  /*1c150*/  VIADD R211, R211, 0x1 ;  /* 0x00000001d3d37836 */ /* 0x000fe20000000000 */
[----:B------:R-:W-:Y:S01]  /*1c160*/  R2UR UR6, R2 ;  /* 0x00000000020672ca */ /* 0x000fe200000e0000 */
[----:B------:R-:W-:Y:S01]  /*1c170*/  VIADD R2, R0, 0x80 ;  /* 0x0000008000027836 */ /* 0x000fe20000000000 */
[----:B------:R-:W-:Y:S01]  /*1c180*/  R2UR UR7, R3 ;  /* 0x00000000030772ca */ /* 0x000fe200000e0000 */
[----:B------:R-:W-:Y:S01]  /*1c190*/  IMAD.MOV.U32 R3, RZ, RZ, 0x40000040 ;  /* 0x40000040ff037424 */ /* 0x000fe200078e00ff */
[----:B------:R-:W-:Y:S01]  /*1c1a0*/  @!P1 PRMT R11, RZ, 0x654, R11 ;  /* 0x00000654ff0b9816 */ /* 0x000fe2000000000b */
[----:B------:R-:W-:Y:S01]  /*1c1b0*/  VIADD R224, R224, 0x1 ;  /* 0x00000001e0e07836 */ /* 0x000fe20000000000 */
        /* <DEDUP_REMOVED lines=35> */
[----:B------:R-:W0:Y:S01]  /*1c3f0*/  SHFL.BFLY PT, R0, R7, 0x2, 0x1f ;  /* 0x0c401f0007007f89 */ /* 0x000e2200000e0000 */
[----:B------:R-:W-:Y:S02]  /*1c400*/  WARPGROUP.DEPBAR.LE gsb0, 0x0 ;  /* 0x00008000000079c5 */ /* 0x000fe40000010000 */
[----:B------:R-:W-:-:S12]  /*1c410*/  WARPGROUP.ARRIVE ;  /* 0x00000000000079c5 */ /* 0x000fd80000000000 */
[----:B------:R-:W-:Y:S01]  /*1c420*/  HGMMA.64x192x16.F32.BF16 R24, R180, gdesc[UR4].tnspB, R24, gsb0 ;  /* 0x42e00004b4187df0 */ /* 0x000fe20008001818 */
[----:B------:R-:W-:Y:S01]  /*1c430*/  R2UR UR6, R2 ;  /* 0x00000000020672ca */ /* 0x000fe200000e0000 */
[----:B0-----:R-:W-:Y:S01]  /*1c440*/  FADD.FTZ R2, R0, R7 ;  /* 0x0000000700027221 */ /* 0x001fe20000010000 */
[----:B------:R-:W-:Y:S01]  /*1c450*/  R2UR UR7, R3 ;  /* 0x00000000030772ca */ /* 0x000fe200000e0000 */
[----:B------:R-:W-:Y:S01]  /*1c460*/  IMAD.MOV.U32 R7, RZ, RZ, RZ ;  /* 0x000000ffff077224 */ /* 0x000fe200078e00ff */
[----:B------:R-:W0:Y:S04]  /*1c470*/  SHFL.BFLY PT, R3, R8, 0x2, 0x1f ;  /* 0x0c401f0008037f89 */ /* 0x000e2800000e0000 */
[----:B------:R-:W1:Y:S01]  /*1c480*/  SHFL.BFLY PT, R9, R2, 0x1, 0x1f ;  /* 0x0c201f0002097f89 */ /* 0x000e6200000e0000 */
[----:B0-----:R-:W-:Y:S01]  /*1c490*/  FADD.FTZ R3, R3, R8 ;  /* 0x0000000803037221 */ /* 0x001fe20000010000 */
[----:B-1----:R-:W-:-:S04]  /*1c4a0*/  FADD.FTZ R14, R2, R9 ;  /* 0x00000009020e7221 */ /* 0x002fc80000010000 */
[----:B------:R-:W0:Y:S01]  /*1c4b0*/  SHFL.BFLY PT, R0, R3, 0x1, 0x1f ;  /* 0x0c201f0003007f89 */ /* 0x000e2200000e0000 */
[----:B------:R-:W-:Y:S01]  /*1c4c0*/  IMAD.MOV.U32 R2, RZ, RZ, RZ ;  /* 0x000000ffff027224 */ /* 0x000fe200078e00ff */
[----:B------:R-:W-:-:S13]  /*1c4d0*/  FSETP.NE.FTZ.AND P3, PT, R14, RZ, PT ;  /* 0x000000ff0e00720b */ /* 0x000fda0003f75000 */
[----:B------:R-:W1:Y:S01]  /*1c4e0*/  @P3 MUFU.LG2 R8, R14 ;  /* 0x0000000e00083308 */ /* 0x000e620000000c00 */
[----:B------:R-:W-:Y:S01]  /*1c4f0*/  @P3 FMUL.FTZ R12, R5, 0.69314718246459960938 ;  /* 0x3f317218050c3820 */ /* 0x000fe20000410000 */
[----:B0-----:R-:W-:-:S06]  /*1c500*/  FADD.FTZ R13, R3, R0 ;  /* 0x00000000030d7221 */ /* 0x001fcc0000010000 */
[----:B------:R-:W-:Y:S01]  /*1c510*/  @P3 MUFU.RCP R2, R14 ;  /* 0x0000000e00023308 */ /* 0x000fe20000001000 */
[----:B------:R-:W-:Y:S01]  /*1c520*/  SEL R0, RZ, 0x1, P2 ;  /* 0x00000001ff007807 */ /* 0x000fe20001000000 */
[----:B------:R-:W-:Y:S01]  /*1c530*/  IMAD.MOV.U32 R3, RZ, RZ, -0x800000 ;  /* 0xff800000ff037424 */ /* 0x000fe200078e00ff */
[----:B------:R-:W-:Y:S02]  /*1c540*/  FSETP.NE.FTZ.AND P0, PT, R13, RZ, PT ;  /* 0x000000ff0d00720b */ /* 0x000fe40003f15000 */
[----:B------:R-:W-:Y:S01]  /*1c550*/  LOP3.LUT R213, R213, R0, RZ, 0x3c, !PT ;  /* 0x00000000d5d57212 */ /* 0x000fe200078e3cff */
[----:B------:R-:W-:-:S10]  /*1c560*/  IMAD.MOV.U32 R0, RZ, RZ, -0x800000 ;  /* 0xff800000ff007424 */ /* 0x000fd400078e00ff */
[----:B------:R-:W0:Y:S01]  /*1c570*/  @P0 MUFU.LG2 R10, R13 ;  /* 0x0000000d000a0308 */ /* 0x000e220000000c00 */
[----:B------:R-:W-:Y:S01]  /*1c580*/  @P0 FMUL.FTZ R9, R5, 0.69314718246459960938 ;  /* 0x3f31721805090820 */ /* 0x000fe20000410000 */
[----:B-1----:R-:W-:-:S04]  /*1c590*/  @P3 FMUL.FTZ R5, R8, 0.69314718246459960938 ;  /* 0x3f31721808053820 */ /* 0x002fc80000410000 */
        /* <DEDUP_REMOVED lines=23> */
[-C--:B-1----:R-:W-:Y:S01]  /*1c710*/  FMUL.FTZ R24, R24, R7.reuse ;  /* 0x0000000718187220 */ /* 0x082fe20000410000 */
        /* <DEDUP_REMOVED lines=82> */
.L_x_559:
[----:B------:R-:W0:Y:S08]  /*1cc40*/  S2UR UR5, SR_CgaCtaId ;  /* 0x00000000000579c3 */ /* 0x000e300000008800 */
[----:B------:R-:W-:Y:S06]  /*1cc50*/  BAR.SYNC.DEFER_BLOCKING 0x5, 0x120 ;  /* 0x0144800000007b1d */ /* 0x000fec0000010000 */
[----:B------:R-:W-:Y:S01]  /*1cc60*/  UMOV UR4, 0x400 ;  /* 0x0000040000047882 */ /* 0x000fe20000000000 */
[----:B------:R-:W-:Y:S01]  /*1cc70*/  BSSY B0, `(.L_x_640) ;  /* 0x0000232000007945 */ /* 0x000fe20003800000 */
[----:B0-----:R-:W-:-:S06]  /*1cc80*/  ULEA UR4, UR5, UR4, 0x18 ;  /* 0x0000000405047291 */ /* 0x001fcc000f8ec03f */
[----:B------:R-:W-:-:S05]  /*1cc90*/  IMAD.U32 R2, RZ, RZ, UR4 ;  /* 0x00000004ff027e24 */ /* 0x000fca000f8e00ff */
[----:B------:R0:W1:Y:S01]  /*1cca0*/  LDS.128 R148, [R2+0x368d0] ;  /* 0x0368d00002947984 */ /* 0x0000620000000c00 */
[----:B------:R-:W-:Y:S06]  /*1ccb0*/  BAR.ARV 0x4, 0x120 ;  /* 0x0104800000007b1d */ /* 0x000fec0000002000 */
[----:B------:R-:W-:Y:S05]  /*1ccc0*/  @P0 BRA `(.L_x_641) ;  /* 0x0000001800080947 */ /* 0x000fea0003800000 */
[----:B------:R-:W2:Y:S01]  /*1ccd0*/  LDL R8, [R1+0x60] ;  /* 0x0000600001087983 */ /* 0x000ea20000100800 */
[----:B------:R-:W-:Y:S01]  /*1cce0*/  F2FP.BF16.F32.PACK_AB R24, R25, R24 ;  /* 0x000000181918723e */ /* 0x000fe200000010ff */
[----:B------:R-:W-:Y:S01]  /*1ccf0*/  ULDC.64 UR4, c[0x0][0xbd8] ;  /* 0x0002f60000047ab9 */ /* 0x000fe20000000a00 */
[----:B------:R-:W-:Y:S01]  /*1cd00*/  F2FP.BF16.F32.PACK_AB R25, R135, R124 ;  /* 0x0000007c8719723e */ /* 0x000fe200000010ff */
[----:B------:R-:W3:Y:S01]  /*1cd10*/  S2R R7, SR_SWINHI ;  /* 0x0000000000077919 */ /* 0x000ee20000002f00 */
        /* <DEDUP_REMOVED lines=11> */
[----:B------:R-:W-:Y:S01]  /*1cdd0*/  F2FP.BF16.F32.PACK_AB R58, R61, R60 ;  /* 0x0000003c3d3a723e */ /* 0x000fe200000010ff */
[----:B------:R-:W-:Y:S01]  /*1cde0*/  IMAD.MOV.U32 R61, RZ, RZ, RZ ;  /* 0x000000ffff3d7224 */ /* 0x000fe200078e00ff */
[----:B------:R-:W-:Y:S02]  /*1cdf0*/  F2FP.BF16.F32.PACK_AB R59, R126, R59 ;  /* 0x0000003b7e3b723e */ /* 0x000fe400000010ff */
[----:B------:R-:W-:Y:S02]  /*1ce00*/  F2FP.BF16.F32.PACK_AB R65, R125, R66 ;  /* 0x000000427d41723e */ /* 0x000fe400000010ff */
[----:B------:R-:W-:Y:S02]  /*1ce10*/  F2FP.BF16.F32.PACK_AB R72, R73, R72 ;  /* 0x000000484948723e */ /* 0x000fe400000010ff */
[----:B------:R-:W-:-:S02]  /*1ce20*/  F2FP.BF16.F32.PACK_AB R66, R69, R68 ;  /* 0x000000444542723e */ /* 0x000fc400000010ff */
[----:B------:R-:W-:Y:S02]  /*1ce30*/  MOV R4, R2 ;  /* 0x0000000200047202 */ /* 0x000fe40000000f00 */
[----:B---3--:R-:W-:Y:S02]  /*1ce40*/  MOV R5, R7 ;  /* 0x0000000700057202 */ /* 0x008fe40000000f00 */
        /* <DEDUP_REMOVED lines=24> */
[----:B------:R-:W-:Y:S01]  /*1cfd0*/  BAR.SYNC.DEFER_BLOCKING 0x1, 0x100 ;  /* 0x0044000000007b1d */ /* 0x000fe20000010000 */
[----:B--2---:R-:W-:-:S03]  /*1cfe0*/  IMAD.WIDE R26, R8, 0x2, R4 ;  /* 0x00000002081a7825 */ /* 0x004fc600078e0204 */
[C---:B------:R-:W-:Y:S02]  /*1cff0*/  LOP3.LUT R7, R26.reuse, 0x380, RZ, 0xc0, !PT ;  /* 0x000003801a077812 */ /* 0x040fe400078ec0ff */
[C---:B------:R-:W-:Y:S02]  /*1d000*/  IADD3 R111, P2, R26.reuse, 0x20, RZ ;  /* 0x000000201a6f7810 */ /* 0x040fe40007f5e0ff */
[C---:B------:R-:W-:Y:S02]  /*1d010*/  IADD3 R137, P1, R26.reuse, 0x40, RZ ;  /* 0x000000401a897810 */ /* 0x040fe40007f3e0ff */
[C---:B------:R-:W-:Y:S01]  /*1d020*/  IADD3 R139, P6, R26.reuse, 0x60, RZ ;  /* 0x000000601a8b7810 */ /* 0x040fe20007fde0ff */
[--C-:B------:R-:W-:Y:S01]  /*1d030*/  IMAD.X R9, RZ, RZ, R27.reuse, P2 ;  /* 0x000000ffff097224 */ /* 0x100fe200010e061b */
[C---:B------:R-:W-:Y:S01]  /*1d040*/  IADD3 R141, P5, R26.reuse, 0x4000, RZ ;  /* 0x000040001a8d7810 */ /* 0x040fe20007fbe0ff */
[--C-:B------:R-:W-:Y:S01]  /*1d050*/  IMAD.X R11, RZ, RZ, R27.reuse, P1 ;  /* 0x000000ffff0b7224 */ /* 0x100fe200008e061b */
[----:B------:R-:W-:Y:S01]  /*1d060*/  SHF.R.U64 R7, R7, 0x3, RZ ;  /* 0x0000000307077819 */ /* 0x000fe200000012ff */
[--C-:B------:R-:W-:Y:S01]  /*1d070*/  IMAD.X R13, RZ, RZ, R27.reuse, P6 ;  /* 0x000000ffff0d7224 */ /* 0x100fe200030e061b */
[C---:B------:R-:W-:Y:S01]  /*1d080*/  IADD3 R143, P0, R26.reuse, 0x4020, RZ ;  /* 0x000040201a8f7810 */ /* 0x040fe20007f1e0ff */
[----:B------:R-:W-:Y:S01]  /*1d090*/  IMAD.X R15, RZ, RZ, R27, P5 ;  /* 0x000000ffff0f7224 */ /* 0x000fe200028e061b */
[----:B------:R-:W-:-:S02]  /*1d0a0*/  IADD3 R145, P4, R26, 0x4040, RZ ;  /* 0x000040401a917810 */ /* 0x000fc40007f9e0ff */
        /* <DEDUP_REMOVED lines=9> */
[--C-:B------:R-:W-:Y:S01]  /*1d140*/  IMAD.X R43, RZ, RZ, R27.reuse, P1 ;  /* 0x000000ffff2b7224 */ /* 0x100fe200008e061b */
[----:B------:R-:W-:Y:S01]  /*1d150*/  LOP3.LUT R26, R7, R26, RZ, 0x3c, !PT ;  /* 0x0000001a071a7212 */ /* 0x000fe200078e3cff */
[--C-:B------:R-:W-:Y:S01]  /*1d160*/  IMAD.X R47, RZ, RZ, R27.reuse, P6 ;  /* 0x000000ffff2f7224 */ /* 0x100fe200030e061b */
[----:B------:R-:W-:Y:S01]  /*1d170*/  LOP3.LUT R8, R111, 0x380, RZ, 0xc0, !PT ;  /* 0x000003806f087812 */ /* 0x000fe200078ec0ff */
[----:B------:R-:W-:Y:S01]  /*1d180*/  IMAD.X R7, RZ, RZ, R27, P5 ;  /* 0x000000ffff077224 */ /* 0x000fe200028e061b */
[----:B------:R-:W-:-:S02]  /*1d190*/  LOP3.LUT R10, R137, 0x380, RZ, 0xc0, !PT ;  /* 0x00000380890a7812 */ /* 0x000fc400078ec0ff */
[----:B------:R-:W-:Y:S02]  /*1d1a0*/  LOP3.LUT R34, R147, 0x380, RZ, 0xc0, !PT ;  /* 0x0000038093227812 */ /* 0x000fe400078ec0ff */
[----:B------:R-:W-:Y:S02]  /*1d1b0*/  MOV R78, R26 ;  /* 0x0000001a004e7202 */ /* 0x000fe40000000f00 */
[----:B------:R-:W-:Y:S02]  /*1d1c0*/  LOP3.LUT R27, R155, 0x380, RZ, 0xc0, !PT ;  /* 0x000003809b1b7812 */ /* 0x000fe400078ec0ff */
[----:B------:R-:W-:Y:S02]  /*1d1d0*/  LOP3.LUT R12, R139, 0x380, RZ, 0xc0, !PT ;  /* 0x000003808b0c7812 */ /* 0x000fe400078ec0ff */
[----:B------:R-:W-:Y:S02]  /*1d1e0*/  SHF.R.U64 R8, R8, 0x3, RZ ;  /* 0x0000000308087819 */ /* 0x000fe400000012ff */
[----:B------:R-:W-:-:S02]  /*1d1f0*/  LOP3.LUT R14, R141, 0x380, RZ, 0xc0, !PT ;  /* 0x000003808d0e7812 */ /* 0x000fc400078ec0ff */
[----:B------:R-:W-:Y:S02]  /*1d200*/  SHF.R.U64 R10, R10, 0x3, RZ ;  /* 0x000000030a0a7819 */ /* 0x000fe400000012ff */
[----:B------:R-:W-:Y:S02]  /*1d210*/  SHF.R.U64 R34, R34, 0x3, RZ ;  /* 0x0000000322227819 */ /* 0x000fe400000012ff */
[----:B------:R-:W-:Y:S02]  /*1d220*/  LOP3.LUT R42, R46, 0x380, RZ, 0xc0, !PT ;  /* 0x000003802e2a7812 */ /* 0x000fe400078ec0ff */
[----:B------:R-:W-:Y:S02]  /*1d230*/  F2FP.BF16.F32.PACK_AB R26, R29, R28 ;  /* 0x0000001c1d1a723e */ /* 0x000fe400000010ff */
[----:B------:R-:W-:Y:S02]  /*1d240*/  LOP3.LUT R20, R143, 0x380, RZ, 0xc0, !PT ;  /* 0x000003808f147812 */ /* 0x000fe400078ec0ff */
[----:B------:R-:W-:-:S02]  /*1d250*/  SHF.R.U64 R28, R27, 0x3, RZ ;  /* 0x000000031b1c7819 */ /* 0x000fc400000012ff */
[----:B------:R-:W-:Y:S02]  /*1d260*/  LOP3.LUT R30, R145, 0x380, RZ, 0xc0, !PT ;  /* 0x00000380911e7812 */ /* 0x000fe400078ec0ff */
[----:B------:R-:W-:Y:S02]  /*1d270*/  SHF.R.U64 R12, R12, 0x3, RZ ;  /* 0x000000030c0c7819 */ /* 0x000fe400000012ff */
[----:B------:R-:W-:Y:S02]  /*1d280*/  LOP3.LUT R8, R8, R111, RZ, 0x3c, !PT ;  /* 0x0000006f08087212 */ /* 0x000fe400078e3cff */
[----:B------:R-:W-:Y:S02]  /*1d290*/  LOP3.LUT R86, R157, 0x380, RZ, 0xc0, !PT ;  /* 0x000003809d567812 */ /* 0x000fe400078ec0ff */
[----:B------:R-:W-:Y:S02]  /*1d2a0*/  SHF.R.U64 R14, R14, 0x3, RZ ;  /* 0x000000030e0e7819 */ /* 0x000fe400000012ff */
[----:B------:R-:W-:-:S02]  /*1d2b0*/  LOP3.LUT R10, R10, R137, RZ, 0x3c, !PT ;  /* 0x000000890a0a7212 */ /* 0x000fc400078e3cff */
[----:B------:R-:W-:Y:S02]  /*1d2c0*/  LOP3.LUT R38, R153, 0x380, RZ, 0xc0, !PT ;  /* 0x0000038099267812 */ /* 0x000fe400078ec0ff */
[----:B------:R-:W-:Y:S02]  /*1d2d0*/  LOP3.LUT R34, R34, R147, RZ, 0x3c, !PT ;  /* 0x0000009322227212 */ /* 0x000fe400078e3cff */
[----:B------:R-:W-:Y:S02]  /*1d2e0*/  SHF.R.U64 R29, R42, 0x3, RZ ;  /* 0x000000032a1d7819 */ /* 0x000fe400000012ff */
[----:B------:R-:W-:Y:S02]  /*1d2f0*/  SHF.R.U64 R20, R20, 0x3, RZ ;  /* 0x0000000314147819 */ /* 0x000fe400000012ff */
[----:B------:R-:W-:Y:S02]  /*1d300*/  LOP3.LUT R42, R28, R155, RZ, 0x3c, !PT ;  /* 0x0000009b1c2a7212 */ /* 0x000fe400078e3cff */
[----:B------:R-:W-:-:S02]  /*1d310*/  SHF.R.U64 R30, R30, 0x3, RZ ;  /* 0x000000031e1e7819 */ /* 0x000fc400000012ff */
[----:B------:R-:W-:Y:S02]  /*1d320*/  LOP3.LUT R12, R12, R139, RZ, 0x3c, !PT ;  /* 0x0000008b0c0c7212 */ /* 0x000fe400078e3cff */
[----:B------:R-:W-:Y:S02]  /*1d330*/  SHF.R.U64 R86, R86, 0x3, RZ ;  /* 0x0000000356567819 */ /* 0x000fe400000012ff */
[----:B------:R-:W-:Y:S02]  /*1d340*/  MOV R28, R8 ;  /* 0x00000008001c7202 */ /* 0x000fe40000000f00 */
[----:B------:R-:W-:Y:S02]  /*1d350*/  LOP3.LUT R14, R14, R141, RZ, 0x3c, !PT ;  /* 0x0000008d0e0e7212 */ /* 0x000fe400078e3cff */
[----:B------:R-:W-:Y:S02]  /*1d360*/  SHF.R.U64 R38, R38, 0x3, RZ ;  /* 0x0000000326267819 */ /* 0x000fe400000012ff */
[----:B------:R-:W-:-:S02]  /*1d370*/  F2FP.BF16.F32.PACK_AB R27, R134, R6 ;  /* 0x00000006861b723e */ /* 0x000fc400000010ff */
[----:B------:R-:W-:Y:S02]  /*1d380*/  MOV R11, R10 ;  /* 0x0000000a000b7202 */ /* 0x000fe40000000f00 */
[----:B------:R-:W-:Y:S01]  /*1d390*/  MOV R9, R34 ;  /* 0x0000002200097202 */ /* 0x000fe20000000f00 */
[----:B------:R-:W-:Y:S01]  /*1d3a0*/  STSM.16.M88.4 [R78], R24 ;  /* 0x000000184e007844 */ /* 0x000fe20000000200 */
[----:B------:R-:W-:Y:S02]  /*1d3b0*/  LOP3.LUT R20, R20, R143, RZ, 0x3c, !PT ;  /* 0x0000008f14147212 */ /* 0x000fe400078e3cff */
[----:B------:R-:W-:Y:S02]  /*1d3c0*/  MOV R10, R42 ;  /* 0x0000002a000a7202 */ /* 0x000fe40000000f00 */
[----:B------:R-:W-:Y:S02]  /*1d3d0*/  F2FP.BF16.F32.PACK_AB R34, R37, R36 ;  /* 0x000000242522723e */ /* 0x000fe400000010ff */
[----:B------:R-:W-:-:S02]  /*1d3e0*/  F2FP.BF16.F32.PACK_AB R35, R132, R122 ;  /* 0x0000007a8423723e */ /* 0x000fc400000010ff */
[----:B------:R-:W-:Y:S02]  /*1d3f0*/  LOP3.LUT R30, R30, R145, RZ, 0x3c, !PT ;  /* 0x000000911e1e7212 */ /* 0x000fe400078e3cff */
[----:B------:R-:W-:Y:S01]  /*1d400*/  F2FP.BF16.F32.PACK_AB R42, R45, R44 ;  /* 0x0000002c2d2a723e */ /* 0x000fe200000010ff */
[----:B------:R-:W-:Y:S01]  /*1d410*/  STSM.16.M88.4 [R28], R32 ;  /* 0x000000201c007844 */ /* 0x000fe20000000200 */
[----:B------:R-:W-:Y:S02]  /*1d420*/  F2FP.BF16.F32.PACK_AB R43, R130, R120 ;  /* 0x00000078822b723e */ /* 0x000fe400000010ff */
[----:B------:R-:W-:Y:S02]  /*1d430*/  LOP3.LUT R6, R86, R157, RZ, 0x3c, !PT ;  /* 0x0000009d56067212 */ /* 0x000fe400078e3cff */
[----:B------:R-:W-:Y:S01]  /*1d440*/  MOV R12, R12 ;  /* 0x0000000c000c7202 */ /* 0x000fe20000000f00 */
[----:B------:R-:W-:Y:S01]  /*1d450*/  STSM.16.M88.4 [R11], R40 ;  /* 0x000000280b007844 */ /* 0x000fe20000000200 */
[----:B------:R-:W-:-:S02]  /*1d460*/  LOP3.LUT R38, R38, R153, RZ, 0x3c, !PT ;  /* 0x0000009926267212 */ /* 0x000fc400078e3cff */
[----:B------:R-:W-:Y:S01]  /*1d470*/  MOV R14, R14 ;  /* 0x0000000e000e7202 */ /* 0x000fe20000000f00 */
[----:B------:R-:W-:Y:S01]  /*1d480*/  STSM.16.M88.4 [R12], R48 ;  /* 0x000000300c007844 */ /* 0x000fe20000000200 */
[----:B------:R-:W-:Y:S02]  /*1d490*/  MOV R20, R20 ;  /* 0x0000001400147202 */ /* 0x000fe40000000f00 */
[----:B------:R-:W-:Y:S01]  /*1d4a0*/  LOP3.LUT R46, R29, R46, RZ, 0x3c, !PT ;  /* 0x0000002e1d2e7212 */ /* 0x000fe200078e3cff */
[----:B------:R-:W-:Y:S01]  /*1d4b0*/  STSM.16.M88.4 [R14], R56 ;  /* 0x000000380e007844 */ /* 0x000fe20000000200 */
[----:B------:R-:W-:Y:S02]  /*1d4c0*/  MOV R30, R30 ;  /* 0x0000001e001e7202 */ /* 0x000fe40000000f00 */
[----:B------:R-:W-:Y:S01]  /*1d4d0*/  MOV R8, R6 ;  /* 0x0000000600087202 */ /* 0x000fe20000000f00 */
[----:B------:R-:W-:Y:S01]  /*1d4e0*/  STSM.16.M88.4 [R20], R64 ;  /* 0x0000004014007844 */ /* 0x000fe20000000200 */
[----:B------:R-:W-:-:S02]  /*1d4f0*/  MOV R38, R38 ;  /* 0x0000002600267202 */ /* 0x000fc40000000f00 */
[----:B------:R-:W-:Y:S01]  /*1d500*/  ISETP.NE.U32.AND P0, PT, RZ, UR4, PT ;  /* 0x00000004ff007c0c */ /* 0x000fe2000bf05070 */
[----:B------:R-:W-:Y:S01]  /*1d510*/  STSM.16.M88.4 [R30], R72 ;  /* 0x000000481e007844 */ /* 0x000fe20000000200 */
[----:B------:R-:W-:Y:S02]  /*1d520*/  IADD3 R6, P1, R220, UR4, RZ ;  /* 0x00000004dc067c10 */ /* 0x000fe4000ff3e0ff */
[----:B------:R-:W-:Y:S01]  /*1d530*/  MOV R46, R46 ;  /* 0x0000002e002e7202 */ /* 0x000fe20000000f00 */
[----:B------:R2:W-:Y:S01]  /*1d540*/  STSM.16.M88.4 [R9], R80 ;  /* 0x0000005009007844 */ /* 0x0005e20000000200 */
[----:B------:R-:W-:Y:S02]  /*1d550*/  ISETP.NE.AND.EX P0, PT, RZ, UR5, PT, P0 ;  /* 0x00000005ff007c0c */ /* 0x000fe4000bf05300 */
[----:B------:R-:W-:Y:S01]  /*1d560*/  IADD3.X R7, R221, UR5, RZ, P1, !PT ;  /* 0x00000005dd077c10 */ /* 0x000fe20008ffe4ff */
[----:B------:R-:W-:Y:S01]  /*1d570*/  STSM.16.M88.4 [R38], R88 ;  /* 0x0000005826007844 */ /* 0x000fe20000000200 */
[----:B------:R-:W-:-:S02]  /*1d580*/  ULDC.64 UR4, c[0x0][0xbe0] ;  /* 0x0002f80000047ab9 */ /* 0x000fc40000000a00 */
[----:B------:R-:W-:Y:S01]  /*1d590*/  ISETP.NE.U32.AND P1, PT, RZ, UR4, PT ;  /* 0x00000004ff007c0c */ /* 0x000fe2000bf25070 */
[----:B------:R-:W-:Y:S04]  /*1d5a0*/  STSM.16.M88.4 [R10], R96 ;  /* 0x000000600a007844 */ /* 0x000fe80000000200 */
[----:B------:R-:W-:Y:S01]  /*1d5b0*/  STSM.16.M88.4 [R46], R104 ;  /* 0x000000682e007844 */ /* 0x000fe20000000200 */
[----:B------:R-:W-:-:S03]  /*1d5c0*/  ISETP.NE.AND.EX P1, PT, RZ, UR5, PT, P1 ;  /* 0x00000005ff007c0c */ /* 0x000fc6000bf25310 */
[----:B------:R3:W-:Y:S01]  /*1d5d0*/  STSM.16.M88.4 [R8], R112 ;  /* 0x0000007008007844 */ /* 0x0007e20000000200 */
[----:B------:R-:W-:Y:S09]  /*1d5e0*/  BAR.SYNC.DEFER_BLOCKING 0x1, 0x100 ;  /* 0x0044000000007b1d */ /* 0x000ff20000010000 */
[----:B------:R-:W-:Y:S01]  /*1d5f0*/  @P1 IADD3 R220, P2, R220, UR4, RZ ;  /* 0x00000004dcdc1c10 */ /* 0x000fe2000ff5e0ff */
[----:B------:R-:W-:-:S02]  /*1d600*/  ULDC UR4, c[0x0][0xa88] ;  /* 0x0002a20000047ab9 */ /* 0x000fc40000000800 */
[----:B------:R-:W-:Y:S01]  /*1d610*/  IMAD.U32 R60, RZ, RZ, UR4 ;  /* 0x00000004ff3c7e24 */ /* 0x000fe2000f8e00ff */
[----:B------:R-:W-:Y:S01]  /*1d620*/  @P1 IADD3.X R221, R221, UR5, RZ, P2, !PT ;  /* 0x00000005dddd1c10 */ /* 0x000fe200097fe4ff */
[----:B------:R4:W5:Y:S01]  /*1d630*/  @P0 LDG.E R61, desc[UR60][R6.64] ;  /* 0x0000003c063d0981 */ /* 0x000962000c1e1900 */
[----:B--2---:R-:W-:-:S03]  /*1d640*/  LEA R9, R216, R214, 0x6 ;  /* 0x000000d6d8097211 */ /* 0x004fc600078e30ff */
[----:B------:R4:W5:Y:S02]  /*1d650*/  @P1 LDG.E R60, desc[UR60][R220.64] ;  /* 0x0000003cdc3c1981 */ /* 0x000964000c1e1900 */
[----:B------:R-:W-:-:S03]  /*1d660*/  IMAD.WIDE R4, R9, 0x2, R4 ;  /* 0x0000000209047825 */ /* 0x000fc600078e0204 */
[----:B------:R-:W-:-:S04]  /*1d670*/  IADD3 R9, P4, R4, 0x1000, RZ ;  /* 0x0000100004097810 */ /* 0x000fc80007f9e0ff */
[----:B---3--:R-:W-:Y:S01]  /*1d680*/  LOP3.LUT R8, R9, 0x380, RZ, 0xc0, !PT ;  /* 0x0000038009087812 */ /* 0x008fe200078ec0ff */
[----:B----4-:R-:W-:Y:S08]  /*1d690*/  @P1 BRA `(.L_x_642) ;  /* 0x0000000000101947 */ /* 0x010ff00003800000 */
[----:B------:R-:W-:Y:S05]  /*1d6a0*/  @!P0 BRA `(.L_x_642) ;  /* 0x00000000000c8947 */ /* 0x000fea0003800000 */
[----:B------:R-:W2:Y:S04]  /*1d6b0*/  LDG.E R11, desc[UR60][R6.64] ;  /* 0x0000003c060b7981 */ /* 0x000ea8000c1e1900 */
[----:B-----5:R-:W2:Y:S02]  /*1d6c0*/  LDG.E R60, desc[UR60][R6.64+0x4] ;  /* 0x0000043c063c7981 */ /* 0x020ea4000c1e1900 */
[----:B--2---:R-:W-:-:S07]  /*1d6d0*/  IMAD.IADD R60, R60, 0x1, -R11 ;  /* 0x000000013c3c7824 */ /* 0x004fce00078e0a0b */
.L_x_642:
[----:B------:R-:W2:Y:S01]  /*1d6e0*/  LDL R10, [R1+0x5c] ;  /* 0x00005c00010a7983 */ /* 0x000ea20000100800 */
[----:B------:R-:W-:Y:S01]  /*1d6f0*/  SHF.R.S32.HI R62, RZ, 0x1f, R219 ;  /* 0x0000001fff3e7819 */ /* 0x000fe200000114db */
[----:B------:R-:W-:Y:S01]  /*1d700*/  ULDC.64 UR4, c[0x0][0xb70] ;  /* 0x0002dc0000047ab9 */ /* 0x000fe20000000a00 */
[----:B------:R-:W-:Y:S01]  /*1d710*/  SHF.R.U64 R8, R8, 0x3, RZ ;  /* 0x0000000308087819 */ /* 0x000fe200000012ff */
[--C-:B-----5:R-:W-:Y:S01]  /*1d720*/  IMAD.MOV.U32 R20, RZ, RZ, R61.reuse ;  /* 0x000000ffff147224 */ /* 0x120fe200078e003d */
[----:B------:R-:W-:Y:S01]  /*1d730*/  SHF.R.S32.HI R21, RZ, 0x1f, R61 ;  /* 0x0000001fff157819 */ /* 0x000fe2000001143d */
[----:B------:R-:W-:Y:S01]  /*1d740*/  IMAD R6, R62, UR4, RZ ;  /* 0x000000043e067c24 */ /* 0x000fe2000f8e02ff */
[----:B------:R-:W-:Y:S02]  /*1d750*/  LOP3.LUT R8, R8, R9, RZ, 0x3c, !PT ;  /* 0x0000000908087212 */ /* 0x000fe400078e3cff */
[----:B------:R-:W-:Y:S01]  /*1d760*/  SEL R226, R226, RZ, !P0 ;  /* 0x000000ffe2e27207 */ /* 0x000fe20004000000 */
[C---:B------:R-:W-:Y:S01]  /*1d770*/  IMAD R9, R219.reuse, UR5, R6 ;  /* 0x00000005db097c24 */ /* 0x040fe2000f8e0206 */
[----:B------:R-:W-:Y:S01]  /*1d780*/  SEL R63, R222, RZ, !P0 ;  /* 0x000000ffde3f7207 */ /* 0x000fe20004000000 */
[----:B------:R-:W-:Y:S01]  /*1d790*/  IMAD.WIDE.U32 R6, R219, UR4, R20 ;  /* 0x00000004db067c25 */ /* 0x000fe2000f8e0014 */
[----:B------:R-:W-:Y:S01]  /*1d7a0*/  ULDC.64 UR4, c[0x0][0xb78] ;  /* 0x0002de0000047ab9 */ /* 0x000fe20000000a00 */
[----:B------:R-:W-:-:S02]  /*1d7b0*/  IADD3 R29, P0, R4, 0x4000, RZ ;  /* 0x00004000041d7810 */ /* 0x000fc40007f1e0ff */
[----:B------:R-:W-:Y:S01]  /*1d7c0*/  IMAD.IADD R7, R7, 0x1, R9 ;  /* 0x0000000107077824 */ /* 0x000fe200078e0209 */
[----:B------:R-:W-:Y:S01]  /*1d7d0*/  IADD3 R13, P5, R4, 0x2000, RZ ;  /* 0x00002000040d7810 */ /* 0x000fe20007fbe0ff */
[----:B------:R-:W-:Y:S01]  /*1d7e0*/  IMAD R9, R226, UR4, RZ ;  /* 0x00000004e2097c24 */ /* 0x000fe2000f8e02ff */
[C---:B------:R-:W-:Y:S01]  /*1d7f0*/  IADD3 R25, P6, R4.reuse, 0x3000, RZ ;  /* 0x0000300004197810 */ /* 0x040fe20007fde0ff */
[----:B------:R-:W-:Y:S01]  /*1d800*/  IMAD.WIDE.U32 R6, R63, UR4, R6 ;  /* 0x000000043f067c25 */ /* 0x000fe2000f8e0006 */
[C---:B------:R-:W-:Y:S02]  /*1d810*/  IADD3 R33, P1, R4.reuse, 0x5000, RZ ;  /* 0x0000500004217810 */ /* 0x040fe40007f3e0ff */
[----:B------:R-:W-:Y:S02]  /*1d820*/  LOP3.LUT R28, R29, 0x380, RZ, 0xc0, !PT ;  /* 0x000003801d1c7812 */ /* 0x000fe400078ec0ff */
[----:B------:R-:W-:Y:S02]  /*1d830*/  IADD3 R37, P2, R4, 0x6000, RZ ;  /* 0x0000600004257810 */ /* 0x000fe40007f5e0ff */
[----:B------:R-:W-:-:S02]  /*1d840*/  LOP3.LUT R12, R13, 0x380, RZ, 0xc0, !PT ;  /* 0x000003800d0c7812 */ /* 0x000fc400078ec0ff */
[----:B------:R-:W-:Y:S02]  /*1d850*/  LOP3.LUT R24, R25, 0x380, RZ, 0xc0, !PT ;  /* 0x0000038019187812 */ /* 0x000fe400078ec0ff */
[----:B------:R-:W-:Y:S02]  /*1d860*/  LOP3.LUT R32, R33, 0x380, RZ, 0xc0, !PT ;  /* 0x0000038021207812 */ /* 0x000fe400078ec0ff */
[----:B------:R-:W-:Y:S02]  /*1d870*/  SHF.R.U64 R28, R28, 0x3, RZ ;  /* 0x000000031c1c7819 */ /* 0x000fe400000012ff */
[----:B------:R-:W-:Y:S02]  /*1d880*/  LOP3.LUT R36, R37, 0x380, RZ, 0xc0, !PT ;  /* 0x0000038025247812 */ /* 0x000fe400078ec0ff */
[----:B------:R-:W-:Y:S02]  /*1d890*/  SHF.R.U64 R12, R12, 0x3, RZ ;  /* 0x000000030c0c7819 */ /* 0x000fe400000012ff */
[----:B------:R-:W-:-:S02]  /*1d8a0*/  SHF.R.U64 R24, R24, 0x3, RZ ;  /* 0x0000000318187819 */ /* 0x000fc400000012ff */
[----:B------:R-:W-:Y:S02]  /*1d8b0*/  SHF.R.U64 R32, R32, 0x3, RZ ;  /* 0x0000000320207819 */ /* 0x000fe400000012ff */
[----:B------:R-:W-:Y:S01]  /*1d8c0*/  LOP3.LUT R28, R28, R29, RZ, 0x3c, !PT ;  /* 0x0000001d1c1c7212 */ /* 0x000fe200078e3cff */
[--C-:B------:R-:W-:Y:S01]  /*1d8d0*/  IMAD.X R29, RZ, RZ, R5.reuse, P0 ;  /* 0x000000ffff1d7224 */ /* 0x100fe200000e0605 */
[----:B------:R-:W-:Y:S02]  /*1d8e0*/  SHF.R.U64 R36, R36, 0x3, RZ ;  /* 0x0000000324247819 */ /* 0x000fe400000012ff */
        /* <DEDUP_REMOVED lines=9> */
[----:B------:R-:W-:-:S02]  /*1d980*/  IADD3 R49, P5, R4, 0x9000, RZ ;  /* 0x0000900004317810 */ /* 0x000fc40007fbe0ff */
[----:B------:R-:W-:Y:S02]  /*1d990*/  IADD3 R53, P6, R4, 0xa000, RZ ;  /* 0x0000a00004357810 */ /* 0x000fe40007fde0ff */
        /* <DEDUP_REMOVED lines=8> */
[----:B------:R-:W-:Y:S01]  /*1da20*/  SHF.R.S32.HI R215, RZ, 0x1f, R214 ;  /* 0x0000001fffd77819 */ /* 0x000fe200000114d6 */
[C---:B------:R-:W-:Y:S01]  /*1da30*/  IMAD R65, R225.reuse, -0x80, R60 ;  /* 0xffffff80e1417824 */ /* 0x040fe200078e023c */
[----:B------:R-:W-:Y:S01]  /*1da40*/  SHF.R.S32.HI R217, RZ, 0x1f, R216 ;  /* 0x0000001fffd97819 */ /* 0x000fe200000114d8 */
[----:B------:R-:W-:Y:S01]  /*1da50*/  BSSY B1, `(.L_x_643) ;  /* 0x0000061000017945 */ /* 0x000fe20003800000 */
[----:B--2---:R-:W-:-:S02]  /*1da60*/  IMAD R11, R225, 0x80, R10 ;  /* 0x00000080e10b7824 */ /* 0x004fc400078e020a */
[----:B------:R-:W-:Y:S01]  /*1da70*/  IMAD R10, R63, UR5, R9 ;  /* 0x000000053f0a7c24 */ /* 0x000fe2000f8e0209 */
[----:B------:R-:W-:Y:S02]  /*1da80*/  ULDC.64 UR4, c[0x0][0xb40] ;  /* 0x0002d00000047ab9 */ /* 0x000fe40000000a00 */
[----:B------:R-:W-:Y:S02]  /*1da90*/  SHF.R.S32.HI R9, RZ, 0x1f, R11 ;  /* 0x0000001fff097819 */ /* 0x000fe4000001140b */
[C---:B------:R-:W-:Y:S02]  /*1daa0*/  IADD3 R6, P3, R11.reuse, R6, RZ ;  /* 0x000000060b067210 */ /* 0x040fe40007f7e0ff */
[----:B------:R-:W-:Y:S02]  /*1dab0*/  ISETP.GE.OR P1, PT, R11, R60, P0 ;  /* 0x0000003c0b00720c */ /* 0x000fe40000726670 */
[----:B------:R-:W-:Y:S01]  /*1dac0*/  IADD3.X R9, R9, R7, R10, P3, !PT ;  /* 0x0000000709097210 */ /* 0x000fe20001ffe40a */
[----:B------:R-:W-:Y:S01]  /*1dad0*/  VIADD R7, R11, 0x8 ;  /* 0x000000080b077836 */ /* 0x000fe20000000000 */
[----:B------:R-:W-:-:S02]  /*1dae0*/  LEA R54, P3, R6, UR4, 0x2 ;  /* 0x0000000406367c11 */ /* 0x000fc4000f8610ff */
[----:B------:R-:W-:Y:S02]  /*1daf0*/  IADD3 R11, P2, R4, 0xb000, RZ ;  /* 0x0000b000040b7810 */ /* 0x000fe40007f5e0ff */
[----:B------:R-:W-:Y:S01]  /*1db00*/  LEA.HI.X R55, R6, UR5, R9, 0x2, P3 ;  /* 0x0000000506377c11 */ /* 0x000fe200098f1409 */
[--C-:B------:R-:W-:Y:S01]  /*1db10*/  IMAD.X R9, RZ, RZ, R5.reuse, P4 ;  /* 0x000000ffff097224 */ /* 0x100fe200020e0605 */
[C---:B------:R-:W-:Y:S01]  /*1db20*/  IADD3 R41, P3, R4.reuse, 0x7000, RZ ;  /* 0x0000700004297810 */ /* 0x040fe20007f7e0ff */
[----:B------:R-:W-:Y:S01]  /*1db30*/  IMAD.X R57, RZ, RZ, R5, P2 ;  /* 0x000000ffff397224 */ /* 0x000fe200010e0605 */
[C---:B------:R-:W-:Y:S01]  /*1db40*/  IADD3 R45, P4, R4.reuse, 0x8000, RZ ;  /* 0x00008000042d7810 */ /* 0x040fe20007f9e0ff */
[----:B------:R-:W-:Y:S01]  /*1db50*/  @!P1 STG.E desc[UR60][R54.64], R3 ;  /* 0x0000000336009986 */ /* 0x000fe2000c10193c */
[----:B------:R-:W-:Y:S01]  /*1db60*/  LOP3.LUT R6, R4, 0x380, RZ, 0xc0, !PT ;  /* 0x0000038004067812 */ /* 0x000fe200078ec0ff */
[----:B------:R-:W-:Y:S01]  /*1db70*/  ULDC.64 UR4, c[0x0][0xaa0] ;  /* 0x0002a80000047ab9 */ /* 0x000fe20000000a00 */
[----:B------:R-:W-:-:S02]  /*1db80*/  ISETP.GE.OR P0, PT, R7, R60, P0 ;  /* 0x0000003c0700720c */ /* 0x000fc40000706670 */
[----:B------:R-:W-:Y:S02]  /*1db90*/  LOP3.LUT R40, R41, 0x380, RZ, 0xc0, !PT ;  /* 0x0000038029287812 */ /* 0x000fe400078ec0ff */
[----:B------:R-:W-:Y:S02]  /*1dba0*/  LOP3.LUT R44, R45, 0x380, RZ, 0xc0, !PT ;  /* 0x000003802d2c7812 */ /* 0x000fe400078ec0ff */
[----:B------:R-:W-:Y:S02]  /*1dbb0*/  SHF.R.U64 R7, R6, 0x3, RZ ;  /* 0x0000000306077819 */ /* 0x000fe400000012ff */
[----:B------:R-:W-:Y:S02]  /*1dbc0*/  LOP3.LUT R6, R11, 0x380, RZ, 0xc0, !PT ;  /* 0x000003800b067812 */ /* 0x000fe400078ec0ff */
[----:B------:R-:W-:Y:S02]  /*1dbd0*/  SHF.R.U64 R40, R40, 0x3, RZ ;  /* 0x0000000328287819 */ /* 0x000fe400000012ff */
[----:B------:R-:W-:Y:S01]  /*1dbe0*/  SHF.R.U64 R44, R44, 0x3, RZ ;  /* 0x000000032c2c7819 */ /* 0x000fe200000012ff */
[----:B------:R2:W-:Y:S01]  /*1dbf0*/  @!P0 STG.E desc[UR60][R54.64+0x20], R0 ;  /* 0x0000200036008986 */ /* 0x0005e2000c10193c */
[----:B------:R-:W-:-:S02]  /*1dc00*/  SHF.R.U64 R6, R6, 0x3, RZ ;  /* 0x0000000306067819 */ /* 0x000fc400000012ff */
[----:B------:R-:W-:Y:S01]  /*1dc10*/  LOP3.LUT R40, R40, R41, RZ, 0x3c, !PT ;  /* 0x0000002928287212 */ /* 0x000fe200078e3cff */
[--C-:B------:R-:W-:Y:S01]  /*1dc20*/  IMAD.X R41, RZ, RZ, R5.reuse, P3 ;  /* 0x000000ffff297224 */ /* 0x100fe200018e0605 */
[----:B------:R-:W-:Y:S01]  /*1dc30*/  LOP3.LUT R44, R44, R45, RZ, 0x3c, !PT ;  /* 0x0000002d2c2c7212 */ /* 0x000fe200078e3cff */
[----:B------:R-:W-:Y:S01]  /*1dc40*/  IMAD.X R45, RZ, RZ, R5, P4 ;  /* 0x000000ffff2d7224 */ /* 0x000fe200020e0605 */
[----:B------:R-:W-:Y:S01]  /*1dc50*/  LOP3.LUT R4, R7, R4, RZ, 0x3c, !PT ;  /* 0x0000000407047212 */ /* 0x000fe200078e3cff */
[----:B------:R-:W5:Y:S01]  /*1dc60*/  LD.E.128 R12, desc[UR60][R12.64] ;  /* 0x0000003c0c0c7980 */ /* 0x000f62000c101d00 */
[----:B------:R-:W-:-:S03]  /*1dc70*/  LOP3.LUT R56, R6, R11, RZ, 0x3c, !PT ;  /* 0x0000000b06387212 */ /* 0x000fc600078e3cff */
[----:B------:R-:W5:Y:S01]  /*1dc80*/  LD.E.128 R8, desc[UR60][R8.64] ;  /* 0x0000003c08087980 */ /* 0x000f62000c101d00 */
[----:B--2---:R-:W-:-:S03]  /*1dc90*/  IMAD R0, R21, UR4, RZ ;  /* 0x0000000415007c24 */ /* 0x004fc6000f8e02ff */
[----:B------:R-:W5:Y:S04]  /*1dca0*/  LD.E.128 R4, desc[UR60][R4.64] ;  /* 0x0000003c04047980 */ /* 0x000f68000c101d00 */
        /* <DEDUP_REMOVED lines=8> */
[----:B------:R-:W5:Y:S01]  /*1dd30*/  LD.E.128 R56, desc[UR60][R56.64] ;  /* 0x0000003c38387980 */ /* 0x000f62000c101d00 */
[----:B------:R-:W-:Y:S01]  /*1dd40*/  @!PT LDS RZ, [RZ] ;  /* 0x00000000fffff984 */ /* 0x000fe20000000800 */
[----:B------:R-:W-:Y:S01]  /*1dd50*/  @!PT LDS RZ, [RZ] ;  /* 0x00000000fffff984 */ /* 0x000fe20000000800 */
[----:B------:R-:W-:Y:S01]  /*1dd60*/  @!PT LDS RZ, [RZ] ;  /* 0x00000000fffff984 */ /* 0x000fe20000000800 */
[----:B------:R-:W-:Y:S01]  /*1dd70*/  @!PT LDS RZ, [RZ] ;  /* 0x00000000fffff984 */ /* 0x000fe20000000800 */
[----:B------:R2:W-:Y:S06]  /*1dd80*/  MEMBAR.ALL.CTA ;  /* 0x0000000000007992 */ /* 0x0005ec0000008000 */
[----:B--2---:R-:W2:Y:S01]  /*1dd90*/  FENCE.VIEW.ASYNC.S ;  /* 0x00000000000073c6 */ /* 0x004ea20000000000 */
[----:B------:R-:W-:-:S04]  /*1dda0*/  IMAD.WIDE.U32 R20, R61, UR4, R214 ;  /* 0x000000043d147c25 */ /* 0x000fc8000f8e00d6 */
[----:B------:R-:W-:Y:S01]  /*1ddb0*/  IMAD R61, R61, UR5, R0 ;  /* 0x000000053d3d7c24 */ /* 0x000fe2000f8e0200 */
[----:B------:R-:W-:Y:S01]  /*1ddc0*/  ULDC.64 UR4, c[0x0][0xae0] ;  /* 0x0002b80000047ab9 */ /* 0x000fe20000000a00 */
[C---:B------:R-:W-:Y:S01]  /*1ddd0*/  VIADD R0, R216.reuse, 0x20 ;  /* 0x00000020d8007836 */ /* 0x040fe20000000000 */
[----:B------:R-:W-:Y:S01]  /*1dde0*/  ISETP.GE.AND P3, PT, R216, R65, PT ;  /* 0x00000041d800720c */ /* 0x000fe20003f66270 */
[----:B------:R-:W-:Y:S01]  /*1ddf0*/  IMAD R62, R62, UR4, RZ ;  /* 0x000000043e3e7c24 */ /* 0x000fe2000f8e02ff */
[----:B------:R-:W-:Y:S01]  /*1de00*/  IADD3 R21, R21, R61, RZ ;  /* 0x0000003d15157210 */ /* 0x000fe20007ffe0ff */
[----:B------:R-:W-:Y:S01]  /*1de10*/  VIADD R3, R216, 0x40 ;  /* 0x00000040d8037836 */ /* 0x000fe20000000000 */
[-C--:B------:R-:W-:Y:S01]  /*1de20*/  ISETP.GE.AND P0, PT, R0, R65.reuse, PT ;  /* 0x000000410000720c */ /* 0x080fe20003f06270 */
[C---:B------:R-:W-:Y:S02]  /*1de30*/  IMAD R61, R219.reuse, UR5, R62 ;  /* 0x00000005db3d7c24 */ /* 0x040fe4000f8e023e */
[----:B------:R-:W-:Y:S01]  /*1de40*/  IMAD.WIDE.U32 R20, R219, UR4, R20 ;  /* 0x00000004db147c25 */ /* 0x000fe2000f8e0014 */
[----:B------:R-:W-:Y:S01]  /*1de50*/  ULDC.64 UR4, c[0x0][0xae8] ;  /* 0x0002ba0000047ab9 */ /* 0x000fe20000000a00 */
[----:B------:R-:W-:-:S02]  /*1de60*/  ISETP.GE.AND P1, PT, R3, R65, PT ;  /* 0x000000410300720c */ /* 0x000fc40003f26270 */
[----:B------:R-:W-:Y:S02]  /*1de70*/  VIADD R0, R2, 0x36820 ;  /* 0x0003682002007836 */ /* 0x000fe40000000000 */
[----:B------:R-:W-:Y:S02]  /*1de80*/  IMAD R3, R226, UR4, RZ ;  /* 0x00000004e2037c24 */ /* 0x000fe4000f8e02ff */
[----:B------:R-:W-:Y:S01]  /*1de90*/  IMAD.IADD R21, R21, 0x1, R61 ;  /* 0x0000000115157824 */ /* 0x000fe200078e023d */
[----:B------:R-:W-:Y:S01]  /*1dea0*/  PRMT R0, RZ, 0x654, R0 ;  /* 0x00000654ff007816 */ /* 0x000fe20000000000 */
[----:B------:R-:W-:Y:S02]  /*1deb0*/  VIADD R60, R216, 0x60 ;  /* 0x00000060d83c7836 */ /* 0x000fe40000000000 */
[C---:B------:R-:W-:Y:S01]  /*1dec0*/  IMAD R3, R63.reuse, UR5, R3 ;  /* 0x000000053f037c24 */ /* 0x040fe2000f8e0203 */
[----:B--2---:R2:W-:Y:S01]  /*1ded0*/  SYNCS.ARRIVE.TRANS64.RED.A1T0 RZ, [R0+URZ], RZ ;  /* 0x000000ff00ff79a7 */ /* 0x0045e2000810043f */
[----:B------:R-:W-:Y:S01]  /*1dee0*/  IMAD.WIDE.U32 R62, R63, UR4, R20 ;  /* 0x000000043f3e7c25 */ /* 0x000fe2000f8e0014 */
[----:B------:R-:W-:-:S03]  /*1def0*/  ISETP.GE.AND P2, PT, R60, R65, PT ;  /* 0x000000413c00720c */ /* 0x000fc60003f46270 */
[----:B------:R-:W-:-:S04]  /*1df00*/  IMAD.WIDE R60, R225, 0x80, R216 ;  /* 0x00000080e13c7825 */ /* 0x000fc800078e02d8 */
[----:B------:R-:W-:Y:S01]  /*1df10*/  IMAD.IADD R67, R63, 0x1, R3 ;  /* 0x000000013f437824 */ /* 0x000fe200078e0203 */
[----:B--2---:R-:W-:Y:S06]  /*1df20*/  @P3 BRA `(.L_x_644) ;  /* 0x00000000004c3947 */ /* 0x004fec0003800000 */
[----:B------:R-:W-:Y:S01]  /*1df30*/  ULDC.64 UR6, c[0x0][0xad8] ;  /* 0x0002b60000067ab9 */ /* 0x000fe20000000a00 */
        /* <DEDUP_REMOVED lines=8> */
[----:B------:R-:W-:Y:S02]  /*1dfc0*/  IMAD.MOV.U32 R21, RZ, RZ, R67 ;  /* 0x000000ffff157224 */ /* 0x000fe400078e0043 */
[----:B------:R-:W-:-:S02]  /*1dfd0*/  IMAD R3, R60, UR7, R3 ;  /* 0x000000073c037c24 */ /* 0x000fc4000f8e0203 */
        /* <DEDUP_REMOVED lines=8> */
.L_x_644:
[----:B------:R-:W-:Y:S05]  /*1e060*/  BSYNC B1 ;  /* 0x0000000000017941 */ /* 0x000fea0003800000 */
.L_x_643:
[----:B------:R-:W-:Y:S04]  /*1e070*/  BSSY B1, `(.L_x_645) ;  /* 0x0000017000017945 */ /* 0x000fe80003800000 */
[----:B------:R-:W-:Y:S05]  /*1e080*/  @P0 BRA `(.L_x_646) ;  /* 0x0000000000540947 */ /* 0x000fea0003800000 */
[----:B------:R-:W-:Y:S01]  /*1e090*/  IADD3 R3, P0, R60, 0x20, RZ ;  /* 0x000000203c037810 */ /* 0x000fe20007f1e0ff */
[C---:B--2--5:R-:W-:Y:S01]  /*1e0a0*/  VIADD R4, R214.reuse, 0x40 ;  /* 0x00000040d6047836 */ /* 0x064fe20000000000 */
[----:B------:R-:W-:Y:S01]  /*1e0b0*/  ULDC UR4, c[0x0][0xa8c] ;  /* 0x0002a30000047ab9 */ /* 0x000fe20000000800 */
[----:B------:R-:W-:Y:S01]  /*1e0c0*/  ULDC.64 UR6, c[0x0][0xad8] ;  /* 0x0002b60000067ab9 */ /* 0x000fe20000000a00 */
[----:B------:R-:W-:Y:S01]  /*1e0d0*/  IMAD.MOV.U32 R5, RZ, RZ, R67 ;  /* 0x000000ffff057224 */ /* 0x000fe200078e0043 */
[----:B------:R-:W-:Y:S01]  /*1e0e0*/  ISETP.GE.AND P3, PT, R214, UR4, PT ;  /* 0x00000004d6007c0c */ /* 0x000fe2000bf66270 */
[----:B------:R-:W-:Y:S01]  /*1e0f0*/  IMAD.X R0, RZ, RZ, R61, P0 ;  /* 0x000000ffff007224 */ /* 0x000fe200000e063d */
[----:B------:R-:W-:Y:S01]  /*1e100*/  ISETP.GE.AND P4, PT, R4, UR4, PT ;  /* 0x0000000404007c0c */ /* 0x000fe2000bf86270 */
[----:B------:R-:W-:Y:S02]  /*1e110*/  IMAD.MOV.U32 R4, RZ, RZ, R62 ;  /* 0x000000ffff047224 */ /* 0x000fe400078e003e */
[----:B------:R-:W-:-:S02]  /*1e120*/  VIADD R6, R214, 0x80 ;  /* 0x00000080d6067836 */ /* 0x000fc40000000000 */
[----:B------:R-:W-:Y:S02]  /*1e130*/  IMAD R0, R0, UR6, RZ ;  /* 0x0000000600007c24 */ /* 0x000fe4000f8e02ff */
[----:B------:R-:W-:Y:S01]  /*1e140*/  IMAD.WIDE.U32 R4, R3, UR6, R4 ;  /* 0x0000000603047c25 */ /* 0x000fe2000f8e0004 */
[----:B------:R-:W-:-:S03]  /*1e150*/  ISETP.GE.AND P5, PT, R6, UR4, PT ;  /* 0x0000000406007c0c */ /* 0x000fc6000bfa6270 */
        /* <DEDUP_REMOVED lines=8> */
.L_x_646:
[----:B------:R-:W-:Y:S05]  /*1e1e0*/  BSYNC B1 ;  /* 0x0000000000017941 */ /* 0x000fea0003800000 */
.L_x_645:
[----:B------:R-:W-:Y:S04]  /*1e1f0*/  BSSY B1, `(.L_x_647) ;  /* 0x0000017000017945 */ /* 0x000fe80003800000 */
[----:B------:R-:W-:Y:S05]  /*1e200*/  @P1 BRA `(.L_x_648) ;  /* 0x0000000000541947 */ /* 0x000fea0003800000 */
[----:B------:R-:W-:Y:S01]  /*1e210*/  IADD3 R3, P0, R60, 0x40, RZ ;  /* 0x000000403c037810 */ /* 0x000fe20007f1e0ff */
[----:B--2--5:R-:W-:Y:S01]  /*1e220*/  VIADD R4, R214, 0x40 ;  /* 0x00000040d6047836 */ /* 0x024fe20000000000 */
[----:B------:R-:W-:Y:S01]  /*1e230*/  ULDC UR4, c[0x0][0xa8c] ;  /* 0x0002a30000047ab9 */ /* 0x000fe20000000800 */
[----:B------:R-:W-:Y:S01]  /*1e240*/  ULDC.64 UR6, c[0x0][0xad8] ;  /* 0x0002b60000067ab9 */ /* 0x000fe20000000a00 */
[----:B------:R-:W-:Y:S01]  /*1e250*/  IADD3.X R0, RZ, R61, RZ, P0, !PT ;  /* 0x0000003dff007210 */ /* 0x000fe200007fe4ff */
[----:B------:R-:W-:Y:S01]  /*1e260*/  IMAD.MOV.U32 R5, RZ, RZ, R67 ;  /* 0x000000ffff057224 */ /* 0x000fe200078e0043 */
[----:B------:R-:W-:Y:S01]  /*1e270*/  ISETP.GE.AND P3, PT, R4, UR4, PT ;  /* 0x0000000404007c0c */ /* 0x000fe2000bf66270 */
[----:B------:R-:W-:Y:S01]  /*1e280*/  IMAD.MOV.U32 R4, RZ, RZ, R62 ;  /* 0x000000ffff047224 */ /* 0x000fe200078e003e */
[C---:B------:R-:W-:Y:S01]  /*1e290*/  ISETP.GE.AND P1, PT, R214.reuse, UR4, PT ;  /* 0x00000004d6007c0c */ /* 0x040fe2000bf26270 */
[----:B---3--:R-:W-:Y:S02]  /*1e2a0*/  VIADD R6, R214, 0x80 ;  /* 0x00000080d6067836 */ /* 0x008fe40000000000 */
[----:B------:R-:W-:-:S02]  /*1e2b0*/  IMAD R0, R0, UR6, RZ ;  /* 0x0000000600007c24 */ /* 0x000fc4000f8e02ff */
        /* <DEDUP_REMOVED lines=10> */
.L_x_648:
[----:B------:R-:W-:Y:S05]  /*1e360*/  BSYNC B1 ;  /* 0x0000000000017941 */ /* 0x000fea0003800000 */
.L_x_647:
[----:B------:R-:W-:Y:S05]  /*1e370*/  @P2 BRA `(.L_x_649) ;  /* 0x0000000c00042947 */ /* 0x000fea0003800000 */
[----:B------:R-:W-:Y:S01]  /*1e380*/  IADD3 R3, P0, R60, 0x60, RZ ;  /* 0x000000603c037810 */ /* 0x000fe20007f1e0ff */
[----:B------:R-:W-:Y:S01]  /*1e390*/  ULDC.64 UR4, c[0x0][0xad8] ;  /* 0x0002b60000047ab9 */ /* 0x000fe20000000a00 */
[----:B--2--5:R-:W-:Y:S01]  /*1e3a0*/  IMAD.MOV.U32 R4, RZ, RZ, R62 ;  /* 0x000000ffff047224 */ /* 0x024fe200078e003e */
[----:B------:R-:W-:Y:S01]  /*1e3b0*/  ULDC.64 UR6, c[0x0][0xa80] ;  /* 0x0002a00000067ab9 */ /* 0x000fe20000000a00 */
[----:B------:R-:W-:Y:S02]  /*1e3c0*/  IMAD.MOV.U32 R5, RZ, RZ, R67 ;  /* 0x000000ffff057224 */ /* 0x000fe400078e0043 */
[----:B------:R-:W-:Y:S02]  /*1e3d0*/  IMAD.X R60, RZ, RZ, R61, P0 ;  /* 0x000000ffff3c7224 */ /* 0x000fe400000e063d */
[----:B------:R-:W-:Y:S02]  /*1e3e0*/  VIADD R0, R214, 0x40 ;  /* 0x00000040d6007836 */ /* 0x000fe40000000000 */
[----:B------:R-:W-:-:S02]  /*1e3f0*/  IMAD R60, R60, UR4, RZ ;  /* 0x000000043c3c7c24 */ /* 0x000fc4000f8e02ff */
[C---:B------:R-:W-:Y:S01]  /*1e400*/  IMAD.WIDE.U32 R4, R3.reuse, UR4, R4 ;  /* 0x0000000403047c25 */ /* 0x040fe2000f8e0004 */
[----:B------:R-:W-:Y:S02]  /*1e410*/  ULDC UR4, c[0x0][0xa8c] ;  /* 0x0002a30000047ab9 */ /* 0x000fe40000000800 */
[----:B------:R-:W-:Y:S01]  /*1e420*/  ISETP.GE.AND P1, PT, R214, UR4, PT ;  /* 0x00000004d6007c0c */ /* 0x000fe2000bf26270 */
[----:B------:R-:W-:Y:S01]  /*1e430*/  IMAD R3, R3, UR5, R60 ;  /* 0x0000000503037c24 */ /* 0x000fe2000f8e023c */
[----:B------:R-:W-:Y:S01]  /*1e440*/  ISETP.GE.AND P2, PT, R0, UR4, PT ;  /* 0x0000000400007c0c */ /* 0x000fe2000bf46270 */
[----:B------:R-:W-:Y:S01]  /*1e450*/  VIADD R0, R214, 0x80 ;  /* 0x00000080d6007836 */ /* 0x000fe20000000000 */
[----:B---34-:R-:W-:Y:S01]  /*1e460*/  LEA R6, P0, R4, UR6, 0x1 ;  /* 0x0000000604067c11 */ /* 0x018fe2000f8008ff */
        /* <DEDUP_REMOVED lines=8> */
.L_x_641:
[----:B------:R-:W-:Y:S01]  /*1e4f0*/  ULDC.64 UR4, c[0x0][0xbd8] ;  /* 0x0002f60000047ab9 */ /* 0x000fe20000000a00 */
[----:B------:R-:W-:Y:S01]  /*1e500*/  IMAD.MOV.U32 R3, RZ, RZ, RZ ;  /* 0x000000ffff037224 */ /* 0x000fe200078e00ff */
[----:B------:R-:W-:Y:S02]  /*1e510*/  ISETP.NE.U32.AND P0, PT, RZ, UR4, PT ;  /* 0x00000004ff007c0c */ /* 0x000fe4000bf05070 */
[----:B------:R-:W-:Y:S02]  /*1e520*/  IADD3 R4, P1, R220, UR4, RZ ;  /* 0x00000004dc047c10 */ /* 0x000fe4000ff3e0ff */
[----:B------:R-:W-:Y:S02]  /*1e530*/  ISETP.NE.AND.EX P0, PT, RZ, UR5, PT, P0 ;  /* 0x00000005ff007c0c */ /* 0x000fe4000bf05300 */
[----:B------:R-:W-:Y:S01]  /*1e540*/  IADD3.X R5, R221, UR5, RZ, P1, !PT ;  /* 0x00000005dd057c10 */ /* 0x000fe20008ffe4ff */
[----:B------:R-:W-:Y:S02]  /*1e550*/  ULDC.64 UR4, c[0x0][0xbe0] ;  /* 0x0002f80000047ab9 */ /* 0x000fe40000000a00 */
[----:B------:R-:W-:-:S04]  /*1e560*/  ISETP.NE.U32.AND P1, PT, RZ, UR4, PT ;  /* 0x00000004ff007c0c */ /* 0x000fc8000bf25070 */
[----:B------:R-:W-:-:S04]  /*1e570*/  ISETP.NE.AND.EX P1, PT, RZ, UR5, PT, P1 ;  /* 0x00000005ff007c0c */ /* 0x000fc8000bf25310 */
[----:B------:R2:W5:Y:S09]  /*1e580*/  @P0 LDG.E R3, desc[UR60][R4.64] ;  /* 0x0000003c04030981 */ /* 0x000572000c1e1900 */
[----:B------:R-:W-:Y:S01]  /*1e590*/  @P1 IADD3 R220, P2, R220, UR4, RZ ;  /* 0x00000004dcdc1c10 */ /* 0x000fe2000ff5e0ff */
[----:B------:R-:W-:-:S02]  /*1e5a0*/  ULDC UR4, c[0x0][0xa88] ;  /* 0x0002a20000047ab9 */ /* 0x000fc40000000800 */
[----:B------:R-:W-:Y:S01]  /*1e5b0*/  IMAD.U32 R0, RZ, RZ, UR4 ;  /* 0x00000004ff007e24 */ /* 0x000fe2000f8e00ff */
[----:B------:R-:W-:-:S05]  /*1e5c0*/  @P1 IADD3.X R221, R221, UR5, RZ, P2, !PT ;  /* 0x00000005dddd1c10 */ /* 0x000fca00097fe4ff */
[----:B------:R2:W5:Y:S01]  /*1e5d0*/  @P1 LDG.E R0, desc[UR60][R220.64] ;  /* 0x0000003cdc001981 */ /* 0x000562000c1e1900 */
[----:B------:R-:W3:Y:S02]  /*1e5e0*/  S2R R6, SR_TID.X ;  /* 0x0000000000067919 */ /* 0x000ee40000002100 */
[----:B---3--:R-:W-:-:S05]  /*1e5f0*/  VIADD R7, R6, 0xffffff80 ;  /* 0xffffff8006077836 */ /* 0x008fca0000000000 */
[----:B------:R-:W-:Y:S01]  /*1e600*/  ISETP.GE.AND P2, PT, R7, 0x80, PT ;  /* 0x000000800700780c */ /* 0x000fe20003f46270 */
[----:B--2---:R-:W-:-:S12]  /*1e610*/  @P1 BRA `(.L_x_650) ;  /* 0x0000000000101947 */ /* 0x004fd80003800000 */
[----:B------:R-:W-:Y:S05]  /*1e620*/  @!P0 BRA `(.L_x_650) ;  /* 0x00000000000c8947 */ /* 0x000fea0003800000 */
[----:B------:R-:W2:Y:S04]  /*1e630*/  LDG.E R7, desc[UR60][R4.64] ;  /* 0x0000003c04077981 */ /* 0x000ea8000c1e1900 */
[----:B-----5:R-:W2:Y:S02]  /*1e640*/  LDG.E R0, desc[UR60][R4.64+0x4] ;  /* 0x0000043c04007981 */ /* 0x020ea4000c1e1900 */
[----:B--2---:R-:W-:-:S07]  /*1e650*/  IMAD.IADD R0, R0, 0x1, -R7 ;  /* 0x0000000100007824 */ /* 0x004fce00078e0a07 */
.L_x_650:
[----:B------:R-:W-:Y:S01]  /*1e660*/  BSSY B1, `(.L_x_651) ;  /* 0x000001c000017945 */ /* 0x000fe20003800000 */
[----:B------:R-:W-:Y:S02]  /*1e670*/  SHF.R.S32.HI R9, RZ, 0x1f, R219 ;  /* 0x0000001fff097819 */ /* 0x000fe400000114db */
[----:B------:R-:W-:Y:S02]  /*1e680*/  SHF.R.S32.HI R215, RZ, 0x1f, R214 ;  /* 0x0000001fffd77819 */ /* 0x000fe400000114d6 */
[----:B------:R-:W-:Y:S02]  /*1e690*/  SEL R11, R222, RZ, !P0 ;  /* 0x000000ffde0b7207 */ /* 0x000fe40004000000 */
[----:B------:R-:W-:Y:S02]  /*1e6a0*/  SEL R226, R226, RZ, !P0 ;  /* 0x000000ffe2e27207 */ /* 0x000fe40004000000 */
[----:B-----5:R-:W-:Y:S01]  /*1e6b0*/  SHF.R.S32.HI R8, RZ, 0x1f, R3 ;  /* 0x0000001fff087819 */ /* 0x020fe20000011403 */
[----:B------:R-:W-:Y:S06]  /*1e6c0*/  @P2 BRA `(.L_x_652) ;  /* 0x0000000000542947 */ /* 0x000fec0003800000 */
[----:B------:R-:W-:-:S04]  /*1e6d0*/  IMAD R4, R225, 0x80, R6 ;  /* 0x00000080e1047824 */ /* 0x000fc800078e0206 */
[----:B------:R-:W-:-:S05]  /*1e6e0*/  VIADD R5, R4, 0xffffff80 ;  /* 0xffffff8004057836 */ /* 0x000fca0000000000 */
[----:B------:R-:W-:-:S13]  /*1e6f0*/  ISETP.GE.AND P0, PT, R5, R0, PT ;  /* 0x000000000500720c */ /* 0x000fda0003f06270 */
[----:B------:R-:W-:Y:S05]  /*1e700*/  @P0 BRA `(.L_x_652) ;  /* 0x0000000000440947 */ /* 0x000fea0003800000 */
[----:B------:R-:W-:Y:S01]  /*1e710*/  IADD3 R4, P0, R5, R3, RZ ;  /* 0x0000000305047210 */ /* 0x000fe20007f1e0ff */
[----:B------:R-:W-:Y:S02]  /*1e720*/  ULDC.64 UR4, c[0x0][0xb70] ;  /* 0x0002dc0000047ab9 */ /* 0x000fe40000000a00 */
[----:B------:R-:W-:Y:S01]  /*1e730*/  IMAD R6, R9, UR4, RZ ;  /* 0x0000000409067c24 */ /* 0x000fe2000f8e02ff */
[----:B------:R-:W-:-:S03]  /*1e740*/  LEA.HI.X.SX32 R5, R5, R8, 0x1, P0 ;  /* 0x0000000805057211 */ /* 0x000fc600000f0eff */
[C---:B------:R-:W-:Y:S02]  /*1e750*/  IMAD R7, R219.reuse, UR5, R6 ;  /* 0x00000005db077c24 */ /* 0x040fe4000f8e0206 */
[----:B------:R-:W-:Y:S01]  /*1e760*/  IMAD.WIDE.U32 R4, R219, UR4, R4 ;  /* 0x00000004db047c25 */ /* 0x000fe2000f8e0004 */
[----:B------:R-:W-:-:S03]  /*1e770*/  ULDC.64 UR4, c[0x0][0xb78] ;  /* 0x0002de0000047ab9 */ /* 0x000fc60000000a00 */
[----:B------:R-:W-:Y:S01]  /*1e780*/  IMAD R6, R226, UR4, RZ ;  /* 0x00000004e2067c24 */ /* 0x000fe2000f8e02ff */
[----:B------:R-:W-:-:S03]  /*1e790*/  IADD3 R5, R5, R7, RZ ;  /* 0x0000000705057210 */ /* 0x000fc60007ffe0ff */
[C---:B------:R-:W-:Y:S02]  /*1e7a0*/  IMAD R7, R11.reuse, UR5, R6 ;  /* 0x000000050b077c24 */ /* 0x040fe4000f8e0206 */
[----:B------:R-:W-:Y:S01]  /*1e7b0*/  IMAD.WIDE.U32 R4, R11, UR4, R4 ;  /* 0x000000040b047c25 */ /* 0x000fe2000f8e0004 */
[----:B------:R-:W-:-:S03]  /*1e7c0*/  ULDC.64 UR4, c[0x0][0xb40] ;  /* 0x0002d00000047ab9 */ /* 0x000fc60000000a00 */
[----:B------:R-:W-:Y:S01]  /*1e7d0*/  IMAD.IADD R5, R5, 0x1, R7 ;  /* 0x0000000105057824 */ /* 0x000fe200078e0207 */
[----:B------:R-:W-:-:S04]  /*1e7e0*/  LEA R6, P0, R4, UR4, 0x2 ;  /* 0x0000000404067c11 */ /* 0x000fc8000f8010ff */
[----:B------:R-:W-:Y:S01]  /*1e7f0*/  LEA.HI.X R7, R4, UR5, R5, 0x2, P0 ;  /* 0x0000000504077c11 */ /* 0x000fe200080f1405 */
[----:B------:R-:W-:-:S05]  /*1e800*/  IMAD.MOV.U32 R5, RZ, RZ, -0x800000 ;  /* 0xff800000ff057424 */ /* 0x000fca00078e00ff */
[----:B------:R2:W-:Y:S03]  /*1e810*/  STG.E desc[UR60][R6.64], R5 ;  /* 0x0000000506007986 */ /* 0x0005e6000c10193c */
.L_x_652:
[----:B------:R-:W-:Y:S05]  /*1e820*/  BSYNC B1 ;  /* 0x0000000000017941 */ /* 0x000fea0003800000 */
.L_x_651:
[----:B------:R-:W-:Y:S01]  /*1e830*/  ULDC.64 UR4, c[0x0][0xaa0] ;  /* 0x0002a80000047ab9 */ /* 0x000fe20000000a00 */
[----:B--2---:R-:W-:Y:S01]  /*1e840*/  IMAD R7, R225, -0x80, R0 ;  /* 0xffffff80e1077824 */ /* 0x004fe200078e0200 */
[----:B------:R-:W-:Y:S01]  /*1e850*/  BSSY B1, `(.L_x_653) ;  /* 0x000002d000017945 */ /* 0x000fe20003800000 */
[----:B------:R-:W-:Y:S02]  /*1e860*/  IMAD R6, R8, UR4, RZ ;  /* 0x0000000408067c24 */ /* 0x000fe4000f8e02ff */
[----:B------:R-:W-:Y:S01]  /*1e870*/  IMAD.WIDE.U32 R4, R3, UR4, R214 ;  /* 0x0000000403047c25 */ /* 0x000fe2000f8e00d6 */
[----:B------:R-:W-:-:S03]  /*1e880*/  ISETP.GE.AND P3, PT, R216, R7, PT ;  /* 0x00000007d800720c */ /* 0x000fc60003f66270 */
[----:B------:R-:W-:Y:S01]  /*1e890*/  IMAD R3, R3, UR5, R6 ;  /* 0x0000000503037c24 */ /* 0x000fe2000f8e0206 */
[----:B------:R-:W-:Y:S01]  /*1e8a0*/  ULDC.64 UR4, c[0x0][0xae0] ;  /* 0x0002b80000047ab9 */ /* 0x000fe20000000a00 */
[----:B------:R-:W-:Y:S02]  /*1e8b0*/  VIADD R0, R216, 0x40 ;  /* 0x00000040d8007836 */ /* 0x000fe40000000000 */
[----:B------:R-:W-:Y:S02]  /*1e8c0*/  IMAD.IADD R5, R5, 0x1, R3 ;  /* 0x0000000105057824 */ /* 0x000fe400078e0203 */
[----:B------:R-:W-:Y:S01]  /*1e8d0*/  IMAD R6, R9, UR4, RZ ;  /* 0x0000000409067c24 */ /* 0x000fe2000f8e02ff */
[----:B------:R-:W-:Y:S01]  /*1e8e0*/  ISETP.GE.AND P1, PT, R0, R7, PT ;  /* 0x000000070000720c */ /* 0x000fe20003f26270 */
[----:B------:R-:W-:Y:S01]  /*1e8f0*/  IMAD.WIDE.U32 R4, R219, UR4, R4 ;  /* 0x00000004db047c25 */ /* 0x000fe2000f8e0004 */
[----:B------:R-:W-:-:S03]  /*1e900*/  SHF.R.S32.HI R9, RZ, 0x1f, R216 ;  /* 0x0000001fff097819 */ /* 0x000fc600000114d8 */
[----:B------:R-:W-:Y:S01]  /*1e910*/  IMAD R3, R219, UR5, R6 ;  /* 0x00000005db037c24 */ /* 0x000fe2000f8e0206 */
[----:B------:R-:W-:Y:S01]  /*1e920*/  ULDC.64 UR4, c[0x0][0xae8] ;  /* 0x0002ba0000047ab9 */ /* 0x000fe20000000a00 */
[C---:B------:R-:W-:Y:S02]  /*1e930*/  VIADD R8, R216.reuse, 0x20 ;  /* 0x00000020d8087836 */ /* 0x040fe40000000000 */
[----:B------:R-:W-:Y:S02]  /*1e940*/  VIADD R6, R216, 0x60 ;  /* 0x00000060d8067836 */ /* 0x000fe40000000000 */
[----:B------:R-:W-:Y:S01]  /*1e950*/  IMAD.IADD R5, R5, 0x1, R3 ;  /* 0x0000000105057824 */ /* 0x000fe200078e0203 */
[-C--:B------:R-:W-:Y:S01]  /*1e960*/  ISETP.GE.AND P2, PT, R8, R7.reuse, PT ;  /* 0x000000070800720c */ /* 0x080fe20003f46270 */
[----:B------:R-:W-:Y:S01]  /*1e970*/  IMAD R0, R226, UR4, RZ ;  /* 0x00000004e2007c24 */ /* 0x000fe2000f8e02ff */
[----:B------:R-:W-:Y:S01]  /*1e980*/  ISETP.GE.AND P0, PT, R6, R7, PT ;  /* 0x000000070600720c */ /* 0x000fe20003f06270 */
[----:B------:R-:W-:-:S04]  /*1e990*/  IMAD.WIDE.U32 R6, R11, UR4, R4 ;  /* 0x000000040b067c25 */ /* 0x000fc8000f8e0004 */
[----:B------:R-:W-:Y:S02]  /*1e9a0*/  IMAD R3, R11, UR5, R0 ;  /* 0x000000050b037c24 */ /* 0x000fe4000f8e0200 */
[----:B------:R-:W-:Y:S02]  /*1e9b0*/  IMAD.MOV.U32 R8, RZ, RZ, R216 ;  /* 0x000000ffff087224 */ /* 0x000fe400078e00d8 */
[----:B------:R-:W-:Y:S02]  /*1e9c0*/  IMAD.IADD R11, R7, 0x1, R3 ;  /* 0x00000001070b7824 */ /* 0x000fe400078e0203 */
[----:B------:R-:W-:Y:S01]  /*1e9d0*/  IMAD.WIDE R8, R225, 0x80, R8 ;  /* 0x00000080e1087825 */ /* 0x000fe200078e0208 */
[----:B------:R-:W-:Y:S06]  /*1e9e0*/  @P3 BRA `(.L_x_654) ;  /* 0x00000000004c3947 */ /* 0x000fec0003800000 */
        /* <DEDUP_REMOVED lines=19> */
.L_x_654:
[----:B------:R-:W-:Y:S05]  /*1eb20*/  BSYNC B1 ;  /* 0x0000000000017941 */ /* 0x000fea0003800000 */
.L_x_653:
[----:B------:R-:W-:Y:S04]  /*1eb30*/  BSSY B1, `(.L_x_655) ;  /* 0x0000017000017945 */ /* 0x000fe80003800000 */
[----:B------:R-:W-:Y:S05]  /*1eb40*/  @P2 BRA `(.L_x_656) ;  /* 0x0000000000542947 */ /* 0x000fea0003800000 */
[----:B------:R-:W-:Y:S01]  /*1eb50*/  IADD3 R3, P2, R8, 0x20, RZ ;  /* 0x0000002008037810 */ /* 0x000fe20007f5e0ff */
        /* <DEDUP_REMOVED lines=14> */
[----:B--2---:R-:W-:Y:S01]  /*1ec40*/  LEA R12, P2, R4, UR6, 0x1 ;  /* 0x00000006040c7c11 */ /* 0x004fe2000f8408ff */
[----:B------:R-:W-:-:S05]  /*1ec50*/  IMAD.IADD R3, R5, 0x1, R3 ;  /* 0x0000000105037824 */ /* 0x000fca00078e0203 */
[----:B------:R-:W-:-:S05]  /*1ec60*/  LEA.HI.X R13, R4, UR7, R3, 0x1, P2 ;  /* 0x00000007040d7c11 */ /* 0x000fca00090f0c03 */
[----:B------:R3:W-:Y:S04]  /*1ec70*/  @!P3 STG.E.128 desc[UR60][R12.64], RZ ;  /* 0x000000ff0c00b986 */ /* 0x0007e8000c101d3c */
[----:B------:R3:W-:Y:S04]  /*1ec80*/  @!P4 STG.E.128 desc[UR60][R12.64+0x80], RZ ;  /* 0x000080ff0c00c986 */ /* 0x0007e8000c101d3c */
[----:B------:R3:W-:Y:S02]  /*1ec90*/  @!P5 STG.E.128 desc[UR60][R12.64+0x100], RZ ;  /* 0x000100ff0c00d986 */ /* 0x0007e4000c101d3c */
.L_x_656:
[----:B------:R-:W-:Y:S05]  /*1eca0*/  BSYNC B1 ;  /* 0x0000000000017941 */ /* 0x000fea0003800000 */
.L_x_655:
        /* <DEDUP_REMOVED lines=17> */
[----:B--23--:R-:W-:Y:S01]  /*1edc0*/  LEA R12, P1, R4, UR6, 0x1 ;  /* 0x00000006040c7c11 */ /* 0x00cfe2000f8208ff */
[----:B------:R-:W-:-:S05]  /*1edd0*/  IMAD.IADD R3, R5, 0x1, R3 ;  /* 0x0000000105037824 */ /* 0x000fca00078e0203 */
[----:B------:R-:W-:-:S05]  /*1ede0*/  LEA.HI.X R13, R4, UR7, R3, 0x1, P1 ;  /* 0x00000007040d7c11 */ /* 0x000fca00088f0c03 */
[----:B------:R4:W-:Y:S04]  /*1edf0*/  @!P2 STG.E.128 desc[UR60][R12.64], RZ ;  /* 0x000000ff0c00a986 */ /* 0x0009e8000c101d3c */
[----:B------:R4:W-:Y:S04]  /*1ee00*/  @!P3 STG.E.128 desc[UR60][R12.64+0x80], RZ ;  /* 0x000080ff0c00b986 */ /* 0x0009e8000c101d3c */
[----:B------:R4:W-:Y:S02]  /*1ee10*/  @!P4 STG.E.128 desc[UR60][R12.64+0x100], RZ ;  /* 0x000100ff0c00c986 */ /* 0x0009e4000c101d3c */
.L_x_658:
[----:B------:R-:W-:Y:S05]  /*1ee20*/  BSYNC B1 ;  /* 0x0000000000017941 */ /* 0x000fea0003800000 */
.L_x_657:
        /* <DEDUP_REMOVED lines=22> */
.L_x_649:
[----:B------:R-:W-:Y:S05]  /*1ef90*/  BSYNC B0 ;  /* 0x0000000000007941 */ /* 0x000fea0003800000 */
.L_x_640:
[----:B------:R-:W-:Y:S02]  /*1efa0*/  ULDC UR4, c[0x0][0xc14] ;  /* 0x0003050000047ab9 */ /* 0x000fe40000000800 */
[----:B-1----:R-:W-:-:S13]  /*1efb0*/  ISETP.GE.AND P0, PT, R151, UR4, PT ;  /* 0x0000000497007c0c */ /* 0x002fda000bf06270 */
[----:B------:R-:W-:Y:S05]  /*1efc0*/  @!P0 BRA `(.L_x_659) ;  /* 0xfffffe2000988947 */ /* 0x000fea000383ffff */
[----:B------:R-:W-:Y:S05]  /*1efd0*/  BRA `(.L_x_448) ;  /* 0x0000005c00707947 */ /* 0x000fea0003800000 */
.L_x_446:
[----:B------:R-:W-:-:S08]  /*1efe0*/  NOP ;  /* 0x0000000000007918 */ /* 0x000fd00000000000 */
[----:B0-----:R-:W0:-:S00]  /*1eff0*/  USETMAXREG.DEALLOC.CTAPOOL 0x18 ;  /* 0x00000018000079c8 */ /* 0x001e0000080e0500 */
[----:B0-----:R-:W-:-:S06]  /*1f000*/  LOP3.LUT R0, R0, 0x3, RZ, 0xc0, !PT ;  /* 0x0000000300007812 */ /* 0x001fcc00078ec0ff */
[----:B------:R-:W0:Y:S02]  /*1f010*/  SHFL.IDX PT, R0, R0, RZ, 0x1f ;  /* 0x00001fff00007589 */ /* 0x000e2400000e0000 */
[----:B0-----:R-:W-:-:S13]  /*1f020*/  ISETP.NE.AND P0, PT, R0, RZ, PT ;  /* 0x000000ff0000720c */ /* 0x001fda0003f05270 */
[----:B------:R-:W-:Y:S05]  /*1f030*/  @P0 BRA `(.L_x_448) ;  /* 0x0000005c00580947 */ /* 0x000fea0003800000 */
[----:B------:R-:W2:Y:S01]  /*1f040*/  LDL.LU R7, [R1] ;  /* 0x0000000001077983 */ /* 0x000ea20000300800 */
[----:B------:R-:W-:Y:S01]  /*1f050*/  LOP3.LUT R8, R4, 0x1f, RZ, 0xc0, !PT ;  /* 0x0000001f04087812 */ /* 0x000fe200078ec0ff */
[----:B------:R-:W-:Y:S01]  /*1f060*/  ULDC UR5, c[0x0][0xc14] ;  /* 0x0003050000057ab9 */ /* 0x000fe20000000800 */
[----:B------:R-:W-:Y:S01]  /*1f070*/  IMAD.MOV.U32 R0, RZ, RZ, RZ ;  /* 0x000000ffff007224 */ /* 0x000fe200078e00ff */
[----:B------:R-:W0:Y:S01]  /*1f080*/  S2UR UR6, SR_CTAID.X ;  /* 0x00000000000679c3 */ /* 0x000e220000002500 */
[----:B------:R-:W-:Y:S01]  /*1f090*/  ISETP.NE.AND P0, PT, R8, 0x1f, PT ;  /* 0x0000001f0800780c */ /* 0x000fe20003f05270 */
[----:B------:R-:W-:Y:S01]  /*1f0a0*/  ULDC UR4, c[0x0][0xc10] ;  /* 0x0003040000047ab9 */ /* 0x000fe20000000800 */
[----:B--2---:R-:W-:-:S11]  /*1f0b0*/  LOP3.LUT R7, R7, 0xffffffdf, RZ, 0xc0, !PT ;  /* 0xffffffdf07077812 */ /* 0x004fd600078ec0ff */
[----:B------:R-:W-:Y:S02]  /*1f0c0*/  @P0 LOP3.LUT R7, R7, 0x20, RZ, 0xfc, !PT ;  /* 0x0000002007070812 */ /* 0x000fe400078efcff */
[----:B------:R-:W-:-:S13]  /*1f0d0*/  ISETP.GE.OR P0, PT, R8, UR5, !P0 ;  /* 0x0000000508007c0c */ /* 0x000fda000c706670 */
[----:B------:R-:W1:Y:S02]  /*1f0e0*/  @!P0 LDC.64 R2, c[0x0][0xc58] ;  /* 0x00031600ff028b82 */ /* 0x000e640000000a00 */
[----:B-1----:R-:W-:-:S05]  /*1f0f0*/  @!P0 IMAD.WIDE.U32 R2, R8, 0x4, R2 ;  /* 0x0000000408028825 */ /* 0x002fca00078e0002 */
        /* <DEDUP_REMOVED lines=10> */
[----:B--2---:R-:W1:Y:S02]  /*1f1a0*/  SHFL.UP PT, R4, R0, 0x1, RZ ;  /* 0x0420000000047989 */ /* 0x004e6400000e00ff */
[----:B-1----:R-:W-:-:S05]  /*1f1b0*/  SEL R5, R4, RZ, P1 ;  /* 0x000000ff04057207 */ /* 0x002fca0000800000 */
[----:B------:R-:W-:-:S05]  /*1f1c0*/  IMAD.IADD R5, R0, 0x1, R5 ;  /* 0x0000000100057824 */ /* 0x000fca00078e0205 */
[----:B------:R-:W1:Y:S02]  /*1f1d0*/  SHFL.UP PT, R4, R5, 0x2, RZ ;  /* 0x0440000005047989 */ /* 0x000e6400000e00ff */
[----:B-1----:R-:W-:Y:S02]  /*1f1e0*/  SEL R4, R4, RZ, P0 ;  /* 0x000000ff04047207 */ /* 0x002fe40000000000 */
[----:B------:R-:W-:-:S03]  /*1f1f0*/  ISETP.GE.U32.AND P0, PT, R8, 0x4, PT ;  /* 0x000000040800780c */ /* 0x000fc60003f06070 */
[----:B------:R-:W-:-:S05]  /*1f200*/  IMAD.IADD R4, R5, 0x1, R4 ;  /* 0x0000000105047824 */ /* 0x000fca00078e0204 */
[----:B------:R-:W1:Y:S05]  /*1f210*/  SHFL.UP PT, R6, R4, 0x4, RZ ;  /* 0x0480000004067989 */ /* 0x000e6a00000e00ff */
[----:B------:R-:W-:-:S04]  /*1f220*/  @P0 LOP3.LUT R7, R7, 0x8, RZ, 0xfc, !PT ;  /* 0x0000000807070812 */ /* 0x000fc800078efcff */
[----:B------:R-:W-:Y:S02]  /*1f230*/  LOP3.LUT R7, R7, 0xfffffffb, RZ, 0xc0, !PT ;  /* 0xfffffffb07077812 */ /* 0x000fe400078ec0ff */
[----:B-1----:R-:W-:Y:S02]  /*1f240*/  SEL R3, R6, RZ, P0 ;  /* 0x000000ff06037207 */ /* 0x002fe40000000000 */
[----:B------:R-:W-:Y:S02]  /*1f250*/  ISETP.GE.U32.AND P0, PT, R8, 0x8, PT ;  /* 0x000000080800780c */ /* 0x000fe40003f06070 */
[----:B------:R-:W-:-:S05]  /*1f260*/  IADD3 R3, R4, R3, RZ ;  /* 0x0000000304037210 */ /* 0x000fca0007ffe0ff */
[----:B------:R-:W1:Y:S06]  /*1f270*/  SHFL.UP PT, R2, R3, 0x8, RZ ;  /* 0x0500000003027989 */ /* 0x000e6c00000e00ff */
[----:B------:R-:W-:-:S04]  /*1f280*/  @P0 LOP3.LUT R7, R7, 0x4, RZ, 0xfc, !PT ;  /* 0x0000000407070812 */ /* 0x000fc800078efcff */
[----:B------:R-:W-:Y:S02]  /*1f290*/  LOP3.LUT R7, R7, 0xfffffffd, RZ, 0xc0, !PT ;  /* 0xfffffffd07077812 */ /* 0x000fe400078ec0ff */
[----:B-1----:R-:W-:Y:S02]  /*1f2a0*/  SEL R2, R2, RZ, P0 ;  /* 0x000000ff02027207 */ /* 0x002fe40000000000 */
[----:B------:R-:W-:-:S03]  /*1f2b0*/  ISETP.GE.U32.AND P0, PT, R8, 0x10, PT ;  /* 0x000000100800780c */ /* 0x000fc60003f06070 */
[----:B------:R-:W-:-:S05]  /*1f2c0*/  IMAD.IADD R5, R3, 0x1, R2 ;  /* 0x0000000103057824 */ /* 0x000fca00078e0202 */
[----:B------:R-:W1:Y:S05]  /*1f2d0*/  SHFL.UP PT, R2, R5, 0x10, RZ ;  /* 0x0600000005027989 */ /* 0x000e6a00000e00ff */
[----:B------:R-:W-:-:S05]  /*1f2e0*/  @P0 LOP3.LUT R7, R7, 0x2, RZ, 0xfc, !PT ;  /* 0x0000000207070812 */ /* 0x000fca00078efcff */
[----:B------:R-:W-:Y:S01]  /*1f2f0*/  STL [R1], R7 ;  /* 0x0000000701007387 */ /* 0x000fe20000100800 */
[----:B-1----:R-:W-:-:S05]  /*1f300*/  SEL R2, R2, RZ, P0 ;  /* 0x000000ff02027207 */ /* 0x002fca0000000000 */
[----:B------:R-:W-:-:S05]  /*1f310*/  IMAD.IADD R2, R5, 0x1, R2 ;  /* 0x0000000105027824 */ /* 0x000fca00078e0202 */
[----:B------:R-:W1:Y:S02]  /*1f320*/  SHFL.IDX PT, R4, R2, 0x1f, 0x1f ;  /* 0x03e01f0002047f89 */ /* 0x000e6400000e0000 */
[----:B-1----:R-:W-:-:S04]  /*1f330*/  IMAD R4, R4, UR4, RZ ;  /* 0x0000000404047c24 */ /* 0x002fc8000f8e02ff */
[----:B------:R-:W-:Y:S01]  /*1f340*/  IMAD.MOV.U32 R7, RZ, RZ, R4 ;  /* 0x000000ffff077224 */ /* 0x000fe200078e0004 */
[----:B0-----:R-:W-:-:S13]  /*1f350*/  ISETP.GT.AND P0, PT, R4, UR6, PT ;  /* 0x0000000604007c0c */ /* 0x001fda000bf04270 */
[----:B------:R-:W-:Y:S05]  /*1f360*/  @P0 BRA `(.L_x_660) ;  /* 0x0000000000c40947 */ /* 0x000fea0003800000 */
[----:B------:R-:W-:Y:S01]  /*1f370*/  IMAD.MOV.U32 R4, RZ, RZ, R7 ;  /* 0x000000ffff047224 */ /* 0x000fe200078e0007 */
[----:B------:R-:W-:Y:S01]  /*1f380*/  ULDC UR5, c[0x0][0xc14] ;  /* 0x0003050000057ab9 */ /* 0x000fe20000000800 */
[----:B------:R-:W-:Y:S01]  /*1f390*/  IMAD.MOV.U32 R19, RZ, RZ, RZ ;  /* 0x000000ffff137224 */ /* 0x000fe200078e00ff */
[----:B------:R-:W-:Y:S01]  /*1f3a0*/  ULDC UR7, c[0x0][0xc14] ;  /* 0x0003050000077ab9 */ /* 0x000fe20000000800 */
[----:B------:R-:W-:-:S05]  /*1f3b0*/  ULDC UR4, c[0x0][0xc10] ;  /* 0x0003040000047ab9 */ /* 0x000fca0000000800 */
.L_x_664:
[----:B------:R-:W-:Y:S02]  /*1f3c0*/  VIADD R0, R19, 0x1f ;  /* 0x0000001f13007836 */ /* 0x000fe40000000000 */
[----:B------:R-:W-:-:S03]  /*1f3d0*/  IMAD.U32 R19, RZ, RZ, UR7 ;  /* 0x00000007ff137e24 */ /* 0x000fc6000f8e00ff */
[----:B------:R-:W-:-:S13]  /*1f3e0*/  ISETP.GE.AND P0, PT, R0, UR5, PT ;  /* 0x0000000500007c0c */ /* 0x000fda000bf06270 */
[----:B------:R-:W-:Y:S05]  /*1f3f0*/  @P0 BRA `(.L_x_661) ;  /* 0x0000000400440947 */ /* 0x000fea0003800000 */
[----:B------:R-:W0:Y:S01]  /*1f400*/  S2R R7, SR_TID.X ;  /* 0x0000000000077919 */ /* 0x000e220000002100 */
[----:B------:R-:W-:Y:S01]  /*1f410*/  IMAD.MOV.U32 R19, RZ, RZ, R0 ;  /* 0x000000ffff137224 */ /* 0x000fe200078e0000 */
[----:B------:R-:W-:Y:S01]  /*1f420*/  BSSY B0, `(.L_x_662) ;  /* 0x000000a000007945 */ /* 0x000fe20003800000 */
[----:B------:R-:W-:Y:S01]  /*1f430*/  IMAD.MOV.U32 R0, RZ, RZ, RZ ;  /* 0x000000ffff007224 */ /* 0x000fe200078e00ff */
        /* <DEDUP_REMOVED lines=8> */
.L_x_663:
[----:B------:R-:W-:Y:S05]  /*1f4c0*/  BSYNC B0 ;  /* 0x0000000000007941 */ /* 0x000fea0003800000 */
.L_x_662:
[----:B0----5:R-:W0:Y:S01]  /*1f4d0*/  SHFL.UP PT, R2, R0, 0x1, RZ ;  /* 0x0420000000027989 */ /* 0x021e2200000e00ff */
[C---:B------:R-:W-:Y:S02]  /*1f4e0*/  ISETP.NE.AND P0, PT, R7.reuse, RZ, PT ;  /* 0x000000ff0700720c */ /* 0x040fe40003f05270 */
[C---:B------:R-:W-:Y:S02]  /*1f4f0*/  ISETP.GE.U32.AND P1, PT, R7.reuse, 0x2, PT ;  /* 0x000000020700780c */ /* 0x040fe40003f26070 */
        /* <DEDUP_REMOVED lines=22> */
[----:B------:R-:W-:Y:S02]  /*1f660*/  IMAD.MOV.U32 R2, RZ, RZ, R7 ;  /* 0x000000ffff027224 */ /* 0x000fe400078e0007 */
[----:B------:R-:W-:-:S07]  /*1f670*/  IMAD.MOV.U32 R7, RZ, RZ, R3 ;  /* 0x000000ffff077224 */ /* 0x000fce00078e0003 */
.L_x_660:
        /* <DEDUP_REMOVED lines=16> */
.L_x_665:
[----:B-1----:R-:W-:Y:S01]  /*1f780*/  IMAD R16, R16, UR4, R7 ;  /* 0x0000000410107c24 */ /* 0x002fe2000f8e0207 */
[----:B------:R-:W-:Y:S01]  /*1f790*/  IABS R6, R0 ;  /* 0x0000000000067213 */ /* 0x000fe20000000000 */
[----:B------:R-:W-:Y:S02]  /*1f7a0*/  IMAD R7, R10, R5, RZ ;  /* 0x000000050a077224 */ /* 0x000fe400078e02ff */
[----:B0-----:R-:W-:Y:S01]  /*1f7b0*/  IMAD.MOV.U32 R2, RZ, RZ, RZ ;  /* 0x000000ffff027224 */ /* 0x001fe200078e00ff */
[----:B------:R-:W-:Y:S01]  /*1f7c0*/  IADD3 R17, -R16, UR6, RZ ;  /* 0x0000000610117c10 */ /* 0x000fe2000fffe1ff */
[----:B------:R-:W-:Y:S02]  /*1f7d0*/  IMAD.MOV R6, RZ, RZ, -R6 ;  /* 0x000000ffff067224 */ /* 0x000fe400078e0a06 */
[----:B------:R-:W-:Y:S01]  /*1f7e0*/  IMAD.HI.U32 R2, R3, R7, R2 ;  /* 0x0000000703027227 */ /* 0x000fe200078e0002 */
[----:B------:R-:W-:-:S03]  /*1f7f0*/  IABS R3, R17 ;  /* 0x0000001100037213 */ /* 0x000fc60000000000 */
[----:B------:R-:W-:Y:S02]  /*1f800*/  IMAD.IADD R19, R4, 0x1, R19 ;  /* 0x0000000104137824 */ /* 0x000fe400078e0213 */
[----:B------:R-:W-:-:S04]  /*1f810*/  IMAD.HI.U32 R2, R2, R3, RZ ;  /* 0x0000000302027227 */ /* 0x000fc800078e00ff */
[----:B------:R-:W-:Y:S01]  /*1f820*/  IMAD R6, R2, R6, R3 ;  /* 0x0000000602067224 */ /* 0x000fe200078e0203 */
[----:B------:R-:W-:-:S04]  /*1f830*/  LOP3.LUT R3, R17, R0, RZ, 0x3c, !PT ;  /* 0x0000000011037212 */ /* 0x000fc800078e3cff */
[----:B------:R-:W-:-:S13]  /*1f840*/  ISETP.GT.U32.AND P0, PT, R5, R6, PT ;  /* 0x000000060500720c */ /* 0x000fda0003f04070 */
[----:B------:R-:W-:Y:S02]  /*1f850*/  @!P0 IMAD.IADD R6, R6, 0x1, -R5 ;  /* 0x0000000106068824 */ /* 0x000fe400078e0a05 */
[----:B------:R-:W-:-:S03]  /*1f860*/  @!P0 VIADD R2, R2, 0x1 ;  /* 0x0000000102028836 */ /* 0x000fc60000000000 */
[----:B------:R-:W-:-:S13]  /*1f870*/  ISETP.GE.U32.AND P0, PT, R6, R5, PT ;  /* 0x000000050600720c */ /* 0x000fda0003f06070 */
[----:B------:R-:W-:Y:S01]  /*1f880*/  @P0 VIADD R2, R2, 0x1 ;  /* 0x0000000102020836 */ /* 0x000fe20000000000 */
[----:B------:R-:W-:-:S13]  /*1f890*/  ISETP.GE.AND P0, PT, R3, RZ, PT ;  /* 0x000000ff0300720c */ /* 0x000fda0003f06270 */
[----:B------:R-:W-:Y:S01]  /*1f8a0*/  @!P0 IMAD.MOV R2, RZ, RZ, -R2 ;  /* 0x000000ffff028224 */ /* 0x000fe200078e0a02 */
[----:B------:R-:W-:-:S13]  /*1f8b0*/  ISETP.NE.AND P0, PT, R0, RZ, PT ;  /* 0x000000ff0000720c */ /* 0x000fda0003f05270 */
[----:B------:R-:W-:-:S05]  /*1f8c0*/  @!P0 LOP3.LUT R2, RZ, R0, RZ, 0x33, !PT ;  /* 0x00000000ff028212 */ /* 0x000fca00078e33ff */
[--C-:B------:R-:W-:Y:S02]  /*1f8d0*/  IMAD.MOV R3, RZ, RZ, -R2.reuse ;  /* 0x000000ffff037224 */ /* 0x100fe400078e0a02 */
[----:B------:R-:W-:Y:S02]  /*1f8e0*/  IMAD.MOV.U32 R18, RZ, RZ, R2 ;  /* 0x000000ffff127224 */ /* 0x000fe400078e0002 */
[----:B------:R-:W-:Y:S01]  /*1f8f0*/  IMAD R17, R0, R3, R17 ;  /* 0x0000000300117224 */ /* 0x000fe200078e0211 */
[----:B------:R-:W-:Y:S06]  /*1f900*/  BRA `(.L_x_666) ;  /* 0x00000000000c7947 */ /* 0x000fec0003800000 */
.L_x_661:
[----:B------:R-:W-:Y:S01]  /*1f910*/  IMAD.MOV.U32 R17, RZ, RZ, RZ ;  /* 0x000000ffff117224 */ /* 0x000fe200078e00ff */
[----:B------:R-:W-:Y:S01]  /*1f920*/  MOV R18, RZ ;  /* 0x000000ff00127202 */ /* 0x000fe20000000f00 */
[----:B------:R-:W-:-:S07]  /*1f930*/  IMAD.U32 R16, RZ, RZ, UR6 ;  /* 0x00000006ff107e24 */ /* 0x000fce000f8e00ff */
.L_x_666:
        /* <DEDUP_REMOVED lines=9> */
[----:B------:R-:W-:Y:S01]  /*1f9d0*/  ISETP.GE.AND P0, PT, R19, UR5, PT ;  /* 0x0000000513007c0c */ /* 0x000fe2000bf06270 */
[----:B0-----:R-:W-:-:S05]  /*1f9e0*/  IMAD.MOV.U32 R0, RZ, RZ, 0x1 ;  /* 0x00000001ff007424 */ /* 0x001fca00078e00ff */
[----:B------:R0:W-:Y:S04]  /*1f9f0*/  STL [R1+0x8], R0 ;  /* 0x0000080001007387 */ /* 0x0001e80000100800 */
[----:B------:R0:W-:Y:S03]  /*1fa00*/  STL [R1], RZ ;  /* 0x000000ff01007387 */ /* 0x0001e60000100800 */
[----:B------:R-:W-:Y:S05]  /*1fa10*/  @P0 BRA `(.L_x_667) ;  /* 0x0000004c00f00947 */ /* 0x000fea0003800000 */
[----:B0-----:R-:W-:Y:S01]  /*1fa20*/  IMAD.MOV.U32 R0, RZ, RZ, 0x1 ;  /* 0x00000001ff007424 */ /* 0x001fe200078e00ff */
[----:B------:R0:W-:Y:S01]  /*1fa30*/  STL [R1], RZ ;  /* 0x000000ff01007387 */ /* 0x0001e20000100800 */
[----:B------:R-:W-:Y:S01]  /*1fa40*/  ULDC.64 UR36, c[0x0][0x198] ;  /* 0x0000660000247ab9 */ /* 0x000fe20000000a00 */
[----:B------:R-:W-:Y:S02]  /*1fa50*/  ULDC UR38, c[0x0][0xc] ;  /* 0x0000030000267ab9 */ /* 0x000fe40000000800 */
[----:B------:R0:W-:Y:S04]  /*1fa60*/  STL [R1+0x8], R0 ;  /* 0x0000080001007387 */ /* 0x0001e80000100800 */
[----:B------:R0:W-:Y:S04]  /*1fa70*/  STL [R1+0x10], RZ ;  /* 0x000010ff01007387 */ /* 0x0001e80000100800 */
[----:B------:R0:W-:Y:S04]  /*1fa80*/  STL [R1+0x14], R0 ;  /* 0x0000140001007387 */ /* 0x0001e80000100800 */
[----:B------:R0:W-:Y:S02]  /*1fa90*/  STL [R1+0x30], RZ ;  /* 0x000030ff01007387 */ /* 0x0001e40000100800 */
.L_x_751:
[----:B-1----:R-:W1:Y:S02]  /*1faa0*/  LDC.64 R2, c[0x0][0xc60] ;  /* 0x00031800ff027b82 */ /* 0x002e640000000a00 */
[----:B-1----:R-:W-:-:S05]  /*1fab0*/  IMAD.WIDE R2, R19, 0x4, R2 ;  /* 0x0000000413027825 */ /* 0x002fca00078e0202 */
[----:B------:R-:W0:Y:S01]  /*1fac0*/  LDG.E R11, desc[UR60][R2.64] ;  /* 0x0000003c020b7981 */ /* 0x000e22000c1e1900 */
[----:B------:R-:W-:Y:S05]  /*1fad0*/  YIELD ;  /* 0x0000000000007946 */ /* 0x000fea0003800000 */
[----:B------:R-:W-:Y:S01]  /*1fae0*/  ULDC.64 UR4, c[0x0][0xa28] ;  /* 0x00028a0000047ab9 */ /* 0x000fe20000000a00 */
[----:B------:R-:W-:Y:S01]  /*1faf0*/  IMAD.MOV.U32 R7, RZ, RZ, RZ ;  /* 0x000000ffff077224 */ /* 0x000fe200078e00ff */
[----:B------:R-:W-:Y:S01]  /*1fb00*/  ISETP.NE.U32.AND P0, PT, RZ, UR4, PT ;  /* 0x00000004ff007c0c */ /* 0x000fe2000bf05070 */
[----:B------:R-:W-:Y:S01]  /*1fb10*/  IMAD.MOV.U32 R4, RZ, RZ, RZ ;  /* 0x000000ffff047224 */ /* 0x000fe200078e00ff */
[----:B------:R-:W-:-:S02]  /*1fb20*/  ULDC.64 UR6, c[0x0][0xa10] ;  /* 0x0002840000067ab9 */ /* 0x000fc40000000a00 */
[----:B------:R-:W-:Y:S02]  /*1fb30*/  ISETP.NE.AND.EX P0, PT, RZ, UR5, PT, P0 ;  /* 0x00000005ff007c0c */ /* 0x000fe4000bf05300 */
[----:B0-----:R-:W-:Y:S01]  /*1fb40*/  SHF.R.S32.HI R0, RZ, 0x1f, R11 ;  /* 0x0000001fff007819 */ /* 0x001fe2000001140b */
[----:B------:R-:W-:Y:S10]  /*1fb50*/  STL [R1+0x20], R11 ;  /* 0x0000200b01007387 */ /* 0x000ff40000100800 */
[----:B------:R-:W-:-:S04]  /*1fb60*/  @P0 LEA R2, P1, R11, UR4, 0x2 ;  /* 0x000000040b020c11 */ /* 0x000fc8000f8210ff */
        /* <DEDUP_REMOVED lines=8> */
[----:B--2---:R-:W2:Y:S01]  /*1fbf0*/  @P0 LDG.E R4, desc[UR60][R2.64] ;  /* 0x0000003c02040981 */ /* 0x004ea2000c1e1900 */
[----:B------:R-:W-:Y:S01]  /*1fc00*/  ISETP.NE.U32.AND P1, PT, RZ, UR4, PT ;  /* 0x00000004ff007c0c */ /* 0x000fe2000bf25070 */
[----:B------:R-:W-:Y:S01]  /*1fc10*/  IMAD.MOV.U32 R10, RZ, RZ, RZ ;  /* 0x000000ffff0a7224 */ /* 0x000fe200078e00ff */
[C---:B------:R-:W-:Y:S02]  /*1fc20*/  SHF.L.U64.HI R0, R11.reuse, 0x2, R0 ;  /* 0x000000020b007819 */ /* 0x040fe40000010200 */
[----:B------:R-:W-:Y:S01]  /*1fc30*/  ISETP.NE.AND.EX P1, PT, RZ, UR5, PT, P1 ;  /* 0x00000005ff007c0c */ /* 0x000fe2000bf25310 */
[----:B--2---:R0:W-:Y:S02]  /*1fc40*/  STL [R1+0x38], R4 ;  /* 0x0000380401007387 */ /* 0x0041e40000100800 */
[----:B0-----:R-:W-:-:S10]  /*1fc50*/  IMAD.SHL.U32 R4, R11, 0x4, RZ ;  /* 0x000000040b047824 */ /* 0x001fd400078e00ff */
[----:B------:R-:W-:Y:S01]  /*1fc60*/  @P1 IADD3 R8, P0, R4, UR4, RZ ;  /* 0x0000000404081c10 */ /* 0x000fe2000ff1e0ff */
[----:B------:R0:W-:Y:S03]  /*1fc70*/  STL [R1+0x28], R4 ;  /* 0x0000280401007387 */ /* 0x0001e60000100800 */
[----:B------:R-:W-:Y:S01]  /*1fc80*/  @P1 IADD3.X R9, R0, UR5, RZ, P0, !PT ;  /* 0x0000000500091c10 */ /* 0x000fe200087fe4ff */
[----:B------:R-:W-:Y:S01]  /*1fc90*/  ULDC.64 UR4, c[0x0][0xa08] ;  /* 0x0002820000047ab9 */ /* 0x000fe20000000a00 */
[----:B------:R1:W-:Y:S01]  /*1fca0*/  STL [R1+0x2c], R0 ;  /* 0x00002c0001007387 */ /* 0x0003e20000100800 */
[----:B------:R-:W-:Y:S02]  /*1fcb0*/  IADD3 R2, P0, R4, UR4, RZ ;  /* 0x0000000404027c10 */ /* 0x000fe4000ff1e0ff */
[----:B------:R-:W-:Y:S02]  /*1fcc0*/  ISETP.NE.U32.AND P2, PT, RZ, UR4, PT ;  /* 0x00000004ff007c0c */ /* 0x000fe4000bf45070 */
[----:B------:R-:W-:-:S02]  /*1fcd0*/  IADD3.X R3, R0, UR5, RZ, P0, !PT ;  /* 0x0000000500037c10 */ /* 0x000fc400087fe4ff */
[----:B------:R-:W-:Y:S01]  /*1fce0*/  ISETP.NE.AND.EX P2, PT, RZ, UR5, PT, P2 ;  /* 0x00000005ff007c0c */ /* 0x000fe2000bf45320 */
[----:B------:R-:W-:Y:S01]  /*1fcf0*/  ULDC.64 UR4, c[0x0][0x3f8] ;  /* 0x0000fe0000047ab9 */ /* 0x000fe20000000a00 */
[----:B0-----:R-:W-:Y:S01]  /*1fd00*/  IADD3 R4, P0, R4, UR6, RZ ;  /* 0x0000000604047c10 */ /* 0x001fe2000ff1e0ff */
[----:B------:R-:W-:-:S03]  /*1fd10*/  UISETP.NE.U32.AND UP0, UPT, UR4, URZ, UPT ;  /* 0x0000003f0400728c */ /* 0x000fc6000bf05070 */
[----:B------:R-:W-:Y:S01]  /*1fd20*/  ULDC UR4, c[0x0][0x404] ;  /* 0x0001010000047ab9 */ /* 0x000fe20000000800 */
[----:B------:R-:W-:Y:S01]  /*1fd30*/  UISETP.NE.AND.EX UP0, UPT, UR5, URZ, UPT, UP0 ;  /* 0x0000003f0500728c */ /* 0x000fe2000bf05300 */
[----:B------:R-:W-:Y:S02]  /*1fd40*/  IADD3.X R5, R0, UR7, RZ, P0, !PT ;  /* 0x0000000700057c10 */ /* 0x000fe400087fe4ff */
[----:B------:R-:W-:Y:S01]  /*1fd50*/  ULDC UR5, c[0x0][0x2e0] ;  /* 0x0000b80000057ab9 */ /* 0x000fe20000000800 */
[----:B------:R-:W-:Y:S02]  /*1fd60*/  USEL UR4, UR4, 0x1, UP0 ;  /* 0x0000000104047887 */ /* 0x000fe40008000000 */
[----:B------:R0:W5:Y:S02]  /*1fd70*/  @P2 LDG.E R10, desc[UR60][R2.64] ;  /* 0x0000003c020a2981 */ /* 0x000164000c1e1900 */
[----:B------:R-:W-:-:S06]  /*1fd80*/  UIMAD UR4, UR4, UR5, URZ ;  /* 0x00000005040472a4 */ /* 0x000fcc000f8e023f */
[----:B------:R-:W-:-:S06]  /*1fd90*/  IMAD.U32 R6, RZ, RZ, UR4 ;  /* 0x00000004ff067e24 */ /* 0x000fcc000f8e00ff */
[----:B------:R0:W5:Y:S01]  /*1fda0*/  @P1 LDG.E R6, desc[UR60][R8.64] ;  /* 0x0000003c08061981 */ /* 0x000162000c1e1900 */
[----:B------:R-:W-:Y:S01]  /*1fdb0*/  ISETP.NE.U32.AND P0, PT, RZ, UR6, PT ;  /* 0x00000006ff007c0c */ /* 0x000fe2000bf05070 */
[----:B------:R-:W-:Y:S02]  /*1fdc0*/  ULDC UR4, c[0x0][0x338] ;  /* 0x0000ce0000047ab9 */ /* 0x000fe40000000800 */
[----:B-1----:R-:W-:Y:S01]  /*1fdd0*/  IMAD.U32 R0, RZ, RZ, UR4 ;  /* 0x00000004ff007e24 */ /* 0x002fe2000f8e00ff */
[----:B------:R-:W-:Y:S01]  /*1fde0*/  ISETP.NE.AND.EX P0, PT, RZ, UR7, PT, P0 ;  /* 0x00000007ff007c0c */ /* 0x000fe2000bf05300 */
[----:B------:R-:W-:-:S12]  /*1fdf0*/  @P1 BRA `(.L_x_668) ;  /* 0x0000000000101947 */ /* 0x000fd80003800000 */
[----:B------:R-:W-:Y:S05]  /*1fe00*/  @!P2 BRA `(.L_x_668) ;  /* 0x00000000000ca947 */ /* 0x000fea0003800000 */
[----:B-----5:R-:W2:Y:S04]  /*1fe10*/  LDG.E R6, desc[UR60][R2.64] ;  /* 0x0000003c02067981 */ /* 0x020ea8000c1e1900 */
[----:B0-----:R-:W2:Y:S02]  /*1fe20*/  LDG.E R2, desc[UR60][R2.64+0x4] ;  /* 0x0000043c02027981 */ /* 0x001ea4000c1e1900 */
[----:B--2---:R-:W-:-:S07]  /*1fe30*/  IMAD.IADD R6, R2, 0x1, -R6 ;  /* 0x0000000102067824 */ /* 0x004fce00078e0a06 */
.L_x_668:
[----:B0-----:R-:W2:Y:S04]  /*1fe40*/  @P0 LDG.E R2, desc[UR60][R4.64] ;  /* 0x0000003c04020981 */ /* 0x001ea8000c1e1900 */
[----:B------:R-:W2:Y:S01]  /*1fe50*/  @P0 LDG.E R3, desc[UR60][R4.64+0x4] ;  /* 0x0000043c04030981 */ /* 0x000ea2000c1e1900 */
[----:B-----5:R-:W-:Y:S02]  /*1fe60*/  IMAD.IADD R6, R6, 0x1, -R7 ;  /* 0x0000000106067824 */ /* 0x020fe400078e0a07 */
[----:B--2---:R-:W-:Y:S02]  /*1fe70*/  @P0 IMAD.IADD R0, R3, 0x1, -R2 ;  /* 0x0000000103000824 */ /* 0x004fe400078e0a02 */
[----:B------:R-:W-:Y:S02]  /*1fe80*/  IMAD.MOV.U32 R2, RZ, RZ, RZ ;  /* 0x000000ffff027224 */ /* 0x000fe400078e00ff */
[----:B------:R-:W-:-:S04]  /*1fe90*/  IMAD.IADD R8, R6, 0x1, R0 ;  /* 0x0000000106087824 */ /* 0x000fc800078e0200 */
[----:B------:R-:W-:Y:S01]  /*1fea0*/  VIADD R3, R8, 0x6f ;  /* 0x0000006f08037836 */ /* 0x000fe20000000000 */
[----:B------:R0:W-:Y:S03]  /*1feb0*/  STL [R1+0x34], R8 ;  /* 0x0000340801007387 */ /* 0x0001e60000100800 */
[----:B------:R-:W-:-:S05]  /*1fec0*/  IMAD.HI R2, R3, -0x6db6db6d, R2 ;  /* 0x9249249303027827 */ /* 0x000fca00078e0202 */
[----:B------:R-:W-:-:S04]  /*1fed0*/  SHF.R.U32.HI R3, RZ, 0x1f, R2 ;  /* 0x0000001fff037819 */ /* 0x000fc80000011602 */
[----:B0-----:R-:W-:-:S05]  /*1fee0*/  LEA.HI.SX32 R8, R2, R3, 0x1a ;  /* 0x0000000302087211 */ /* 0x001fca00078fd2ff */
[--C-:B------:R-:W-:Y:S01]  /*1fef0*/  IMAD R2, R8, 0x70, -R6.reuse ;  /* 0x0000007008027824 */ /* 0x100fe200078e0a06 */
[----:B------:R0:W-:Y:S01]  /*1ff00*/  STL [R1+0x24], R8 ;  /* 0x0000240801007387 */ /* 0x0001e20000100800 */
[----:B------:R-:W-:-:S03]  /*1ff10*/  IMAD.MOV R6, RZ, RZ, -R6 ;  /* 0x000000ffff067224 */ /* 0x000fc600078e0a06 */
[----:B------:R-:W-:Y:S02]  /*1ff20*/  VIMNMX R0, R2, R0, PT ;  /* 0x0000000002007248 */ /* 0x000fe40003fe0100 */
[----:B------:R-:W-:-:S04]  /*1ff30*/  VIMNMX R2, RZ, R6, !PT ;  /* 0x00000006ff027248 */ /* 0x000fc80007fe0100 */
[----:B------:R-:W-:Y:S02]  /*1ff40*/  ISETP.GT.AND P1, PT, R0, R2, PT ;  /* 0x000000020000720c */ /* 0x000fe40003f24270 */
[----:B0-----:R-:W-:-:S05]  /*1ff50*/  SHF.R.U32.HI R8, RZ, 0x4, R2 ;  /* 0x00000004ff087819 */ /* 0x001fca0000011602 */
[----:B------:R-:W-:-:S06]  /*1ff60*/  IMAD.WIDE.U32 R8, R8, 0x24924925, RZ ;  /* 0x2492492508087825 */ /* 0x000fcc00078e00ff */
[----:B------:R-:W-:Y:S01]  /*1ff70*/  @P1 VIADD R3, R0, 0x6f ;  /* 0x0000006f00031836 */ /* 0x000fe20000000000 */
[----:B------:R-:W-:Y:S01]  /*1ff80*/  MOV R0, R9 ;  /* 0x0000000900007202 */ /* 0x000fe20000000f00 */
[----:B------:R-:W-:-:S04]  /*1ff90*/  @P1 IMAD.MOV.U32 R2, RZ, RZ, RZ ;  /* 0x000000ffff021224 */ /* 0x000fc800078e00ff */
[----:B------:R-:W-:-:S04]  /*1ffa0*/  @P1 IMAD.HI R3, R3, -0x6db6db6d, R2 ;  /* 0x9249249303031827 */ /* 0x000fc800078e0202 */
[----:B------:R-:W-:Y:S01]  /*1ffb0*/  IMAD.MOV.U32 R2, RZ, RZ, R0 ;  /* 0x000000ffff027224 */ /* 0x000fe200078e0000 */
[----:B------:R-:W-:-:S04]  /*1ffc0*/  @P1 SHF.R.U32.HI R6, RZ, 0x1f, R3 ;  /* 0x0000001fff061819 */ /* 0x000fc80000011603 */
[----:B------:R-:W-:Y:S01]  /*1ffd0*/  @P1 LEA.HI.SX32 R2, R3, R6, 0x1a ;  /* 0x0000000603021211 */ /* 0x000fe200078fd2ff */
[----:B------:R-:W-:-:S06]  /*1ffe0*/  IMAD.MOV.U32 R6, RZ, RZ, RZ ;  /* 0x000000ffff067224 */ /* 0x000fcc00078e00ff */
[----:B------:R0:W5:Y:S01]  /*1fff0*/  @P0 LDG.E R6, desc[UR60][R4.64] ;  /* 0x0000003c04060981 */ /* 0x000162000c1e1900 */
[----:B------:R-:W-:Y:S01]  /*20000*/  IMAD.IADD R3, R10, 0x1, R7 ;  /* 0x000000010a037824 */ /* 0x000fe200078e0207 */
[----:B------:R-:W-:Y:S01]  /*20010*/  ISETP.GT.AND P1, PT, R2, R0, PT ;  /* 0x000000000200720c */ /* 0x000fe20003f24270 */
[----:B------:R-:W-:Y:S01]  /*20020*/  BSSY B0, `(.L_x_669) ;  /* 0x00000dc000007945 */ /* 0x000fe20003800000 */
[----:B------:R-:W-:Y:S02]  /*20030*/  PLOP3.LUT P2, PT, PT, PT, PT, 0x80, 0x0 ;  /* 0x000000000000781c */ /* 0x000fe40003f4f070 */
[----:B------:R0:W-:Y:S09]  /*20040*/  STL [R1+0x4], R3 ;  /* 0x0000040301007387 */ /* 0x0001f20000100800 */
[----:B------:R-:W-:Y:S05]  /*20050*/  @!P1 BRA `(.L_x_670) ;  /* 0x0000000c00609947 */ /* 0x000fea0003800000 */
[----:B0-----:R-:W0:Y:S01]  /*20060*/  LDC R3, c[0x0][0x428] ;  /* 0x00010a00ff037b82 */ /* 0x001e220000000800 */
[----:B------:R-:W-:Y:S01]  /*20070*/  UMOV UR4, 0xffffffff ;  /* 0xffffffff00047882 */ /* 0x000fe20000000000 */
[----:B0-----:R-:W-:Y:S01]  /*20080*/  ISETP.NE.AND P1, PT, R3, 0x1, PT ;  /* 0x000000010300780c */ /* 0x001fe20003f25270 */
[----:B------:R-:W-:-:S12]  /*20090*/  IMAD.MOV.U32 R3, RZ, RZ, R18 ;  /* 0x000000ffff037224 */ /* 0x000fd800078e0012 */
[----:B------:R-:W0:Y:S08]  /*200a0*/  @P1 LDC R4, c[0x0][0x42c] ;  /* 0x00010b00ff041b82 */ /* 0x000e300000000800 */
[----:B------:R-:W1:Y:S01]  /*200b0*/  @P1 LDC R5, c[0x0][0x430] ;  /* 0x00010c00ff051b82 */ /* 0x000e620000000800 */
[----:B0-----:R-:W-:-:S05]  /*200c0*/  @P1 IMAD.HI.U32 R4, R18, R4, RZ ;  /* 0x0000000412041227 */ /* 0x001fca00078e00ff */
[----:B-1----:R-:W-:Y:S02]  /*200d0*/  @P1 SHF.R.U32.HI R3, RZ, R5, R4 ;  /* 0x00000005ff031219 */ /* 0x002fe40000011604 */
[----:B------:R-:W-:Y:S01]  /*200e0*/  SEL R4, R11, RZ, !P0 ;  /* 0x000000ff0b047207 */ /* 0x000fe20004000000 */
[----:B------:R-:W-:Y:S06]  /*200f0*/  BRA.DIV UR4, `(.L_x_671) ;  /* 0x0000005604387947 */ /* 0x000fec000b800000 */
.L_x_794:
[----:B------:R-:W-:-:S03]  /*20100*/  UMOV UR4, 0xffffffff ;  /* 0xffffffff00047882 */ /* 0x000fc60000000000 */
[----:B------:R-:W-:Y:S05]  /*20110*/  BRA.DIV UR4, `(.L_x_672) ;  /* 0x0000005604647947 */ /* 0x000fea000b800000 */
[----:B------:R-:W-:-:S13]  /*20120*/  ELECT P6, URZ, PT ;  /* 0x00000000003f782f */ /* 0x000fda00038c0000 */
.L_x_797:
[----:B------:R-:W2:Y:S01]  /*20130*/  LDL R5, [R1+0x30] ;  /* 0x0000300001057983 */ /* 0x000ea20000100800 */
[----:B------:R-:W-:Y:S01]  /*20140*/  BSSY B1, `(.L_x_673) ;  /* 0x000000b000017945 */ /* 0x000fe20003800000 */
[----:B------:R-:W0:Y:S01]  /*20150*/  S2R R9, SR_CgaCtaId ;  /* 0x0000000000097919 */ /* 0x000e220000008800 */
[----:B--2---:R-:W-:-:S05]  /*20160*/  VIADD R5, R5, 0x1 ;  /* 0x0000000105057836 */ /* 0x004fca0000000000 */
[----:B------:R-:W-:-:S04]  /*20170*/  LEA.HI R7, R5, R5, RZ, 0x1 ;  /* 0x0000000505077211 */ /* 0x000fc800078f08ff */
[----:B------:R-:W-:-:S05]  /*20180*/  LOP3.LUT R7, R7, 0xfffffffe, RZ, 0xc0, !PT ;  /* 0xfffffffe07077812 */ /* 0x000fca00078ec0ff */
[----:B------:R-:W-:Y:S01]  /*20190*/  IMAD.IADD R5, R5, 0x1, -R7 ;  /* 0x0000000105057824 */ /* 0x000fe200078e0a07 */
[----:B------:R-:W-:-:S04]  /*201a0*/  MOV R7, 0x400 ;  /* 0x0000040000077802 */ /* 0x000fc80000000f00 */
[----:B0-----:R-:W-:Y:S02]  /*201b0*/  LEA R9, R9, R7, 0x18 ;  /* 0x0000000709097211 */ /* 0x001fe400078ec0ff */
[----:B------:R-:W-:-:S04]  /*201c0*/  SHF.L.U32 R5, R5, 0x1f, RZ ;  /* 0x0000001f05057819 */ /* 0x000fc800000006ff */
[----:B------:R-:W0:Y:S02]  /*201d0*/  SYNCS.PHASECHK.TRANS64.TRYWAIT P0, [R9+URZ+0x36820], R5 ;  /* 0x03682005090075a7 */ /* 0x000e24000800017f */
[----:B0-----:R-:W-:Y:S05]  /*201e0*/  @!P0 BRA `(.L_x_674) ;  /* 0x0000005400508947 */ /* 0x001fea0003800000 */
.L_x_798:
[----:B------:R-:W-:Y:S05]  /*201f0*/  BSYNC B1 ;  /* 0x0000000000017941 */ /* 0x000fea0003800000 */
.L_x_673:
[----:B------:R-:W-:Y:S04]  /*20200*/  BSSY B1, `(.L_x_675) ;  /* 0x0000050000017945 */ /* 0x000fe80003800000 */
[----:B------:R-:W-:Y:S05]  /*20210*/  @!P6 BRA `(.L_x_676) ;  /* 0x000000040038e947 */ /* 0x000fea0003800000 */
[----:B------:R-:W0:Y:S04]  /*20220*/  LDL R8, [R1+0x10] ;  /* 0x0000100001087983 */ /* 0x000e280000100800 */
[----:B------:R-:W2:Y:S01]  /*20230*/  LDL R7, [R1+0x14] ;  /* 0x0000140001077983 */ /* 0x000ea20000100800 */
[----:B0-----:R-:W-:Y:S01]  /*20240*/  IMAD R5, R8, 0x8, R9 ;  /* 0x0000000808057824 */ /* 0x001fe200078e0209 */
[----:B--2---:R-:W-:-:S04]  /*20250*/  SHF.L.U32 R10, R7, 0x1f, RZ ;  /* 0x0000001f070a7819 */ /* 0x004fc800000006ff */
[----:B------:R-:W0:Y:S02]  /*20260*/  SYNCS.PHASECHK.TRANS64.TRYWAIT P0, [R5+URZ+0x368a0], R10 ;  /* 0x0368a00a050075a7 */ /* 0x000e24000800017f */
[----:B0-----:R-:W-:Y:S05]  /*20270*/  @!P0 BRA `(.L_x_677) ;  /* 0x0000005400408947 */ /* 0x001fea0003800000 */
.L_x_799:
[----:B------:R-:W1:Y:S02]  /*20280*/  S2R R7, SR_TID.X ;  /* 0x0000000000077919 */ /* 0x000e640000002100 */
[----:B-1----:R-:W-:-:S04]  /*20290*/  LOP3.LUT R7, R7, 0x7f, RZ, 0xc0, !PT ;  /* 0x0000007f07077812 */ /* 0x002fc800078ec0ff */
[----:B------:R-:W-:-:S13]  /*202a0*/  ISETP.NE.AND P1, PT, R7, RZ, PT ;  /* 0x000000ff0700720c */ /* 0x000fda0003f25270 */
        /* <DEDUP_REMOVED lines=8> */
.L_x_678:
[----:B-1----:R-:W2:Y:S01]  /*20330*/  LDL R7, [R1+0x10] ;  /* 0x0000100001077983 */ /* 0x002ea20000100800 */
[----:B------:R-:W-:Y:S01]  /*20340*/  R2UR UR9, R5 ;  /* 0x00000000050972ca */ /* 0x000fe200000e0000 */
[----:B-----5:R-:W-:Y:S01]  /*20350*/  IMAD R8, R2, 0x70, R6 ;  /* 0x0000007002087824 */ /* 0x020fe200078e0206 */
[----:B------:R-:W-:Y:S01]  /*20360*/  UIADD3 UR4, UP0, UR36, 0x570, URZ ;  /* 0x0000057024047890 */ /* 0x000fe2000ff1e03f */
[----:B------:R-:W-:Y:S01]  /*20370*/  R2UR UR12, R3 ;  /* 0x00000000030c72ca */ /* 0x000fe200000e0000 */
[----:B------:R-:W-:Y:S01]  /*20380*/  UMOV UR10, URZ ;  /* 0x0000003f000a7c82 */ /* 0x000fe20008000000 */
[----:B------:R-:W-:Y:S01]  /*20390*/  VIADD R8, R8, 0xffffff90 ;  /* 0xffffff9008087836 */ /* 0x000fe20000000000 */
[----:B------:R-:W-:Y:S01]  /*203a0*/  R2UR UR13, R4 ;  /* 0x00000000040d72ca */ /* 0x000fe200000e0000 */
[----:B------:R-:W-:Y:S01]  /*203b0*/  UIADD3.X UR5, URZ, UR37, URZ, UP0, !UPT ;  /* 0x000000253f057290 */ /* 0x000fe200087fe43f */
[----:B------:R-:W-:Y:S02]  /*203c0*/  UMOV UR6, 0x0 ;  /* 0x0000000000067882 */ /* 0x000fe40000000000 */
[----:B------:R-:W-:Y:S01]  /*203d0*/  R2UR UR11, R8 ;  /* 0x00000000080b72ca */ /* 0x000fe200000e0000 */
[----:B------:R-:W-:Y:S01]  /*203e0*/  UMOV UR7, 0x12f00000 ;  /* 0x12f0000000077882 */ /* 0x000fe20000000000 */
[----:B------:R-:W-:Y:S01]  /*203f0*/  UMOV UR16, 0x40 ;  /* 0x0000004000107882 */ /* 0x000fe20000000000 */
[----:B------:R-:W-:Y:S01]  /*20400*/  UIADD3 UR9, UR9, 0x36890, URZ ;  /* 0x0003689009097890 */ /* 0x000fe2000fffe03f */
[----:B--2---:R-:W-:-:S05]  /*20410*/  IMAD R7, R7, 0xa800, R9 ;  /* 0x0000a80007077824 */ /* 0x004fca00078e0209 */
        /* <DEDUP_REMOVED lines=11> */
[----:B------:R1:W-:Y:S01]  /*204d0*/  UTMALDG.4D [UR8], [UR4], desc[UR6] ;  /* 0x00000608040075b4 */ /* 0x0003e20008019000 */
[----:B------:R-:W2:Y:S02]  /*204e0*/  SYNCS.PHASECHK.TRANS64.TRYWAIT P0, [R5+URZ+0x368c0], R10 ;  /* 0x0368c00a050075a7 */ /* 0x000ea4000800017f */
[----:B-12---:R-:W-:Y:S05]  /*204f0*/  @!P0 BRA `(.L_x_679) ;  /* 0x0000005000b48947 */ /* 0x006fea0003800000 */
.L_x_800:
[----:B------:R-:W-:Y:S05]  /*20500*/  @P1 BRA `(.L_x_680) ;  /* 0x00000000001c1947 */ /* 0x000fea0003800000 */
[----:B------:R-:W2:Y:S01]  /*20510*/  S2R R11, SR_TID.X ;  /* 0x00000000000b7919 */ /* 0x000ea20000002100 */
[----:B01----:R-:W-:-:S04]  /*20520*/  IMAD.MOV.U32 R10, RZ, RZ, 0xa800 ;  /* 0x0000a800ff0a7424 */ /* 0x003fc800078e00ff */
[----:B------:R3:W-:Y:S01]  /*20530*/  SYNCS.ARRIVE.TRANS64 RZ, [R5+URZ+0x368b0], R10 ;  /* 0x0368b00a05ff79a7 */ /* 0x0007e2000800003f */
[----:B--2---:R-:W-:-:S04]  /*20540*/  LOP3.LUT R11, R11, 0x1f, RZ, 0xc0, !PT ;  /* 0x0000001f0b0b7812 */ /* 0x004fc800078ec0ff */
[----:B------:R-:W-:-:S13]  /*20550*/  ISETP.NE.AND P0, PT, R11, RZ, PT ;  /* 0x000000ff0b00720c */ /* 0x000fda0003f05270 */
[----:B---3--:R-:W-:Y:S05]  /*20560*/  @!P0 BRA `(.L_x_680) ;  /* 0x0000000000048947 */ /* 0x008fea0003800000 */
[----:B------:R-:W-:Y:S01]  /*20570*/  BPT.TRAP 0x1 ;  /* 0x000000040000795c */ /* 0x000fe20000300000 */
.L_x_680:
[----:B------:R-:W-:Y:S01]  /*20580*/  R2UR UR15, R7 ;  /* 0x00000000070f72ca */ /* 0x000fe200000e0000 */
        /* <DEDUP_REMOVED lines=9> */
[----:B------:R-:W-:-:S03]  /*20620*/  UMOV UR16, 0x40 ;  /* 0x0000004000107882 */ /* 0x000fc60000000000 */
[----:B------:R-:W-:Y:S02]  /*20630*/  UIADD3 UR8, UR15, 0x400, URZ ;  /* 0x000004000f087890 */ /* 0x000fe4000fffe03f */
[----:B------:R-:W-:Y:S02]  /*20640*/  UIADD3 UR9, UR9, 0x368b0, URZ ;  /* 0x000368b009097890 */ /* 0x000fe4000fffe03f */
[----:B------:R-:W-:Y:S02]  /*20650*/  UIADD3 UR14, UR15, 0x3c00, URZ ;  /* 0x00003c000f0e7890 */ /* 0x000fe4000fffe03f */
[----:B------:R-:W-:-:S05]  /*20660*/  UIADD3 UR15, UR15, 0x7400, URZ ;  /* 0x000074000f0f7890 */ /* 0x000fca000fffe03f */
[----:B------:R2:W-:Y:S02]  /*20670*/  UTMALDG.4D [UR8], [UR4], desc[UR6] ;  /* 0x00000608040075b4 */ /* 0x0005e40008019000 */
[----:B--2---:R-:W-:Y:S01]  /*20680*/  UMOV UR8, UR14 ;  /* 0x0000000e00087c82 */ /* 0x004fe20008000000 */
[----:B------:R-:W-:Y:S01]  /*20690*/  UMOV UR10, UR16 ;  /* 0x00000010000a7c82 */ /* 0x000fe20008000000 */
[----:B------:R-:W-:Y:S01]  /*206a0*/  UMOV UR14, 0x80 ;  /* 0x00000080000e7882 */ /* 0x000fe20000000000 */
[----:B------:R2:W-:Y:S02]  /*206b0*/  UTMALDG.4D [UR8], [UR4], desc[UR6] ;  /* 0x00000608040075b4 */ /* 0x0005e40008019000 */
[----:B--2---:R-:W-:Y:S01]  /*206c0*/  UMOV UR8, UR15 ;  /* 0x0000000f00087c82 */ /* 0x004fe20008000000 */
[----:B------:R-:W-:Y:S02]  /*206d0*/  UMOV UR10, UR14 ;  /* 0x0000000e000a7c82 */ /* 0x000fe40008000000 */
[----:B------:R2:W-:Y:S02]  /*206e0*/  UTMALDG.4D [UR8], [UR4], desc[UR6] ;  /* 0x00000608040075b4 */ /* 0x0005e40008019000 */
[----:B--2---:R-:W-:Y:S01]  /*206f0*/  NOP ;  /* 0x0000000000007918 */ /* 0x004fe20000000000 */
.L_x_676:
[----:B------:R-:W-:Y:S05]  /*20700*/  BSYNC B1 ;  /* 0x0000000000017941 */ /* 0x000fea0003800000 */
.L_x_675:
[----:B01----:R-:W2:Y:S04]  /*20710*/  LDL.LU R5, [R1+0x10] ;  /* 0x0000100001057983 */ /* 0x003ea80000300800 */
[----:B------:R-:W3:Y:S01]  /*20720*/  LDL.LU R8, [R1+0x14] ;  /* 0x0000140001087983 */ /* 0x000ee20000300800 */
[----:B------:R-:W-:Y:S01]  /*20730*/  PLOP3.LUT P2, PT, PT, PT, PT, 0x8, 0x0 ;  /* 0x000000000000781c */ /* 0x000fe20003f4e170 */
[----:B--2---:R-:W-:-:S05]  /*20740*/  VIADD R5, R5, 0x1 ;  /* 0x0000000105057836 */ /* 0x004fca0000000000 */
[----:B------:R-:W-:-:S04]  /*20750*/  ISETP.NE.AND P0, PT, R5, 0x2, PT ;  /* 0x000000020500780c */ /* 0x000fc80003f05270 */
[----:B------:R-:W-:Y:S02]  /*20760*/  SEL R7, RZ, 0x1, P0 ;  /* 0x00000001ff077807 */ /* 0x000fe40000000000 */
[----:B------:R-:W-:Y:S01]  /*20770*/  SEL R10, R5, RZ, P0 ;  /* 0x000000ff050a7207 */ /* 0x000fe20000000000 */
[----:B------:R-:W-:Y:S01]  /*20780*/  VIADD R5, R2, 0xfffffffe ;  /* 0xfffffffe02057836 */ /* 0x000fe20000000000 */
[----:B---3--:R-:W-:-:S03]  /*20790*/  LOP3.LUT R8, R8, R7, RZ, 0x3c, !PT ;  /* 0x0000000708087212 */ /* 0x008fc600078e3cff */
[----:B------:R1:W-:Y:S01]  /*207a0*/  STL [R1+0x10], R10 ;  /* 0x0000100a01007387 */ /* 0x0003e20000100800 */
[----:B------:R-:W-:-:S03]  /*207b0*/  ISETP.GE.AND P0, PT, R5, R0, PT ;  /* 0x000000000500720c */ /* 0x000fc60003f06270 */
[----:B------:R1:W-:Y:S10]  /*207c0*/  STL [R1+0x14], R8 ;  /* 0x0000140801007387 */ /* 0x0003f40000100800 */
[----:B-1----:R-:W-:Y:S05]  /*207d0*/  @!P0 BRA `(.L_x_670) ;  /* 0x0000000400808947 */ /* 0x002fea0003800000 */
[C---:B-----5:R-:W-:Y:S02]  /*207e0*/  IMAD R5, R2.reuse, 0x70, R6 ;  /* 0x0000007002057824 */ /* 0x060fe400078e0206 */
[----:B------:R-:W-:Y:S02]  /*207f0*/  VIADD R2, R2, 0xffffffff ;  /* 0xffffffff02027836 */ /* 0x000fe40000000000 */
[----:B------:R-:W-:-:S07]  /*20800*/  VIADD R5, R5, 0xffffff20 ;  /* 0xffffff2005057836 */ /* 0x000fce0000000000 */
.L_x_687:
[----:B------:R-:W-:Y:S05]  /*20810*/  YIELD ;  /* 0x0000000000007946 */ /* 0x000fea0003800000 */
[----:B------:R-:W-:Y:S04]  /*20820*/  BSSY B1, `(.L_x_681) ;  /* 0x000004e000017945 */ /* 0x000fe80003800000 */
[----:B-1----:R-:W-:Y:S05]  /*20830*/  @!P6 BRA `(.L_x_682) ;  /* 0x000000040030e947 */ /* 0x002fea0003800000 */
[----:B------:R-:W2:Y:S04]  /*20840*/  LDL R6, [R1+0x10] ;  /* 0x0000100001067983 */ /* 0x000ea80000100800 */
[----:B------:R-:W3:Y:S01]  /*20850*/  LDL R7, [R1+0x14] ;  /* 0x0000140001077983 */ /* 0x000ee20000100800 */
[----:B--2---:R-:W-:Y:S01]  /*20860*/  IMAD R6, R6, 0x8, R9 ;  /* 0x0000000806067824 */ /* 0x004fe200078e0209 */
[----:B---3--:R-:W-:-:S04]  /*20870*/  SHF.L.U32 R7, R7, 0x1f, RZ ;  /* 0x0000001f07077819 */ /* 0x008fc800000006ff */
[----:B------:R-:W0:Y:S02]  /*20880*/  SYNCS.PHASECHK.TRANS64.TRYWAIT P0, [R6+URZ+0x368a0], R7 ;  /* 0x0368a007060075a7 */ /* 0x000e24000800017f */
[----:B0-----:R-:W-:Y:S05]  /*20890*/  @!P0 BRA `(.L_x_683) ;  /* 0x0000004c00e08947 */ /* 0x001fea0003800000 */
.L_x_801:
        /* <DEDUP_REMOVED lines=11> */
.L_x_684:
[----:B-1----:R-:W2:Y:S01]  /*20950*/  LDL R8, [R1+0x10] ;  /* 0x0000100001087983 */ /* 0x002ea20000100800 */
        /* <DEDUP_REMOVED lines=9> */
[----:B------:R-:W-:-:S04]  /*209f0*/  UMOV UR16, 0x40 ;  /* 0x0000004000107882 */ /* 0x000fc80000000000 */
        /* <DEDUP_REMOVED lines=16> */
.L_x_802:
        /* <DEDUP_REMOVED lines=8> */
.L_x_686:
        /* <DEDUP_REMOVED lines=24> */
.L_x_682:
[----:B------:R-:W-:Y:S05]  /*20d00*/  BSYNC B1 ;  /* 0x0000000000017941 */ /* 0x000fea0003800000 */
.L_x_681:
[----:B01----:R-:W2:Y:S04]  /*20d10*/  LDL.LU R6, [R1+0x10] ;  /* 0x0000100001067983 */ /* 0x003ea80000300800 */
[----:B------:R-:W3:Y:S01]  /*20d20*/  LDL.LU R7, [R1+0x14] ;  /* 0x0000140001077983 */ /* 0x000ee20000300800 */
[----:B------:R-:W-:Y:S02]  /*20d30*/  VIADD R2, R2, 0xffffffff ;  /* 0xffffffff02027836 */ /* 0x000fe40000000000 */
[----:B------:R-:W-:Y:S01]  /*20d40*/  VIADD R5, R5, 0xffffff90 ;  /* 0xffffff9005057836 */ /* 0x000fe20000000000 */
[----:B--2---:R-:W-:-:S04]  /*20d50*/  IADD3 R6, R6, 0x1, RZ ;  /* 0x0000000106067810 */ /* 0x004fc80007ffe0ff */
[----:B------:R-:W-:-:S04]  /*20d60*/  ISETP.NE.AND P0, PT, R6, 0x2, PT ;  /* 0x000000020600780c */ /* 0x000fc80003f05270 */
[----:B------:R-:W-:Y:S02]  /*20d70*/  SEL R8, R6, RZ, P0 ;  /* 0x000000ff06087207 */ /* 0x000fe40000000000 */
[----:B------:R-:W-:Y:S02]  /*20d80*/  SEL R6, RZ, 0x1, P0 ;  /* 0x00000001ff067807 */ /* 0x000fe40000000000 */
[----:B------:R-:W-:Y:S01]  /*20d90*/  ISETP.GT.AND P0, PT, R2, R0, PT ;  /* 0x000000000200720c */ /* 0x000fe20003f04270 */
[----:B------:R1:W-:Y:S01]  /*20da0*/  STL [R1+0x10], R8 ;  /* 0x0000100801007387 */ /* 0x0003e20000100800 */
[----:B---3--:R-:W-:-:S05]  /*20db0*/  LOP3.LUT R7, R7, R6, RZ, 0x3c, !PT ;  /* 0x0000000607077212 */ /* 0x008fca00078e3cff */
[----:B------:R1:W-:Y:S06]  /*20dc0*/  STL [R1+0x14], R7 ;  /* 0x0000140701007387 */ /* 0x0003ec0000100800 */
[----:B------:R-:W-:Y:S05]  /*20dd0*/  @P0 BRA `(.L_x_687) ;  /* 0xfffffff8008c0947 */ /* 0x000fea000383ffff */
.L_x_670:
[----:B------:R-:W-:Y:S05]  /*20de0*/  BSYNC B0 ;  /* 0x0000000000007941 */ /* 0x000fea0003800000 */
.L_x_669:
[----:B-----5:R-:W2:Y:S01]  /*20df0*/  LDL R6, [R1+0x34] ;  /* 0x0000340001067983 */ /* 0x020ea20000100800 */
[----:B------:R-:W-:Y:S05]  /*20e00*/  @!P2 WARPSYNC.ALL ;  /* 0x000000000000a948 */ /* 0x000fea0003800000 */
[----:B------:R-:W-:Y:S01]  /*20e10*/  BSSY B6, `(.L_x_688) ;  /* 0x000031f000067945 */ /* 0x000fe20003800000 */
[----:B------:R-:W-:Y:S01]  /*20e20*/  @!P2 BAR.SYNC.DEFER_BLOCKING 0xc, 0x120 ;  /* 0x030480000000ab1d */ /* 0x000fe20000010000 */
[----:B--2---:R-:W-:-:S13]  /*20e30*/  ISETP.GT.AND P0, PT, R6, RZ, PT ;  /* 0x000000ff0600720c */ /* 0x004fda0003f04270 */
[----:B------:R-:W-:Y:S05]  /*20e40*/  @P0 BRA `(.L_x_689) ;  /* 0x0000000000440947 */ /* 0x000fea0003800000 */
[----:B------:R-:W2:Y:S02]  /*20e50*/  S2R R6, SR_TID.X ;  /* 0x0000000000067919 */ /* 0x000ea40000002100 */
[----:B--2---:R-:W-:-:S04]  /*20e60*/  LOP3.LUT R6, R6, 0x1f, RZ, 0xc0, !PT ;  /* 0x0000001f06067812 */ /* 0x004fc800078ec0ff */
[----:B------:R-:W-:-:S13]  /*20e70*/  ISETP.NE.AND P1, PT, R6, RZ, PT ;  /* 0x000000ff0600720c */ /* 0x000fda0003f25270 */
[----:B------:R-:W-:Y:S05]  /*20e80*/  @P1 BRA `(.L_x_690) ;  /* 0x00000030005c1947 */ /* 0x000fea0003800000 */
[----:B-1----:R-:W1:Y:S01]  /*20e90*/  S2R R7, SR_LANEID ;  /* 0x0000000000077919 */ /* 0x002e620000000000 */
[----:B------:R-:W-:Y:S01]  /*20ea0*/  VOTEU.ANY UR4, UPT, PT ;  /* 0x0000000000047886 */ /* 0x000fe200038e0100 */
[----:B0-----:R-:W0:Y:S01]  /*20eb0*/  LDC.64 R2, c[0x0][0xc38] ;  /* 0x00030e00ff027b82 */ /* 0x001e220000000a00 */
[----:B------:R-:W1:Y:S08]  /*20ec0*/  FLO.U32 R0, UR4 ;  /* 0x0000000400007d00 */ /* 0x000e7000080e0000 */
[----:B------:R-:W0:Y:S01]  /*20ed0*/  POPC R5, UR4 ;  /* 0x0000000400057d09 */ /* 0x000e220008000000 */
[----:B-1----:R-:W-:-:S13]  /*20ee0*/  ISETP.EQ.U32.AND P0, PT, R0, R7, PT ;  /* 0x000000070000720c */ /* 0x002fda0003f02070 */
[----:B0-----:R-:W2:Y:S01]  /*20ef0*/  @P0 ATOMG.E.ADD.STRONG.GPU PT, R3, desc[UR60][R2.64], R5 ;  /* 0x00000005020309a8 */ /* 0x001ea200081ee1fc */
[----:B------:R-:W0:Y:S02]  /*20f00*/  S2R R4, SR_LTMASK ;  /* 0x0000000000047919 */ /* 0x000e240000003900 */
[----:B0-----:R-:W-:-:S04]  /*20f10*/  LOP3.LUT R4, R4, UR4, RZ, 0xc0, !PT ;  /* 0x0000000404047c12 */ /* 0x001fc8000f8ec0ff */
[----:B------:R-:W0:Y:S01]  /*20f20*/  POPC R7, R4 ;  /* 0x0000000400077309 */ /* 0x000e220000000000 */
[----:B--2---:R-:W0:Y:S02]  /*20f30*/  SHFL.IDX PT, R0, R3, R0, 0x1f ;  /* 0x00001f0003007589 */ /* 0x004e2400000e0000 */
[----:B0-----:R-:W-:Y:S01]  /*20f40*/  IADD3 R16, R0, UR38, R7 ;  /* 0x0000002600107c10 */ /* 0x001fe2000fffe007 */
[----:B------:R-:W-:Y:S06]  /*20f50*/  BRA `(.L_x_690) ;  /* 0x0000003000287947 */ /* 0x000fec0003800000 */
.L_x_689:
[----:B------:R-:W0:Y:S01]  /*20f60*/  S2R R0, SR_CgaCtaId ;  /* 0x0000000000007919 */ /* 0x000e220000008800 */
[----:B------:R-:W-:-:S04]  /*20f70*/  MOV R2, 0x400 ;  /* 0x0000040000027802 */ /* 0x000fc80000000f00 */
[----:B0-----:R-:W-:-:S05]  /*20f80*/  LEA R3, R0, R2, 0x18 ;  /* 0x0000000200037211 */ /* 0x001fca00078ec0ff */
[----:B------:R0:W-:Y:S01]  /*20f90*/  STL [R1+0x18], R3 ;  /* 0x0000180301007387 */ /* 0x0001e20000100800 */
[----:B------:R-:W-:-:S05]  /*20fa0*/  VIADD R0, R3, 0x21400 ;  /* 0x0002140003007836 */ /* 0x000fca0000000000 */
[----:B------:R-:W-:-:S13]  /*20fb0*/  LOP3.LUT P0, RZ, R0, 0x3ff, RZ, 0xc0, !PT ;  /* 0x000003ff00ff7812 */ /* 0x000fda000780c0ff */
[----:B0-----:R-:W-:Y:S05]  /*20fc0*/  @!P0 BRA `(.L_x_691) ;  /* 0x0000000000408947 */ /* 0x001fea0003800000 */
[----:B------:R-:W-:Y:S01]  /*20fd0*/  MOV R2, 0x0 ;  /* 0x0000000000027802 */ /* 0x000fe20000000f00 */
[----:B------:R-:W-:Y:S01]  /*20fe0*/  ULDC.64 UR6, c[0x4][0xa8] ;  /* 0x01002a0000067ab9 */ /* 0x000fe20000000a00 */
[----:B------:R-:W-:Y:S01]  /*20ff0*/  ULDC.64 UR8, c[0x4][0xb0] ;  /* 0x01002c0000087ab9 */ /* 0x000fe20000000a00 */
[----:B------:R-:W-:Y:S01]  /*21000*/  ULDC.64 UR4, c[0x4][0x8] ;  /* 0x0100020000047ab9 */ /* 0x000fe20000000a00 */
[----:B------:R-:W-:Y:S02]  /*21010*/  IMAD.U32 R4, RZ, RZ, UR6 ;  /* 0x00000006ff047e24 */ /* 0x000fe4000f8e00ff */
[----:B------:R-:W0:Y:S01]  /*21020*/  LDC.64 R2, c[0x4][R2] ;  /* 0x0100000002027b82 */ /* 0x000e220000000a00 */
[----:B------:R-:W-:Y:S02]  /*21030*/  IMAD.U32 R5, RZ, RZ, UR7 ;  /* 0x00000007ff057e24 */ /* 0x000fe4000f8e00ff */
[----:B------:R-:W-:Y:S02]  /*21040*/  IMAD.U32 R6, RZ, RZ, UR8 ;  /* 0x00000008ff067e24 */ /* 0x000fe4000f8e00ff */
[----:B-1----:R-:W-:-:S02]  /*21050*/  IMAD.U32 R7, RZ, RZ, UR9 ;  /* 0x00000009ff077e24 */ /* 0x002fc4000f8e00ff */
[----:B------:R-:W-:Y:S02]  /*21060*/  IMAD.U32 R10, RZ, RZ, UR4 ;  /* 0x00000004ff0a7e24 */ /* 0x000fe4000f8e00ff */
[----:B------:R-:W-:Y:S02]  /*21070*/  IMAD.U32 R11, RZ, RZ, UR5 ;  /* 0x00000005ff0b7e24 */ /* 0x000fe4000f8e00ff */
[----:B------:R-:W-:Y:S02]  /*21080*/  IMAD.MOV.U32 R8, RZ, RZ, 0x70 ;  /* 0x00000070ff087424 */ /* 0x000fe400078e00ff */
[----:B------:R-:W-:Y:S02]  /*21090*/  IMAD.MOV.U32 R12, RZ, RZ, 0x1 ;  /* 0x00000001ff0c7424 */ /* 0x000fe400078e00ff */
[----:B------:R-:W-:-:S07]  /*210a0*/  IMAD.MOV.U32 R13, RZ, RZ, RZ ;  /* 0x000000ffff0d7224 */ /* 0x000fce00078e00ff */
[----:B------:R-:W-:-:S07]  /*210b0*/  LEPC R20, `(.L_x_691) ;  /* 0x000000001014794e */ /* 0x000fce0000000000 */
[----:B0-----:R-:W-:Y:S05]  /*210c0*/  CALL.ABS.NOINC R2 ;  /* 0x0000000002007343 */ /* 0x001fea0003c00000 */
.L_x_691:
        /* <DEDUP_REMOVED lines=11> */
[----:B------:R-:W-:Y:S02]  /*21180*/  IMAD.U32 R5, RZ, RZ, UR7 ;  /* 0x00000007ff057e24 */ /* 0x000fe4000f8e00ff */
[----:B------:R-:W-:Y:S02]  /*21190*/  IMAD.U32 R6, RZ, RZ, UR8 ;  /* 0x00000008ff067e24 */ /* 0x000fe4000f8e00ff */
[----:B-1----:R-:W-:-:S02]  /*211a0*/  IMAD.U32 R7, RZ, RZ, UR9 ;  /* 0x00000009ff077e24 */ /* 0x002fc4000f8e00ff */
[----:B------:R-:W-:Y:S02]  /*211b0*/  IMAD.U32 R11, RZ, RZ, UR5 ;  /* 0x00000005ff0b7e24 */ /* 0x000fe4000f8e00ff */
[----:B------:R-:W-:Y:S02]  /*211c0*/  IMAD.MOV.U32 R8, RZ, RZ, 0x70 ;  /* 0x00000070ff087424 */ /* 0x000fe400078e00ff */
[----:B------:R-:W-:Y:S02]  /*211d0*/  IMAD.MOV.U32 R12, RZ, RZ, 0x1 ;  /* 0x00000001ff0c7424 */ /* 0x000fe400078e00ff */
[----:B0-----:R-:W-:-:S07]  /*211e0*/  IMAD.MOV.U32 R13, RZ, RZ, RZ ;  /* 0x000000ffff0d7224 */ /* 0x001fce00078e00ff */
[----:B------:R-:W-:-:S07]  /*211f0*/  LEPC R20, `(.L_x_693) ;  /* 0x000000001014794e */ /* 0x000fce0000000000 */
[----:B--2---:R-:W-:Y:S05]  /*21200*/  CALL.ABS.NOINC R2 ;  /* 0x0000000002007343 */ /* 0x004fea0003c00000 */
.L_x_693:
        /* <DEDUP_REMOVED lines=8> */
[----:B------:R-:W-:-:S02]  /*21290*/  IMAD.U32 R7, RZ, RZ, UR7 ;  /* 0x00000007ff077e24 */ /* 0x000fc4000f8e00ff */
[----:B------:R-:W-:Y:S02]  /*212a0*/  IMAD.U32 R10, RZ, RZ, UR8 ;  /* 0x00000008ff0a7e24 */ /* 0x000fe4000f8e00ff */
[----:B------:R-:W-:Y:S02]  /*212b0*/  IMAD.U32 R11, RZ, RZ, UR9 ;  /* 0x00000009ff0b7e24 */ /* 0x000fe4000f8e00ff */
[----:B------:R-:W-:Y:S02]  /*212c0*/  IMAD.MOV.U32 R8, RZ, RZ, 0x70 ;  /* 0x00000070ff087424 */ /* 0x000fe400078e00ff */
[----:B------:R-:W-:Y:S02]  /*212d0*/  IMAD.MOV.U32 R12, RZ, RZ, 0x1 ;  /* 0x00000001ff0c7424 */ /* 0x000fe400078e00ff */
[----:B------:R-:W-:-:S07]  /*212e0*/  IMAD.MOV.U32 R13, RZ, RZ, RZ ;  /* 0x000000ffff0d7224 */ /* 0x000fce00078e00ff */
[----:B------:R-:W-:-:S07]  /*212f0*/  LEPC R20, `(.L_x_692) ;  /* 0x000000001014794e */ /* 0x000fce0000000000 */
[----:B0-----:R-:W-:Y:S05]  /*21300*/  CALL.ABS.NOINC R2 ;  /* 0x0000000002007343 */ /* 0x001fea0003c00000 */
.L_x_692:
        /* <DEDUP_REMOVED lines=17> */
[----:B----4-:R-:W-:Y:S02]  /*21420*/  IMAD R17, R17, 0x80, R4 ;  /* 0x0000008011117824 */ /* 0x010fe400078e0204 */
[----:B------:R-:W0:Y:S01]  /*21430*/  LDC R4, c[0x0][0x428] ;  /* 0x00010a00ff047b82 */ /* 0x000e220000000800 */
[----:B------:R-:W-:-:S06]  /*21440*/  IMAD.MOV.U32 R0, RZ, RZ, R5 ;  /* 0x000000ffff007224 */ /* 0x000fcc00078e0005 */
[----:B------:R2:W5:Y:S01]  /*21450*/  @P0 LDG.E R0, desc[UR60][R2.64] ;  /* 0x0000003c02000981 */ /* 0x000562000c1e1900 */
[----:B------:R-:W-:Y:S02]  /*21460*/  PLOP3.LUT P1, PT, P6, PT, PT, 0x8, 0x0 ;  /* 0x000000000000781c */ /* 0x000fe4000372e170 */
[----:B0-----:R-:W-:Y:S01]  /*21470*/  ISETP.NE.AND P0, PT, R4, 0x1, PT ;  /* 0x000000010400780c */ /* 0x001fe20003f05270 */
[----:B------:R-:W-:-:S12]  /*21480*/  IMAD.MOV.U32 R4, RZ, RZ, R18 ;  /* 0x000000ffff047224 */ /* 0x000fd800078e0012 */
[----:B--2---:R-:W0:Y:S08]  /*21490*/  @P0 LDC R3, c[0x0][0x42c] ;  /* 0x00010b00ff030b82 */ /* 0x004e300000000800 */
[----:B------:R-:W2:Y:S01]  /*214a0*/  @P0 LDC R2, c[0x0][0x430] ;  /* 0x00010c00ff020b82 */ /* 0x000ea20000000800 */
[----:B0-----:R-:W-:-:S05]  /*214b0*/  @P0 IMAD.HI.U32 R3, R18, R3, RZ ;  /* 0x0000000312030227 */ /* 0x001fca00078e00ff */
[----:B--2---:R-:W-:Y:S02]  /*214c0*/  @P0 SHF.R.U32.HI R4, RZ, R2, R3 ;  /* 0x00000002ff040219 */ /* 0x004fe40000011603 */
[----:B------:R-:W-:-:S04]  /*214d0*/  ISETP.NE.U32.AND P0, PT, RZ, UR4, PT ;  /* 0x00000004ff007c0c */ /* 0x000fc8000bf05070 */
[----:B------:R-:W-:-:S04]  /*214e0*/  ISETP.NE.AND.EX P0, PT, RZ, UR5, PT, P0 ;  /* 0x00000005ff007c0c */ /* 0x000fc8000bf05300 */
[----:B------:R-:W-:-:S09]  /*214f0*/  SEL R2, R5, RZ, !P0 ;  /* 0x000000ff05027207 */ /* 0x000fd20004000000 */
.L_x_694:
        /* <DEDUP_REMOVED lines=16> */
.L_x_695:
        /* <DEDUP_REMOVED lines=15> */
.L_x_696:
        /* <DEDUP_REMOVED lines=9> */
[----:B-1----:R-:W0:Y:S01]  /*21780*/  LDC.64 R8, c[0x0][0x3f8] ;  /* 0x0000fe00ff087b82 */ /* 0x002e220000000a00 */
[----:B------:R-:W-:Y:S02]  /*21790*/  ULDC.64 UR4, c[0x0][0xa08] ;  /* 0x0002820000047ab9 */ /* 0x000fe40000000a00 */
[----:B0-----:R-:W-:Y:S01]  /*217a0*/  LOP3.LUT P0, RZ, R8, UR4, RZ, 0xfc, !PT ;  /* 0x0000000408ff7c12 */ /* 0x001fe2000f80fcff */
[----:B------:R-:W-:-:S03]  /*217b0*/  UMOV UR4, 0xffffffff ;  /* 0xffffffff00047882 */ /* 0x000fc60000000000 */
[----:B------:R-:W-:-:S04]  /*217c0*/  LOP3.LUT P0, RZ, R9, UR5, RZ, 0xfc, P0 ;  /* 0x0000000509ff7c12 */ /* 0x000fc8000800fcff */
[----:B-----5:R-:W-:Y:S01]  /*217d0*/  SEL R5, R0, RZ, !P0 ;  /* 0x000000ff00057207 */ /* 0x020fe20004000000 */
[----:B------:R-:W-:Y:S08]  /*217e0*/  BRA.DIV UR4, `(.L_x_697) ;  /* 0x0000004204347947 */ /* 0x000ff0000b800000 */
.L_x_805:
[----:B------:R-:W2:Y:S01]  /*217f0*/  LDL R3, [R1+0x24] ;  /* 0x0000240001037983 */ /* 0x000ea20000100800 */
[----:B------:R-:W-:Y:S01]  /*21800*/  UMOV UR4, 0xffffffff ;  /* 0xffffffff00047882 */ /* 0x000fe20000000000 */
[----:B------:R-:W-:Y:S01]  /*21810*/  SHF.R.S32.HI R12, RZ, 0x1f, R0 ;  /* 0x0000001fff0c7819 */ /* 0x000fe20000011400 */
[----:B--2---:R-:W-:Y:S01]  /*21820*/  VIADD R3, R3, 0xffffffff ;  /* 0xffffffff03037836 */ /* 0x004fe20000000000 */
[----:B------:R-:W-:Y:S06]  /*21830*/  BRA.DIV UR4, `(.L_x_698) ;  /* 0x0000004204547947 */ /* 0x000fec000b800000 */
[----:B------:R-:W-:-:S13]  /*21840*/  ELECT P6, URZ, PT ;  /* 0x00000000003f782f */ /* 0x000fda00038c0000 */
.L_x_808:
[----:B------:R-:W-:Y:S05]  /*21850*/  @!P6 BRA `(.L_x_699) ;  /* 0x000000040034e947 */ /* 0x000fea0003800000 */
[----:B------:R0:W-:Y:S01]  /*21860*/  STL [R1+0xc], R3 ;  /* 0x00000c0301007387 */ /* 0x0001e20000100800 */
[----:B------:R-:W-:-:S04]  /*21870*/  ISETP.NE.U32.AND P0, PT, R8, RZ, PT ;  /* 0x000000ff0800720c */ /* 0x000fc80003f05070 */
[----:B------:R-:W-:-:S13]  /*21880*/  ISETP.NE.AND.EX P0, PT, R9, RZ, PT, P0 ;  /* 0x000000ff0900720c */ /* 0x000fda0003f05300 */
[----:B0-----:R-:W-:Y:S05]  /*21890*/  @!P0 BRA `(.L_x_700) ;  /* 0x00000000004c8947 */ /* 0x001fea0003800000 */
[----:B------:R-:W0:Y:S01]  /*218a0*/  LDC R10, c[0x0][0x41c] ;  /* 0x00010700ff0a7b82 */ /* 0x000e220000000800 */
[----:B------:R-:W-:Y:S01]  /*218b0*/  MOV R5, R3 ;  /* 0x0000000300057202 */ /* 0x000fe20000000f00 */
        /* <DEDUP_REMOVED lines=12> */
[----:B------:R-:W-:-:S04]  /*21980*/  IMAD.WIDE.U32 R6, R0, UR4, R6 ;  /* 0x0000000400067c25 */ /* 0x000fc8000f8e0006 */
[----:B------:R-:W-:Y:S01]  /*21990*/  IMAD.IADD R5, R7, 0x1, R10 ;  /* 0x0000000107057824 */ /* 0x000fe200078e020a */
[----:B------:R-:W-:-:S04]  /*219a0*/  LEA R10, P0, R6, R8, 0x2 ;  /* 0x00000008060a7211 */ /* 0x000fc800078010ff */
[----:B------:R-:W-:-:S05]  /*219b0*/  LEA.HI.X R11, R6, R9, R5, 0x2, P0 ;  /* 0x00000009060b7211 */ /* 0x000fca00000f1405 */
[----:B------:R0:W5:Y:S04]  /*219c0*/  LDG.E R5, desc[UR60][R10.64] ;  /* 0x0000003c0a057981 */ /* 0x000168000c1e1900 */
.L_x_700:
        /* <DEDUP_REMOVED lines=9> */
.L_x_809:
        /* <DEDUP_REMOVED lines=11> */
.L_x_702:
        /* <DEDUP_REMOVED lines=34> */
.L_x_699:
        /* <DEDUP_REMOVED lines=47> */
.L_x_810:
[----:B------:R-:W-:Y:S05]  /*22020*/  BSYNC B0 ;  /* 0x0000000000007941 */ /* 0x000fea0003800000 */
.L_x_703:
[----:B0-----:R-:W2:Y:S01]  /*22030*/  LDL.LU R6, [R1+0x34] ;  /* 0x0000340001067983 */ /* 0x001ea20000300800 */
[----:B------:R-:W-:Y:S01]  /*22040*/  BSSY B0, `(.L_x_705) ;  /* 0x00001a7000007945 */ /* 0x000fe20003800000 */
[----:B--2---:R-:W-:-:S13]  /*22050*/  ISETP.GE.AND P0, PT, R6, 0x71, PT ;  /* 0x000000710600780c */ /* 0x004fda0003f06270 */
[----:B------:R-:W-:Y:S05]  /*22060*/  @!P0 BRA `(.L_x_706) ;  /* 0x0000001800908947 */ /* 0x000fea0003800000 */
[----:B------:R-:W2:Y:S01]  /*22070*/  LDL R6, [R1+0x24] ;  /* 0x0000240001067983 */ /* 0x000ea20000100800 */
[----:B------:R-:W-:Y:S01]  /*22080*/  IMAD.MOV.U32 R2, RZ, RZ, 0x1 ;  /* 0x00000001ff027424 */ /* 0x000fe200078e00ff */
[----:B------:R-:W-:Y:S01]  /*22090*/  BSSY B1, `(.L_x_707) ;  /* 0x0000094000017945 */ /* 0x000fe20003800000 */
[----:B--2---:R-:W-:-:S05]  /*220a0*/  IMAD.MOV R13, RZ, RZ, -R6 ;  /* 0x000000ffff0d7224 */ /* 0x004fca00078e0a06 */
[----:B------:R-:W-:-:S05]  /*220b0*/  VIADDMNMX R13, R13, R2, 0xffffffff, !PT ;  /* 0xffffffff0d0d7446 */ /* 0x000fca0007800102 */
[C---:B------:R-:W-:Y:S02]  /*220c0*/  IMAD.IADD R2, R6.reuse, 0x1, R13 ;  /* 0x0000000106027824 */ /* 0x040fe400078e020d */
[----:B------:R-:W-:-:S03]  /*220d0*/  VIADD R6, R6, 0xfffffffe ;  /* 0xfffffffe06067836 */ /* 0x000fc60000000000 */
[----:B------:R-:W-:-:S04]  /*220e0*/  LOP3.LUT R2, R2, 0x1, RZ, 0xc0, !PT ;  /* 0x0000000102027812 */ /* 0x000fc800078ec0ff */
[----:B------:R-:W-:-:S13]  /*220f0*/  ISETP.NE.U32.AND P0, PT, R2, 0x1, PT ;  /* 0x000000010200780c */ /* 0x000fda0003f05070 */
        /* <DEDUP_REMOVED lines=15> */
[----:B------:R-:W-:Y:S01]  /*221f0*/  IMAD.MOV.U32 R2, RZ, RZ, R6 ;  /* 0x000000ffff027224 */ /* 0x000fe200078e0006 */
[----:B------:R-:W-:Y:S01]  /*22200*/  ULDC.64 UR4, c[0x0][0x408] ;  /* 0x0001020000047ab9 */ /* 0x000fe20000000a00 */
[----:B0-----:R-:W-:-:S13]  /*22210*/  ISETP.NE.AND P0, PT, R17, 0x1, PT ;  /* 0x000000011100780c */ /* 0x001fda0003f05270 */
[----:B------:R-:W0:Y:S02]  /*22220*/  @P0 LDC.64 R10, c[0x0][0x420] ;  /* 0x00010800ff0a0b82 */ /* 0x000e240000000a00 */
[----:B0-----:R-:W-:-:S05]  /*22230*/  @P0 IMAD.HI.U32 R10, R6, R10, RZ ;  /* 0x0000000a060a0227 */ /* 0x001fca00078e00ff */
[----:B------:R-:W-:Y:S01]  /*22240*/  @P0 SHF.R.U32.HI R2, RZ, R11, R10 ;  /* 0x0000000bff020219 */ /* 0x000fe2000001160a */
[----:B------:R-:W-:-:S03]  /*22250*/  IMAD R10, R12, UR4, RZ ;  /* 0x000000040c0a7c24 */ /* 0x000fc6000f8e02ff */
[----:B------:R-:W-:Y:S01]  /*22260*/  SHF.R.S32.HI R11, RZ, 0x1f, R2 ;  /* 0x0000001fff0b7819 */ /* 0x000fe20000011402 */
[----:B------:R-:W-:Y:S02]  /*22270*/  IMAD R15, R0, UR5, R10 ;  /* 0x00000005000f7c24 */ /* 0x000fe4000f8e020a */
[----:B------:R-:W-:Y:S01]  /*22280*/  IMAD.MOV.U32 R10, RZ, RZ, R2 ;  /* 0x000000ffff0a7224 */ /* 0x000fe200078e0002 */
[----:B------:R-:W-:-:S03]  /*22290*/  IADD3 R2, -R2, RZ, RZ ;  /* 0x000000ff02027210 */ /* 0x000fc60007ffe1ff */
[----:B------:R-:W-:-:S04]  /*222a0*/  IMAD.WIDE.U32 R10, R0, UR4, R10 ;  /* 0x00000004000a7c25 */ /* 0x000fc8000f8e000a */
[----:B------:R-:W-:Y:S01]  /*222b0*/  IMAD.IADD R15, R15, 0x1, R11 ;  /* 0x000000010f0f7824 */ /* 0x000fe200078e020b */
[----:B------:R-:W-:Y:S01]  /*222c0*/  LEA R8, P0, R10, R8, 0x2 ;  /* 0x000000080a087211 */ /* 0x000fe200078010ff */
[----:B------:R-:W-:-:S03]  /*222d0*/  IMAD R6, R17, R2, R6 ;  /* 0x0000000211067224 */ /* 0x000fc600078e0206 */
[----:B------:R-:W-:-:S05]  /*222e0*/  LEA.HI.X R9, R10, R9, R15, 0x2, P0 ;  /* 0x000000090a097211 */ /* 0x000fca00000f140f */
[----:B------:R0:W5:Y:S04]  /*222f0*/  LDG.E R2, desc[UR60][R8.64] ;  /* 0x0000003c08027981 */ /* 0x000168000c1e1900 */
.L_x_711:
[----:B0-----:R-:W0:Y:S01]  /*22300*/  S2R R9, SR_CgaCtaId ;  /* 0x0000000000097919 */ /* 0x001e220000008800 */
[----:B------:R-:W-:-:S04]  /*22310*/  MOV R8, 0x400 ;  /* 0x0000040000087802 */ /* 0x000fc80000000f00 */
[----:B0-----:R-:W-:Y:S02]  /*22320*/  LEA R8, R9, R8, 0x18 ;  /* 0x0000000809087211 */ /* 0x001fe400078ec0ff */
[----:B------:R-:W-:-:S03]  /*22330*/  SHF.L.U32 R9, R14, 0x1f, RZ ;  /* 0x0000001f0e097819 */ /* 0x000fc600000006ff */
[----:B------:R-:W-:-:S04]  /*22340*/  IMAD R8, R7, 0x8, R8 ;  /* 0x0000000807087824 */ /* 0x000fc800078e0208 */
[----:B------:R-:W0:Y:S02]  /*22350*/  SYNCS.PHASECHK.TRANS64.TRYWAIT P0, [R8+URZ+0x36840], R9 ;  /* 0x03684009080075a7 */ /* 0x000e24000800017f */
[----:B0-----:R-:W-:Y:S05]  /*22360*/  @!P0 BRA `(.L_x_712) ;  /* 0x0000003400dc8947 */ /* 0x001fea0003800000 */
.L_x_811:
        /* <DEDUP_REMOVED lines=11> */
.L_x_713:
        /* <DEDUP_REMOVED lines=37> */
.L_x_812:
[----:B------:R-:W-:Y:S05]  /*22670*/  @P1 BRA `(.L_x_715) ;  /* 0x0000000000301947 */ /* 0x000fea0003800000 */
[----:B------:R-:W2:Y:S01]  /*22680*/  LDL R10, [R1] ;  /* 0x00000000010a7983 */ /* 0x000ea20000100800 */
[----:B------:R-:W-:Y:S01]  /*22690*/  MOV R11, 0x400 ;  /* 0x00000400000b7802 */ /* 0x000fe20000000f00 */
[----:B------:R-:W1:Y:S01]  /*226a0*/  S2R R17, SR_TID.X ;  /* 0x0000000000117919 */ /* 0x000e620000002100 */
[----:B------:R-:W3:Y:S01]  /*226b0*/  S2R R15, SR_CgaCtaId ;  /* 0x00000000000f7919 */ /* 0x000ee20000008800 */
[----:B0-----:R-:W-:Y:S01]  /*226c0*/  IMAD.MOV.U32 R9, RZ, RZ, 0xa800 ;  /* 0x0000a800ff097424 */ /* 0x001fe200078e00ff */
[----:B-1----:R-:W-:-:S04]  /*226d0*/  LOP3.LUT R17, R17, 0x1f, RZ, 0xc0, !PT ;  /* 0x0000001f11117812 */ /* 0x002fc800078ec0ff */
[----:B------:R-:W-:Y:S02]  /*226e0*/  ISETP.NE.AND P0, PT, R17, RZ, PT ;  /* 0x000000ff1100720c */ /* 0x000fe40003f05270 */
[----:B---3--:R-:W-:-:S05]  /*226f0*/  LEA R11, R15, R11, 0x18 ;  /* 0x0000000b0f0b7211 */ /* 0x008fca00078ec0ff */
[----:B--2---:R-:W-:-:S04]  /*22700*/  IMAD R8, R10, 0x8, R11 ;  /* 0x000000080a087824 */ /* 0x004fc800078e020b */
[----:B------:R1:W-:Y:S02]  /*22710*/  SYNCS.ARRIVE.TRANS64 RZ, [R8+URZ+0x36850], R9 ;  /* 0x0368500908ff79a7 */ /* 0x0003e4000800003f */
[----:B------:R-:W-:Y:S05]  /*22720*/  @!P0 BRA `(.L_x_715) ;  /* 0x0000000000048947 */ /* 0x000fea0003800000 */
[----:B------:R-:W-:Y:S01]  /*22730*/  BPT.TRAP 0x1 ;  /* 0x000000040000795c */ /* 0x000fe20000300000 */
.L_x_715:
        /* <DEDUP_REMOVED lines=36> */
.L_x_710:
[----:B------:R-:W-:Y:S05]  /*22980*/  BSYNC B2 ;  /* 0x0000000000027941 */ /* 0x000fea0003800000 */
.L_x_709:
[----:B------:R-:W2:Y:S04]  /*22990*/  LDL.LU R2, [R1+0x24] ;  /* 0x0000240001027983 */ /* 0x000ea80000300800 */
[----:B------:R0:W-:Y:S04]  /*229a0*/  STL [R1], R7 ;  /* 0x0000000701007387 */ /* 0x0001e80000100800 */
[----:B------:R0:W-:Y:S02]  /*229b0*/  STL [R1+0x8], R14 ;  /* 0x0000080e01007387 */ /* 0x0001e40000100800 */
[----:B0-2---:R-:W-:-:S07]  /*229c0*/  VIADD R6, R2, 0xfffffffd ;  /* 0xfffffffd02067836 */ /* 0x005fce0000000000 */
.L_x_708:
[----:B------:R-:W-:Y:S05]  /*229d0*/  BSYNC B1 ;  /* 0x0000000000017941 */ /* 0x000fea0003800000 */
.L_x_707:
[----:B------:R-:W-:-:S05]  /*229e0*/  IMAD.MOV R2, RZ, RZ, -R13 ;  /* 0x000000ffff027224 */ /* 0x000fca00078e0a0d */
[----:B------:R-:W-:-:S13]  /*229f0*/  ISETP.NE.AND P0, PT, R3, R2, PT ;  /* 0x000000020300720c */ /* 0x000fda0003f05270 */
[----:B------:R-:W-:Y:S05]  /*22a00*/  @!P0 BRA `(.L_x_706) ;  /* 0x0000001000288947 */ /* 0x000fea0003800000 */
[----:B------:R-:W-:-:S07]  /*22a10*/  IMAD.MOV.U32 R10, RZ, RZ, R5 ;  /* 0x000000ffff0a7224 */ /* 0x000fce00078e0005 */
.L_x_730:
        /* <DEDUP_REMOVED lines=21> */
[----:B------:R-:W-:-:S04]  /*22b70*/  @P0 SHF.R.U32.HI R2, RZ, R3, R9 ;  /* 0x00000003ff020219 */ /* 0x000fc80000011609 */
[--C-:B------:R-:W-:Y:S01]  /*22b80*/  SHF.R.S32.HI R3, RZ, 0x1f, R2.reuse ;  /* 0x0000001fff037819 */ /* 0x100fe20000011402 */
[----:B------:R-:W-:-:S04]  /*22b90*/  IMAD.MOV R9, RZ, RZ, -R2 ;  /* 0x000000ffff097224 */ /* 0x000fc800078e0a02 */
[----:B------:R-:W-:Y:S02]  /*22ba0*/  IMAD R9, R10, R9, R6 ;  /* 0x000000090a097224 */ /* 0x000fe400078e0206 */
[----:B------:R-:W-:Y:S02]  /*22bb0*/  IMAD R10, R12, UR6, RZ ;  /* 0x000000060c0a7c24 */ /* 0x000fe4000f8e02ff */
[----:B------:R-:W-:-:S04]  /*22bc0*/  IMAD.WIDE.U32 R2, R0, UR6, R2 ;  /* 0x0000000600027c25 */ /* 0x000fc8000f8e0002 */
[----:B------:R-:W-:-:S04]  /*22bd0*/  IMAD R10, R0, UR7, R10 ;  /* 0x00000007000a7c24 */ /* 0x000fc8000f8e020a */
[----:B------:R-:W-:Y:S01]  /*22be0*/  IMAD.IADD R3, R10, 0x1, R3 ;  /* 0x000000010a037824 */ /* 0x000fe200078e0203 */
[----:B------:R-:W-:-:S04]  /*22bf0*/  LEA R10, P0, R2, UR4, 0x2 ;  /* 0x00000004020a7c11 */ /* 0x000fc8000f8010ff */
[----:B------:R-:W-:-:S05]  /*22c00*/  LEA.HI.X R11, R2, UR5, R3, 0x2, P0 ;  /* 0x00000005020b7c11 */ /* 0x000fca00080f1403 */
[----:B------:R0:W5:Y:S04]  /*22c10*/  LDG.E R10, desc[UR60][R10.64] ;  /* 0x0000003c0a0a7981 */ /* 0x000168000c1e1900 */
.L_x_718:
[----:B------:R-:W1:Y:S01]  /*22c20*/  S2R R3, SR_CgaCtaId ;  /* 0x0000000000037919 */ /* 0x000e620000008800 */
[----:B------:R-:W-:-:S04]  /*22c30*/  MOV R2, 0x400 ;  /* 0x0000040000027802 */ /* 0x000fc80000000f00 */
[----:B-1----:R-:W-:Y:S02]  /*22c40*/  LEA R2, R3, R2, 0x18 ;  /* 0x0000000203027211 */ /* 0x002fe400078ec0ff */
[----:B------:R-:W-:-:S03]  /*22c50*/  SHF.L.U32 R3, R8, 0x1f, RZ ;  /* 0x0000001f08037819 */ /* 0x000fc600000006ff */
[----:B------:R-:W-:-:S04]  /*22c60*/  IMAD R2, R7, 0x8, R2 ;  /* 0x0000000807027824 */ /* 0x000fc800078e0202 */
[----:B------:R-:W1:Y:S02]  /*22c70*/  SYNCS.PHASECHK.TRANS64.TRYWAIT P0, [R2+URZ+0x36840], R3 ;  /* 0x03684003020075a7 */ /* 0x000e64000800017f */
[----:B-1----:R-:W-:Y:S05]  /*22c80*/  @!P0 BRA `(.L_x_719) ;  /* 0x0000002c00bc8947 */ /* 0x002fea0003800000 */
.L_x_813:
[----:B0-----:R-:W0:Y:S02]  /*22c90*/  S2R R11, SR_TID.X ;  /* 0x00000000000b7919 */ /* 0x001e240000002100 */
[----:B0-----:R-:W-:-:S04]  /*22ca0*/  LOP3.LUT R11, R11, 0x7f, RZ, 0xc0, !PT ;  /* 0x0000007f0b0b7812 */ /* 0x001fc800078ec0ff */
[----:B------:R-:W-:-:S13]  /*22cb0*/  ISETP.NE.AND P0, PT, R11, RZ, PT ;  /* 0x000000ff0b00720c */ /* 0x000fda0003f05270 */
[----:B------:R-:W-:Y:S05]  /*22cc0*/  @P0 BRA `(.L_x_720) ;  /* 0x00000000001c0947 */ /* 0x000fea0003800000 */
[----:B------:R-:W0:Y:S01]  /*22cd0*/  S2R R11, SR_TID.X ;  /* 0x00000000000b7919 */ /* 0x000e220000002100 */
[----:B-1----:R-:W-:-:S04]  /*22ce0*/  MOV R3, 0xa800 ;  /* 0x0000a80000037802 */ /* 0x002fc80000000f00 */
[----:B------:R2:W-:Y:S01]  /*22cf0*/  SYNCS.ARRIVE.TRANS64 RZ, [R2+URZ+0x36830], R3 ;  /* 0x0368300302ff79a7 */ /* 0x0005e2000800003f */
[----:B0-----:R-:W-:-:S04]  /*22d00*/  LOP3.LUT R11, R11, 0x1f, RZ, 0xc0, !PT ;  /* 0x0000001f0b0b7812 */ /* 0x001fc800078ec0ff */
[----:B------:R-:W-:-:S13]  /*22d10*/  ISETP.NE.AND P1, PT, R11, RZ, PT ;  /* 0x000000ff0b00720c */ /* 0x000fda0003f25270 */
[----:B--2---:R-:W-:Y:S05]  /*22d20*/  @!P1 BRA `(.L_x_720) ;  /* 0x0000000000049947 */ /* 0x004fea0003800000 */
[----:B------:R-:W-:Y:S01]  /*22d30*/  BPT.TRAP 0x1 ;  /* 0x000000040000795c */ /* 0x000fe20000300000 */
.L_x_720:
[----:B------:R-:W2:Y:S04]  /*22d40*/  LDL R15, [R1+0x4] ;  /* 0x00000400010f7983 */ /* 0x000ea80000100800 */
[----:B------:R-:W3:Y:S01]  /*22d50*/  LDL.LU R14, [R1+0x8] ;  /* 0x00000800010e7983 */ /* 0x000ee20000300800 */
[----:B-1----:R-:W-:-:S03]  /*22d60*/  MOV R3, 0x400 ;  /* 0x0000040000037802 */ /* 0x002fc60000000f00 */
        /* <DEDUP_REMOVED lines=34> */
.L_x_814:
        /* <DEDUP_REMOVED lines=8> */
.L_x_722:
        /* <DEDUP_REMOVED lines=16> */
[----:B------:R-:W-:Y:S01]  /*23110*/  IMAD.MOV.U32 R5, RZ, RZ, R10 ;  /* 0x000000ffff057224 */ /* 0x000fe200078e000a */
        /* <DEDUP_REMOVED lines=19> */
.L_x_717:
[----:B------:R-:W-:Y:S05]  /*23250*/  BSYNC B1 ;  /* 0x0000000000017941 */ /* 0x000fea0003800000 */
.L_x_716:
        /* <DEDUP_REMOVED lines=31> */
.L_x_725:
[----:B------:R-:W2:Y:S01]  /*23450*/  S2R R3, SR_CgaCtaId ;  /* 0x0000000000037919 */ /* 0x000ea20000008800 */
[----:B------:R-:W-:-:S04]  /*23460*/  MOV R2, 0x400 ;  /* 0x0000040000027802 */ /* 0x000fc80000000f00 */
[----:B--2---:R-:W-:Y:S02]  /*23470*/  LEA R2, R3, R2, 0x18 ;  /* 0x0000000203027211 */ /* 0x004fe400078ec0ff */
[----:B------:R-:W-:-:S03]  /*23480*/  SHF.L.U32 R3, R13, 0x1f, RZ ;  /* 0x0000001f0d037819 */ /* 0x000fc600000006ff */
[----:B------:R-:W-:-:S04]  /*23490*/  IMAD R2, R14, 0x8, R2 ;  /* 0x000000080e027824 */ /* 0x000fc800078e0202 */
[----:B------:R-:W2:Y:S02]  /*234a0*/  SYNCS.PHASECHK.TRANS64.TRYWAIT P0, [R2+URZ+0x36840], R3 ;  /* 0x03684003020075a7 */ /* 0x000ea4000800017f */
[----:B--2---:R-:W-:Y:S05]  /*234b0*/  @!P0 BRA `(.L_x_726) ;  /* 0x0000002400d88947 */ /* 0x004fea0003800000 */
.L_x_815:
        /* <DEDUP_REMOVED lines=11> */
.L_x_727:
        /* <DEDUP_REMOVED lines=38> */
.L_x_816:
        /* <DEDUP_REMOVED lines=8> */
.L_x_729:
        /* <DEDUP_REMOVED lines=20> */
[----:B------:R-:W-:Y:S01]  /*23990*/  IMAD.MOV.U32 R5, RZ, RZ, R10 ;  /* 0x000000ffff057224 */ /* 0x000fe200078e000a */
        /* <DEDUP_REMOVED lines=13> */
.L_x_724:
[----:B------:R-:W-:Y:S05]  /*23a70*/  BSYNC B1 ;  /* 0x0000000000017941 */ /* 0x000fea0003800000 */
.L_x_723:
[C---:B------:R-:W-:Y:S01]  /*23a80*/  ISETP.GT.AND P0, PT, R6.reuse, 0x1, PT ;  /* 0x000000010600780c */ /* 0x040fe20003f04270 */
[----:B------:R-:W-:-:S12]  /*23a90*/  VIADD R6, R6, 0xfffffffe ;  /* 0xfffffffe06067836 */ /* 0x000fd80000000000 */
[----:B------:R-:W-:Y:S05]  /*23aa0*/  @P0 BRA `(.L_x_730) ;  /* 0xffffffec00dc0947 */ /* 0x000fea000383ffff */
.L_x_706:
[----:B------:R-:W-:Y:S05]  /*23ab0*/  BSYNC B0 ;  /* 0x0000000000007941 */ /* 0x000fea0003800000 */
.L_x_705:
        /* <DEDUP_REMOVED lines=8> */
[----:B------:R-:W1:Y:S02]  /*23b40*/  FLO.U32 R0, UR4 ;  /* 0x0000000400007d00 */ /* 0x000e6400080e0000 */
[----:B-1----:R-:W-:-:S06]  /*23b50*/  ISETP.EQ.U32.AND P0, PT, R0, R7, PT ;  /* 0x000000070000720c */ /* 0x002fcc0003f02070 */
[----:B------:R-:W2:Y:S07]  /*23b60*/  POPC R7, UR4 ;  /* 0x0000000400077d09 */ /* 0x000eae0008000000 */
[----:B--2---:R-:W2:Y:S01]  /*23b70*/  @P0 ATOMG.E.ADD.STRONG.GPU PT, R3, desc[UR60][R2.64], R7 ;  /* 0x00000007020309a8 */ /* 0x004ea200081ee1fc */
[----:B------:R-:W1:Y:S02]  /*23b80*/  S2R R6, SR_LTMASK ;  /* 0x0000000000067919 */ /* 0x000e640000003900 */
[----:B-1----:R-:W-:-:S04]  /*23b90*/  LOP3.LUT R6, R6, UR4, RZ, 0xc0, !PT ;  /* 0x0000000406067c12 */ /* 0x002fc8000f8ec0ff */
[----:B------:R-:W1:Y:S01]  /*23ba0*/  POPC R9, R6 ;  /* 0x0000000600097309 */ /* 0x000e620000000000 */
[----:B--2---:R-:W1:Y:S02]  /*23bb0*/  SHFL.IDX PT, R0, R3, R0, 0x1f ;  /* 0x00001f0003007589 */ /* 0x004e6400000e0000 */
[----:B-1----:R-:W-:-:S07]  /*23bc0*/  IADD3 R16, R0, UR38, R9 ;  /* 0x0000002600107c10 */ /* 0x002fce000fffe009 */
.L_x_732:
[----:B------:R-:W-:Y:S05]  /*23bd0*/  BSYNC B0 ;  /* 0x0000000000007941 */ /* 0x000fea0003800000 */
.L_x_731:
[----:B------:R-:W-:Y:S04]  /*23be0*/  BSSY B0, `(.L_x_733) ;  /* 0x0000038000007945 */ /* 0x000fe80003800000 */
[----:B------:R-:W-:Y:S05]  /*23bf0*/  @!P6 BRA `(.L_x_734) ;  /* 0x0000000000d8e947 */ /* 0x000fea0003800000 */
[----:B------:R-:W2:Y:S01]  /*23c00*/  LDL R2, [R1] ;  /* 0x0000000001027983 */ /* 0x000ea20000100800 */
[----:B------:R-:W-:-:S03]  /*23c10*/  MOV R3, 0x400 ;  /* 0x0000040000037802 */ /* 0x000fc60000000f00 */
[----:B------:R-:W3:Y:S01]  /*23c20*/  LDL R0, [R1+0x8] ;  /* 0x0000080001007983 */ /* 0x000ee20000100800 */
[----:B------:R-:W1:Y:S02]  /*23c30*/  S2R R6, SR_CgaCtaId ;  /* 0x0000000000067919 */ /* 0x000e640000008800 */
[----:B-1----:R-:W-:-:S04]  /*23c40*/  LEA R3, R6, R3, 0x18 ;  /* 0x0000000306037211 */ /* 0x002fc800078ec0ff */
[----:B--2---:R-:W-:Y:S02]  /*23c50*/  LEA R3, R2, R3, 0x3 ;  /* 0x0000000302037211 */ /* 0x004fe400078e18ff */
[----:B---3--:R-:W-:-:S04]  /*23c60*/  SHF.L.U32 R0, R0, 0x1f, RZ ;  /* 0x0000001f00007819 */ /* 0x008fc800000006ff */
[----:B------:R-:W1:Y:S02]  /*23c70*/  SYNCS.PHASECHK.TRANS64.TRYWAIT P0, [R3+URZ+0x36860], R0 ;  /* 0x03686000030075a7 */ /* 0x000e64000800017f */
[----:B-1----:R-:W-:Y:S05]  /*23c80*/  @!P0 BRA `(.L_x_735) ;  /* 0x00000020000c8947 */ /* 0x002fea0003800000 */
.L_x_817:
        /* <DEDUP_REMOVED lines=11> */
.L_x_736:
        /* <DEDUP_REMOVED lines=34> */
.L_x_734:
[----:B------:R-:W-:Y:S05]  /*23f60*/  BSYNC B0 ;  /* 0x0000000000007941 */ /* 0x000fea0003800000 */
.L_x_733:
        /* <DEDUP_REMOVED lines=9> */
.L_x_690:
[----:B------:R-:W-:Y:S05]  /*24000*/  BSYNC B6 ;  /* 0x0000000000067941 */ /* 0x000fea0003800000 */
.L_x_688:
[----:B------:R-:W-:-:S03]  /*24010*/  UMOV UR4, 0xffffffff ;  /* 0xffffffff00047882 */ /* 0x000fc60000000000 */
[----:B------:R-:W-:Y:S05]  /*24020*/  BRA.DIV UR4, `(.L_x_737) ;  /* 0x0000001e04387947 */ /* 0x000fea000b800000 */
[----:B0-----:R0:W2:Y:S04]  /*24030*/  SHFL.IDX PT, R4, R16, RZ, 0x1f ;  /* 0x00001fff10047589 */ /* 0x0010a800000e0000 */
[----:B------:R0:W3:Y:S02]  /*24040*/  SHFL.IDX PT, R6, R16, 0x1, 0x1f ;  /* 0x00201f0010067f89 */ /* 0x0000e400000e0000 */
.L_x_821:
[----:B-1----:R-:W1:Y:S01]  /*24050*/  S2R R8, SR_TID.X ;  /* 0x0000000000087919 */ /* 0x002e620000002100 */
[----:B------:R-:W-:Y:S01]  /*24060*/  ULDC UR4, c[0x0][0xc14] ;  /* 0x0003050000047ab9 */ /* 0x000fe20000000800 */
[----:B------:R-:W-:Y:S01]  /*24070*/  BSSY B0, `(.L_x_738) ;  /* 0x000000b000007945 */ /* 0x000fe20003800000 */
[----:B------:R-:W-:Y:S02]  /*24080*/  IMAD.U32 R0, RZ, RZ, UR4 ;  /* 0x00000004ff007e24 */ /* 0x000fe4000f8e00ff */
[----:B------:R-:W-:Y:S01]  /*24090*/  IMAD.MOV.U32 R17, RZ, RZ, RZ ;  /* 0x000000ffff117224 */ /* 0x000fe200078e00ff */
[----:B-1----:R-:W-:-:S04]  /*240a0*/  LOP3.LUT R8, R8, 0x1f, RZ, 0xc0, !PT ;  /* 0x0000001f08087812 */ /* 0x002fc800078ec0ff */
[C---:B------:R-:W-:Y:S01]  /*240b0*/  ISETP.NE.AND P0, PT, R8.reuse, 0x1f, PT ;  /* 0x0000001f0800780c */ /* 0x040fe20003f05270 */
[----:B------:R-:W-:-:S05]  /*240c0*/  IMAD.IADD R5, R8, 0x1, R19 ;  /* 0x0000000108057824 */ /* 0x000fca00078e0213 */
[----:B------:R-:W-:-:S13]  /*240d0*/  ISETP.GE.OR P0, PT, R5, R0, !P0 ;  /* 0x000000000500720c */ /* 0x000fda0004706670 */
[----:B------:R-:W-:Y:S05]  /*240e0*/  @P0 BRA `(.L_x_739) ;  /* 0x00000000000c0947 */ /* 0x000fea0003800000 */
[----:B------:R-:W1:Y:S02]  /*240f0*/  LDC.64 R2, c[0x0][0xc58] ;  /* 0x00031600ff027b82 */ /* 0x000e640000000a00 */
[----:B-1----:R-:W-:-:S05]  /*24100*/  IMAD.WIDE R2, R5, 0x4, R2 ;  /* 0x0000000405027825 */ /* 0x002fca00078e0202 */
[----:B------:R1:W5:Y:S02]  /*24110*/  LDG.E R17, desc[UR60][R2.64] ;  /* 0x0000003c02117981 */ /* 0x000364000c1e1900 */
.L_x_739:
[----:B------:R-:W-:Y:S05]  /*24120*/  BSYNC B0 ;  /* 0x0000000000007941 */ /* 0x000fea0003800000 */
.L_x_738:
[----:B------:R-:W-:-:S03]  /*24130*/  UMOV UR4, 0xffffffff ;  /* 0xffffffff00047882 */ /* 0x000fc60000000000 */
[----:B------:R-:W-:Y:S05]  /*24140*/  BRA.DIV UR4, `(.L_x_740) ;  /* 0x0000001e043c7947 */ /* 0x000fea000b800000 */
[----:B-----5:R-:W4:Y:S01]  /*24150*/  SHFL.UP PT, R14, R17, 0x1, RZ ;  /* 0x04200000110e7989 */ /* 0x020f2200000e00ff */
[C---:B------:R-:W-:Y:S02]  /*24160*/  ISETP.NE.AND P0, PT, R8.reuse, RZ, PT ;  /* 0x000000ff0800720c */ /* 0x040fe40003f05270 */
[----:B------:R-:W-:Y:S02]  /*24170*/  ISETP.GE.U32.AND P1, PT, R8, 0x2, PT ;  /* 0x000000020800780c */ /* 0x000fe40003f26070 */
[----:B----4-:R-:W-:Y:S02]  /*24180*/  SEL R14, R14, RZ, P0 ;  /* 0x000000ff0e0e7207 */ /* 0x010fe40000000000 */
[----:B------:R-:W-:-:S03]  /*24190*/  ISETP.GE.U32.AND P0, PT, R8, 0x4, PT ;  /* 0x000000040800780c */ /* 0x000fc60003f06070 */
[----:B------:R-:W-:-:S05]  /*241a0*/  IMAD.IADD R13, R17, 0x1, R14 ;  /* 0x00000001110d7824 */ /* 0x000fca00078e020e */
[----:B------:R-:W4:Y:S02]  /*241b0*/  SHFL.UP PT, R14, R13, 0x2, RZ ;  /* 0x044000000d0e7989 */ /* 0x000f2400000e00ff */
[----:B----4-:R-:W-:Y:S02]  /*241c0*/  SEL R14, R14, RZ, P1 ;  /* 0x000000ff0e0e7207 */ /* 0x010fe40000800000 */
[----:B------:R-:W-:-:S03]  /*241d0*/  ISETP.GE.U32.AND P1, PT, R8, 0x8, PT ;  /* 0x000000080800780c */ /* 0x000fc60003f26070 */
[----:B-1----:R-:W-:-:S05]  /*241e0*/  IMAD.IADD R3, R13, 0x1, R14 ;  /* 0x000000010d037824 */ /* 0x002fca00078e020e */
        /* <DEDUP_REMOVED lines=8> */
[----:B-1----:R-:W-:-:S05]  /*24270*/  SEL R2, R14, RZ, P0 ;  /* 0x000000ff0e027207 */ /* 0x002fca0000000000 */
[----:B------:R-:W-:-:S05]  /*24280*/  IMAD.IADD R2, R7, 0x1, R2 ;  /* 0x0000000107027824 */ /* 0x000fca00078e0202 */
[----:B------:R1:W4:Y:S02]  /*24290*/  SHFL.IDX PT, R14, R2, 0x1f, 0x1f ;  /* 0x03e01f00020e7f89 */ /* 0x00032400000e0000 */
.L_x_829:
[----:B------:R-:W-:Y:S02]  /*242a0*/  ULDC UR4, c[0x0][0xc10] ;  /* 0x0003040000047ab9 */ /* 0x000fe40000000800 */
[----:B0-----:R-:W-:-:S04]  /*242b0*/  IMAD.U32 R16, RZ, RZ, UR4 ;  /* 0x00000004ff107e24 */ /* 0x001fc8000f8e00ff */
[----:B----4-:R-:W-:-:S04]  /*242c0*/  IMAD R3, R14, R16, RZ ;  /* 0x000000100e037224 */ /* 0x010fc800078e02ff */
[----:B---3--:R-:W-:-:S05]  /*242d0*/  IMAD.IADD R6, R6, 0x1, R3 ;  /* 0x0000000106067824 */ /* 0x008fca00078e0203 */
[----:B--2---:R-:W-:-:S13]  /*242e0*/  ISETP.GT.AND P0, PT, R6, R4, PT ;  /* 0x000000040600720c */ /* 0x004fda0003f04270 */
[----:B------:R-:W-:Y:S05]  /*242f0*/  @P0 BRA `(.L_x_741) ;  /* 0x0000000000b40947 */ /* 0x000fea0003800000 */
[----:B------:R-:W0:Y:S02]  /*24300*/  LDC R0, c[0x0][0xc14] ;  /* 0x00030500ff007b82 */ /* 0x000e240000000800 */
.L_x_746:
[----:B------:R-:W-:-:S05]  /*24310*/  VIADD R19, R19, 0x1f ;  /* 0x0000001f13137836 */ /* 0x000fca0000000000 */
[----:B0-----:R-:W-:-:S13]  /*24320*/  ISETP.GE.AND P0, PT, R19, R0, PT ;  /* 0x000000001300720c */ /* 0x001fda0003f06270 */
[----:B------:R-:W-:Y:S05]  /*24330*/  @P0 BRA `(.L_x_742) ;  /* 0x00000004005c0947 */ /* 0x000fea0003800000 */
[----:B------:R-:W0:Y:S01]  /*24340*/  S2R R8, SR_TID.X ;  /* 0x0000000000087919 */ /* 0x000e220000002100 */
[----:B------:R-:W-:Y:S01]  /*24350*/  BSSY B0, `(.L_x_743) ;  /* 0x000000a000007945 */ /* 0x000fe20003800000 */
[----:B------:R-:W-:Y:S01]  /*24360*/  IMAD.MOV.U32 R17, RZ, RZ, RZ ;  /* 0x000000ffff117224 */ /* 0x000fe200078e00ff */
[----:B0-----:R-:W-:-:S04]  /*24370*/  LOP3.LUT R8, R8, 0x1f, RZ, 0xc0, !PT ;  /* 0x0000001f08087812 */ /* 0x001fc800078ec0ff */
[C---:B------:R-:W-:Y:S01]  /*24380*/  ISETP.NE.AND P1, PT, R8.reuse, 0x1f, PT ;  /* 0x0000001f0800780c */ /* 0x040fe20003f25270 */
[----:B------:R-:W-:-:S05]  /*24390*/  IMAD.IADD R5, R8, 0x1, R19 ;  /* 0x0000000108057824 */ /* 0x000fca00078e0213 */
[----:B------:R-:W-:-:S13]  /*243a0*/  ISETP.GE.OR P0, PT, R5, R0, !P1 ;  /* 0x000000000500720c */ /* 0x000fda0004f06670 */
[----:B------:R-:W-:Y:S05]  /*243b0*/  @P0 BRA `(.L_x_744) ;  /* 0x00000000000c0947 */ /* 0x000fea0003800000 */
[----:B-1----:R-:W0:Y:S02]  /*243c0*/  LDC.64 R2, c[0x0][0xc58] ;  /* 0x00031600ff027b82 */ /* 0x002e240000000a00 */
[----:B0-----:R-:W-:-:S05]  /*243d0*/  IMAD.WIDE R2, R5, 0x4, R2 ;  /* 0x0000000405027825 */ /* 0x001fca00078e0202 */
[----:B------:R0:W5:Y:S02]  /*243e0*/  LDG.E R17, desc[UR60][R2.64] ;  /* 0x0000003c02117981 */ /* 0x000164000c1e1900 */
.L_x_744:
[----:B------:R-:W-:Y:S05]  /*243f0*/  BSYNC B0 ;  /* 0x0000000000007941 */ /* 0x000fea0003800000 */
.L_x_743:
[----:B------:R-:W-:-:S03]  /*24400*/  UMOV UR4, 0xffffffff ;  /* 0xffffffff00047882 */ /* 0x000fc60000000000 */
[----:B------:R-:W-:Y:S05]  /*24410*/  BRA.DIV UR4, `(.L_x_745) ;  /* 0x0000001e04587947 */ /* 0x000fea000b800000 */
[----:B-----5:R-:W2:Y:S01]  /*24420*/  SHFL.UP PT, R14, R17, 0x1, RZ ;  /* 0x04200000110e7989 */ /* 0x020ea200000e00ff */
[C---:B------:R-:W-:Y:S02]  /*24430*/  ISETP.NE.AND P0, PT, R8.reuse, RZ, PT ;  /* 0x000000ff0800720c */ /* 0x040fe40003f05270 */
[----:B------:R-:W-:Y:S02]  /*24440*/  ISETP.GE.U32.AND P1, PT, R8, 0x2, PT ;  /* 0x000000020800780c */ /* 0x000fe40003f26070 */
[----:B--2---:R-:W-:Y:S02]  /*24450*/  SEL R14, R14, RZ, P0 ;  /* 0x000000ff0e0e7207 */ /* 0x004fe40000000000 */
[----:B------:R-:W-:-:S03]  /*24460*/  ISETP.GE.U32.AND P0, PT, R8, 0x4, PT ;  /* 0x000000040800780c */ /* 0x000fc60003f06070 */
[----:B------:R-:W-:-:S05]  /*24470*/  IMAD.IADD R13, R17, 0x1, R14 ;  /* 0x00000001110d7824 */ /* 0x000fca00078e020e */
[----:B------:R-:W2:Y:S02]  /*24480*/  SHFL.UP PT, R14, R13, 0x2, RZ ;  /* 0x044000000d0e7989 */ /* 0x000ea400000e00ff */
[----:B--2---:R-:W-:Y:S02]  /*24490*/  SEL R14, R14, RZ, P1 ;  /* 0x000000ff0e0e7207 */ /* 0x004fe40000800000 */
[----:B------:R-:W-:-:S03]  /*244a0*/  ISETP.GE.U32.AND P1, PT, R8, 0x8, PT ;  /* 0x000000080800780c */ /* 0x000fc60003f26070 */
[----:B0-----:R-:W-:-:S05]  /*244b0*/  IMAD.IADD R3, R13, 0x1, R14 ;  /* 0x000000010d037824 */ /* 0x001fca00078e020e */
[----:B------:R-:W0:Y:S02]  /*244c0*/  SHFL.UP PT, R14, R3, 0x4, RZ ;  /* 0x04800000030e7989 */ /* 0x000e2400000e00ff */
[----:B0-----:R-:W-:Y:S02]  /*244d0*/  SEL R14, R14, RZ, P0 ;  /* 0x000000ff0e0e7207 */ /* 0x001fe40000000000 */
[----:B------:R-:W-:Y:S02]  /*244e0*/  ISETP.GE.U32.AND P0, PT, R8, 0x10, PT ;  /* 0x000000100800780c */ /* 0x000fe40003f06070 */
[----:B------:R-:W-:-:S05]  /*244f0*/  IADD3 R5, R3, R14, RZ ;  /* 0x0000000e03057210 */ /* 0x000fca0007ffe0ff */
[----:B------:R-:W0:Y:S02]  /*24500*/  SHFL.UP PT, R14, R5, 0x8, RZ ;  /* 0x05000000050e7989 */ /* 0x000e2400000e00ff */
[----:B0-----:R-:W-:-:S05]  /*24510*/  SEL R14, R14, RZ, P1 ;  /* 0x000000ff0e0e7207 */ /* 0x001fca0000800000 */
[----:B------:R-:W-:-:S05]  /*24520*/  IMAD.IADD R7, R5, 0x1, R14 ;  /* 0x0000000105077824 */ /* 0x000fca00078e020e */
[----:B------:R-:W1:Y:S02]  /*24530*/  SHFL.UP PT, R14, R7, 0x10, RZ ;  /* 0x06000000070e7989 */ /* 0x000e6400000e00ff */
[----:B-1----:R-:W-:-:S05]  /*24540*/  SEL R2, R14, RZ, P0 ;  /* 0x000000ff0e027207 */ /* 0x002fca0000000000 */
[----:B------:R-:W-:-:S05]  /*24550*/  IMAD.IADD R2, R7, 0x1, R2 ;  /* 0x0000000107027824 */ /* 0x000fca00078e0202 */
[----:B------:R0:W1:Y:S02]  /*24560*/  SHFL.IDX PT, R14, R2, 0x1f, 0x1f ;  /* 0x03e01f00020e7f89 */ /* 0x00006400000e0000 */
.L_x_837:
[----:B------:R-:W-:Y:S02]  /*24570*/  ULDC UR4, c[0x0][0xc10] ;  /* 0x0003040000047ab9 */ /* 0x000fe40000000800 */
[----:B------:R-:W-:-:S04]  /*24580*/  IMAD.U32 R16, RZ, RZ, UR4 ;  /* 0x00000004ff107e24 */ /* 0x000fc8000f8e00ff */
[----:B-1----:R-:W-:-:S04]  /*24590*/  IMAD R3, R14, R16, RZ ;  /* 0x000000100e037224 */ /* 0x002fc800078e02ff */
[----:B------:R-:W-:-:S05]  /*245a0*/  IMAD.IADD R6, R3, 0x1, R6 ;  /* 0x0000000103067824 */ /* 0x000fca00078e0206 */
[----:B------:R-:W-:-:S13]  /*245b0*/  ISETP.GT.AND P0, PT, R6, R4, PT ;  /* 0x000000040600720c */ /* 0x000fda0003f04270 */
[----:B------:R-:W-:Y:S05]  /*245c0*/  @!P0 BRA `(.L_x_746) ;  /* 0xfffffffc00508947 */ /* 0x000fea000383ffff */
.L_x_741:
[----:B------:R-:W-:Y:S01]  /*245d0*/  IMAD.IADD R6, R6, 0x1, -R3 ;  /* 0x0000000106067824 */ /* 0x000fe200078e0a03 */
[----:B------:R-:W-:-:S03]  /*245e0*/  UMOV UR4, 0xffffffff ;  /* 0xffffffff00047882 */ /* 0x000fc60000000000 */
[----:B------:R-:W-:-:S05]  /*245f0*/  IMAD R3, R2, R16, R6 ;  /* 0x0000001002037224 */ /* 0x000fca00078e0206 */
[----:B------:R-:W-:Y:S01]  /*24600*/  ISETP.GT.AND P6, PT, R3, R4, PT ;  /* 0x000000040300720c */ /* 0x000fe20003fc4270 */
[----:B------:R-:W-:-:S12]  /*24610*/  BRA.DIV UR4, `(.L_x_747) ;  /* 0x0000001e04a87947 */ /* 0x000fd8000b800000 */
[----:B------:R-:W-:-:S04]  /*24620*/  VOTE.ANY R3, PT, !P6 ;  /* 0x0000000000037806 */ /* 0x000fc800070e0100 */
[----:B------:R-:W2:Y:S02]  /*24630*/  POPC R5, R3 ;  /* 0x0000000300057309 */ /* 0x000ea40000000000 */
[----:B--2---:R2:W3:Y:S02]  /*24640*/  SHFL.IDX PT, R17, R17, R5, 0x1f ;  /* 0x00001f0511117589 */ /* 0x0044e400000e0000 */
.L_x_841:
[----:B------:R-:W-:Y:S01]  /*24650*/  ISETP.NE.AND P0, PT, R3, RZ, PT ;  /* 0x000000ff0300720c */ /* 0x000fe20003f05270 */
[----:B------:R-:W-:-:S12]  /*24660*/  IMAD.MOV.U32 R14, RZ, RZ, RZ ;  /* 0x000000ffff0e7224 */ /* 0x000fd800078e00ff */
[----:B------:R-:W-:Y:S05]  /*24670*/  @!P0 BRA `(.L_x_748) ;  /* 0x0000000000108947 */ /* 0x000fea0003800000 */
[----:B------:R-:W-:Y:S01]  /*24680*/  UMOV UR4, 0xffffffff ;  /* 0xffffffff00047882 */ /* 0x000fe20000000000 */
[----:B------:R-:W-:Y:S02]  /*24690*/  VIADD R12, R5, 0xffffffff ;  /* 0xffffffff050c7836 */ /* 0x000fe40000000000 */
[----:B------:R-:W-:Y:S05]  /*246a0*/  BRA.DIV UR4, `(.L_x_749) ;  /* 0x0000001e04cc7947 */ /* 0x000fea000b800000 */
[----:B------:R4:W0:Y:S02]  /*246b0*/  SHFL.IDX PT, R14, R2, R12, 0x1f ;  /* 0x00001f0c020e7589 */ /* 0x00082400000e0000 */
.L_x_748:
[----:B0-----:R-:W-:Y:S01]  /*246c0*/  IMAD R16, R14, R16, R6 ;  /* 0x000000100e107224 */ /* 0x001fe200078e0206 */
[----:B---3--:R-:W-:Y:S01]  /*246d0*/  IABS R6, R17 ;  /* 0x0000001100067213 */ /* 0x008fe20000000000 */
[----:B-1--4-:R-:W-:Y:S01]  /*246e0*/  IMAD.MOV.U32 R2, RZ, RZ, RZ ;  /* 0x000000ffff027224 */ /* 0x012fe200078e00ff */
[----:B------:R-:W-:Y:S02]  /*246f0*/  IADD3 R19, R5, R19, RZ ;  /* 0x0000001305137210 */ /* 0x000fe40007ffe0ff */
[----:B------:R-:W0:Y:S08]  /*24700*/  I2F.RP R7, R6 ;  /* 0x0000000600077306 */ /* 0x000e300000209400 */
[----:B0-----:R-:W0:Y:S02]  /*24710*/  MUFU.RCP R7, R7 ;  /* 0x0000000700077308 */ /* 0x001e240000001000 */
[----:B0-----:R-:W-:-:S06]  /*24720*/  VIADD R8, R7, 0xffffffe ;  /* 0x0ffffffe07087836 */ /* 0x001fcc0000000000 */
[----:B------:R-:W0:Y:S02]  /*24730*/  F2I.FTZ.U32.TRUNC.NTZ R3, R8 ;  /* 0x0000000800037305 */ /* 0x000e24000021f000 */
[----:B0-----:R-:W-:-:S04]  /*24740*/  IMAD.MOV R9, RZ, RZ, -R3 ;  /* 0x000000ffff097224 */ /* 0x001fc800078e0a03 */
[----:B------:R-:W-:-:S04]  /*24750*/  IMAD R9, R9, R6, RZ ;  /* 0x0000000609097224 */ /* 0x000fc800078e02ff */
[----:B------:R-:W-:Y:S01]  /*24760*/  IMAD.HI.U32 R3, R3, R9, R2 ;  /* 0x0000000903037227 */ /* 0x000fe200078e0002 */
[----:B------:R-:W-:-:S03]  /*24770*/  IABS R9, R17 ;  /* 0x0000001100097213 */ /* 0x000fc60000000000 */
[----:B------:R-:W-:Y:S02]  /*24780*/  IMAD.IADD R2, R4, 0x1, -R16 ;  /* 0x0000000104027824 */ /* 0x000fe400078e0a10 */
[----:B------:R-:W-:-:S03]  /*24790*/  IMAD.MOV R7, RZ, RZ, -R9 ;  /* 0x000000ffff077224 */ /* 0x000fc600078e0a09 */
[----:B------:R-:W-:-:S05]  /*247a0*/  IABS R4, R2 ;  /* 0x0000000200047213 */ /* 0x000fca0000000000 */
        /* <DEDUP_REMOVED lines=16> */
.L_x_742:
[----:B------:R-:W-:Y:S01]  /*248b0*/  UMOV UR4, URZ ;  /* 0x0000003f00047c82 */ /* 0x000fe20008000000 */
[----:B------:R-:W-:Y:S01]  /*248c0*/  UMOV UR5, URZ ;  /* 0x0000003f00057c82 */ /* 0x000fe20008000000 */
[----:B------:R-:W-:Y:S01]  /*248d0*/  ULDC UR6, c[0x0][0xc14] ;  /* 0x0003050000067ab9 */ /* 0x000fe20000000800 */
[----:B------:R-:W-:Y:S02]  /*248e0*/  IMAD.MOV.U32 R16, RZ, RZ, R4 ;  /* 0x000000ffff107224 */ /* 0x000fe400078e0004 */
[----:B------:R-:W-:Y:S02]  /*248f0*/  IMAD.U32 R17, RZ, RZ, UR4 ;  /* 0x00000004ff117e24 */ /* 0x000fe4000f8e00ff */
[----:B------:R-:W-:Y:S02]  /*24900*/  IMAD.U32 R18, RZ, RZ, UR5 ;  /* 0x00000005ff127e24 */ /* 0x000fe4000f8e00ff */
[----:B------:R-:W-:-:S07]  /*24910*/  IMAD.U32 R19, RZ, RZ, UR6 ;  /* 0x00000006ff137e24 */ /* 0x000fce000f8e00ff */
.L_x_750:
[----:B-1----:R-:W0:Y:S01]  /*24920*/  S2R R2, SR_TID.X ;  /* 0x0000000000027919 */ /* 0x002e220000002100 */
        /* <DEDUP_REMOVED lines=11> */
.L_x_667:
[----:B0-----:R-:W3:Y:S01]  /*249e0*/  LDL.LU R0, [R1+0x30] ;  /* 0x0000300001007983 */ /* 0x001ee20000300800 */
[----:B------:R-:W-:Y:S01]  /*249f0*/  BSSY B0, `(.L_x_752) ;  /* 0x000000b000007945 */ /* 0x000fe20003800000 */
[----:B--2---:R-:W0:Y:S01]  /*24a00*/  S2R R5, SR_CgaCtaId ;  /* 0x0000000000057919 */ /* 0x004e220000008800 */
[----:B---3--:R-:W-:-:S05]  /*24a10*/  VIADD R0, R0, 0x1 ;  /* 0x0000000100007836 */ /* 0x008fca0000000000 */
        /* <DEDUP_REMOVED lines=8> */
.L_x_844:
[----:B------:R-:W-:Y:S05]  /*24aa0*/  BSYNC B0 ;  /* 0x0000000000007941 */ /* 0x000fea0003800000 */
.L_x_752:
[----:B------:R-:W-:-:S03]  /*24ab0*/  UMOV UR4, 0xffffffff ;  /* 0xffffffff00047882 */ /* 0x000fc60000000000 */
[----:B------:R-:W-:Y:S05]  /*24ac0*/  BRA.DIV UR4, `(.L_x_754) ;  /* 0x0000001a04fc7947 */ /* 0x000fea000b800000 */
[----:B------:R-:W1:Y:S02]  /*24ad0*/  S2R R2, SR_TID.X ;  /* 0x0000000000027919 */ /* 0x000e640000002100 */
[----:B-1----:R-:W-:-:S04]  /*24ae0*/  SHF.R.U32.HI R2, RZ, 0x5, R2 ;  /* 0x00000005ff027819 */ /* 0x002fc80000011602 */
[----:B------:R-:W-:-:S05]  /*24af0*/  LOP3.LUT R2, R2, 0x3, RZ, 0xc0, !PT ;  /* 0x0000000302027812 */ /* 0x000fca00078ec0ff */
[----:B------:R1:W2:Y:S02]  /*24b00*/  SHFL.IDX PT, R14, R2, RZ, 0x1f ;  /* 0x00001fff020e7589 */ /* 0x0002a400000e0000 */
.L_x_847:
[----:B--2---:R-:W-:-:S13]  /*24b10*/  ISETP.NE.AND P0, PT, R14, RZ, PT ;  /* 0x000000ff0e00720c */ /* 0x004fda0003f05270 */
[----:B------:R-:W-:Y:S05]  /*24b20*/  @P0 BRA `(.L_x_448) ;  /* 0x00000000009c0947 */ /* 0x000fea0003800000 */
[----:B------:R-:W-:-:S03]  /*24b30*/  UMOV UR4, 0xffffffff ;  /* 0xffffffff00047882 */ /* 0x000fc60000000000 */
[----:B------:R-:W-:Y:S05]  /*24b40*/  BRA.DIV UR4, `(.L_x_755) ;  /* 0x0000001e04107947 */ /* 0x000fea000b800000 */
[----:B------:R-:W-:-:S13]  /*24b50*/  ELECT P6, URZ, PT ;  /* 0x00000000003f782f */ /* 0x000fda00038c0000 */
.L_x_850:
[----:B------:R-:W-:Y:S05]  /*24b60*/  @!P6 BRA `(.L_x_448) ;  /* 0x00000000008ce947 */ /* 0x000fea0003800000 */
[----:B-1----:R-:W2:Y:S02]  /*24b70*/  LDL R2, [R1+0x64] ;  /* 0x0000640001027983 */ /* 0x002ea40000100800 */
[----:B--2---:R-:W-:-:S13]  /*24b80*/  R2UR UR4, R2 ;  /* 0x00000000020472ca */ /* 0x004fda00000e0000 */
[----:B------:R-:W-:-:S06]  /*24b90*/  ULOP3.LUT UR4, UR4, 0x2, URZ, 0xfc, !UPT ;  /* 0x0000000204047892 */ /* 0x000fcc000f8efc3f */
[----:B------:R-:W-:-:S05]  /*24ba0*/  IMAD.U32 R2, RZ, RZ, UR4 ;  /* 0x00000004ff027e24 */ /* 0x000fca000f8e00ff */
[----:B------:R-:W-:-:S13]  /*24bb0*/  ISETP.NE.AND P2, PT, R2, 0x3, PT ;  /* 0x000000030200780c */ /* 0x000fda0003f45270 */
[----:B------:R-:W-:Y:S05]  /*24bc0*/  @!P2 BRA `(.L_x_756) ;  /* 0x000000000004a947 */ /* 0x000fea0003800000 */
[----:B------:R-:W-:Y:S01]  /*24bd0*/  BPT.TRAP 0x1 ;  /* 0x000000040000795c */ /* 0x000fe20000300000 */
.L_x_756:
[----:B0-----:R-:W2:Y:S04]  /*24be0*/  LDL R3, [R1] ;  /* 0x0000000001037983 */ /* 0x001ea80000100800 */
[----:B------:R-:W3:Y:S01]  /*24bf0*/  LDL.LU R7, [R1+0x8] ;  /* 0x0000080001077983 */ /* 0x000ee20000300800 */
[----:B------:R-:W-:-:S04]  /*24c00*/  VIADD R2, R0, 0x36840 ;  /* 0x0003684000027836 */ /* 0x000fc80000000000 */
[C---:B--2---:R-:W-:Y:S02]  /*24c10*/  IMAD R6, R3.reuse, 0x8, R2 ;  /* 0x0000000803067824 */ /* 0x044fe400078e0202 */
[----:B------:R-:W-:Y:S01]  /*24c20*/  VIADD R3, R3, 0x1 ;  /* 0x0000000103037836 */ /* 0x000fe20000000000 */
[----:B---3--:R-:W-:-:S04]  /*24c30*/  SHF.L.U32 R5, R7, 0x1f, RZ ;  /* 0x0000001f07057819 */ /* 0x008fc800000006ff */
[C---:B------:R-:W-:Y:S01]  /*24c40*/  ISETP.NE.AND P1, PT, R3.reuse, 0x2, PT ;  /* 0x000000020300780c */ /* 0x040fe20003f25270 */
[----:B------:R-:W0:Y:S03]  /*24c50*/  SYNCS.PHASECHK.TRANS64.TRYWAIT P0, [R6+URZ], R5 ;  /* 0x00000005060075a7 */ /* 0x000e26000800017f */
[----:B------:R-:W-:Y:S02]  /*24c60*/  SEL R4, RZ, 0x1, P1 ;  /* 0x00000001ff047807 */ /* 0x000fe40000800000 */
[----:B------:R-:W-:Y:S02]  /*24c70*/  SEL R3, R3, RZ, P1 ;  /* 0x000000ff03037207 */ /* 0x000fe40000800000 */
[----:B------:R-:W-:-:S03]  /*24c80*/  LOP3.LUT R4, R7, R4, RZ, 0x3c, !PT ;  /* 0x0000000407047212 */ /* 0x000fc600078e3cff */
[----:B------:R-:W-:Y:S01]  /*24c90*/  IMAD R7, R3, 0x8, R2 ;  /* 0x0000000803077824 */ /* 0x000fe200078e0202 */
[----:B------:R-:W-:Y:S01]  /*24ca0*/  SHF.L.U32 R2, R4, 0x1f, RZ ;  /* 0x0000001f04027819 */ /* 0x000fe200000006ff */
[----:B0-----:R-:W-:Y:S06]  /*24cb0*/  @!P0 BRA `(.L_x_757) ;  /* 0x0000001800d48947 */ /* 0x001fec0003800000 */
.L_x_851:
[----:B------:R-:W1:Y:S02]  /*24cc0*/  SYNCS.PHASECHK.TRANS64.TRYWAIT P0, [R7+URZ], R2 ;  /* 0x00000002070075a7 */ /* 0x000e64000800017f */
[----:B-1----:R-:W-:Y:S05]  /*24cd0*/  @!P0 BRA `(.L_x_758) ;  /* 0x0000001800e08947 */ /* 0x002fea0003800000 */
.L_x_852:
[----:B------:R-:W-:Y:S05]  /*24ce0*/  @!P2 BRA `(.L_x_759) ;  /* 0x000000000004a947 */ /* 0x000fea0003800000 */
[----:B------:R-:W-:Y:S01]  /*24cf0*/  BPT.TRAP 0x1 ;  /* 0x000000040000795c */ /* 0x000fe20000300000 */
.L_x_759:
[----:B------:R-:W2:Y:S01]  /*24d00*/  LDL.LU R4, [R1] ;  /* 0x0000000001047983 */ /* 0x000ea20000300800 */
[----:B------:R-:W-:-:S04]  /*24d10*/  VIADD R0, R0, 0x36860 ;  /* 0x0003686000007836 */ /* 0x000fc80000000000 */
[----:B--2---:R-:W-:-:S04]  /*24d20*/  IMAD R4, R4, 0x8, R0 ;  /* 0x0000000804047824 */ /* 0x004fc800078e0200 */
[----:B------:R-:W2:Y:S02]  /*24d30*/  SYNCS.PHASECHK.TRANS64.TRYWAIT P0, [R4+URZ], R5 ;  /* 0x00000005040075a7 */ /* 0x000ea4000800017f */
[----:B--2---:R-:W-:Y:S05]  /*24d40*/  @!P0 BRA `(.L_x_760) ;  /* 0x0000001800d88947 */ /* 0x004fea0003800000 */
.L_x_853:
[----:B------:R-:W-:-:S07]  /*24d50*/  IMAD R3, R3, 0x8, R0 ;  /* 0x0000000803037824 */ /* 0x000fce00078e0200 */
.L_x_761:
[----:B---3--:R3:W4:Y:S02]  /*24d60*/  SYNCS.PHASECHK.TRANS64.TRYWAIT P0, [R3+URZ], R2 ;  /* 0x00000002030075a7 */ /* 0x008724000800017f */
[----:B----4-:R-:W-:Y:S05]  /*24d70*/  @!P0 NANOSLEEP.SYNCS 0x989680 ;  /* 0x009896800000895d */ /* 0x010fea0003900000 */
[----:B------:R-:W4:Y:S02]  /*24d80*/  @!P0 SYNCS.PHASECHK.TRANS64 P0, [R3+URZ], R2 ;  /* 0x00000002030085a7 */ /* 0x000f24000800007f */
[----:B----4-:R-:W-:Y:S05]  /*24d90*/  @!P0 BRA `(.L_x_761) ;  /* 0xfffffffc00f08947 */ /* 0x010fea000383ffff */
.L_x_448:
[----:B------:R-:W-:Y:S05]  /*24da0*/  BSYNC B7 ;  /* 0x0000000000077941 */ /* 0x000fea0003800000 */
.L_x_445:
[----:B------:R-:W-:Y:S05]  /*24db0*/  EXIT ;  /* 0x000000000000794d */ /* 0x000fea0003800000 */
.L_x_466:
[----:B0-----:R0:W1:Y:S02]  /*24dc0*/  SYNCS.PHASECHK.TRANS64.TRYWAIT P5, [R100+URZ+0x36890], R101 ;  /* 0x03689065640075a7 */ /* 0x00106400080a017f */
[----:B-1----:R-:W-:Y:S05]  /*24dd0*/  @!P5 NANOSLEEP.SYNCS 0x989680 ;  /* 0x009896800000d95d */ /* 0x002fea0003900000 */
[----:B------:R-:W1:Y:S02]  /*24de0*/  @!P5 SYNCS.PHASECHK.TRANS64 P5, [R100+URZ+0x36890], R101 ;  /* 0x036890656400d5a7 */ /* 0x000e6400080a007f */
[----:B-1----:R-:W-:Y:S05]  /*24df0*/  @!P5 BRA `(.L_x_466) ;  /* 0xfffffffc00f0d947 */ /* 0x002fea000383ffff */
[----:B------:R-:W-:Y:S05]  /*24e00*/  BRA `(.L_x_762) ;  /* 0xfffffde8009c7947 */ /* 0x000fea000383ffff */
.L_x_520:
[----:B-1----:R1:W3:Y:S02]  /*24e10*/  SYNCS.PHASECHK.TRANS64.TRYWAIT P5, [R100+URZ+0x36890], R101 ;  /* 0x03689065640075a7 */ /* 0x0022e400080a017f */
[----:B---3--:R-:W-:Y:S05]  /*24e20*/  @!P5 NANOSLEEP.SYNCS 0x989680 ;  /* 0x009896800000d95d */ /* 0x008fea0003900000 */
[----:B------:R-:W3:Y:S02]  /*24e30*/  @!P5 SYNCS.PHASECHK.TRANS64 P5, [R100+URZ+0x36890], R101 ;  /* 0x036890656400d5a7 */ /* 0x000ee400080a007f */
[----:B---3--:R-:W-:Y:S05]  /*24e40*/  @!P5 BRA `(.L_x_520) ;  /* 0xfffffffc00f0d947 */ /* 0x008fea000383ffff */
[----:B------:R-:W-:Y:S05]  /*24e50*/  BRA `(.L_x_763) ;  /* 0xfffffe2000107947 */ /* 0x000fea000383ffff */
.L_x_545:
[----:B-1----:R1:W2:Y:S02]  /*24e60*/  SYNCS.PHASECHK.TRANS64.TRYWAIT P3, [R100+URZ+0x36890], R101 ;  /* 0x03689065640075a7 */ /* 0x0022a4000806017f */
[----:B--2---:R-:W-:Y:S05]  /*24e70*/  @!P3 NANOSLEEP.SYNCS 0x989680 ;  /* 0x009896800000b95d */ /* 0x004fea0003900000 */
[----:B------:R-:W2:Y:S02]  /*24e80*/  @!P3 SYNCS.PHASECHK.TRANS64 P3, [R100+URZ+0x36890], R101 ;  /* 0x036890656400b5a7 */ /* 0x000ea4000806007f */
[----:B--2---:R-:W-:Y:S05]  /*24e90*/  @!P3 BRA `(.L_x_545) ;  /* 0xfffffffc00f0b947 */ /* 0x004fea000383ffff */
[----:B------:R-:W-:Y:S05]  /*24ea0*/  BRA `(.L_x_764) ;  /* 0xfffffe50009c7947 */ /* 0x000fea000383ffff */
.L_x_551:
[----:B0-----:R0:W1:Y:S02]  /*24eb0*/  SYNCS.PHASECHK.TRANS64.TRYWAIT P2, [R100+URZ+0x368b0], R101 ;  /* 0x0368b065640075a7 */ /* 0x001064000804017f */
[----:B-1----:R-:W-:Y:S05]  /*24ec0*/  @!P2 NANOSLEEP.SYNCS 0x989680 ;  /* 0x009896800000a95d */ /* 0x002fea0003900000 */
[----:B------:R-:W1:Y:S02]  /*24ed0*/  @!P2 SYNCS.PHASECHK.TRANS64 P2, [R100+URZ+0x368b0], R101 ;  /* 0x0368b0656400a5a7 */ /* 0x000e64000804007f */
[----:B-1----:R-:W-:Y:S05]  /*24ee0*/  @!P2 BRA `(.L_x_551) ;  /* 0xfffffffc00f0a947 */ /* 0x002fea000383ffff */
[----:B------:R-:W-:Y:S05]  /*24ef0*/  BRA `(.L_x_765) ;  /* 0xfffffe5400b47947 */ /* 0x000fea000383ffff */
.L_x_571:
[----:B------:R-:W-:Y:S01]  /*24f00*/  BSSY B1, `(.L_x_766) ;  /* 0x0000008000017945 */ /* 0x000fe20003800000 */
[----:B------:R-:W-:Y:S01]  /*24f10*/  IMAD.MOV.U32 R13, RZ, RZ, R39 ;  /* 0x000000ffff0d7224 */ /* 0x000fe200078e0027 */
[----:B------:R-:W-:Y:S01]  /*24f20*/  MOV R11, 0x1c1f ;  /* 0x00001c1f000b7802 */ /* 0x000fe20000000f00 */
[----:B------:R-:W-:Y:S02]  /*24f30*/  IMAD.MOV.U32 R12, RZ, RZ, RZ ;  /* 0x000000ffff0c7224 */ /* 0x000fe400078e00ff */
[----:B------:R-:W-:-:S07]  /*24f40*/  IMAD.MOV.U32 R15, RZ, RZ, -0x1 ;  /* 0xffffffffff0f7424 */ /* 0x000fce00078e00ff */
[----:B------:R-:W-:Y:S05]  /*24f50*/  WARPSYNC.COLLECTIVE R15, `(.L_x_767) ;  /* 0x000000000f087348 */ /* 0x000fea0003c00000 */
[----:B------:R0:W1:Y:S02]  /*24f60*/  SHFL.IDX P6, R14, R13, R12, R11 ;  /* 0x0000000c0d0e7389 */ /* 0x00006400000c000b */
[----:B01----:R-:W-:Y:S01]  /*24f70*/  ENDCOLLECTIVE ;  /* 0x000000000000791b */ /* 0x003fe20003800000 */
.L_x_767:
[----:B------:R-:W-:Y:S05]  /*24f80*/  BSYNC B1 ;  /* 0x0000000000017941 */ /* 0x000fea0003800000 */
.L_x_766:
[----:B------:R-:W-:Y:S05]  /*24f90*/  BRA `(.L_x_768) ;  /* 0xfffffe6c00907947 */ /* 0x000fea000383ffff */
.L_x_572:
[----:B------:R-:W-:Y:S01]  /*24fa0*/  BSSY B1, `(.L_x_769) ;  /* 0x0000008000017945 */ /* 0x000fe20003800000 */
[----:B------:R-:W-:Y:S02]  /*24fb0*/  IMAD.MOV.U32 R13, RZ, RZ, R37 ;  /* 0x000000ffff0d7224 */ /* 0x000fe400078e0025 */
[----:B------:R-:W-:Y:S02]  /*24fc0*/  IMAD.MOV.U32 R12, RZ, RZ, RZ ;  /* 0x000000ffff0c7224 */ /* 0x000fe400078e00ff */
[----:B------:R-:W-:Y:S02]  /*24fd0*/  IMAD.MOV.U32 R11, RZ, RZ, 0x1c1f ;  /* 0x00001c1fff0b7424 */ /* 0x000fe400078e00ff */
[----:B------:R-:W-:-:S07]  /*24fe0*/  IMAD.MOV.U32 R15, RZ, RZ, -0x1 ;  /* 0xffffffffff0f7424 */ /* 0x000fce00078e00ff */
[----:B------:R-:W-:Y:S05]  /*24ff0*/  WARPSYNC.COLLECTIVE R15, `(.L_x_770) ;  /* 0x000000000f087348 */ /* 0x000fea0003c00000 */
[----:B------:R0:W1:Y:S02]  /*25000*/  SHFL.IDX P6, R14, R13, R12, R11 ;  /* 0x0000000c0d0e7389 */ /* 0x00006400000c000b */
[----:B01----:R-:W-:Y:S01]  /*25010*/  ENDCOLLECTIVE ;  /* 0x000000000000791b */ /* 0x003fe20003800000 */
.L_x_770:
[----:B------:R-:W-:Y:S05]  /*25020*/  BSYNC B1 ;  /* 0x0000000000017941 */ /* 0x000fea0003800000 */
.L_x_769:
[----:B------:R-:W-:Y:S05]  /*25030*/  BRA `(.L_x_771) ;  /* 0xfffffe6c00747947 */ /* 0x000fea000383ffff */
.L_x_573:
        /* <DEDUP_REMOVED lines=8> */
.L_x_773:
[----:B------:R-:W-:Y:S05]  /*250c0*/  BSYNC B1 ;  /* 0x0000000000017941 */ /* 0x000fea0003800000 */
.L_x_772:
[----:B------:R-:W-:Y:S05]  /*250d0*/  BRA `(.L_x_774) ;  /* 0xfffffe6c00587947 */ /* 0x000fea000383ffff */
.L_x_574:
        /* <DEDUP_REMOVED lines=8> */
.L_x_776:
[----:B------:R-:W-:Y:S05]  /*25160*/  BSYNC B1 ;  /* 0x0000000000017941 */ /* 0x000fea0003800000 */
.L_x_775:
[----:B------:R-:W-:Y:S05]  /*25170*/  BRA `(.L_x_777) ;  /* 0xfffffe6c003c7947 */ /* 0x000fea000383ffff */
.L_x_576:
[----:B0-----:R0:W1:Y:S02]  /*25180*/  SYNCS.PHASECHK.TRANS64.TRYWAIT P1, [R2+URZ+0x36800], R5 ;  /* 0x03680005020075a7 */ /* 0x001064000802017f */
[----:B-1----:R-:W-:Y:S05]  /*25190*/  @!P1 NANOSLEEP.SYNCS 0x989680 ;  /* 0x009896800000995d */ /* 0x002fea0003900000 */
[----:B------:R-:W1:Y:S02]  /*251a0*/  @!P1 SYNCS.PHASECHK.TRANS64 P1, [R2+URZ+0x36800], R5 ;  /* 0x03680005020095a7 */ /* 0x000e64000802007f */
[----:B-1----:R-:W-:Y:S05]  /*251b0*/  @!P1 BRA `(.L_x_576) ;  /* 0xfffffffc00f09947 */ /* 0x002fea000383ffff */
[----:B------:R-:W-:Y:S05]  /*251c0*/  BRA `(.L_x_778) ;  /* 0xfffffe6c00807947 */ /* 0x000fea000383ffff */
.L_x_602:
        /* <DEDUP_REMOVED lines=8> */
.L_x_780:
[----:B------:R-:W-:Y:S05]  /*25250*/  BSYNC B1 ;  /* 0x0000000000017941 */ /* 0x000fea0003800000 */
.L_x_779:
[----:B------:R-:W-:Y:S05]  /*25260*/  BRA `(.L_x_781) ;  /* 0xfffffe9400047947 */ /* 0x000fea000383ffff */
.L_x_603:
[----:B------:R-:W-:Y:S01]  /*25270*/  BSSY B1, `(.L_x_782) ;  /* 0x0000008000017945 */ /* 0x000fe20003800000 */
[----:B------:R-:W-:Y:S01]  /*25280*/  MOV R13, R37 ;  /* 0x00000025000d7202 */ /* 0x000fe20000000f00 */
[----:B------:R-:W-:Y:S02]  /*25290*/  IMAD.MOV.U32 R12, RZ, RZ, RZ ;  /* 0x000000ffff0c7224 */ /* 0x000fe400078e00ff */
[----:B------:R-:W-:Y:S02]  /*252a0*/  IMAD.MOV.U32 R11, RZ, RZ, 0x1c1f ;  /* 0x00001c1fff0b7424 */ /* 0x000fe400078e00ff */
[----:B------:R-:W-:-:S07]  /*252b0*/  IMAD.MOV.U32 R15, RZ, RZ, -0x1 ;  /* 0xffffffffff0f7424 */ /* 0x000fce00078e00ff */
[----:B------:R-:W-:Y:S05]  /*252c0*/  WARPSYNC.COLLECTIVE R15, `(.L_x_783) ;  /* 0x000000000f087348 */ /* 0x000fea0003c00000 */
[----:B------:R0:W1:Y:S02]  /*252d0*/  SHFL.IDX P6, R14, R13, R12, R11 ;  /* 0x0000000c0d0e7389 */ /* 0x00006400000c000b */
[----:B01----:R-:W-:Y:S01]  /*252e0*/  ENDCOLLECTIVE ;  /* 0x000000000000791b */ /* 0x003fe20003800000 */
.L_x_783:
[----:B------:R-:W-:Y:S05]  /*252f0*/  BSYNC B1 ;  /* 0x0000000000017941 */ /* 0x000fea0003800000 */
.L_x_782:
[----:B------:R-:W-:Y:S05]  /*25300*/  BRA `(.L_x_784) ;  /* 0xfffffe9000e87947 */ /* 0x000fea000383ffff */
.L_x_604:
        /* <DEDUP_REMOVED lines=8> */
.L_x_786:
[----:B------:R-:W-:Y:S05]  /*25390*/  BSYNC B1 ;  /* 0x0000000000017941 */ /* 0x000fea0003800000 */
.L_x_785:
[----:B------:R-:W-:Y:S05]  /*253a0*/  BRA `(.L_x_787) ;  /* 0xfffffe9000cc7947 */ /* 0x000fea000383ffff */
.L_x_605:
        /* <DEDUP_REMOVED lines=8> */
.L_x_789:
[----:B------:R-:W-:Y:S05]  /*25430*/  BSYNC B1 ;  /* 0x0000000000017941 */ /* 0x000fea0003800000 */
.L_x_788:
[----:B------:R-:W-:Y:S05]  /*25440*/  BRA `(.L_x_790) ;  /* 0xfffffe9000b07947 */ /* 0x000fea000383ffff */
.L_x_607:
[----:B0-----:R0:W1:Y:S02]  /*25450*/  SYNCS.PHASECHK.TRANS64.TRYWAIT P0, [R2+URZ+0x36800], R3 ;  /* 0x03680003020075a7 */ /* 0x001064000800017f */
[----:B-1----:R-:W-:Y:S05]  /*25460*/  @!P0 NANOSLEEP.SYNCS 0x989680 ;  /* 0x009896800000895d */ /* 0x002fea0003900000 */
[----:B------:R-:W1:Y:S02]  /*25470*/  @!P0 SYNCS.PHASECHK.TRANS64 P0, [R2+URZ+0x36800], R3 ;  /* 0x03680003020085a7 */ /* 0x000e64000800007f */
[----:B-1----:R-:W-:Y:S05]  /*25480*/  @!P0 BRA `(.L_x_607) ;  /* 0xfffffffc00f08947 */ /* 0x002fea000383ffff */
[----:B------:R-:W-:Y:S05]  /*25490*/  BRA `(.L_x_791) ;  /* 0xfffffe9000f47947 */ /* 0x000fea000383ffff */
.L_x_621:
[----:B-1----:R1:W2:Y:S02]  /*254a0*/  SYNCS.PHASECHK.TRANS64.TRYWAIT P2, [R0+URZ+0x36830], R3 ;  /* 0x03683003000075a7 */ /* 0x0022a4000804017f */
[----:B--2---:R-:W-:Y:S05]  /*254b0*/  @!P2 NANOSLEEP.SYNCS 0x989680 ;  /* 0x009896800000a95d */ /* 0x004fea0003900000 */
[----:B------:R-:W2:Y:S02]  /*254c0*/  @!P2 SYNCS.PHASECHK.TRANS64 P2, [R0+URZ+0x36830], R3 ;  /* 0x036830030000a5a7 */ /* 0x000ea4000804007f */
[----:B--2---:R-:W-:Y:S05]  /*254d0*/  @!P2 BRA `(.L_x_621) ;  /* 0xfffffffc00f0a947 */ /* 0x004fea000383ffff */
[----:B------:R-:W-:Y:S05]  /*254e0*/  BRA `(.L_x_620) ;  /* 0xfffffeb400e47947 */ /* 0x000fea000383ffff */
.L_x_628:
[----:B-1----:R1:W2:Y:S02]  /*254f0*/  SYNCS.PHASECHK.TRANS64.TRYWAIT P2, [R14+URZ+0x36830], R5 ;  /* 0x036830050e0075a7 */ /* 0x0022a4000804017f */
[----:B--2---:R-:W-:Y:S05]  /*25500*/  @!P2 NANOSLEEP.SYNCS 0x989680 ;  /* 0x009896800000a95d */ /* 0x004fea0003900000 */
[----:B------:R-:W2:Y:S02]  /*25510*/  @!P2 SYNCS.PHASECHK.TRANS64 P2, [R14+URZ+0x36830], R5 ;  /* 0x036830050e00a5a7 */ /* 0x000ea4000804007f */
[----:B--2---:R-:W-:Y:S05]  /*25520*/  @!P2 BRA `(.L_x_628) ;  /* 0xfffffffc00f0a947 */ /* 0x004fea000383ffff */
[----:B------:R-:W-:Y:S05]  /*25530*/  BRA `(.L_x_627) ;  /* 0xffffff1000687947 */ /* 0x000fea000383ffff */
.L_x_633:
[----:B-1----:R1:W2:Y:S02]  /*25540*/  SYNCS.PHASECHK.TRANS64.TRYWAIT P2, [R15+URZ+0x36850], R0 ;  /* 0x036850000f0075a7 */ /* 0x0022a4000804017f */
[----:B--2---:R-:W-:Y:S05]  /*25550*/  @!P2 NANOSLEEP.SYNCS 0x989680 ;  /* 0x009896800000a95d */ /* 0x004fea0003900000 */
[----:B------:R-:W2:Y:S02]  /*25560*/  @!P2 SYNCS.PHASECHK.TRANS64 P2, [R15+URZ+0x36850], R0 ;  /* 0x036850000f00a5a7 */ /* 0x000ea4000804007f */
[----:B--2---:R-:W-:Y:S05]  /*25570*/  @!P2 BRA `(.L_x_633) ;  /* 0xfffffffc00f0a947 */ /* 0x004fea000383ffff */
[----:B------:R-:W-:Y:S05]  /*25580*/  BRA `(.L_x_632) ;  /* 0xffffff48000c7947 */ /* 0x000fea000383ffff */
.L_x_639:
[----:B-1----:R1:W2:Y:S02]  /*25590*/  SYNCS.PHASECHK.TRANS64.TRYWAIT P0, [R12+URZ+0x36850], R3 ;  /* 0x036850030c0075a7 */ /* 0x0022a4000800017f */
[----:B--2---:R-:W-:Y:S05]  /*255a0*/  @!P0 NANOSLEEP.SYNCS 0x989680 ;  /* 0x009896800000895d */ /* 0x004fea0003900000 */
[----:B------:R-:W2:Y:S02]  /*255b0*/  @!P0 SYNCS.PHASECHK.TRANS64 P0, [R12+URZ+0x36850], R3 ;  /* 0x036850030c0085a7 */ /* 0x000ea4000800007f */
[----:B--2---:R-:W-:Y:S05]  /*255c0*/  @!P0 BRA `(.L_x_639) ;  /* 0xfffffffc00f08947 */ /* 0x004fea000383ffff */
[----:B------:R-:W-:Y:S05]  /*255d0*/  BRA `(.L_x_638) ;  /* 0xffffff6800c87947 */ /* 0x000fea000383ffff */
.L_x_671:
[----:B------:R-:W0:Y:S01]  /*255e0*/  S2R R11, SR_TID.X ;  /* 0x00000000000b7919 */ /* 0x000e220000002100 */
[----:B------:R-:W-:Y:S01]  /*255f0*/  BSSY B1, `(.L_x_792) ;  /* 0x000000a000017945 */ /* 0x000fe20003800000 */
[----:B------:R-:W-:Y:S02]  /*25600*/  IMAD.MOV.U32 R12, RZ, RZ, RZ ;  /* 0x000000ffff0c7224 */ /* 0x000fe400078e00ff */
[----:B------:R-:W-:Y:S01]  /*25610*/  IMAD.MOV.U32 R15, RZ, RZ, -0x1 ;  /* 0xffffffffff0f7424 */ /* 0x000fe200078e00ff */
[----:B0-----:R-:W-:-:S04]  /*25620*/  SHF.R.U32.HI R11, RZ, 0x5, R11 ;  /* 0x00000005ff0b7819 */ /* 0x001fc8000001160b */
[----:B------:R-:W-:-:S05]  /*25630*/  LOP3.LUT R11, R11, 0x3, RZ, 0xc0, !PT ;  /* 0x000000030b0b7812 */ /* 0x000fca00078ec0ff */
[----:B------:R-:W-:Y:S02]  /*25640*/  IMAD.MOV.U32 R13, RZ, RZ, R11 ;  /* 0x000000ffff0d7224 */ /* 0x000fe400078e000b */
[----:B------:R-:W-:-:S07]  /*25650*/  IMAD.MOV.U32 R11, RZ, RZ, 0x1f ;  /* 0x0000001fff0b7424 */ /* 0x000fce00078e00ff */
[----:B-----5:R-:W-:Y:S05]  /*25660*/  WARPSYNC.COLLECTIVE R15, `(.L_x_793) ;  /* 0x000000000f087348 */ /* 0x020fea0003c00000 */
[----:B------:R0:W1:Y:S02]  /*25670*/  SHFL.IDX P6, R14, R13, R12, R11 ;  /* 0x0000000c0d0e7389 */ /* 0x00006400000c000b */
[----:B01---5:R-:W-:Y:S01]  /*25680*/  ENDCOLLECTIVE ;  /* 0x000000000000791b */ /* 0x023fe20003800000 */
.L_x_793:
[----:B------:R-:W-:Y:S05]  /*25690*/  BSYNC B1 ;  /* 0x0000000000017941 */ /* 0x000fea0003800000 */
.L_x_792:
[----:B------:R-:W-:Y:S05]  /*256a0*/  BRA `(.L_x_794) ;  /* 0xffffffa800947947 */ /* 0x000fea000383ffff */
.L_x_672:
[----:B------:R-:W-:Y:S01]  /*256b0*/  BSSY B1, `(.L_x_795) ;  /* 0x0000006000017945 */ /* 0x000fe20003800000 */
[----:B------:R-:W-:-:S07]  /*256c0*/  IMAD.MOV.U32 R15, RZ, RZ, -0x1 ;  /* 0xffffffffff0f7424 */ /* 0x000fce00078e00ff */
[----:B-----5:R-:W-:Y:S05]  /*256d0*/  WARPSYNC.COLLECTIVE R15, `(.L_x_796) ;  /* 0x000000000f0c7348 */ /* 0x020fea0003c00000 */
[----:B------:R-:W-:Y:S02]  /*256e0*/  ELECT P6, UR62, PT ;  /* 0x00000000003e782f */ /* 0x000fe400038c0000 */
[----:B------:R-:W-:Y:S01]  /*256f0*/  MOV R14, UR62 ;  /* 0x0000003e000e7c02 */ /* 0x000fe20008000f00 */
[----:B-----5:R-:W-:Y:S10]  /*25700*/  ENDCOLLECTIVE ;  /* 0x000000000000791b */ /* 0x020ff40003800000 */
.L_x_796:
[----:B------:R-:W-:Y:S05]  /*25710*/  BSYNC B1 ;  /* 0x0000000000017941 */ /* 0x000fea0003800000 */
.L_x_795:
[----:B------:R-:W-:Y:S05]  /*25720*/  BRA `(.L_x_797) ;  /* 0xffffffa800807947 */ /* 0x000fea000383ffff */
.L_x_674:
[----:B0-----:R0:W1:Y:S02]  /*25730*/  SYNCS.PHASECHK.TRANS64.TRYWAIT P0, [R9+URZ+0x36820], R5 ;  /* 0x03682005090075a7 */ /* 0x001064000800017f */
[----:B-1----:R-:W-:Y:S05]  /*25740*/  @!P0 NANOSLEEP.SYNCS 0x989680 ;  /* 0x009896800000895d */ /* 0x002fea0003900000 */
[----:B------:R-:W1:Y:S02]  /*25750*/  @!P0 SYNCS.PHASECHK.TRANS64 P0, [R9+URZ+0x36820], R5 ;  /* 0x03682005090085a7 */ /* 0x000e64000800007f */
[----:B-1----:R-:W-:Y:S05]  /*25760*/  @!P0 BRA `(.L_x_674) ;  /* 0xfffffffc00f08947 */ /* 0x002fea000383ffff */
[----:B------:R-:W-:Y:S05]  /*25770*/  BRA `(.L_x_798) ;  /* 0xffffffa8009c7947 */ /* 0x000fea000383ffff */
.L_x_677:
[----:B0-----:R0:W1:Y:S02]  /*25780*/  SYNCS.PHASECHK.TRANS64.TRYWAIT P0, [R5+URZ+0x368a0], R10 ;  /* 0x0368a00a050075a7 */ /* 0x001064000800017f */
[----:B-1----:R-:W-:Y:S05]  /*25790*/  @!P0 NANOSLEEP.SYNCS 0x989680 ;  /* 0x009896800000895d */ /* 0x002fea0003900000 */
[----:B------:R-:W1:Y:S02]  /*257a0*/  @!P0 SYNCS.PHASECHK.TRANS64 P0, [R5+URZ+0x368a0], R10 ;  /* 0x0368a00a050085a7 */ /* 0x000e64000800007f */
[----:B-1----:R-:W-:Y:S05]  /*257b0*/  @!P0 BRA `(.L_x_677) ;  /* 0xfffffffc00f08947 */ /* 0x002fea000383ffff */
[----:B------:R-:W-:Y:S05]  /*257c0*/  BRA `(.L_x_799) ;  /* 0xffffffa800ac7947 */ /* 0x000fea000383ffff */
.L_x_679:
[----:B-1----:R1:W2:Y:S02]  /*257d0*/  SYNCS.PHASECHK.TRANS64.TRYWAIT P0, [R5+URZ+0x368c0], R10 ;  /* 0x0368c00a050075a7 */ /* 0x0022a4000800017f */
[----:B--2---:R-:W-:Y:S05]  /*257e0*/  @!P0 NANOSLEEP.SYNCS 0x989680 ;  /* 0x009896800000895d */ /* 0x004fea0003900000 */
[----:B------:R-:W2:Y:S02]  /*257f0*/  @!P0 SYNCS.PHASECHK.TRANS64 P0, [R5+URZ+0x368c0], R10 ;  /* 0x0368c00a050085a7 */ /* 0x000ea4000800007f */
[----:B--2---:R-:W-:Y:S05]  /*25800*/  @!P0 BRA `(.L_x_679) ;  /* 0xfffffffc00f08947 */ /* 0x004fea000383ffff */
[----:B------:R-:W-:Y:S05]  /*25810*/  BRA `(.L_x_800) ;  /* 0xffffffac00387947 */ /* 0x000fea000383ffff */
.L_x_683:
[----:B0-----:R0:W1:Y:S02]  /*25820*/  SYNCS.PHASECHK.TRANS64.TRYWAIT P0, [R6+URZ+0x368a0], R7 ;  /* 0x0368a007060075a7 */ /* 0x001064000800017f */
[----:B-1----:R-:W-:Y:S05]  /*25830*/  @!P0 NANOSLEEP.SYNCS 0x989680 ;  /* 0x009896800000895d */ /* 0x002fea0003900000 */
[----:B------:R-:W1:Y:S02]  /*25840*/  @!P0 SYNCS.PHASECHK.TRANS64 P0, [R6+URZ+0x368a0], R7 ;  /* 0x0368a007060085a7 */ /* 0x000e64000800007f */
[----:B-1----:R-:W-:Y:S05]  /*25850*/  @!P0 BRA `(.L_x_683) ;  /* 0xfffffffc00f08947 */ /* 0x002fea000383ffff */
[----:B------:R-:W-:Y:S05]  /*25860*/  BRA `(.L_x_801) ;  /* 0xffffffb0000c7947 */ /* 0x000fea000383ffff */
.L_x_685:
[----:B-1----:R1:W2:Y:S02]  /*25870*/  SYNCS.PHASECHK.TRANS64.TRYWAIT P1, [R6+URZ+0x368c0], R7 ;  /* 0x0368c007060075a7 */ /* 0x0022a4000802017f */
[----:B--2---:R-:W-:Y:S05]  /*25880*/  @!P1 NANOSLEEP.SYNCS 0x989680 ;  /* 0x009896800000995d */ /* 0x004fea0003900000 */
[----:B------:R-:W2:Y:S02]  /*25890*/  @!P1 SYNCS.PHASECHK.TRANS64 P1, [R6+URZ+0x368c0], R7 ;  /* 0x0368c007060095a7 */ /* 0x000ea4000802007f */
[----:B--2---:R-:W-:Y:S05]  /*258a0*/  @!P1 BRA `(.L_x_685) ;  /* 0xfffffffc00f09947 */ /* 0x004fea000383ffff */
[----:B------:R-:W-:Y:S05]  /*258b0*/  BRA `(.L_x_802) ;  /* 0xffffffb000907947 */ /* 0x000fea000383ffff */
.L_x_697:
        /* <DEDUP_REMOVED lines=11> */
.L_x_804:
[----:B------:R-:W-:Y:S05]  /*25970*/  BSYNC B0 ;  /* 0x0000000000007941 */ /* 0x000fea0003800000 */
.L_x_803:
[----:B------:R-:W-:Y:S05]  /*25980*/  BRA `(.L_x_805) ;  /* 0xffffffbc00987947 */ /* 0x000fea000383ffff */
.L_x_698:
[----:B------:R-:W-:Y:S01]  /*25990*/  BSSY B0, `(.L_x_806) ;  /* 0x0000006000007945 */ /* 0x000fe20003800000 */
[----:B------:R-:W-:-:S07]  /*259a0*/  IMAD.MOV.U32 R15, RZ, RZ, -0x1 ;  /* 0xffffffffff0f7424 */ /* 0x000fce00078e00ff */
[----:B------:R-:W-:Y:S05]  /*259b0*/  WARPSYNC.COLLECTIVE R15, `(.L_x_807) ;  /* 0x000000000f0c7348 */ /* 0x000fea0003c00000 */
[----:B------:R-:W-:Y:S02]  /*259c0*/  ELECT P6, UR62, PT ;  /* 0x00000000003e782f */ /* 0x000fe400038c0000 */
[----:B------:R-:W-:Y:S01]  /*259d0*/  MOV R14, UR62 ;  /* 0x0000003e000e7c02 */ /* 0x000fe20008000f00 */
[----:B------:R-:W-:Y:S10]  /*259e0*/  ENDCOLLECTIVE ;  /* 0x000000000000791b */ /* 0x000ff40003800000 */
.L_x_807:
[----:B------:R-:W-:Y:S05]  /*259f0*/  BSYNC B0 ;  /* 0x0000000000007941 */ /* 0x000fea0003800000 */
.L_x_806:
[----:B------:R-:W-:Y:S05]  /*25a00*/  BRA `(.L_x_808) ;  /* 0xffffffbc00907947 */ /* 0x000fea000383ffff */
.L_x_701:
[----:B0-----:R0:W1:Y:S02]  /*25a10*/  SYNCS.PHASECHK.TRANS64.TRYWAIT P0, [R6+URZ+0x36840], R7 ;  /* 0x03684007060075a7 */ /* 0x001064000800017f */
[----:B-1----:R-:W-:Y:S05]  /*25a20*/  @!P0 NANOSLEEP.SYNCS 0x989680 ;  /* 0x009896800000895d */ /* 0x002fea0003900000 */
[----:B------:R-:W1:Y:S02]  /*25a30*/  @!P0 SYNCS.PHASECHK.TRANS64 P0, [R6+URZ+0x36840], R7 ;  /* 0x03684007060085a7 */ /* 0x000e64000800007f */
[----:B-1----:R-:W-:Y:S05]  /*25a40*/  @!P0 BRA `(.L_x_701) ;  /* 0xfffffffc00f08947 */ /* 0x002fea000383ffff */
[----:B------:R-:W-:Y:S05]  /*25a50*/  BRA `(.L_x_809) ;  /* 0xffffffc000007947 */ /* 0x000fea000383ffff */
.L_x_704:
        /* <DEDUP_REMOVED lines=8> */
.L_x_712:
[----:B0-----:R0:W1:Y:S02]  /*25ae0*/  SYNCS.PHASECHK.TRANS64.TRYWAIT P0, [R8+URZ+0x36840], R9 ;  /* 0x03684009080075a7 */ /* 0x001064000800017f */
[----:B-1----:R-:W-:Y:S05]  /*25af0*/  @!P0 NANOSLEEP.SYNCS 0x989680 ;  /* 0x009896800000895d */ /* 0x002fea0003900000 */
[----:B------:R-:W1:Y:S02]  /*25b00*/  @!P0 SYNCS.PHASECHK.TRANS64 P0, [R8+URZ+0x36840], R9 ;  /* 0x03684009080085a7 */ /* 0x000e64000800007f */
[----:B-1----:R-:W-:Y:S05]  /*25b10*/  @!P0 BRA `(.L_x_712) ;  /* 0xfffffffc00f08947 */ /* 0x002fea000383ffff */
[----:B------:R-:W-:Y:S05]  /*25b20*/  BRA `(.L_x_811) ;  /* 0xffffffc800107947 */ /* 0x000fea000383ffff */
.L_x_714:
[----:B0-----:R0:W1:Y:S02]  /*25b30*/  SYNCS.PHASECHK.TRANS64.TRYWAIT P0, [R9+URZ+0x60], R8 ;  /* 0x00006008090075a7 */ /* 0x001064000800017f */
[----:B-1----:R-:W-:Y:S05]  /*25b40*/  @!P0 NANOSLEEP.SYNCS 0x989680 ;  /* 0x009896800000895d */ /* 0x002fea0003900000 */
[----:B------:R-:W1:Y:S02]  /*25b50*/  @!P0 SYNCS.PHASECHK.TRANS64 P0, [R9+URZ+0x60], R8 ;  /* 0x00006008090085a7 */ /* 0x000e64000800007f */
[----:B-1----:R-:W-:Y:S05]  /*25b60*/  @!P0 BRA `(.L_x_714) ;  /* 0xfffffffc00f08947 */ /* 0x002fea000383ffff */
[----:B------:R-:W-:Y:S05]  /*25b70*/  BRA `(.L_x_812) ;  /* 0xffffffc800bc7947 */ /* 0x000fea000383ffff */
.L_x_719:
[----:B-1----:R1:W2:Y:S02]  /*25b80*/  SYNCS.PHASECHK.TRANS64.TRYWAIT P0, [R2+URZ+0x36840], R3 ;  /* 0x03684003020075a7 */ /* 0x0022a4000800017f */
[----:B--2---:R-:W-:Y:S05]  /*25b90*/  @!P0 NANOSLEEP.SYNCS 0x989680 ;  /* 0x009896800000895d */ /* 0x004fea0003900000 */
[----:B------:R-:W2:Y:S02]  /*25ba0*/  @!P0 SYNCS.PHASECHK.TRANS64 P0, [R2+URZ+0x36840], R3 ;  /* 0x03684003020085a7 */ /* 0x000ea4000800007f */
[----:B--2---:R-:W-:Y:S05]  /*25bb0*/  @!P0 BRA `(.L_x_719) ;  /* 0xfffffffc00f08947 */ /* 0x004fea000383ffff */
[----:B------:R-:W-:Y:S05]  /*25bc0*/  BRA `(.L_x_813) ;  /* 0xffffffd000307947 */ /* 0x000fea000383ffff */
.L_x_721:
[----:B0-----:R0:W1:Y:S02]  /*25bd0*/  SYNCS.PHASECHK.TRANS64.TRYWAIT P1, [R3+URZ+0x60], R2 ;  /* 0x00006002030075a7 */ /* 0x001064000802017f */
[----:B-1----:R-:W-:Y:S05]  /*25be0*/  @!P1 NANOSLEEP.SYNCS 0x989680 ;  /* 0x009896800000995d */ /* 0x002fea0003900000 */
[----:B------:R-:W1:Y:S02]  /*25bf0*/  @!P1 SYNCS.PHASECHK.TRANS64 P1, [R3+URZ+0x60], R2 ;  /* 0x00006002030095a7 */ /* 0x000e64000802007f */
[----:B-1----:R-:W-:Y:S05]  /*25c00*/  @!P1 BRA `(.L_x_721) ;  /* 0xfffffffc00f09947 */ /* 0x002fea000383ffff */
[----:B------:R-:W-:Y:S05]  /*25c10*/  BRA `(.L_x_814) ;  /* 0xffffffd000dc7947 */ /* 0x000fea000383ffff */
.L_x_726:
[----:B--2---:R2:W3:Y:S02]  /*25c20*/  SYNCS.PHASECHK.TRANS64.TRYWAIT P0, [R2+URZ+0x36840], R3 ;  /* 0x03684003020075a7 */ /* 0x0044e4000800017f */
[----:B---3--:R-:W-:Y:S05]  /*25c30*/  @!P0 NANOSLEEP.SYNCS 0x989680 ;  /* 0x009896800000895d */ /* 0x008fea0003900000 */
[----:B------:R-:W3:Y:S02]  /*25c40*/  @!P0 SYNCS.PHASECHK.TRANS64 P0, [R2+URZ+0x36840], R3 ;  /* 0x03684003020085a7 */ /* 0x000ee4000800007f */
[----:B---3--:R-:W-:Y:S05]  /*25c50*/  @!P0 BRA `(.L_x_726) ;  /* 0xfffffffc00f08947 */ /* 0x008fea000383ffff */
[----:B------:R-:W-:Y:S05]  /*25c60*/  BRA `(.L_x_815) ;  /* 0xffffffd800147947 */ /* 0x000fea000383ffff */
.L_x_728:
[----:B0-----:R0:W1:Y:S02]  /*25c70*/  SYNCS.PHASECHK.TRANS64.TRYWAIT P1, [R2+URZ+0x60], R8 ;  /* 0x00006008020075a7 */ /* 0x001064000802017f */
[----:B-1----:R-:W-:Y:S05]  /*25c80*/  @!P1 NANOSLEEP.SYNCS 0x989680 ;  /* 0x009896800000995d */ /* 0x002fea0003900000 */
[----:B------:R-:W1:Y:S02]  /*25c90*/  @!P1 SYNCS.PHASECHK.TRANS64 P1, [R2+URZ+0x60], R8 ;  /* 0x00006008020095a7 */ /* 0x000e64000802007f */
[----:B-1----:R-:W-:Y:S05]  /*25ca0*/  @!P1 BRA `(.L_x_728) ;  /* 0xfffffffc00f09947 */ /* 0x002fea000383ffff */
[----:B------:R-:W-:Y:S05]  /*25cb0*/  BRA `(.L_x_816) ;  /* 0xffffffd800c47947 */ /* 0x000fea000383ffff */
.L_x_735:
[----:B-1----:R1:W2:Y:S02]  /*25cc0*/  SYNCS.PHASECHK.TRANS64.TRYWAIT P0, [R3+URZ+0x36860], R0 ;  /* 0x03686000030075a7 */ /* 0x0022a4000800017f */
[----:B--2---:R-:W-:Y:S05]  /*25cd0*/  @!P0 NANOSLEEP.SYNCS 0x989680 ;  /* 0x009896800000895d */ /* 0x004fea0003900000 */
[----:B------:R-:W2:Y:S02]  /*25ce0*/  @!P0 SYNCS.PHASECHK.TRANS64 P0, [R3+URZ+0x36860], R0 ;  /* 0x03686000030085a7 */ /* 0x000ea4000800007f */
[----:B--2---:R-:W-:Y:S05]  /*25cf0*/  @!P0 BRA `(.L_x_735) ;  /* 0xfffffffc00f08947 */ /* 0x004fea000383ffff */
[----:B------:R-:W-:Y:S05]  /*25d00*/  BRA `(.L_x_817) ;  /* 0xffffffdc00e07947 */ /* 0x000fea000383ffff */
.L_x_737:
[----:B------:R-:W-:Y:S01]  /*25d10*/  BSSY B0, `(.L_x_818) ;  /* 0x0000008000007945 */ /* 0x000fe20003800000 */
[----:B0-----:R-:W-:Y:S02]  /*25d20*/  IMAD.MOV.U32 R13, RZ, RZ, R16 ;  /* 0x000000ffff0d7224 */ /* 0x001fe400078e0010 */
[----:B------:R-:W-:Y:S02]  /*25d30*/  IMAD.MOV.U32 R12, RZ, RZ, RZ ;  /* 0x000000ffff0c7224 */ /* 0x000fe400078e00ff */
[----:B------:R-:W-:Y:S02]  /*25d40*/  IMAD.MOV.U32 R11, RZ, RZ, 0x1f ;  /* 0x0000001fff0b7424 */ /* 0x000fe400078e00ff */
[----:B------:R-:W-:-:S07]  /*25d50*/  IMAD.MOV.U32 R15, RZ, RZ, -0x1 ;  /* 0xffffffffff0f7424 */ /* 0x000fce00078e00ff */
[----:B-1----:R-:W-:Y:S05]  /*25d60*/  WARPSYNC.COLLECTIVE R15, `(.L_x_819) ;  /* 0x000000000f087348 */ /* 0x002fea0003c00000 */
[----:B------:R0:W2:Y:S02]  /*25d70*/  SHFL.IDX P6, R14, R13, R12, R11 ;  /* 0x0000000c0d0e7389 */ /* 0x0000a400000c000b */
[----:B012---:R-:W-:Y:S01]  /*25d80*/  ENDCOLLECTIVE ;  /* 0x000000000000791b */ /* 0x007fe20003800000 */
.L_x_819:
[----:B------:R-:W-:Y:S05]  /*25d90*/  BSYNC B0 ;  /* 0x0000000000007941 */ /* 0x000fea0003800000 */
.L_x_818:
[----:B------:R-:W-:Y:S02]  /*25da0*/  IMAD.MOV.U32 R13, RZ, RZ, R16 ;  /* 0x000000ffff0d7224 */ /* 0x000fe400078e0010 */
[----:B------:R-:W-:Y:S02]  /*25db0*/  IMAD.MOV.U32 R12, RZ, RZ, 0x1 ;  /* 0x00000001ff0c7424 */ /* 0x000fe400078e00ff */
[----:B------:R-:W-:Y:S02]  /*25dc0*/  IMAD.MOV.U32 R11, RZ, RZ, 0x1f ;  /* 0x0000001fff0b7424 */ /* 0x000fe400078e00ff */
[----:B------:R-:W-:Y:S02]  /*25dd0*/  IMAD.MOV.U32 R15, RZ, RZ, -0x1 ;  /* 0xffffffffff0f7424 */ /* 0x000fe400078e00ff */
[----:B------:R-:W-:-:S07]  /*25de0*/  IMAD.MOV.U32 R4, RZ, RZ, R14 ;  /* 0x000000ffff047224 */ /* 0x000fce00078e000e */
[----:B------:R-:W-:Y:S05]  /*25df0*/  WARPSYNC.COLLECTIVE R15, `(.L_x_820) ;  /* 0x000000000f087348 */ /* 0x000fea0003c00000 */
[----:B------:R0:W1:Y:S02]  /*25e00*/  SHFL.IDX P6, R14, R13, R12, R11 ;  /* 0x0000000c0d0e7389 */ /* 0x00006400000c000b */
[----:B01----:R-:W-:Y:S01]  /*25e10*/  ENDCOLLECTIVE ;  /* 0x000000000000791b */ /* 0x003fe20003800000 */
.L_x_820:
[----:B------:R-:W-:Y:S01]  /*25e20*/  IMAD.MOV.U32 R6, RZ, RZ, R14 ;  /* 0x000000ffff067224 */ /* 0x000fe200078e000e */
[----:B------:R-:W-:Y:S06]  /*25e30*/  BRA `(.L_x_821) ;  /* 0xffffffe000847947 */ /* 0x000fec000383ffff */
.L_x_740:
[----:B------:R-:W-:Y:S01]  /*25e40*/  BSSY B0, `(.L_x_822) ;  /* 0x0000008000007945 */ /* 0x000fe20003800000 */
[----:B-----5:R-:W-:Y:S02]  /*25e50*/  IMAD.MOV.U32 R13, RZ, RZ, R17 ;  /* 0x000000ffff0d7224 */ /* 0x020fe400078e0011 */
[----:B------:R-:W-:Y:S02]  /*25e60*/  IMAD.MOV.U32 R12, RZ, RZ, 0x1 ;  /* 0x00000001ff0c7424 */ /* 0x000fe400078e00ff */
[----:B------:R-:W-:Y:S02]  /*25e70*/  IMAD.MOV.U32 R11, RZ, RZ, RZ ;  /* 0x000000ffff0b7224 */ /* 0x000fe400078e00ff */
[----:B------:R-:W-:-:S07]  /*25e80*/  IMAD.MOV.U32 R15, RZ, RZ, -0x1 ;  /* 0xffffffffff0f7424 */ /* 0x000fce00078e00ff */
[----:B0123--:R-:W-:Y:S05]  /*25e90*/  WARPSYNC.COLLECTIVE R15, `(.L_x_823) ;  /* 0x000000000f087348 */ /* 0x00ffea0003c00000 */
[----:B------:R4:W0:Y:S02]  /*25ea0*/  SHFL.UP P6, R14, R13, R12, R11 ;  /* 0x0400000c0d0e7389 */ /* 0x00082400000c000b */
[----:B01234-:R-:W-:Y:S01]  /*25eb0*/  ENDCOLLECTIVE ;  /* 0x000000000000791b */ /* 0x01ffe20003800000 */
.L_x_823:
[----:B------:R-:W-:Y:S05]  /*25ec0*/  BSYNC B0 ;  /* 0x0000000000007941 */ /* 0x000fea0003800000 */
.L_x_822:
[----:B------:R-:W-:Y:S01]  /*25ed0*/  ISETP.NE.AND P0, PT, R8, RZ, PT ;  /* 0x000000ff0800720c */ /* 0x000fe20003f05270 */
        /* <DEDUP_REMOVED lines=9> */
.L_x_824:
        /* <DEDUP_REMOVED lines=8> */
.L_x_825:
        /* <DEDUP_REMOVED lines=8> */
.L_x_826:
        /* <DEDUP_REMOVED lines=8> */
.L_x_827:
        /* <DEDUP_REMOVED lines=8> */
.L_x_828:
[----:B------:R-:W-:Y:S05]  /*26170*/  BRA `(.L_x_829) ;  /* 0xffffffe000487947 */ /* 0x000fea000383ffff */
.L_x_745:
[----:B------:R-:W-:Y:S01]  /*26180*/  BSSY B0, `(.L_x_830) ;  /* 0x0000008000007945 */ /* 0x000fe20003800000 */
[----:B-----5:R-:W-:Y:S01]  /*26190*/  IMAD.MOV.U32 R13, RZ, RZ, R17 ;  /* 0x000000ffff0d7224 */ /* 0x020fe200078e0011 */
[----:B------:R-:W-:Y:S01]  /*261a0*/  MOV R12, 0x1 ;  /* 0x00000001000c7802 */ /* 0x000fe20000000f00 */
[----:B------:R-:W-:Y:S02]  /*261b0*/  IMAD.MOV.U32 R11, RZ, RZ, RZ ;  /* 0x000000ffff0b7224 */ /* 0x000fe400078e00ff */
[----:B------:R-:W-:-:S07]  /*261c0*/  IMAD.MOV.U32 R15, RZ, RZ, -0x1 ;  /* 0xffffffffff0f7424 */ /* 0x000fce00078e00ff */
[----:B01----:R-:W-:Y:S05]  /*261d0*/  WARPSYNC.COLLECTIVE R15, `(.L_x_831) ;  /* 0x000000000f087348 */ /* 0x003fea0003c00000 */
[----:B------:R2:W3:Y:S02]  /*261e0*/  SHFL.UP P6, R14, R13, R12, R11 ;  /* 0x0400000c0d0e7389 */ /* 0x0004e400000c000b */
[----:B0123--:R-:W-:Y:S01]  /*261f0*/  ENDCOLLECTIVE ;  /* 0x000000000000791b */ /* 0x00ffe20003800000 */
.L_x_831:
[----:B------:R-:W-:Y:S05]  /*26200*/  BSYNC B0 ;  /* 0x0000000000007941 */ /* 0x000fea0003800000 */
.L_x_830:
[----:B------:R-:W-:Y:S01]  /*26210*/  ISETP.NE.AND P0, PT, R8, RZ, PT ;  /* 0x000000ff0800720c */ /* 0x000fe20003f05270 */
[----:B------:R-:W-:Y:S02]  /*26220*/  IMAD.MOV.U32 R12, RZ, RZ, 0x2 ;  /* 0x00000002ff0c7424 */ /* 0x000fe400078e00ff */
[----:B------:R-:W-:Y:S01]  /*26230*/  IMAD.MOV.U32 R11, RZ, RZ, RZ ;  /* 0x000000ffff0b7224 */ /* 0x000fe200078e00ff */
[----:B------:R-:W-:Y:S01]  /*26240*/  SEL R14, R14, RZ, P0 ;  /* 0x000000ff0e0e7207 */ /* 0x000fe20000000000 */
[----:B------:R-:W-:Y:S01]  /*26250*/  IMAD.MOV.U32 R15, RZ, RZ, -0x1 ;  /* 0xffffffffff0f7424 */ /* 0x000fe200078e00ff */
[----:B------:R-:W-:-:S03]  /*26260*/  ISETP.GE.U32.AND P0, PT, R8, 0x2, PT ;  /* 0x000000020800780c */ /* 0x000fc60003f06070 */
[----:B------:R-:W-:-:S10]  /*26270*/  IMAD.IADD R13, R17, 0x1, R14 ;  /* 0x00000001110d7824 */ /* 0x000fd400078e020e */
[----:B------:R-:W-:Y:S05]  /*26280*/  WARPSYNC.COLLECTIVE R15, `(.L_x_832) ;  /* 0x000000000f087348 */ /* 0x000fea0003c00000 */
[----:B------:R0:W1:Y:S02]  /*26290*/  SHFL.UP P6, R14, R13, R12, R11 ;  /* 0x0400000c0d0e7389 */ /* 0x00006400000c000b */
[----:B01----:R-:W-:Y:S01]  /*262a0*/  ENDCOLLECTIVE ;  /* 0x000000000000791b */ /* 0x003fe20003800000 */
.L_x_832:
        /* <DEDUP_REMOVED lines=8> */
.L_x_833:
        /* <DEDUP_REMOVED lines=8> */
.L_x_834:
        /* <DEDUP_REMOVED lines=8> */
.L_x_835:
        /* <DEDUP_REMOVED lines=8> */
.L_x_836:
[----:B------:R-:W-:Y:S05]  /*264b0*/  BRA `(.L_x_837) ;  /* 0xffffffe0002c7947 */ /* 0x000fea000383ffff */
.L_x_747:
[----:B------:R-:W-:Y:S01]  /*264c0*/  BSSY B0, `(.L_x_838) ;  /* 0x0000006000007945 */ /* 0x000fe20003800000 */
[----:B------:R-:W-:Y:S01]  /*264d0*/  PLOP3.LUT P6, PT, P6, PT, PT, 0x8, 0x0 ;  /* 0x000000000000781c */ /* 0x000fe200037ce170 */
[----:B------:R-:W-:-:S12]  /*264e0*/  IMAD.MOV.U32 R15, RZ, RZ, -0x1 ;  /* 0xffffffffff0f7424 */ /* 0x000fd800078e00ff */
[----:B01----:R-:W-:Y:S05]  /*264f0*/  WARPSYNC.COLLECTIVE R15, `(.L_x_839) ;  /* 0x000000000f087348 */ /* 0x003fea0003c00000 */
[----:B------:R-:W-:Y:S01]  /*26500*/  VOTE.ANY R14, PT, P6 ;  /* 0x00000000000e7806 */ /* 0x000fe200030e0100 */
[----:B01----:R-:W-:Y:S06]  /*26510*/  ENDCOLLECTIVE ;  /* 0x000000000000791b */ /* 0x003fec0003800000 */
.L_x_839:
[----:B------:R-:W-:Y:S05]  /*26520*/  BSYNC B0 ;  /* 0x0000000000007941 */ /* 0x000fea0003800000 */
.L_x_838:
[----:B------:R-:W-:Y:S02]  /*26530*/  IMAD.MOV.U32 R3, RZ, RZ, R14 ;  /* 0x000000ffff037224 */ /* 0x000fe400078e000e */
[----:B------:R-:W-:Y:S02]  /*26540*/  IMAD.MOV.U32 R13, RZ, RZ, R17 ;  /* 0x000000ffff0d7224 */ /* 0x000fe400078e0011 */
[----:B------:R-:W0:Y:S01]  /*26550*/  POPC R5, R3 ;  /* 0x0000000300057309 */ /* 0x000e220000000000 */
[----:B------:R-:W-:Y:S02]  /*26560*/  IMAD.MOV.U32 R11, RZ, RZ, 0x1f ;  /* 0x0000001fff0b7424 */ /* 0x000fe400078e00ff */
[----:B------:R-:W-:Y:S02]  /*26570*/  IMAD.MOV.U32 R15, RZ, RZ, -0x1 ;  /* 0xffffffffff0f7424 */ /* 0x000fe400078e00ff */
[----:B0-----:R-:W-:-:S07]  /*26580*/  IMAD.MOV.U32 R12, RZ, RZ, R5 ;  /* 0x000000ffff0c7224 */ /* 0x001fce00078e0005 */
[----:B------:R-:W-:Y:S05]  /*26590*/  WARPSYNC.COLLECTIVE R15, `(.L_x_840) ;  /* 0x000000000f087348 */ /* 0x000fea0003c00000 */
[----:B------:R0:W1:Y:S02]  /*265a0*/  SHFL.IDX P6, R14, R13, R12, R11 ;  /* 0x0000000c0d0e7389 */ /* 0x00006400000c000b */
[----:B01----:R-:W-:Y:S01]  /*265b0*/  ENDCOLLECTIVE ;  /* 0x000000000000791b */ /* 0x003fe20003800000 */
.L_x_840:
[----:B------:R-:W-:Y:S01]  /*265c0*/  IMAD.MOV.U32 R17, RZ, RZ, R14 ;  /* 0x000000ffff117224 */ /* 0x000fe200078e000e */
[----:B------:R-:W-:Y:S06]  /*265d0*/  BRA `(.L_x_841) ;  /* 0xffffffe0001c7947 */ /* 0x000fec000383ffff */
.L_x_749:
[----:B------:R-:W-:Y:S01]  /*265e0*/  BSSY B0, `(.L_x_842) ;  /* 0x0000007000007945 */ /* 0x000fe20003800000 */
[----:B------:R-:W-:Y:S02]  /*265f0*/  IMAD.MOV.U32 R13, RZ, RZ, R2 ;  /* 0x000000ffff0d7224 */ /* 0x000fe400078e0002 */
[----:B------:R-:W-:Y:S02]  /*26600*/  IMAD.MOV.U32 R11, RZ, RZ, 0x1f ;  /* 0x0000001fff0b7424 */ /* 0x000fe400078e00ff */
[----:B------:R-:W-:-:S07]  /*26610*/  IMAD.MOV.U32 R15, RZ, RZ, -0x1 ;  /* 0xffffffffff0f7424 */ /* 0x000fce00078e00ff */
[----:B0123--:R-:W-:Y:S05]  /*26620*/  WARPSYNC.COLLECTIVE R15, `(.L_x_843) ;  /* 0x000000000f087348 */ /* 0x00ffea0003c00000 */
[----:B------:R4:W0:Y:S02]  /*26630*/  SHFL.IDX P6, R14, R13, R12, R11 ;  /* 0x0000000c0d0e7389 */ /* 0x00082400000c000b */
[----:B01234-:R-:W-:Y:S01]  /*26640*/  ENDCOLLECTIVE ;  /* 0x000000000000791b */ /* 0x01ffe20003800000 */
.L_x_843:
[----:B------:R-:W-:Y:S05]  /*26650*/  BSYNC B0 ;  /* 0x0000000000007941 */ /* 0x000fea0003800000 */
.L_x_842:
[----:B------:R-:W-:Y:S05]  /*26660*/  BRA `(.L_x_748) ;  /* 0xffffffe000147947 */ /* 0x000fea000383ffff */
.L_x_753:
[----:B0-----:R0:W1:Y:S02]  /*26670*/  SYNCS.PHASECHK.TRANS64.TRYWAIT P0, [R0+URZ+0x36820], R3 ;  /* 0x03682003000075a7 */ /* 0x001064000800017f */
[----:B-1----:R-:W-:Y:S05]  /*26680*/  @!P0 NANOSLEEP.SYNCS 0x989680 ;  /* 0x009896800000895d */ /* 0x002fea0003900000 */
[----:B------:R-:W1:Y:S02]  /*26690*/  @!P0 SYNCS.PHASECHK.TRANS64 P0, [R0+URZ+0x36820], R3 ;  /* 0x03682003000085a7 */ /* 0x000e64000800007f */
[----:B-1----:R-:W-:Y:S05]  /*266a0*/  @!P0 BRA `(.L_x_753) ;  /* 0xfffffffc00f08947 */ /* 0x002fea000383ffff */
[----:B------:R-:W-:Y:S05]  /*266b0*/  BRA `(.L_x_844) ;  /* 0xffffffe000f87947 */ /* 0x000fea000383ffff */
.L_x_754:
[----:B------:R-:W1:Y:S01]  /*266c0*/  S2R R2, SR_TID.X ;  /* 0x0000000000027919 */ /* 0x000e620000002100 */
[----:B------:R-:W-:Y:S01]  /*266d0*/  BSSY B0, `(.L_x_845) ;  /* 0x000000a000007945 */ /* 0x000fe20003800000 */
[----:B------:R-:W-:Y:S02]  /*266e0*/  IMAD.MOV.U32 R12, RZ, RZ, RZ ;  /* 0x000000ffff0c7224 */ /* 0x000fe400078e00ff */
[----:B------:R-:W-:Y:S02]  /*266f0*/  IMAD.MOV.U32 R11, RZ, RZ, 0x1f ;  /* 0x0000001fff0b7424 */ /* 0x000fe400078e00ff */
[----:B------:R-:W-:Y:S01]  /*26700*/  IMAD.MOV.U32 R15, RZ, RZ, -0x1 ;  /* 0xffffffffff0f7424 */ /* 0x000fe200078e00ff */
[----:B-1----:R-:W-:-:S04]  /*26710*/  SHF.R.U32.HI R2, RZ, 0x5, R2 ;  /* 0x00000005ff027819 */ /* 0x002fc80000011602 */
[----:B------:R-:W-:-:S05]  /*26720*/  LOP3.LUT R2, R2, 0x3, RZ, 0xc0, !PT ;  /* 0x0000000302027812 */ /* 0x000fca00078ec0ff */
[----:B------:R-:W-:-:S07]  /*26730*/  IMAD.MOV.U32 R13, RZ, RZ, R2 ;  /* 0x000000ffff0d7224 */ /* 0x000fce00078e0002 */
[----:B0-----:R-:W-:Y:S05]  /*26740*/  WARPSYNC.COLLECTIVE R15, `(.L_x_846) ;  /* 0x000000000f087348 */ /* 0x001fea0003c00000 */
[----:B------:R1:W2:Y:S02]  /*26750*/  SHFL.IDX P6, R14, R13, R12, R11 ;  /* 0x0000000c0d0e7389 */ /* 0x0002a400000c000b */
[----:B012---:R-:W-:Y:S01]  /*26760*/  ENDCOLLECTIVE ;  /* 0x000000000000791b */ /* 0x007fe20003800000 */
.L_x_846:
[----:B------:R-:W-:Y:S05]  /*26770*/  BSYNC B0 ;  /* 0x0000000000007941 */ /* 0x000fea0003800000 */
.L_x_845:
[----:B------:R-:W-:Y:S05]  /*26780*/  BRA `(.L_x_847) ;  /* 0xffffffe000e07947 */ /* 0x000fea000383ffff */
.L_x_755:
[----:B------:R-:W-:Y:S01]  /*26790*/  BSSY B0, `(.L_x_848) ;  /* 0x0000006000007945 */ /* 0x000fe20003800000 */
[----:B------:R-:W-:-:S07]  /*267a0*/  IMAD.MOV.U32 R15, RZ, RZ, -0x1 ;  /* 0xffffffffff0f7424 */ /* 0x000fce00078e00ff */
[----:B01----:R-:W-:Y:S05]  /*267b0*/  WARPSYNC.COLLECTIVE R15, `(.L_x_849) ;  /* 0x000000000f0c7348 */ /* 0x003fea0003c00000 */
[----:B------:R-:W-:Y:S02]  /*267c0*/  ELECT P6, UR62, PT ;  /* 0x00000000003e782f */ /* 0x000fe400038c0000 */
[----:B------:R-:W-:Y:S01]  /*267d0*/  MOV R14, UR62 ;  /* 0x0000003e000e7c02 */ /* 0x000fe20008000f00 */
[----:B01----:R-:W-:Y:S10]  /*267e0*/  ENDCOLLECTIVE ;  /* 0x000000000000791b */ /* 0x003ff40003800000 */
.L_x_849:
[----:B------:R-:W-:Y:S05]  /*267f0*/  BSYNC B0 ;  /* 0x0000000000007941 */ /* 0x000fea0003800000 */
.L_x_848:
[----:B------:R-:W-:Y:S05]  /*26800*/  BRA `(.L_x_850) ;  /* 0xffffffe000d47947 */ /* 0x000fea000383ffff */
.L_x_757:
[----:B0-----:R0:W1:Y:S02]  /*26810*/  SYNCS.PHASECHK.TRANS64.TRYWAIT P0, [R6+URZ], R5 ;  /* 0x00000005060075a7 */ /* 0x001064000800017f */
[----:B-1----:R-:W-:Y:S05]  /*26820*/  @!P0 NANOSLEEP.SYNCS 0x989680 ;  /* 0x009896800000895d */ /* 0x002fea0003900000 */
[----:B------:R-:W1:Y:S02]  /*26830*/  @!P0 SYNCS.PHASECHK.TRANS64 P0, [R6+URZ], R5 ;  /* 0x00000005060085a7 */ /* 0x000e64000800007f */
[----:B-1----:R-:W-:Y:S05]  /*26840*/  @!P0 BRA `(.L_x_757) ;  /* 0xfffffffc00f08947 */ /* 0x002fea000383ffff */
[----:B------:R-:W-:Y:S05]  /*26850*/  BRA `(.L_x_851) ;  /* 0xffffffe400187947 */ /* 0x000fea000383ffff */
.L_x_758:
[----:B-1----:R1:W2:Y:S02]  /*26860*/  SYNCS.PHASECHK.TRANS64.TRYWAIT P0, [R7+URZ], R2 ;  /* 0x00000002070075a7 */ /* 0x0022a4000800017f */
[----:B--2---:R-:W-:Y:S05]  /*26870*/  @!P0 NANOSLEEP.SYNCS 0x989680 ;  /* 0x009896800000895d */ /* 0x004fea0003900000 */
[----:B------:R-:W2:Y:S02]  /*26880*/  @!P0 SYNCS.PHASECHK.TRANS64 P0, [R7+URZ], R2 ;  /* 0x00000002070085a7 */ /* 0x000ea4000800007f */
[----:B--2---:R-:W-:Y:S05]  /*26890*/  @!P0 BRA `(.L_x_758) ;  /* 0xfffffffc00f08947 */ /* 0x004fea000383ffff */
[----:B------:R-:W-:Y:S05]  /*268a0*/  BRA `(.L_x_852) ;  /* 0xffffffe4000c7947 */ /* 0x000fea000383ffff */
.L_x_760:
[----:B--2---:R2:W3:Y:S02]  /*268b0*/  SYNCS.PHASECHK.TRANS64.TRYWAIT P0, [R4+URZ], R5 ;  /* 0x00000005040075a7 */ /* 0x0044e4000800017f */
[----:B---3--:R-:W-:Y:S05]  /*268c0*/  @!P0 NANOSLEEP.SYNCS 0x989680 ;  /* 0x009896800000895d */ /* 0x008fea0003900000 */
[----:B------:R-:W3:Y:S02]  /*268d0*/  @!P0 SYNCS.PHASECHK.TRANS64 P0, [R4+URZ], R5 ;  /* 0x00000005040085a7 */ /* 0x000ee4000800007f */
[----:B---3--:R-:W-:Y:S05]  /*268e0*/  @!P0 BRA `(.L_x_760) ;  /* 0xfffffffc00f08947 */ /* 0x008fea000383ffff */
[----:B------:R-:W-:Y:S05]  /*268f0*/  BRA `(.L_x_853) ;  /* 0xffffffe400147947 */ /* 0x000fea000383ffff */
.L_x_854:
        /* <DEDUP_REMOVED lines=16> */
.L_x_2658:


//--------------------- .text._ZN7cutlass13device_kernelIN5flash11enable_sm90INS1_16FlashAttnFwdSm90INS1_25CollectiveMainloopFwdSm90ILi2EN4cute5tupleIJNS5_1CILi1EEES8_S8_EEENS6_IJNS7_ILi128EEENS7_ILi96EEENS7_ILi192EEEEEELi192ENS_10bfloat16_tEfNS_4arch4Sm90ELb0ELb1ELb1ELb0ELb0ELb0ELb0ELb1ELb1ELb0ELb0ELb0EEENS1_21CollectiveEpilogueFwdINS6_IJSA_SC_SB_EEES9_SE_SG_Li256ELb0ELb0ELb0ELb0EEENS1_30DynamicPersistentTileSchedulerILi256ELi32ELb0ELb0ELb1EEEEEEEEEvNT_6ParamsE --------------------------
	.section	.text._ZN7cutlass13device_kernelIN5flash11enable_sm90INS1_16FlashAttnFwdSm90INS1_25CollectiveMainloopFwdSm90ILi2EN4cute5tupleIJNS5_1CILi1EEES8_S8_EEENS6_IJNS7_ILi128EEENS7_ILi96EEENS7_ILi192EEEEEELi192ENS_10bfloat16_tEfNS_4arch4Sm90ELb0ELb1ELb1ELb0ELb0ELb0ELb0ELb1ELb1ELb0ELb0ELb0EEENS1_21CollectiveEpilogueFwdINS6_IJSA_SC_SB_EEES9_SE_SG_Li256ELb0ELb0ELb0ELb0EEENS1_30DynamicPersistentTileSchedulerILi256ELi32ELb0ELb0ELb1EEEEEEEEEvNT_6ParamsE,"ax",@progbits
	.align	128
.text._ZN7cutlass13device_kernelIN5flash11enable_sm90INS1_16FlashAttnFwdSm90INS1_25CollectiveMainloopFwdSm90ILi2EN4cute5tupleIJNS5_1CILi1EEES8_S8_EEENS6_IJNS7_ILi128EEENS7_ILi96EEENS7_ILi192EEEEEELi192ENS_10bfloat16_tEfNS_4arch4Sm90ELb0ELb1ELb1ELb0ELb0ELb0ELb0ELb1ELb1ELb0ELb0ELb0EEENS1_21CollectiveEpilogueFwdINS6_IJSA_SC_SB_EEES9_SE_SG_Li256ELb0ELb0ELb0ELb0EEENS1_30DynamicPersistentTileSchedulerILi256ELi32ELb0ELb0ELb1EEEEEEEEEvNT_6ParamsE:
        .type           _ZN7cutlass13device_kernelIN5flash11enable_sm90INS1_16FlashAttnFwdSm90INS1_25CollectiveMainloopFwdSm90ILi2EN4cute5tupleIJNS5_1CILi1EEES8_S8_EEENS6_IJNS7_ILi128EEENS7_ILi96EEENS7_ILi192EEEEEELi192ENS_10bfloat16_tEfNS_4arch4Sm90ELb0ELb1ELb1ELb0ELb0ELb0ELb0ELb1ELb1ELb0ELb0ELb0EEENS1_21CollectiveEpilogueFwdINS6_IJSA_SC_SB_EEES9_SE_SG_Li256ELb0ELb0ELb0ELb0EEENS1_30DynamicPersistentTileSchedulerILi256ELi32ELb0ELb0ELb1EEEEEEEEEvNT_6ParamsE,@function
        .size           _ZN7cutlass13device_kernelIN5flash11enable_sm90INS1_16FlashAttnFwdSm90INS1_25CollectiveMainloopFwdSm90ILi2EN4cute5tupleIJNS5_1CILi1EEES8_S8_EEENS6_IJNS7_ILi128EEENS7_ILi96EEENS7_ILi192EEEEEELi192ENS_10bfloat16_tEfNS_4arch4Sm90ELb0ELb1ELb1ELb0ELb0ELb0ELb0ELb1ELb1ELb0ELb0ELb0EEENS1_21CollectiveEpilogueFwdINS6_IJSA_SC_SB_EEES9_SE_SG_Li256ELb0ELb0ELb0ELb0EEENS1_30DynamicPersistentTileSchedulerILi256ELi32ELb0ELb0ELb1EEEEEEEEEvNT_6ParamsE,(.L_x_2659 - _ZN7cutlass13device_kernelIN5flash11enable_sm90INS1_16FlashAttnFwdSm90INS1_25CollectiveMainloopFwdSm90ILi2EN4cute5tupleIJNS5_1CILi1EEES8_S8_EEENS6_IJNS7_ILi128EEENS7_ILi96EEENS7_ILi192EEEEEELi192ENS_10bfloat16_tEfNS_4arch4Sm90ELb0ELb1ELb1ELb0ELb0ELb0ELb0ELb1ELb1ELb0ELb0ELb0EEENS1_21CollectiveEpilogueFwdINS6_IJSA_SC_SB_EEES9_SE_SG_Li256ELb0ELb0ELb0ELb0EEENS1_30DynamicPersistentTileSchedulerILi256ELi32ELb0ELb0ELb1EEEEEEEEEvNT_6ParamsE)
        .other          _ZN7cutlass13device_kernelIN5flash11enable_sm90INS1_16FlashAttnFwdSm90INS1_25CollectiveMainloopFwdSm90ILi2EN4cute5tupleIJNS5_1CILi1EEES8_S8_EEENS6_IJNS7_ILi128EEENS7_ILi96EEENS7_ILi192EEEEEELi192ENS_10bfloat16_tEfNS_4arch4Sm90ELb0ELb1ELb1ELb0ELb0ELb0ELb0ELb1ELb1ELb0ELb0ELb0EEENS1_21CollectiveEpilogueFwdINS6_IJSA_SC_SB_EEES9_SE_SG_Li256ELb0ELb0ELb0ELb0EEENS1_30DynamicPersistentTileSchedulerILi256ELi32ELb0ELb0ELb1EEEEEEEEEvNT_6ParamsE,@"STO_CUDA_ENTRY STV_DEFAULT"
_ZN7cutlass13device_kernelIN5flash11enable_sm90INS1_16FlashAttnFwdSm90INS1_25CollectiveMainloopFwdSm90ILi2EN4cute5tupleIJNS5_1CILi1EEES8_S8_EEENS6_IJNS7_ILi128EEENS7_ILi96EEENS7_ILi192EEEEEELi192ENS_10bfloat16_tEfNS_4arch4Sm90ELb0ELb1ELb1ELb0ELb0ELb0ELb0ELb1ELb1ELb0ELb0ELb0EEENS1_21CollectiveEpilogueFwdINS6_IJSA_SC_SB_EEES9_SE_SG_Li256ELb0ELb0ELb0ELb0EEENS1_30DynamicPersistentTileSchedulerILi256ELi32ELb0ELb0ELb1EEEEEEEEEvNT_6ParamsE:
        /* <DEDUP_REMOVED lines=24> */
.L_x_856:
[----:B------:R-:W-:Y:S05]  /*0180*/  BSYNC B0 ;  /* 0x0000000000007941 */ /* 0x000fea0003800000 */
.L_x_855:
        /* <DEDUP_REMOVED lines=37> */
.L_x_857:
        /* <DEDUP_REMOVED lines=22> */
.L_x_858:
        /* <DEDUP_REMOVED lines=18> */
.L_x_859:
        /* <DEDUP_REMOVED lines=22> */
.L_x_860:
        /* <DEDUP_REMOVED lines=22> */
.L_x_861:
[----:B-1----:R-:W-:Y:S01]  /*0920*/  UMOV UR4, 0x1 ;  /* 0x0000000100047882 */ /* 0x002fe20000000000 */
[----:B------:R-:W-:Y:S01]  /*0930*/  PLOP3.LUT P0, PT, PT, PT, UP0, 0x80, 0x0 ;  /* 0x000000000000781c */ /* 0x000fe20003f0f008 */
[----:B------:R-:W-:Y:S01]  /*0940*/  USEL UR4, UR4, 0x2, !UP0 ;  /* 0x0000000204047887 */ /* 0x000fe2000c000000 */
[----:B------:R-:W-:Y:S01]  /*0950*/  NOP ;  /* 0x0000000000007918 */ /* 0x000fe20000000000 */
[----:B------:R-:W-:-:S04]  /*0960*/  ULDC.64 UR60, c[0x0][0x208] ;  /* 0x00008200003c7ab9 */ /* 0x000fc80000000a00 */
[----:B------:R-:W-:-:S05]  /*0970*/  IMAD.U32 R2, RZ, RZ, UR4 ;  /* 0x00000004ff027e24 */ /* 0x000fca000f8e00ff */
[----:B------:R1:W-:Y:S01]  /*0980*/  STL [R1], R2 ;  /* 0x0000000201007387 */ /* 0x0003e20000100800 */
[----:B--23--:R-:W-:Y:S06]  /*0990*/  BAR.SYNC.DEFER_BLOCKING 0x0 ;  /* 0x0000000000007b1d */ /* 0x00cfec0000010000 */
[----:B------:R-:W-:Y:S05]  /*09a0*/  @!P0 BRA `(.L_x_862) ;  /* 0x000000fc002c8947 */ /* 0x000fea0003800000 */
.L_x_863:
[----:B------:R-:W-:-:S08]  /*09b0*/  NOP ;  /* 0x0000000000007918 */ /* 0x000fd00000000000 */
[----:B------:R-:W2:Y:S02]  /*09c0*/  USETMAXREG.TRY_ALLOC.CTAPOOL UP0, 0xf0 ;  /* 0x000000f0000079c8 */ /* 0x000ea40008000600 */
[----:B--2---:R-:W-:-:S13]  /*09d0*/  PLOP3.LUT P0, PT, PT, PT, UP0, 0x80, 0x0 ;  /* 0x000000000000781c */ /* 0x004fda0003f0f008 */
[----:B------:R-:W-:Y:S05]  /*09e0*/  @!P0 BRA `(.L_x_863) ;  /* 0xfffffffc00f08947 */ /* 0x000fea000383ffff */
[----:B------:R-:W2:Y:S08]  /*09f0*/  S2UR UR7, SR_CTAID.X ;  /* 0x00000000000779c3 */ /* 0x000eb00000002500 */
[----:B------:R-:W-:Y:S08]  /*0a00*/  BAR.ARV 0x4, 0x120 ;  /* 0x0104800000007b1d */ /* 0x000ff00000002000 */
[----:B------:R-:W2:Y:S08]  /*0a10*/  LDC R0, c[0x0][0xda8] ;  /* 0x00036a00ff007b82 */ /* 0x000eb00000000800 */
[----:B------:R-:W-:Y:S06]  /*0a20*/  BAR.ARV 0x8, 0x120 ;  /* 0x0204800000007b1d */ /* 0x000fec0000002000 */
[----:B--2---:R-:W-:-:S13]  /*0a30*/  ISETP.LE.AND P0, PT, R0, UR7, PT ;  /* 0x0000000700007c0c */ /* 0x004fda000bf03270 */
[----:B------:R-:W-:Y:S05]  /*0a40*/  @P0 EXIT ;  /* 0x000000000000094d */ /* 0x000fea0003800000 */
[----:B------:R-:W2:Y:S01]  /*0a50*/  LDL R3, [R1] ;  /* 0x0000000001037983 */ /* 0x000ea20000100800 */
[----:B------:R-:W3:Y:S01]  /*0a60*/  S2UR UR4, SR_CgaCtaId ;  /* 0x00000000000479c3 */ /* 0x000ee20000008800 */
[----:B------:R-:W-:Y:S01]  /*0a70*/  UMOV UR37, 0x400 ;  /* 0x0000040000257882 */ /* 0x000fe20000000000 */
[----:B------:R-:W-:Y:S01]  /*0a80*/  UMOV UR39, URZ ;  /* 0x0000003f00277c82 */ /* 0x000fe20008000000 */
[----:B-1----:R-:W1:Y:S01]  /*0a90*/  S2R R2, SR_TID.X ;  /* 0x0000000000027919 */ /* 0x002e620000002100 */
[----:B------:R-:W-:-:S04]  /*0aa0*/  UMOV UR36, URZ ;  /* 0x0000003f00247c82 */ /* 0x000fc80008000000 */
[----:B------:R-:W4:Y:S01]  /*0ab0*/  S2UR UR6, SR_SWINHI ;  /* 0x00000000000679c3 */ /* 0x000f220000002f00 */
[----:B---3--:R-:W-:-:S07]  /*0ac0*/  ULEA UR37, UR4, UR37, 0x18 ;  /* 0x0000002504257291 */ /* 0x008fce000f8ec03f */
[----:B------:R-:W-:Y:S01]  /*0ad0*/  UMOV UR4, UR37 ;  /* 0x0000002500047c82 */ /* 0x000fe20008000000 */
[----:B----4-:R-:W-:Y:S01]  /*0ae0*/  UMOV UR5, UR6 ;  /* 0x0000000600057c82 */ /* 0x010fe20008000000 */
[----:B------:R-:W-:Y:S01]  /*0af0*/  IMAD.U32 R22, RZ, RZ, UR4 ;  /* 0x00000004ff167e24 */ /* 0x000fe2000f8e00ff */
[----:B------:R-:W-:Y:S01]  /*0b00*/  UMOV UR4, UR7 ;  /* 0x0000000700047c82 */ /* 0x000fe20008000000 */
[----:B-1----:R-:W-:Y:S02]  /*0b10*/  VIADD R206, R2, 0xffffff80 ;  /* 0xffffff8002ce7836 */ /* 0x002fe40000000000 */
[----:B------:R-:W-:Y:S01]  /*0b20*/  IMAD.U32 R23, RZ, RZ, UR5 ;  /* 0x00000005ff177e24 */ /* 0x000fe2000f8e00ff */
[----:B--2---:R-:W-:Y:S02]  /*0b30*/  R2UR UR8, R3 ;  /* 0x00000000030872ca */ /* 0x004fe400000e0000 */
[----:B------:R-:W-:-:S04]  /*0b40*/  SHF.R.S32.HI R3, RZ, 0x1f, R206 ;  /* 0x0000001fff037819 */ /* 0x000fc800000114ce */
[CC--:B------:R-:W-:Y:S02]  /*0b50*/  LEA.HI R2, R3.reuse, R206.reuse, RZ, 0x4 ;  /* 0x000000ce03027211 */ /* 0x0c0fe400078f20ff */
[CC--:B------:R-:W-:Y:S02]  /*0b60*/  LEA.HI R0, R3.reuse, R206.reuse, RZ, 0x7 ;  /* 0x000000ce03007211 */ /* 0x0c0fe400078f38ff */
[----:B------:R-:W-:Y:S02]  /*0b70*/  SHF.R.S32.HI R5, RZ, 0x4, R2 ;  /* 0x00000004ff057819 */ /* 0x000fe40000011402 */
[----:B------:R-:W-:Y:S01]  /*0b80*/  LOP3.LUT R201, R0, 0xffffff80, RZ, 0xc0, !PT ;  /* 0xffffff8000c97812 */ /* 0x000fe200078ec0ff */
[----:B------:R-:W-:Y:S01]  /*0b90*/  ULOP3.LUT UR5, UR8, 0x1, URZ, 0xfc, !UPT ;  /* 0x0000000108057892 */ /* 0x000fe2000f8efc3f */
[----:B------:R-:W-:Y:S02]  /*0ba0*/  LEA.HI R4, R2, R5, RZ, 0x1 ;  /* 0x0000000502047211 */ /* 0x000fe400078f08ff */
[----:B------:R-:W-:Y:S01]  /*0bb0*/  LEA.HI R204, R3, R206, RZ, 0x5 ;  /* 0x000000ce03cc7211 */ /* 0x000fe200078f28ff */
[----:B------:R-:W-:Y:S01]  /*0bc0*/  IMAD.IADD R201, R206, 0x1, -R201 ;  /* 0x00000001cec97824 */ /* 0x000fe200078e0ac9 */
[----:B------:R-:W-:Y:S01]  /*0bd0*/  LOP3.LUT R4, R4, 0x1ffffffe, RZ, 0xc0, !PT ;  /* 0x1ffffffe04047812 */ /* 0x000fe200078ec0ff */
[----:B------:R-:W-:Y:S01]  /*0be0*/  IMAD.U32 R205, RZ, RZ, UR5 ;  /* 0x00000005ffcd7e24 */ /* 0x000fe2000f8e00ff */
[----:B------:R-:W-:Y:S01]  /*0bf0*/  SHF.R.S32.HI R204, RZ, 0x5, R204 ;  /* 0x00000005ffcc7819 */ /* 0x000fe200000114cc */
[----:B------:R-:W-:Y:S01]  /*0c00*/  UMOV UR5, URZ ;  /* 0x0000003f00057c82 */ /* 0x000fe20008000000 */
[----:B------:R-:W-:Y:S01]  /*0c10*/  SHF.R.S32.HI R6, RZ, 0x1f, R201 ;  /* 0x0000001fff067819 */ /* 0x000fe200000114c9 */
[----:B------:R-:W-:Y:S01]  /*0c20*/  IMAD.IADD R4, R5, 0x1, -R4 ;  /* 0x0000000105047824 */ /* 0x000fe200078e0a04 */
[----:B------:R-:W-:Y:S01]  /*0c30*/  LOP3.LUT R5, R2, 0x3fffff0, RZ, 0xc0, !PT ;  /* 0x03fffff002057812 */ /* 0x000fe200078ec0ff */
[----:B------:R-:W-:Y:S01]  /*0c40*/  IMAD.U32 R199, RZ, RZ, UR5 ;  /* 0x00000005ffc77e24 */ /* 0x000fe2000f8e00ff */
[----:B------:R-:W-:-:S02]  /*0c50*/  LEA.HI R2, R6, R201, RZ, 0x2 ;  /* 0x000000c906027211 */ /* 0x000fc400078f10ff */
[----:B------:R-:W-:Y:S01]  /*0c60*/  SHF.R.S32.HI R203, RZ, 0x7, R0 ;  /* 0x00000007ffcb7819 */ /* 0x000fe20000011400 */
[----:B------:R-:W-:Y:S01]  /*0c70*/  IMAD.IADD R5, R206, 0x1, -R5 ;  /* 0x00000001ce057824 */ /* 0x000fe200078e0a05 */
[--C-:B------:R-:W-:Y:S02]  /*0c80*/  SHF.R.S32.HI R7, RZ, 0x2, R2.reuse ;  /* 0x00000002ff077819 */ /* 0x100fe40000011402 */
[----:B------:R-:W-:Y:S01]  /*0c90*/  SHF.R.S32.HI R8, RZ, 0x1f, R2 ;  /* 0x0000001fff087819 */ /* 0x000fe20000011402 */
[----:B------:R-:W-:Y:S01]  /*0ca0*/  IMAD R5, R204, 0x10, R5 ;  /* 0x00000010cc057824 */ /* 0x000fe200078e0205 */
[----:B------:R-:W-:Y:S02]  /*0cb0*/  LEA.HI R6, R6, R201, RZ, 0x5 ;  /* 0x000000c906067211 */ /* 0x000fe400078f28ff */
[----:B------:R-:W-:Y:S01]  /*0cc0*/  LEA.HI R8, R8, R7, RZ, 0x3 ;  /* 0x0000000708087211 */ /* 0x000fe200078f18ff */
[----:B------:R-:W-:Y:S01]  /*0cd0*/  IMAD R5, R5, 0x8, R4 ;  /* 0x0000000805057824 */ /* 0x000fe200078e0204 */
[----:B------:R-:W-:-:S02]  /*0ce0*/  LEA.HI R0, R0, R203, RZ, 0x1 ;  /* 0x000000cb00007211 */ /* 0x000fc400078f08ff */
[----:B------:R-:W-:Y:S01]  /*0cf0*/  LOP3.LUT R8, R8, 0xfffffff8, RZ, 0xc0, !PT ;  /* 0xfffffff808087812 */ /* 0x000fe200078ec0ff */
[----:B------:R-:W-:Y:S01]  /*0d00*/  IMAD.SHL.U32 R5, R5, 0x8, RZ ;  /* 0x0000000805057824 */ /* 0x000fe200078e00ff */
[----:B------:R-:W-:Y:S02]  /*0d10*/  LEA.HI R3, R3, R206, RZ, 0x3 ;  /* 0x000000ce03037211 */ /* 0x000fe400078f18ff */
[----:B------:R-:W-:Y:S01]  /*0d20*/  SHF.R.S32.HI R6, RZ, 0x5, R6 ;  /* 0x00000005ff067819 */ /* 0x000fe20000011406 */
[----:B------:R-:W-:Y:S01]  /*0d30*/  IMAD.WIDE R22, R5, 0x2, R22 ;  /* 0x0000000205167825 */ /* 0x000fe200078e0216 */
[----:B------:R-:W-:Y:S02]  /*0d40*/  LOP3.LUT R0, R0, 0x3fffffe, RZ, 0xc0, !PT ;  /* 0x03fffffe00007812 */ /* 0x000fe400078ec0ff */
[----:B------:R-:W-:Y:S01]  /*0d50*/  LOP3.LUT R5, R3, 0x1ffffff8, RZ, 0xc0, !PT ;  /* 0x1ffffff803057812 */ /* 0x000fe200078ec0ff */
[----:B------:R-:W-:Y:S01]  /*0d60*/  IMAD.IADD R7, R7, 0x1, -R8 ;  /* 0x0000000107077824 */ /* 0x000fe200078e0a08 */
[----:B------:R-:W-:Y:S01]  /*0d70*/  LOP3.LUT R16, R2, 0x7ffffffc, RZ, 0xc0, !PT ;  /* 0x7ffffffc02107812 */ /* 0x000fe200078ec0ff */
[----:B------:R-:W-:Y:S01]  /*0d80*/  IMAD.IADD R0, R203, 0x1, -R0 ;  /* 0x00000001cb007824 */ /* 0x000fe200078e0a00 */
[----:B------:R-:W-:Y:S01]  /*0d90*/  SHF.R.S32.HI R196, RZ, 0x3, R3 ;  /* 0x00000003ffc47819 */ /* 0x000fe20000011403 */
[----:B------:R-:W-:-:S02]  /*0da0*/  IMAD R7, R6, 0x10, R7 ;  /* 0x0000001006077824 */ /* 0x000fc400078e0207 */
[----:B------:R-:W-:Y:S02]  /*0db0*/  IMAD.IADD R5, R206, 0x1, -R5 ;  /* 0x00000001ce057824 */ /* 0x000fe400078e0a05 */
[----:B------:R-:W-:Y:S02]  /*0dc0*/  IMAD R202, R0, 0x40, R7 ;  /* 0x0000004000ca7824 */ /* 0x000fe400078e0207 */
[----:B------:R-:W-:Y:S02]  /*0dd0*/  IMAD.SHL.U32 R192, R5, 0x8, RZ ;  /* 0x0000000805c07824 */ /* 0x000fe400078e00ff */
[----:B------:R-:W-:-:S07]  /*0de0*/  IMAD.IADD R16, R201, 0x1, -R16 ;  /* 0x00000001c9107824 */ /* 0x000fce00078e0a10 */
.L_x_956:
[----:B------:R-:W-:Y:S01]  /*0df0*/  ULDC UR5, c[0x0][0xdd0] ;  /* 0x0003740000057ab9 */ /* 0x000fe20000000800 */
[----:B-1----:R-:W1:Y:S01]  /*0e00*/  LDC R0, c[0x0][0xde8] ;  /* 0x00037a00ff007b82 */ /* 0x002e620000000800 */
[----:B------:R-:W-:Y:S01]  /*0e10*/  UISETP.NE.AND UP0, UPT, UR5, 0x1, UPT ;  /* 0x000000010500788c */ /* 0x000fe2000bf05270 */
[----:B------:R-:W-:-:S10]  /*0e20*/  UMOV UR8, UR4 ;  /* 0x0000000400087c82 */ /* 0x000fd40008000000 */
[----:B------:R-:W-:Y:S01]  /*0e30*/  @UP0 ULDC UR6, c[0x0][0xdd4] ;  /* 0x0003750000060ab9 */ /* 0x000fe20000000800 */
[----:B------:R-:W-:Y:S01]  /*0e40*/  @UP0 ULDC UR9, c[0x0][0xdd8] ;  /* 0x0003760000090ab9 */ /* 0x000fe20000000800 */
[----:B------:R-:W-:-:S04]  /*0e50*/  UIMAD.WIDE.U32 UR6, UR4, UR6, URZ ;  /* 0x00000006040672a5 */ /* 0x000fc8000f8e003f */
[----:B------:R-:W-:-:S04]  /*0e60*/  @UP0 USHF.R.U32.HI UR8, URZ, UR9, UR7 ;  /* 0x000000093f080299 */ /* 0x000fc80008011607 */
[----:B------:R-:W-:Y:S02]  /*0e70*/  UIADD3 UR6, -UR8, URZ, URZ ;  /* 0x0000003f08067290 */ /* 0x000fe4000fffe13f */
[----:B-1----:R-:W-:Y:S02]  /*0e80*/  ISETP.LE.AND P0, PT, R0, UR8, PT ;  /* 0x0000000800007c0c */ /* 0x002fe4000bf03270 */
[----:B------:R-:W-:-:S11]  /*0e90*/  UIMAD UR7, UR5, UR6, UR4 ;  /* 0x00000006050772a4 */ /* 0x000fd6000f8e0204 */
[----:B--234-:R-:W-:Y:S05]  /*0ea0*/  @!P0 BRA `(.L_x_864) ;  /* 0x0000000000248947 */ /* 0x01cfea0003800000 */
[----:B------:R-:W-:Y:S01]  /*0eb0*/  ULDC UR6, c[0x0][0xddc] ;  /* 0x0003770000067ab9 */ /* 0x000fe20000000800 */
[----:B------:R-:W-:Y:S01]  /*0ec0*/  UMOV UR9, UR7 ;  /* 0x0000000700097c82 */ /* 0x000fe20008000000 */
[----:B------:R-:W-:-:S11]  /*0ed0*/  UISETP.NE.AND UP0, UPT, UR6, 0x1, UPT ;  /* 0x000000010600788c */ /* 0x000fd6000bf05270 */
[----:B------:R-:W-:Y:S02]  /*0ee0*/  @UP0 ULDC.64 UR10, c[0x0][0xde0] ;  /* 0x00037800000a0ab9 */ /* 0x000fe40000000a00 */
[----:B------:R-:W-:-:S04]  /*0ef0*/  UIMAD.WIDE.U32 UR4, UR7, UR10, URZ ;  /* 0x0000000a070472a5 */ /* 0x000fc8000f8e003f */
[----:B------:R-:W-:-:S04]  /*0f00*/  @UP0 USHF.R.U32.HI UR9, URZ, UR11, UR5 ;  /* 0x0000000b3f090299 */ /* 0x000fc80008011605 */
[----:B------:R-:W-:Y:S02]  /*0f10*/  UIMAD UR4, UR9, UR6, URZ ;  /* 0x00000006090472a4 */ /* 0x000fe4000f8e023f */
[----:B------:R-:W-:Y:S01]  /*0f20*/  IMAD.U32 R198, RZ, RZ, UR9 ;  /* 0x00000009ffc67e24 */ /* 0x000fe2000f8e00ff */
[----:B------:R-:W-:Y:S09]  /*0f30*/  BRA `(.L_x_865) ;  /* 0x0000000000207947 */ /* 0x000ff20003800000 */
.L_x_864:
[----:B------:R-:W-:Y:S01]  /*0f40*/  ULDC UR6, c[0x0][0xdc4] ;  /* 0x0003710000067ab9 */ /* 0x000fe20000000800 */
[----:B------:R-:W-:Y:S01]  /*0f50*/  UMOV UR9, UR7 ;  /* 0x0000000700097c82 */ /* 0x000fe20008000000 */
[----:B------:R-:W-:-:S11]  /*0f60*/  UISETP.NE.AND UP0, UPT, UR6, 0x1, UPT ;  /* 0x000000010600788c */ /* 0x000fd6000bf05270 */
[----:B------:R-:W-:Y:S02]  /*0f70*/  @UP0 ULDC.64 UR10, c[0x0][0xdc8] ;  /* 0x00037200000a0ab9 */ /* 0x000fe40000000a00 */
[----:B------:R-:W-:-:S04]  /*0f80*/  UIMAD.WIDE.U32 UR4, UR7, UR10, URZ ;  /* 0x0000000a070472a5 */ /* 0x000fc8000f8e003f */
[----:B------:R-:W-:-:S04]  /*0f90*/  @UP0 USHF.R.U32.HI UR9, URZ, UR11, UR5 ;  /* 0x0000000b3f090299 */ /* 0x000fc80008011605 */
[----:B------:R-:W-:Y:S02]  /*0fa0*/  UIMAD UR4, UR9, UR6, URZ ;  /* 0x00000006090472a4 */ /* 0x000fe4000f8e023f */
[----:B------:R-:W-:-:S10]  /*0fb0*/  IMAD.U32 R198, RZ, RZ, UR9 ;  /* 0x00000009ffc67e24 */ /* 0x000fd4000f8e00ff */
.L_x_865:
[----:B------:R-:W-:Y:S01]  /*0fc0*/  R2UR UR5, R198 ;  /* 0x00000000c60572ca */ /* 0x000fe200000e0000 */
[----:B------:R-:W1:Y:S01]  /*0fd0*/  LDC.64 R8, c[0x0][0x9e0] ;  /* 0x00027800ff087b82 */ /* 0x000e620000000a00 */
[----:B------:R-:W-:Y:S01]  /*0fe0*/  ULDC UR43, c[0x0][0xdb8] ;  /* 0x00036e00002b7ab9 */ /* 0x000fe20000000800 */
[----:B------:R-:W-:Y:S01]  /*0ff0*/  ULDC UR6, c[0x0][0xdac] ;  /* 0x00036b0000067ab9 */ /* 0x000fe20000000800 */
[----:B------:R-:W-:Y:S02]  /*1000*/  UISETP.NE.AND UP0, UPT, UR43, 0x1, UPT ;  /* 0x000000012b00788c */ /* 0x000fe4000bf05270 */
[----:B------:R-:W-:Y:S01]  /*1010*/  UIADD3 UR4, UR7, -UR4, URZ ;  /* 0x8000000407047290 */ /* 0x000fe2000fffe03f */
[----:B------:R-:W-:Y:S02]  /*1020*/  ULDC.64 UR10, c[0x0][0x3f8] ;  /* 0x0000fe00000a7ab9 */ /* 0x000fe40000000a00 */
[----:B------:R-:W2:Y:S01]  /*1030*/  LDC R17, c[0x0][0x404] ;  /* 0x00010100ff117b82 */ /* 0x000ea20000000800 */
[----:B------:R-:W-:Y:S01]  /*1040*/  ULDC UR7, c[0x0][0xdc4] ;  /* 0x0003710000077ab9 */ /* 0x000fe20000000800 */
[----:B------:R-:W-:Y:S01]  /*1050*/  ISETP.NE.U32.AND P0, PT, RZ, UR10, PT ;  /* 0x0000000aff007c0c */ /* 0x000fe2000bf05070 */
[----:B------:R-:W-:-:S02]  /*1060*/  UIMAD UR8, UR8, UR7, UR4 ;  /* 0x00000007080872a4 */ /* 0x000fc4000f8e0204 */
[----:B------:R-:W-:Y:S01]  /*1070*/  ULOP3.LUT UR5, URZ, UR5, URZ, 0x33, !UPT ;  /* 0x000000053f057292 */ /* 0x000fe2000f8e333f */
[----:B------:R-:W-:Y:S01]  /*1080*/  ISETP.NE.AND.EX P0, PT, RZ, UR11, PT, P0 ;  /* 0x0000000bff007c0c */ /* 0x000fe2000bf05300 */
[----:B------:R-:W-:Y:S01]  /*1090*/  @UP0 ULDC UR4, c[0x0][0xdbc] ;  /* 0x00036f0000040ab9 */ /* 0x000fe20000000800 */
[----:B------:R-:W3:Y:S01]  /*10a0*/  LDC R5, c[0x0][0x288] ;  /* 0x0000a200ff057b82 */ /* 0x000ee20000000800 */
[----:B------:R-:W-:Y:S01]  /*10b0*/  UIADD3 UR5, UR5, UR6, URZ ;  /* 0x0000000605057290 */ /* 0x000fe2000fffe03f */
[----:B------:R-:W-:Y:S02]  /*10c0*/  UMOV UR44, UR8 ;  /* 0x00000008002c7c82 */ /* 0x000fe40008000000 */
[----:B------:R-:W-:Y:S01]  /*10d0*/  @UP0 ULDC UR6, c[0x0][0xdc0] ;  /* 0x0003700000060ab9 */ /* 0x000fe20000000800 */
[----:B------:R-:W-:Y:S02]  /*10e0*/  USHF.L.U32 UR42, UR5, 0x7, URZ ;  /* 0x00000007052a7899 */ /* 0x000fe4000800063f */
[----:B------:R-:W-:Y:S01]  /*10f0*/  UIMAD.WIDE.U32 UR4, UR8, UR4, URZ ;  /* 0x00000004080472a5 */ /* 0x000fe2000f8e003f */
[----:B------:R-:W4:Y:S01]  /*1100*/  LDC R6, c[0x0][0x2e0] ;  /* 0x0000b800ff067b82 */ /* 0x000f220000000800 */
[----:B-1----:R-:W-:-:S02]  /*1110*/  ISETP.GE.AND P1, PT, R9, 0x1, PT ;  /* 0x000000010900780c */ /* 0x002fc40003f26270 */
[----:B------:R-:W-:Y:S01]  /*1120*/  IMAD.U32 R200, RZ, RZ, UR42 ;  /* 0x0000002affc87e24 */ /* 0x000fe2000f8e00ff */
[----:B------:R-:W-:Y:S01]  /*1130*/  @UP0 USHF.R.U32.HI UR44, URZ, UR6, UR5 ;  /* 0x000000063f2c0299 */ /* 0x000fe20008011605 */
[----:B--2---:R-:W-:-:S03]  /*1140*/  SEL R17, R17, 0x1, P0 ;  /* 0x0000000111117807 */ /* 0x004fc60000000000 */
[----:B------:R-:W-:-:S04]  /*1150*/  UIADD3 UR4, -UR44, URZ, URZ ;  /* 0x0000003f2c047290 */ /* 0x000fc8000fffe13f */
[----:B------:R-:W-:Y:S01]  /*1160*/  UIMAD UR43, UR43, UR4, UR8 ;  /* 0x000000042b2b72a4 */ /* 0x000fe2000f8e0208 */
[----:B---3--:R-:W-:-:S05]  /*1170*/  IADD3 R194, R200, 0x80, -R5 ;  /* 0x00000080c8c27810 */ /* 0x008fca0007ffe805 */
[CC--:B----4-:R-:W-:Y:S02]  /*1180*/  IMAD R194, R17.reuse, R6.reuse, R194 ;  /* 0x0000000611c27224 */ /* 0x0d0fe400078e02c2 */
[----:B------:R-:W-:Y:S02]  /*1190*/  IMAD R72, R17, R6, RZ ;  /* 0x0000000611487224 */ /* 0x000fe400078e02ff */
[----:B------:R-:W-:Y:S01]  /*11a0*/  IMAD.IADD R0, R194, 0x1, R8 ;  /* 0x00000001c2007824 */ /* 0x000fe200078e0208 */
[----:B------:R-:W-:Y:S06]  /*11b0*/  @!P1 BRA `(.L_x_866) ;  /* 0x0000000000409947 */ /* 0x000fec0003800000 */
[C---:B------:R-:W-:Y:S01]  /*11c0*/  ISETP.GT.AND P0, PT, R194.reuse, RZ, PT ;  /* 0x000000ffc200720c */ /* 0x040fe20003f04270 */
[----:B------:R-:W-:-:S12]  /*11d0*/  VIADD R2, R194, 0xffffffff ;  /* 0xffffffffc2027836 */ /* 0x000fd80000000000 */
[----:B------:R-:W-:Y:S05]  /*11e0*/  @P0 BRA `(.L_x_867) ;  /* 0x00000000001c0947 */ /* 0x000fea0003800000 */
[----:B------:R-:W-:Y:S01]  /*11f0*/  ISETP.NE.AND P0, PT, R9, 0x1, PT ;  /* 0x000000010900780c */ /* 0x000fe20003f05270 */
[----:B------:R-:W-:-:S12]  /*1200*/  IMAD.MOV R3, RZ, RZ, -R194 ;  /* 0x000000ffff037224 */ /* 0x000fd800078e0ac2 */
[----:B------:R-:W1:Y:S02]  /*1210*/  @P0 LDC.64 R10, c[0x0][0x9e8] ;  /* 0x00027a00ff0a0b82 */ /* 0x000e640000000a00 */
[----:B-1----:R-:W-:-:S05]  /*1220*/  @P0 IMAD.HI.U32 R2, R3, R10, RZ ;  /* 0x0000000a03020227 */ /* 0x002fca00078e00ff */
[----:B------:R-:W-:-:S04]  /*1230*/  @P0 SHF.R.U32.HI R3, RZ, R11, R2 ;  /* 0x0000000bff030219 */ /* 0x000fc80000011602 */
[----:B------:R-:W-:Y:S01]  /*1240*/  LOP3.LUT R2, RZ, R3, RZ, 0x33, !PT ;  /* 0x00000003ff027212 */ /* 0x000fe200078e33ff */
[----:B------:R-:W-:Y:S06]  /*1250*/  BRA `(.L_x_868) ;  /* 0x0000000000107947 */ /* 0x000fec0003800000 */
.L_x_867:
[----:B------:R-:W-:-:S13]  /*1260*/  ISETP.NE.AND P0, PT, R9, 0x1, PT ;  /* 0x000000010900780c */ /* 0x000fda0003f05270 */
[----:B------:R-:W1:Y:S02]  /*1270*/  @P0 LDC.64 R10, c[0x0][0x9e8] ;  /* 0x00027a00ff0a0b82 */ /* 0x000e640000000a00 */
[----:B-1----:R-:W-:-:S05]  /*1280*/  @P0 IMAD.HI.U32 R4, R2, R10, RZ ;  /* 0x0000000a02040227 */ /* 0x002fca00078e00ff */
[----:B------:R-:W-:-:S07]  /*1290*/  @P0 SHF.R.U32.HI R2, RZ, R11, R4 ;  /* 0x0000000bff020219 */ /* 0x000fce0000011604 */
.L_x_868:
[----:B------:R-:W-:-:S05]  /*12a0*/  IMAD R3, R2, R9, R9 ;  /* 0x0000000902037224 */ /* 0x000fca00078e0209 */
[----:B------:R-:W-:-:S07]  /*12b0*/  VIMNMX R0, R0, R3, PT ;  /* 0x0000000300007248 */ /* 0x000fce0003fe0100 */
.L_x_866:
[----:B------:R-:W-:Y:S01]  /*12c0*/  VIADD R2, R0, 0x5f ;  /* 0x0000005f00027836 */ /* 0x000fe20000000000 */
[----:B------:R-:W-:Y:S01]  /*12d0*/  IADD3 R4, -R5, UR42, RZ ;  /* 0x0000002a05047c10 */ /* 0x000fe2000fffe1ff */
[----:B------:R-:W-:Y:S01]  /*12e0*/  IMAD R0, R17, R6, 0x5f ;  /* 0x0000005f11007424 */ /* 0x000fe200078e0206 */
[----:B------:R-:W-:Y:S01]  /*12f0*/  ULDC UR4, c[0x0][0x9dc] ;  /* 0x0002770000047ab9 */ /* 0x000fe20000000800 */
[----:B------:R-:W-:-:S04]  /*1300*/  IMAD.HI R2, R2, 0x2aaaaaab, RZ ;  /* 0x2aaaaaab02027827 */ /* 0x000fc800078e02ff */
[----:B------:R-:W-:Y:S01]  /*1310*/  IMAD.HI R0, R0, 0x2aaaaaab, RZ ;  /* 0x2aaaaaab00007827 */ /* 0x000fe200078e02ff */
[----:B------:R-:W-:-:S03]  /*1320*/  SHF.R.U32.HI R5, RZ, 0x1f, R2 ;  /* 0x0000001fff057819 */ /* 0x000fc60000011602 */
[----:B------:R-:W-:Y:S01]  /*1330*/  IMAD R4, R17, R6, R4 ;  /* 0x0000000611047224 */ /* 0x000fe200078e0204 */
[----:B------:R-:W-:Y:S02]  /*1340*/  SHF.R.U32.HI R3, RZ, 0x1f, R0 ;  /* 0x0000001fff037819 */ /* 0x000fe40000011600 */
[----:B------:R-:W-:Y:S01]  /*1350*/  LEA.HI.SX32 R2, R2, R5, 0x1c ;  /* 0x0000000502027211 */ /* 0x000fe200078fe2ff */
[----:B------:R-:W-:Y:S01]  /*1360*/  VIADD R6, R4, -UR4 ;  /* 0x8000000404067c36 */ /* 0x000fe20008000000 */
[----:B------:R-:W-:-:S04]  /*1370*/  LEA.HI.SX32 R3, R0, R3, 0x1c ;  /* 0x0000000300037211 */ /* 0x000fc800078fe2ff */
[----:B------:R-:W-:Y:S02]  /*1380*/  R2UR UR4, R6 ;  /* 0x00000000060472ca */ /* 0x000fe400000e0000 */
[----:B------:R-:W-:Y:S01]  /*1390*/  VIMNMX R19, R3, R2, PT ;  /* 0x0000000203137248 */ /* 0x000fe20003fe0100 */
[----:B------:R-:W-:-:S12]  /*13a0*/  @!P1 BRA `(.L_x_869) ;  /* 0x0000000000449947 */ /* 0x000fd80003800000 */
[----:B------:R-:W-:-:S13]  /*13b0*/  ISETP.GT.AND P0, PT, R4, -0x1, PT ;  /* 0xffffffff0400780c */ /* 0x000fda0003f04270 */
[----:B------:R-:W-:Y:S05]  /*13c0*/  @P0 BRA `(.L_x_870) ;  /* 0x00000000001c0947 */ /* 0x000fea0003800000 */
[----:B------:R-:W-:Y:S02]  /*13d0*/  ISETP.NE.AND P0, PT, R9, 0x1, PT ;  /* 0x000000010900780c */ /* 0x000fe40003f05270 */
[----:B------:R-:W-:-:S11]  /*13e0*/  LOP3.LUT R3, RZ, R4, RZ, 0x33, !PT ;  /* 0x00000004ff037212 */ /* 0x000fd600078e33ff */
[----:B------:R-:W1:Y:S02]  /*13f0*/  @P0 LDC.64 R6, c[0x0][0x9e8] ;  /* 0x00027a00ff060b82 */ /* 0x000e640000000a00 */
[----:B-1----:R-:W-:-:S05]  /*1400*/  @P0 IMAD.HI.U32 R0, R3, R6, RZ ;  /* 0x0000000603000227 */ /* 0x002fca00078e00ff */
[----:B------:R-:W-:-:S04]  /*1410*/  @P0 SHF.R.U32.HI R3, RZ, R7, R0 ;  /* 0x00000007ff030219 */ /* 0x000fc80000011600 */
[----:B------:R-:W-:Y:S01]  /*1420*/  LOP3.LUT R4, RZ, R3, RZ, 0x33, !PT ;  /* 0x00000003ff047212 */ /* 0x000fe200078e33ff */
[----:B------:R-:W-:Y:S06]  /*1430*/  BRA `(.L_x_871) ;  /* 0x0000000000107947 */ /* 0x000fec0003800000 */
.L_x_870:
[----:B------:R-:W-:-:S13]  /*1440*/  ISETP.NE.AND P0, PT, R9, 0x1, PT ;  /* 0x000000010900780c */ /* 0x000fda0003f05270 */
[----:B------:R-:W1:Y:S02]  /*1450*/  @P0 LDC.64 R2, c[0x0][0x9e8] ;  /* 0x00027a00ff020b82 */ /* 0x000e640000000a00 */
[----:B-1----:R-:W-:-:S05]  /*1460*/  @P0 IMAD.HI.U32 R0, R4, R2, RZ ;  /* 0x0000000204000227 */ /* 0x002fca00078e00ff */
[----:B------:R-:W-:-:S07]  /*1470*/  @P0 SHF.R.U32.HI R4, RZ, R3, R0 ;  /* 0x00000003ff040219 */ /* 0x000fce0000011600 */
.L_x_871:
[----:B------:R-:W-:-:S05]  /*1480*/  IMAD R4, R4, R9, RZ ;  /* 0x0000000904047224 */ /* 0x000fca00078e02ff */
[----:B------:R-:W-:-:S13]  /*1490*/  R2UR UR5, R4 ;  /* 0x00000000040572ca */ /* 0x000fda00000e0000 */
[----:B------:R-:W-:-:S04]  /*14a0*/  UISETP.LT.AND UP0, UPT, UR4, UR5, UPT ;  /* 0x000000050400728c */ /* 0x000fc8000bf01270 */
[----:B------:R-:W-:-:S12]  /*14b0*/  USEL UR4, UR4, UR5, !UP0 ;  /* 0x0000000504047287 */ /* 0x000fd8000c000000 */
.L_x_869:
[----:B------:R-:W-:Y:S01]  /*14c0*/  UIMAD.WIDE UR4, UR4, 0x2aaaaaab, URZ ;  /* 0x2aaaaaab040478a5 */ /* 0x000fe2000f8e023f */
[----:B------:R-:W-:Y:S02]  /*14d0*/  PLOP3.LUT P0, PT, PT, PT, PT, 0x80, 0x0 ;  /* 0x000000000000781c */ /* 0x000fe40003f0f070 */
[----:B------:R-:W-:Y:S01]  /*14e0*/  CS2R R2, SRZ ;  /* 0x0000000000027805 */ /* 0x000fe2000001ff00 */
[----:B------:R-:W-:Y:S01]  /*14f0*/  IMAD.MOV.U32 R0, RZ, RZ, RZ ;  /* 0x000000ffff007224 */ /* 0x000fe200078e00ff */
[----:B------:R-:W-:Y:S01]  /*1500*/  USHF.R.U32.HI UR4, URZ, 0x1f, UR5 ;  /* 0x0000001f3f047899 */ /* 0x000fe20008011605 */
[----:B------:R-:W-:Y:S02]  /*1510*/  CS2R R118, SRZ ;  /* 0x0000000000767805 */ /* 0x000fe4000001ff00 */
[----:B------:R-:W-:Y:S02]  /*1520*/  CS2R R116, SRZ ;  /* 0x0000000000747805 */ /* 0x000fe4000001ff00 */
[----:B------:R-:W-:Y:S01]  /*1530*/  CS2R R114, SRZ ;  /* 0x0000000000727805 */ /* 0x000fe2000001ff00 */
[----:B------:R-:W-:Y:S01]  /*1540*/  ULEA.HI.SX32 UR4, UR5, UR4, 0x1c ;  /* 0x0000000405047291 */ /* 0x000fe2000f8fe23f */
[----:B------:R-:W-:-:S02]  /*1550*/  CS2R R112, SRZ ;  /* 0x0000000000707805 */ /* 0x000fc4000001ff00 */
[----:B------:R-:W-:Y:S02]  /*1560*/  CS2R R110, SRZ ;  /* 0x00000000006e7805 */ /* 0x000fe4000001ff00 */
[----:B------:R-:W-:Y:S01]  /*1570*/  CS2R R108, SRZ ;  /* 0x00000000006c7805 */ /* 0x000fe2000001ff00 */
[----:B------:R-:W-:Y:S01]  /*1580*/  UISETP.LT.AND UP0, UPT, URZ, UR4, UPT ;  /* 0x000000043f00728c */ /* 0x000fe2000bf01270 */
[----:B------:R-:W-:Y:S02]  /*1590*/  CS2R R106, SRZ ;  /* 0x00000000006a7805 */ /* 0x000fe4000001ff00 */
[----:B------:R-:W-:Y:S02]  /*15a0*/  CS2R R104, SRZ ;  /* 0x0000000000687805 */ /* 0x000fe4000001ff00 */
[----:B------:R-:W-:Y:S01]  /*15b0*/  CS2R R102, SRZ ;  /* 0x0000000000667805 */ /* 0x000fe2000001ff00 */
[----:B------:R-:W-:Y:S01]  /*15c0*/  USEL UR47, URZ, UR4, !UP0 ;  /* 0x000000043f2f7287 */ /* 0x000fe2000c000000 */
[----:B------:R-:W-:-:S02]  /*15d0*/  CS2R R100, SRZ ;  /* 0x0000000000647805 */ /* 0x000fc4000001ff00 */
[----:B------:R-:W-:Y:S02]  /*15e0*/  CS2R R98, SRZ ;  /* 0x0000000000627805 */ /* 0x000fe4000001ff00 */
[----:B------:R-:W-:Y:S02]  /*15f0*/  CS2R R96, SRZ ;  /* 0x0000000000607805 */ /* 0x000fe4000001ff00 */
[----:B------:R-:W-:Y:S02]  /*1600*/  CS2R R94, SRZ ;  /* 0x00000000005e7805 */ /* 0x000fe4000001ff00 */
[----:B------:R-:W-:Y:S02]  /*1610*/  CS2R R92, SRZ ;  /* 0x00000000005c7805 */ /* 0x000fe4000001ff00 */
[----:B------:R-:W-:Y:S02]  /*1620*/  ISETP.GT.AND P1, PT, R19, UR47, PT ;  /* 0x0000002f13007c0c */ /* 0x000fe4000bf24270 */
        /* <DEDUP_REMOVED lines=9> */
[----:B------:R-:W-:Y:S01]  /*16c0*/  IMAD.MOV.U32 R73, RZ, RZ, RZ ;  /* 0x000000ffff497224 */ /* 0x000fe200078e00ff */
        /* <DEDUP_REMOVED lines=19> */
[----:B------:R-:W-:Y:S01]  /*1800*/  CS2R R36, SRZ ;  /* 0x0000000000247805 */ /* 0x000fe2000001ff00 */
[----:B------:R-:W-:Y:S01]  /*1810*/  IMAD.MOV.U32 R126, RZ, RZ, RZ ;  /* 0x000000ffff7e7224 */ /* 0x000fe200078e00ff */
[----:B------:R-:W-:Y:S01]  /*1820*/  CS2R R32, SRZ ;  /* 0x0000000000207805 */ /* 0x000fe2000001ff00 */
[----:B------:R-:W-:Y:S01]  /*1830*/  IMAD.MOV.U32 R120, RZ, RZ, RZ ;  /* 0x000000ffff787224 */ /* 0x000fe200078e00ff */
[----:B------:R-:W-:Y:S01]  /*1840*/  CS2R R6, SRZ ;  /* 0x0000000000067805 */ /* 0x000fe2000001ff00 */
[----:B------:R-:W-:Y:S02]  /*1850*/  IMAD.MOV.U32 R25, RZ, RZ, RZ ;  /* 0x000000ffff197224 */ /* 0x000fe400078e00ff */
[----:B------:R-:W-:-:S02]  /*1860*/  IMAD.MOV.U32 R27, RZ, RZ, RZ ;  /* 0x000000ffff1b7224 */ /* 0x000fc400078e00ff */
[----:B------:R-:W-:Y:S01]  /*1870*/  IMAD.MOV.U32 R122, RZ, RZ, RZ ;  /* 0x000000ffff7a7224 */ /* 0x000fe200078e00ff */
[----:B------:R-:W-:Y:S06]  /*1880*/  @!P1 BRA `(.L_x_872) ;  /* 0x000000d400e09947 */ /* 0x000fec0003800000 */
[----:B------:R-:W1:Y:S01]  /*1890*/  SHFL.IDX PT, R0, R203, RZ, 0x1f ;  /* 0x00001fffcb007589 */ /* 0x000e6200000e0000 */
[----:B------:R-:W-:-:S04]  /*18a0*/  UIADD3 UR6, UR37, 0x12400, URZ ;  /* 0x0001240025067890 */ /* 0x000fc8000fffe03f */
[----:B------:R-:W-:-:S06]  /*18b0*/  ULOP3.LUT UP0, URZ, UR6, 0x1bf, URZ, 0xc0, !UPT ;  /* 0x000001bf063f7892 */ /* 0x000fcc000f80c03f */
[----:B------:R-:W-:Y:S02]  /*18c0*/  PLOP3.LUT P0, PT, PT, PT, UP0, 0x80, 0x0 ;  /* 0x000000000000781c */ /* 0x000fe40003f0f008 */
[----:B-1----:R-:W-:-:S13]  /*18d0*/  R2UR UR4, R0 ;  /* 0x00000000000472ca */ /* 0x002fda00000e0000 */
[----:B------:R-:W-:-:S04]  /*18e0*/  ULEA.HI UR5, UR4, UR4, URZ, 0x1 ;  /* 0x0000000404057291 */ /* 0x000fc8000f8f083f */
        /* <DEDUP_REMOVED lines=9> */
[----:B------:R-:W-:Y:S01]  /*1980*/  IMAD.U32 R4, RZ, RZ, UR4 ;  /* 0x00000004ff047e24 */ /* 0x000fe2000f8e00ff */
[----:B------:R1:W2:Y:S01]  /*1990*/  LDC.64 R2, c[0x4][R0] ;  /* 0x0100000000027b82 */ /* 0x0002a20000000a00 */
        /* <DEDUP_REMOVED lines=8> */
[----:B-1----:R-:W-:-:S07]  /*1a20*/  IMAD.MOV.U32 R13, RZ, RZ, RZ ;  /* 0x000000ffff0d7224 */ /* 0x002fce00078e00ff */
[----:B------:R-:W-:-:S07]  /*1a30*/  LEPC R20, `(.L_x_873) ;  /* 0x000000001014794e */ /* 0x000fce0000000000 */
[----:B--2---:R-:W-:Y:S05]  /*1a40*/  CALL.ABS.NOINC R2 ;  /* 0x0000000002007343 */ /* 0x004fea0003c00000 */
.L_x_873:
[----:B------:R-:W-:Y:S02]  /*1a50*/  R2UR UR6, R199 ;  /* 0x00000000c70672ca */ /* 0x000fe400000e0000 */
[----:B------:R-:W-:-:S11]  /*1a60*/  R2UR UR5, R205 ;  /* 0x00000000cd0572ca */ /* 0x000fd600000e0000 */
[----:B------:R-:W-:Y:S02]  /*1a70*/  ULEA.HI UR4, UR6, UR6, URZ, 0x1 ;  /* 0x0000000606047291 */ /* 0x000fe4000f8f083f */
[----:B------:R-:W-:Y:S02]  /*1a80*/  IMAD.U32 R2, RZ, RZ, UR5 ;  /* 0x00000005ff027e24 */ /* 0x000fe4000f8e00ff */
[----:B------:R-:W-:-:S03]  /*1a90*/  ULOP3.LUT UR4, UR4, 0xfffffffe, URZ, 0xc0, !UPT ;  /* 0xfffffffe04047892 */ /* 0x000fc6000f8ec03f */
[----:B------:R-:W-:Y:S01]  /*1aa0*/  ISETP.NE.AND P0, PT, R2, 0x3, PT ;  /* 0x000000030200780c */ /* 0x000fe20003f05270 */
[----:B------:R-:W-:-:S06]  /*1ab0*/  UIADD3 UR4, UR6, -UR4, URZ ;  /* 0x8000000406047290 */ /* 0x000fcc000fffe03f */
[----:B------:R-:W-:-:S05]  /*1ac0*/  IMAD.U32 R0, RZ, RZ, UR4 ;  /* 0x00000004ff007e24 */ /* 0x000fca000f8e00ff */
[----:B------:R-:W-:-:S04]  /*1ad0*/  SHF.L.U32 R0, R0, 0x1f, RZ ;  /* 0x0000001f00007819 */ /* 0x000fc800000006ff */
[----:B------:R-:W1:Y:S02]  /*1ae0*/  SYNCS.PHASECHK.TRANS64.TRYWAIT P1, [UR37+0x30800], R0 ;  /* 0x03080000ff0075a7 */ /* 0x000e640008020165 */
[----:B-1----:R-:W-:Y:S05]  /*1af0*/  @!P1 BRA `(.L_x_874) ;  /* 0x0000012000309947 */ /* 0x002fea0003800000 */
.L_x_1021:
[----:B------:R-:W-:Y:S05]  /*1b00*/  @!P0 BRA `(.L_x_875) ;  /* 0x0000000000048947 */ /* 0x000fea0003800000 */
[----:B------:R-:W-:Y:S01]  /*1b10*/  BPT.TRAP 0x1 ;  /* 0x000000040000795c */ /* 0x000fe20000300000 */
.L_x_875:
[----:B------:R-:W-:Y:S02]  /*1b20*/  IMAD.U32 R5, RZ, RZ, UR36 ;  /* 0x00000024ff057e24 */ /* 0x000fe4000f8e00ff */
[----:B-1----:R-:W-:-:S03]  /*1b30*/  IMAD.U32 R0, RZ, RZ, UR39 ;  /* 0x00000027ff007e24 */ /* 0x002fc6000f8e00ff */
[----:B------:R-:W-:Y:S02]  /*1b40*/  LEA R5, R5, UR37, 0x3 ;  /* 0x0000002505057c11 */ /* 0x000fe4000f8e18ff */
[----:B------:R-:W-:-:S04]  /*1b50*/  SHF.L.U32 R0, R0, 0x1f, RZ ;  /* 0x0000001f00007819 */ /* 0x000fc800000006ff */
[----:B------:R1:W2:Y:S01]  /*1b60*/  SYNCS.PHASECHK.TRANS64.TRYWAIT P1, [R5+URZ+0x30830], R0 ;  /* 0x03083000050075a7 */ /* 0x0002a2000802017f */
[----:B------:R-:W-:Y:S05]  /*1b70*/  @!P0 BRA `(.L_x_876) ;  /* 0x0000000000048947 */ /* 0x000fea0003800000 */
[----:B------:R-:W-:Y:S01]  /*1b80*/  BPT.TRAP 0x1 ;  /* 0x000000040000795c */ /* 0x000fe20000300000 */
.L_x_876:
[----:B------:R-:W3:Y:S01]  /*1b90*/  S2R R2, SR_TID.X ;  /* 0x0000000000027919 */ /* 0x000ee20000002100 */
[----:B------:R-:W-:Y:S02]  /*1ba0*/  LOP3.LUT R195, R195, 0xfff7ffff, RZ, 0xc0, !PT ;  /* 0xfff7ffffc3c37812 */ /* 0x000fe400078ec0ff */
[----:B---3--:R-:W-:-:S13]  /*1bb0*/  LOP3.LUT P2, RZ, R2, 0x7f, RZ, 0xc0, !PT ;  /* 0x0000007f02ff7812 */ /* 0x008fda000784c0ff */
[----:B------:R-:W-:Y:S01]  /*1bc0*/  @P2 LOP3.LUT R195, R195, 0x80000, RZ, 0xfc, !PT ;  /* 0x00080000c3c32812 */ /* 0x000fe200078efcff */
[----:B--2---:R-:W-:Y:S06]  /*1bd0*/  @P1 BRA `(.L_x_877) ;  /* 0x0000000000081947 */ /* 0x004fec0003800000 */
[----:B------:R-:W2:Y:S02]  /*1be0*/  SYNCS.PHASECHK.TRANS64.TRYWAIT P1, [R5+URZ+0x30830], R0 ;  /* 0x03083000050075a7 */ /* 0x000ea4000802017f */
[----:B--2---:R-:W-:Y:S05]  /*1bf0*/  @!P1 BRA `(.L_x_878) ;  /* 0x0000012000089947 */ /* 0x004fea0003800000 */
.L_x_877:
[----:B------:R-:W-:Y:S05]  /*1c00*/  WARPSYNC.ALL ;  /* 0x0000000000007948 */ /* 0x000fea0003800000 */
[----:B------:R-:W-:Y:S01]  /*1c10*/  UIADD3 UR4, UR37, 0x1e400, URZ ;  /* 0x0001e40025047890 */ /* 0x000fe2000fffe03f */
[----:B------:R-:W-:Y:S01]  /*1c20*/  WARPGROUP.ARRIVE ;  /* 0x00000000000079c5 */ /* 0x000fe20000000000 */
[----:B------:R-:W-:Y:S01]  /*1c30*/  UMOV UR9, 0x40000040 ;  /* 0x4000004000097882 */ /* 0x000fe20000000000 */
[----:B------:R-:W-:Y:S01]  /*1c40*/  UMOV UR11, 0x40000040 ;  /* 0x40000040000b7882 */ /* 0x000fe20000000000 */
[----:B------:R-:W-:Y:S01]  /*1c50*/  USHF.R.U32.HI UR4, URZ, 0x4, UR4 ;  /* 0x000000043f047899 */ /* 0x000fe20008011604 */
[----:B------:R-:W-:Y:S01]  /*1c60*/  IMAD.U32 R13, RZ, RZ, UR9 ;  /* 0x00000009ff0d7e24 */ /* 0x000fe2000f8e00ff */
[----:B------:R-:W-:Y:S01]  /*1c70*/  UMOV UR13, 0x40000040 ;  /* 0x40000040000d7882 */ /* 0x000fe20000000000 */
[----:B------:R-:W-:Y:S01]  /*1c80*/  UMOV UR15, 0x40000040 ;  /* 0x40000040000f7882 */ /* 0x000fe20000000000 */
[----:B------:R-:W-:Y:S01]  /*1c90*/  ULOP3.LUT UR4, UR4, 0x3fff, URZ, 0xc0, !UPT ;  /* 0x00003fff04047892 */ /* 0x000fe2000f8ec03f */
[----:B------:R-:W3:Y:S01]  /*1ca0*/  S2R R6, SR_TID.X ;  /* 0x0000000000067919 */ /* 0x000ee20000002100 */
[----:B------:R-:W-:Y:S01]  /*1cb0*/  UMOV UR17, 0x40000040 ;  /* 0x4000004000117882 */ /* 0x000fe20000000000 */
[----:B------:R-:W-:Y:S01]  /*1cc0*/  UMOV UR19, 0x40000040 ;  /* 0x4000004000137882 */ /* 0x000fe20000000000 */
[----:B------:R-:W-:Y:S01]  /*1cd0*/  ULOP3.LUT UR38, UR4, 0x10000, URZ, 0xfc, !UPT ;  /* 0x0001000004267892 */ /* 0x000fe2000f8efc3f */
[----:B------:R-:W4:Y:S01]  /*1ce0*/  LDC R15, c[0x0][0x288] ;  /* 0x0000a200ff0f7b82 */ /* 0x000f220000000800 */
[----:B------:R-:W-:-:S02]  /*1cf0*/  ULOP3.LUT UR4, UR40, 0x10000, URZ, 0xfc, !UPT ;  /* 0x0001000028047892 */ /* 0x000fc4000f8efc3f */
[----:B------:R-:W-:Y:S02]  /*1d00*/  UIMAD UR5, UR36, 0x900, UR38 ;  /* 0x00000900240578a4 */ /* 0x000fe4000f8e0226 */
[----:B------:R-:W-:Y:S02]  /*1d10*/  UIADD3 UR6, UR4, 0x2, URZ ;  /* 0x0000000204067890 */ /* 0x000fe4000fffe03f */
[----:B------:R-:W-:Y:S01]  /*1d20*/  UIADD3 UR7, UR5, 0x2, URZ ;  /* 0x0000000205077890 */ /* 0x000fe2000fffe03f */
[----:B------:R-:W5:Y:S01]  /*1d30*/  LDC R104, c[0x0][0x2e0] ;  /* 0x0000b800ff687b82 */ /* 0x000f620000000800 */
[----:B------:R-:W-:Y:S01]  /*1d40*/  UMOV UR8, UR4 ;  /* 0x0000000400087c82 */ /* 0x000fe20008000000 */
[----:B------:R-:W-:Y:S01]  /*1d50*/  UMOV UR10, UR5 ;  /* 0x00000005000a7c82 */ /* 0x000fe20008000000 */
[----:B------:R-:W-:Y:S01]  /*1d60*/  IMAD.U32 R12, RZ, RZ, UR8 ;  /* 0x00000008ff0c7e24 */ /* 0x000fe2000f8e00ff */
[----:B------:R-:W-:Y:S01]  /*1d70*/  HGMMA.64x96x16.F32.BF16 R24, gdesc[UR8], RZ, !UPT, gsb0 ;  /* 0x01600000081879f0 */ /* 0x000fe2000c0018ff */
[----:B------:R-:W-:Y:S01]  /*1d80*/  UMOV UR8, UR6 ;  /* 0x0000000600087c82 */ /* 0x000fe20008000000 */
[----:B------:R-:W-:Y:S01]  /*1d90*/  UMOV UR9, 0x40000040 ;  /* 0x4000004000097882 */ /* 0x000fe20000000000 */
[----:B------:R-:W-:Y:S01]  /*1da0*/  UMOV UR10, UR7 ;  /* 0x00000007000a7c82 */ /* 0x000fe20008000000 */
[----:B------:R-:W-:Y:S01]  /*1db0*/  UMOV UR11, 0x40000040 ;  /* 0x40000040000b7882 */ /* 0x000fe20000000000 */
[----:B------:R-:W-:Y:S01]  /*1dc0*/  UIADD3 UR6, UR4, 0x4, URZ ;  /* 0x0000000404067890 */ /* 0x000fe2000fffe03f */
[----:B------:R-:W-:Y:S01]  /*1dd0*/  IMAD.U32 R10, RZ, RZ, UR8 ;  /* 0x00000008ff0a7e24 */ /* 0x000fe2000f8e00ff */
[----:B------:R-:W-:Y:S01]  /*1de0*/  UIADD3 UR7, UR5, 0x4, URZ ;  /* 0x0000000405077890 */ /* 0x000fe2000fffe03f */
[----:B------:R-:W-:Y:S01]  /*1df0*/  IMAD.U32 R11, RZ, RZ, UR9 ;  /* 0x00000009ff0b7e24 */ /* 0x000fe2000f8e00ff */
[----:B------:R-:W-:-:S02]  /*1e00*/  UIADD3 UR12, UR4, 0x400, URZ ;  /* 0x00000400040c7890 */ /* 0x000fc4000fffe03f */
[----:B------:R-:W-:Y:S02]  /*1e10*/  UIADD3 UR14, UR5, 0x300, URZ ;  /* 0x00000300050e7890 */ /* 0x000fe4000fffe03f */
[----:B------:R-:W-:Y:S02]  /*1e20*/  UIADD3 UR16, UR4, 0x402, URZ ;  /* 0x0000040204107890 */ /* 0x000fe4000fffe03f */
[----:B------:R-:W-:Y:S01]  /*1e30*/  UIADD3 UR18, UR5, 0x302, URZ ;  /* 0x0000030205127890 */ /* 0x000fe2000fffe03f */
[----:B---3--:R-:W-:Y:S01]  /*1e40*/  LOP3.LUT P1, RZ, R6, 0x7f, RZ, 0xc0, !PT ;  /* 0x0000007f06ff7812 */ /* 0x008fe2000782c0ff */
[----:B------:R-:W-:Y:S01]  /*1e50*/  UIADD3 UR20, UR4, 0x404, URZ ;  /* 0x0000040404147890 */ /* 0x000fe2000fffe03f */
[----:B------:R-:W-:Y:S01]  /*1e60*/  IMAD R6, R19, -0x60, R72 ;  /* 0xffffffa013067824 */ /* 0x000fe200078e0248 */
[----:B------:R-:W-:Y:S01]  /*1e70*/  UIADD3 UR22, UR5, 0x304, URZ ;  /* 0x0000030405167890 */ /* 0x000fe2000fffe03f */
[----:B------:R-:W-:Y:S01]  /*1e80*/  UMOV UR21, 0x40000040 ;  /* 0x4000004000157882 */ /* 0x000fe20000000000 */
[----:B------:R-:W-:Y:S01]  /*1e90*/  UMOV UR23, 0x40000040 ;  /* 0x4000004000177882 */ /* 0x000fe20000000000 */
[----:B------:R-:W-:-:S02]  /*1ea0*/  UIADD3 UR24, UR4, 0x406, URZ ;  /* 0x0000040604187890 */ /* 0x000fc4000fffe03f */
[----:B------:R-:W-:Y:S01]  /*1eb0*/  UIADD3 UR26, UR5, 0x306, URZ ;  /* 0x00000306051a7890 */ /* 0x000fe2000fffe03f */
[----:B------:R-:W-:Y:S01]  /*1ec0*/  UMOV UR25, 0x40000040 ;  /* 0x4000004000197882 */ /* 0x000fe20000000000 */
[----:B------:R-:W-:Y:S01]  /*1ed0*/  UMOV UR27, 0x40000040 ;  /* 0x40000040001b7882 */ /* 0x000fe20000000000 */
[----:B------:R-:W-:Y:S02]  /*1ee0*/  UIADD3 UR28, UR4, 0x800, URZ ;  /* 0x00000800041c7890 */ /* 0x000fe4000fffe03f */
[----:B-12---:R-:W-:Y:S01]  /*1ef0*/  @!P1 VIADD R5, R5, 0x30840 ;  /* 0x0003084005059836 */ /* 0x006fe20000000000 */
[----:B------:R-:W-:Y:S01]  /*1f00*/  UIADD3 UR30, UR5, 0x600, URZ ;  /* 0x00000600051e7890 */ /* 0x000fe2000fffe03f */
[----:B------:R-:W-:Y:S01]  /*1f10*/  UMOV UR29, 0x40000040 ;  /* 0x40000040001d7882 */ /* 0x000fe20000000000 */
[----:B------:R-:W-:Y:S01]  /*1f20*/  UMOV UR31, 0x40000040 ;  /* 0x40000040001f7882 */ /* 0x000fe20000000000 */
[----:B------:R-:W-:Y:S01]  /*1f30*/  UIADD3 UR32, UR4, 0x802, URZ ;  /* 0x0000080204207890 */ /* 0x000fe2000fffe03f */
[----:B------:R-:W-:Y:S01]  /*1f40*/  @!P1 PRMT R5, RZ, 0x654, R5 ;  /* 0x00000654ff059816 */ /* 0x000fe20000000005 */
        /* <DEDUP_REMOVED lines=8> */
[----:B------:R-:W-:Y:S01]  /*1fd0*/  UIADD3 UR58, UR5, 0x606, URZ ;  /* 0x00000606053a7890 */ /* 0x000fe2000fffe03f */
[----:B------:R-:W-:Y:S01]  /*1fe0*/  UMOV UR57, 0x40000040 ;  /* 0x4000004000397882 */ /* 0x000fe20000000000 */
[----:B------:R-:W-:Y:S01]  /*1ff0*/  UMOV UR59, 0x40000040 ;  /* 0x40000040003b7882 */ /* 0x000fe20000000000 */
[----:B------:R-:W-:Y:S02]  /*2000*/  WARPGROUP.DEPBAR.LE gsb0, 0x0 ;  /* 0x00008000000079c5 */ /* 0x000fe40000010000 */
[----:B------:R-:W-:-:S06]  /*2010*/  WARPGROUP.ARRIVE ;  /* 0x00000000000079c5 */ /* 0x000fcc0000000000 */
[----:B------:R-:W-:Y:S01]  /*2020*/  HGMMA.64x96x16.F32.BF16 R24, gdesc[UR8], R24, gsb0 ;  /* 0x01600000081879f0 */ /* 0x000fe20008001818 */
[----:B------:R-:W-:Y:S01]  /*2030*/  UMOV UR8, UR6 ;  /* 0x0000000600087c82 */ /* 0x000fe20008000000 */
[----:B------:R-:W-:Y:S01]  /*2040*/  UMOV UR9, 0x40000040 ;  /* 0x4000004000097882 */ /* 0x000fe20000000000 */
[----:B------:R-:W-:Y:S01]  /*2050*/  UMOV UR10, UR7 ;  /* 0x00000007000a7c82 */ /* 0x000fe20008000000 */
[----:B------:R-:W-:Y:S01]  /*2060*/  UMOV UR11, 0x40000040 ;  /* 0x40000040000b7882 */ /* 0x000fe20000000000 */
[----:B------:R-:W-:Y:S01]  /*2070*/  IMAD.U32 R8, RZ, RZ, UR8 ;  /* 0x00000008ff087e24 */ /* 0x000fe2000f8e00ff */
[----:B------:R-:W-:Y:S01]  /*2080*/  ULDC.64 UR6, c[0x0][0x9d8] ;  /* 0x0002760000067ab9 */ /* 0x000fe20000000a00 */
[----:B------:R-:W-:Y:S01]  /*2090*/  IMAD.U32 R9, RZ, RZ, UR9 ;  /* 0x00000009ff097e24 */ /* 0x000fe2000f8e00ff */
[----:B------:R-:W-:Y:S01]  /*20a0*/  ULOP3.LUT UR45, URZ, UR7, URZ, 0x33, !UPT ;  /* 0x000000073f2d7292 */ /* 0x000fe2000f8e333f */
[----:B------:R-:W-:Y:S02]  /*20b0*/  WARPGROUP.DEPBAR.LE gsb0, 0x0 ;  /* 0x00008000000079c5 */ /* 0x000fe40000010000 */
[----:B------:R-:W-:-:S06]  /*20c0*/  WARPGROUP.ARRIVE ;  /* 0x00000000000079c5 */ /* 0x000fcc0000000000 */
[----:B------:R-:W-:Y:S01]  /*20d0*/  HGMMA.64x96x16.F32.BF16 R24, gdesc[UR8], R24, gsb0 ;  /* 0x01600000081879f0 */ /* 0x000fe20008001818 */
[----:B------:R-:W-:Y:S02]  /*20e0*/  UIADD3 UR8, UR4, 0x6, URZ ;  /* 0x0000000604087890 */ /* 0x000fe4000fffe03f */
[----:B------:R-:W-:Y:S01]  /*20f0*/  UIADD3 UR10, UR5, 0x6, URZ ;  /* 0x00000006050a7890 */ /* 0x000fe2000fffe03f */
[----:B------:R-:W-:Y:S01]  /*2100*/  UMOV UR9, 0x40000040 ;  /* 0x4000004000097882 */ /* 0x000fe20000000000 */
[----:B------:R-:W-:Y:S01]  /*2110*/  UMOV UR11, 0x40000040 ;  /* 0x40000040000b7882 */ /* 0x000fe20000000000 */
[----:B------:R-:W-:Y:S02]  /*2120*/  ULDC.64 UR4, c[0x0][0x9e0] ;  /* 0x0002780000047ab9 */ /* 0x000fe40000000a00 */
[----:B------:R-:W-:Y:S01]  /*2130*/  UISETP.GE.AND UP0, UPT, UR5, 0x1, UPT ;  /* 0x000000010500788c */ /* 0x000fe2000bf06270 */
[----:B------:R-:W-:Y:S02]  /*2140*/  WARPGROUP.DEPBAR.LE gsb0, 0x0 ;  /* 0x00008000000079c5 */ /* 0x000fe40000010000 */
[----:B------:R-:W-:-:S06]  /*2150*/  WARPGROUP.ARRIVE ;  /* 0x00000000000079c5 */ /* 0x000fcc0000000000 */
[----:B------:R-:W-:Y:S03]  /*2160*/  HGMMA.64x96x16.F32.BF16 R24, gdesc[UR8], R24, gsb0 ;  /* 0x01600000081879f0 */ /* 0x000fe60008001818 */
        /* <DEDUP_REMOVED lines=25> */
[----:B------:R-:W-:Y:S01]  /*2300*/  FMUL.FTZ R24, R24, UR6 ;  /* 0x0000000618187c20 */ /* 0x000fe20008410000 */
[----:B------:R-:W-:Y:S01]  /*2310*/  FMUL.FTZ R25, R25, UR6 ;  /* 0x0000000619197c20 */ /* 0x000fe20008410000 */
[----:B------:R-:W-:Y:S01]  /*2320*/  FMUL.FTZ R0, R26, UR6 ;  /* 0x000000061a007c20 */ /* 0x000fe20008410000 */
[----:B------:R-:W-:Y:S01]  /*2330*/  FMUL.FTZ R4, R27, UR6 ;  /* 0x000000061b047c20 */ /* 0x000fe20008410000 */
[----:B------:R1:W2:Y:S01]  /*2340*/  MUFU.TANH R21, R24 ;  /* 0x0000001800157308 */ /* 0x0002a20000002400 */
[----:B------:R-:W-:Y:S01]  /*2350*/  FMUL.FTZ R28, R28, UR6 ;  /* 0x000000061c1c7c20 */ /* 0x000fe20008410000 */
        /* <DEDUP_REMOVED lines=33> */
[----:B-1----:R-:W-:Y:S01]  /*2570*/  FMUL.FTZ R24, R71, UR6 ;  /* 0x0000000647187c20 */ /* 0x002fe20008410000 */
[----:B------:R-:W-:-:S02]  /*2580*/  IMAD.MOV.U32 R26, RZ, RZ, -0x60 ;  /* 0xffffffa0ff1a7424 */ /* 0x000fc400078e00ff */
[----:B------:R-:W-:Y:S01]  /*2590*/  FMUL.FTZ R51, R51, UR6 ;  /* 0x0000000633337c20 */ /* 0x000fe20008410000 */
[----:B------:R-:W-:Y:S01]  /*25a0*/  FMUL.FTZ R55, R55, UR6 ;  /* 0x0000000637377c20 */ /* 0x000fe20008410000 */
[----:B------:R-:W-:Y:S01]  /*25b0*/  FMUL.FTZ R59, R59, UR6 ;  /* 0x000000063b3b7c20 */ /* 0x000fe20008410000 */
[----:B------:R-:W-:Y:S01]  /*25c0*/  FMUL.FTZ R61, R61, UR6 ;  /* 0x000000063d3d7c20 */ /* 0x000fe20008410000 */
[----:B------:R-:W-:Y:S01]  /*25d0*/  FMUL.FTZ R65, R65, UR6 ;  /* 0x0000000641417c20 */ /* 0x000fe20008410000 */
[----:B------:R4:W-:Y:S01]  /*25e0*/  @!P1 SYNCS.ARRIVE.TRANS64.RED.A1T0 RZ, [R5+URZ], RZ ;  /* 0x000000ff05ff99a7 */ /* 0x0009e2000810043f */
[----:B------:R-:W-:Y:S01]  /*25f0*/  PLOP3.LUT P1, PT, PT, PT, UP0, 0x40, 0x0 ;  /* 0x000000000000781c */ /* 0x000fe20003f2e808 */
[----:B------:R-:W1:Y:S01]  /*2600*/  MUFU.TANH R73, R31 ;  /* 0x0000001f00497308 */ /* 0x000e620000002400 */
[----:B------:R-:W-:Y:S02]  /*2610*/  IMAD R26, R19, R26, 0x60 ;  /* 0x00000060131a7424 */ /* 0x000fe400078e021a */
[----:B------:R-:W-:Y:S01]  /*2620*/  FMUL.FTZ R30, R30, UR6 ;  /* 0x000000061e1e7c20 */ /* 0x000fe20008410000 */
[----:B------:R-:W-:Y:S01]  /*2630*/  FMUL.FTZ R39, R39, UR6 ;  /* 0x0000000627277c20 */ /* 0x000fe20008410000 */
[----:B------:R-:W-:Y:S01]  /*2640*/  FMUL.FTZ R43, R43, UR6 ;  /* 0x000000062b2b7c20 */ /* 0x000fe20008410000 */
[----:B-----5:R-:W-:Y:S01]  /*2650*/  IMAD R7, R17, R104, R26 ;  /* 0x0000006811077224 */ /* 0x020fe200078e021a */
[----:B----4-:R-:W-:Y:S01]  /*2660*/  IADD3 R5, -R15, 0x61, R6 ;  /* 0x000000610f057810 */ /* 0x010fe20007ffe106 */
[----:B------:R-:W-:Y:S01]  /*2670*/  FMUL.FTZ R47, R47, UR6 ;  /* 0x000000062f2f7c20 */ /* 0x000fe20008410000 */
[----:B------:R-:W3:Y:S03]  /*2680*/  MUFU.TANH R74, R35 ;  /* 0x00000023004a7308 */ /* 0x000ee60000002400 */
[----:B------:R-:W-:-:S02]  /*2690*/  IMAD R6, R16, -0x2, R5 ;  /* 0xfffffffe10067824 */ /* 0x000fc400078e0205 */
[----:B------:R-:W-:-:S03]  /*26a0*/  VIADD R5, R202, UR42 ;  /* 0x0000002aca057c36 */ /* 0x000fc60008000000 */
[----:B------:R-:W4:Y:S08]  /*26b0*/  MUFU.TANH R25, R25 ;  /* 0x0000001900197308 */ /* 0x000f300000002400 */
[----:B------:R-:W1:Y:S08]  /*26c0*/  MUFU.TANH R0, R0 ;  /* 0x0000000000007308 */ /* 0x000e700000002400 */
        /* <DEDUP_REMOVED lines=39> */
[----:B------:R5:W1:Y:S08]  /*2940*/  MUFU.TANH R27, R30 ;  /* 0x0000001e001b7308 */ /* 0x000a700000002400 */
[----:B------:R2:W1:Y:S01]  /*2950*/  MUFU.TANH R75, R39 ;  /* 0x00000027004b7308 */ /* 0x0004620000002400 */
[----:B-----5:R-:W-:-:S07]  /*2960*/  IMAD R30, R16, -0x2, R7 ;  /* 0xfffffffe101e7824 */ /* 0x020fce00078e0207 */
[----:B------:R5:W1:Y:S01]  /*2970*/  MUFU.TANH R76, R43 ;  /* 0x0000002b004c7308 */ /* 0x000a620000002400 */
[----:B--2---:R-:W-:-:S07]  /*2980*/  VIADD R39, R6, UR4 ;  /* 0x0000000406277c36 */ /* 0x004fce0008000000 */
[----:B------:R2:W1:Y:S01]  /*2990*/  MUFU.TANH R77, R47 ;  /* 0x0000002f004d7308 */ /* 0x0004620000002400 */
[----:B-----5:R-:W-:Y:S01]  /*29a0*/  VIADD R43, R6, UR45 ;  /* 0x0000002d062b7c36 */ /* 0x020fe20008000000 */
[----:B------:R-:W-:-:S03]  /*29b0*/  VIADDMNMX R6, R5, R39, R30, PT ;  /* 0x0000002705067246 */ /* 0x000fc6000380011e */
[----:B------:R-:W-:Y:S02]  /*29c0*/  IMAD.IADD R7, R43, 0x1, R5 ;  /* 0x000000012b077824 */ /* 0x000fe400078e0205 */
[----:B--2---:R-:W-:Y:S01]  /*29d0*/  IMAD R47, R16, -0x2, R26 ;  /* 0xfffffffe102f7824 */ /* 0x004fe200078e021a */
[----:B---34-:R-:W-:Y:S06]  /*29e0*/  @P1 BRA `(.L_x_879) ;  /* 0x0000000000581947 */ /* 0x018fec0003800000 */
[----:B------:R-:W-:Y:S01]  /*29f0*/  IMAD R18, R17, R104, R5 ;  /* 0x0000006811127224 */ /* 0x000fe200078e0205 */
[----:B------:R-:W-:Y:S03]  /*2a00*/  BSSY B0, `(.L_x_880) ;  /* 0x0000011000007945 */ /* 0x000fe60003800000 */
[----:B------:R-:W-:-:S05]  /*2a10*/  IMAD.IADD R18, R18, 0x1, -R15 ;  /* 0x0000000112127824 */ /* 0x000fca00078e0a0f */
[----:B------:R-:W-:-:S13]  /*2a20*/  ISETP.GT.AND P1, PT, R18, -0x1, PT ;  /* 0xffffffff1200780c */ /* 0x000fda0003f24270 */
[----:B------:R-:W-:Y:S05]  /*2a30*/  @P1 BRA `(.L_x_881) ;  /* 0x0000000000201947 */ /* 0x000fea0003800000 */
[----:B------:R-:W-:Y:S01]  /*2a40*/  UISETP.NE.AND UP1, UPT, UR5, 0x1, UPT ;  /* 0x000000010500788c */ /* 0x000fe2000bf25270 */
[----:B------:R-:W-:-:S05]  /*2a50*/  LOP3.LUT R18, RZ, R18, RZ, 0x33, !PT ;  /* 0x00000012ff127212 */ /* 0x000fca00078e33ff */
[----:B------:R-:W-:-:S05]  /*2a60*/  PLOP3.LUT P1, PT, PT, PT, UP1, 0x80, 0x0 ;  /* 0x000000000000781c */ /* 0x000fca0003f2f018 */
[----:B------:R-:W-:-:S08]  /*2a70*/  @UP1 ULDC.64 UR6, c[0x0][0x9e8] ;  /* 0x00027a0000061ab9 */ /* 0x000fd00000000a00 */
[----:B------:R-:W-:-:S05]  /*2a80*/  @P1 IMAD.HI.U32 R51, R18, UR6, RZ ;  /* 0x0000000612331c27 */ /* 0x000fca000f8e00ff */
[----:B------:R-:W-:-:S04]  /*2a90*/  @P1 SHF.R.U32.HI R18, RZ, UR7, R51 ;  /* 0x00000007ff121c19 */ /* 0x000fc80008011633 */
[----:B------:R-:W-:Y:S01]  /*2aa0*/  LOP3.LUT R18, RZ, R18, RZ, 0x33, !PT ;  /* 0x00000012ff127212 */ /* 0x000fe200078e33ff */
[----:B------:R-:W-:Y:S06]  /*2ab0*/  BRA `(.L_x_882) ;  /* 0x0000000000147947 */ /* 0x000fec0003800000 */
.L_x_881:
[----:B------:R-:W-:-:S06]  /*2ac0*/  UISETP.NE.AND UP1, UPT, UR5, 0x1, UPT ;  /* 0x000000010500788c */ /* 0x000fcc000bf25270 */
[----:B------:R-:W-:-:S05]  /*2ad0*/  PLOP3.LUT P1, PT, PT, PT, UP1, 0x80, 0x0 ;  /* 0x000000000000781c */ /* 0x000fca0003f2f018 */
[----:B------:R-:W-:-:S08]  /*2ae0*/  @UP1 ULDC.64 UR6, c[0x0][0x9e8] ;  /* 0x00027a0000061ab9 */ /* 0x000fd00000000a00 */
[----:B------:R-:W-:-:S05]  /*2af0*/  @P1 IMAD.HI.U32 R51, R18, UR6, RZ ;  /* 0x0000000612331c27 */ /* 0x000fca000f8e00ff */
[----:B------:R-:W-:-:S07]  /*2b00*/  @P1 SHF.R.U32.HI R18, RZ, UR7, R51 ;  /* 0x00000007ff121c19 */ /* 0x000fce0008011633 */
.L_x_882:
[----:B------:R-:W-:Y:S05]  /*2b10*/  BSYNC B0 ;  /* 0x0000000000007941 */ /* 0x000fea0003800000 */
.L_x_880:
[----:B------:R-:W-:-:S05]  /*2b20*/  IMAD R18, R18, UR5, R47 ;  /* 0x0000000512127c24 */ /* 0x000fca000f8e022f */
[----:B------:R-:W-:Y:S02]  /*2b30*/  VIMNMX R7, R7, R18, !PT ;  /* 0x0000001207077248 */ /* 0x000fe40007fe0100 */
[----:B------:R-:W-:-:S07]  /*2b40*/  VIADDMNMX R6, R18, UR5, R6, PT ;  /* 0x0000000512067c46 */ /* 0x000fce000b800106 */
.L_x_879:
[C---:B------:R-:W-:Y:S02]  /*2b50*/  ISETP.GE.AND P1, PT, R26.reuse, 0x2, PT ;  /* 0x000000021a00780c */ /* 0x040fe40003f26270 */
[C---:B------:R-:W-:Y:S02]  /*2b60*/  ISETP.GE.AND P5, PT, R26.reuse, 0xa, PT ;  /* 0x0000000a1a00780c */ /* 0x040fe40003fa6270 */
[----:B------:R-:W-:Y:S02]  /*2b70*/  ISETP.GT.AND P3, PT, R7, 0x1, !P1 ;  /* 0x000000010700780c */ /* 0x000fe40004f64270 */
[----:B------:R-:W-:Y:S02]  /*2b80*/  ISETP.GE.AND P2, PT, R26, 0x9, PT ;  /* 0x000000091a00780c */ /* 0x000fe40003f46270 */
[----:B------:R-:W-:Y:S02]  /*2b90*/  ISETP.LT.OR P3, PT, R6, 0x2, P3 ;  /* 0x000000020600780c */ /* 0x000fe40001f61670 */
[----:B------:R-:W-:-:S02]  /*2ba0*/  P2R R51, PR, RZ, 0x20 ;  /* 0x00000020ff337803 */ /* 0x000fc40000000000 */
[----:B------:R-:W-:Y:S02]  /*2bb0*/  FSEL R66, R25, -INF , !P3 ;  /* 0xff80000019427808 */ /* 0x000fe40005800000 */
[C---:B------:R-:W-:Y:S02]  /*2bc0*/  ISETP.GT.AND P3, PT, R7.reuse, 0x9, !P5 ;  /* 0x000000090700780c */ /* 0x040fe40006f64270 */
[----:B------:R-:W-:Y:S02]  /*2bd0*/  ISETP.GT.AND P4, PT, R7, 0x8, !P2 ;  /* 0x000000080700780c */ /* 0x000fe40005784270 */
[----:B------:R-:W-:Y:S02]  /*2be0*/  ISETP.LT.OR P3, PT, R6, 0xa, P3 ;  /* 0x0000000a0600780c */ /* 0x000fe40001f61670 */
[----:B------:R-:W-:Y:S02]  /*2bf0*/  ISETP.GE.AND P5, PT, R26, 0x11, PT ;  /* 0x000000111a00780c */ /* 0x000fe40003fa6270 */
[----:B-1----:R-:W-:-:S02]  /*2c00*/  FSEL R82, R29, -INF , !P3 ;  /* 0xff8000001d527808 */ /* 0x002fc40005800000 */
[----:B------:R-:W-:Y:S02]  /*2c10*/  ISETP.LT.OR P4, PT, R6, 0x9, P4 ;  /* 0x000000090600780c */ /* 0x000fe40002781670 */
[----:B------:R-:W-:Y:S02]  /*2c20*/  ISETP.GT.AND P3, PT, R7, 0x10, !P5 ;  /* 0x000000100700780c */ /* 0x000fe40006f64270 */
[----:B------:R-:W-:Y:S02]  /*2c30*/  FSEL R70, R28, -INF , !P4 ;  /* 0xff8000001c467808 */ /* 0x000fe40006000000 */
[----:B------:R-:W-:Y:S02]  /*2c40*/  ISETP.LT.OR P3, PT, R6, 0x11, P3 ;  /* 0x000000110600780c */ /* 0x000fe40001f61670 */
[----:B------:R-:W-:Y:S02]  /*2c50*/  ISETP.GE.AND P4, PT, R26, 0x12, PT ;  /* 0x000000121a00780c */ /* 0x000fe40003f86270 */
[----:B------:R-:W-:-:S02]  /*2c60*/  FSEL R84, R32, -INF , !P3 ;  /* 0xff80000020547808 */ /* 0x000fc40005800000 */
[----:B------:R-:W-:Y:S02]  /*2c70*/  ISETP.GT.AND P3, PT, R7, 0x11, !P4 ;  /* 0x000000110700780c */ /* 0x000fe40006764270 */
[----:B------:R-:W-:Y:S02]  /*2c80*/  P2R R32, PR, RZ, 0x10 ;  /* 0x00000010ff207803 */ /* 0x000fe40000000000 */
[----:B------:R-:W-:Y:S02]  /*2c90*/  ISETP.LT.OR P3, PT, R6, 0x12, P3 ;  /* 0x000000120600780c */ /* 0x000fe40001f61670 */
[----:B------:R-:W-:Y:S02]  /*2ca0*/  ISETP.GE.AND P4, PT, R26, 0x19, PT ;  /* 0x000000191a00780c */ /* 0x000fe40003f86270 */
[----:B------:R-:W-:Y:S02]  /*2cb0*/  FSEL R86, R33, -INF , !P3 ;  /* 0xff80000021567808 */ /* 0x000fe40005800000 */
[----:B------:R-:W-:-:S02]  /*2cc0*/  ISETP.GT.AND P3, PT, R7, 0x18, !P4 ;  /* 0x000000180700780c */ /* 0x000fc40006764270 */
[----:B------:R-:W-:Y:S02]  /*2cd0*/  P2R R59, PR, RZ, 0x10 ;  /* 0x00000010ff3b7803 */ /* 0x000fe40000000000 */
[----:B------:R-:W-:Y:S02]  /*2ce0*/  ISETP.LT.OR P3, PT, R6, 0x19, P3 ;  /* 0x000000190600780c */ /* 0x000fe40001f61670 */
[----:B------:R-:W-:Y:S02]  /*2cf0*/  ISETP.GE.AND P4, PT, R26, 0x1a, PT ;  /* 0x0000001a1a00780c */ /* 0x000fe40003f86270 */
[----:B------:R-:W-:Y:S02]  /*2d00*/  FSEL R88, R36, -INF , !P3 ;  /* 0xff80000024587808 */ /* 0x000fe40005800000 */
[----:B------:R-:W-:Y:S02]  /*2d10*/  ISETP.GT.AND P3, PT, R7, 0x19, !P4 ;  /* 0x000000190700780c */ /* 0x000fe40006764270 */
[----:B------:R-:W-:-:S02]  /*2d20*/  P2R R61, PR, RZ, 0x10 ;  /* 0x00000010ff3d7803 */ /* 0x000fc40000000000 */
[----:B------:R-:W-:Y:S02]  /*2d30*/  ISETP.LT.OR P3, PT, R6, 0x1a, P3 ;  /* 0x0000001a0600780c */ /* 0x000fe40001f61670 */
[----:B------:R-:W-:Y:S02]  /*2d40*/  ISETP.GE.AND P4, PT, R26, 0x21, PT ;  /* 0x000000211a00780c */ /* 0x000fe40003f86270 */
[----:B------:R-:W-:Y:S02]  /*2d50*/  FSEL R90, R37, -INF , !P3 ;  /* 0xff800000255a7808 */ /* 0x000fe40005800000 */
[----:B------:R-:W-:Y:S02]  /*2d60*/  ISETP.GT.AND P3, PT, R7, 0x20, !P4 ;  /* 0x000000200700780c */ /* 0x000fe40006764270 */
[----:B------:R-:W-:Y:S02]  /*2d70*/  P2R R37, PR, RZ, 0x10 ;  /* 0x00000010ff257803 */ /* 0x000fe40000000000 */
[----:B------:R-:W-:-:S02]  /*2d80*/  ISETP.LT.OR P3, PT, R6, 0x21, P3 ;  /* 0x000000210600780c */ /* 0x000fc40001f61670 */
[----:B------:R-:W-:Y:S02]  /*2d90*/  ISETP.GE.AND P4, PT, R26, 0x22, PT ;  /* 0x000000221a00780c */ /* 0x000fe40003f86270 */
[----:B------:R-:W-:Y:S02]  /*2da0*/  FSEL R92, R40, -INF , !P3 ;  /* 0xff800000285c7808 */ /* 0x000fe40005800000 */
[----:B------:R-:W-:Y:S02]  /*2db0*/  ISETP.GT.AND P3, PT, R7, 0x21, !P4 ;  /* 0x000000210700780c */ /* 0x000fe40006764270 */
[----:B------:R-:W-:Y:S02]  /*2dc0*/  P2R R40, PR, RZ, 0x10 ;  /* 0x00000010ff287803 */ /* 0x000fe40000000000 */
[----:B------:R-:W-:Y:S02]  /*2dd0*/  ISETP.LT.OR P3, PT, R6, 0x22, P3 ;  /* 0x000000220600780c */ /* 0x000fe40001f61670 */
[----:B------:R-:W-:-:S02]  /*2de0*/  ISETP.GE.AND P4, PT, R26, 0x29, PT ;  /* 0x000000291a00780c */ /* 0x000fc40003f86270 */
[----:B------:R-:W-:Y:S02]  /*2df0*/  FSEL R94, R41, -INF , !P3 ;  /* 0xff800000295e7808 */ /* 0x000fe40005800000 */
[----:B------:R-:W-:Y:S02]  /*2e00*/  ISETP.GT.AND P3, PT, R7, 0x28, !P4 ;  /* 0x000000280700780c */ /* 0x000fe40006764270 */
[----:B------:R-:W-:Y:S02]  /*2e10*/  P2R R63, PR, RZ, 0x10 ;  /* 0x00000010ff3f7803 */ /* 0x000fe40000000000 */
        /* <DEDUP_REMOVED lines=51> */
[----:B------:R-:W-:Y:S02]  /*3150*/  P2R R55, PR, RZ, 0x20 ;  /* 0x00000020ff377803 */ /* 0x000fe40000000000 */
[----:B------:R-:W-:Y:S02]  /*3160*/  FSEL R33, R64, -INF , !P3 ;  /* 0xff80000040217808 */ /* 0x000fe40005800000 */
[C---:B------:R-:W-:Y:S02]  /*3170*/  ISETP.GE.AND P3, PT, R26.reuse, 0x52, PT ;  /* 0x000000521a00780c */ /* 0x040fe40003f66270 */
[----:B------:R-:W-:Y:S02]  /*3180*/  ISETP.GE.AND P6, PT, R26, 0x1, PT ;  /* 0x000000011a00780c */ /* 0x000fe40003fc6270 */
[----:B------:R-:W-:-:S04]  /*3190*/  ISETP.GT.AND P4, PT, R7, 0x51, !P3 ;  /* 0x000000510700780c */ /* 0x000fc80005f84270 */
[----:B------:R-:W-:-:S04]  /*31a0*/  ISETP.LT.OR P4, PT, R6, 0x52, P4 ;  /* 0x000000520600780c */ /* 0x000fc80002781670 */
[----:B------:R-:W-:Y:S02]  /*31b0*/  FSEL R31, R31, -INF , !P4 ;  /* 0xff8000001f1f7808 */ /* 0x000fe40006000000 */
[----:B------:R-:W-:-:S04]  /*31c0*/  ISETP.GE.AND P4, PT, R26, 0x59, PT ;  /* 0x000000591a00780c */ /* 0x000fc80003f86270 */
[----:B------:R-:W-:-:S04]  /*31d0*/  ISETP.GT.AND P5, PT, R7, 0x58, !P4 ;  /* 0x000000580700780c */ /* 0x000fc800067a4270 */
[----:B------:R-:W-:-:S04]  /*31e0*/  ISETP.LT.OR P5, PT, R6, 0x59, P5 ;  /* 0x000000590600780c */ /* 0x000fc80002fa1670 */
[----:B------:R-:W-:Y:S02]  /*31f0*/  FSEL R25, R68, -INF , !P5 ;  /* 0xff80000044197808 */ /* 0x000fe40006800000 */
[----:B------:R-:W-:-:S04]  /*3200*/  ISETP.GT.AND P5, PT, R7, RZ, !P6 ;  /* 0x000000ff0700720c */ /* 0x000fc800077a4270 */
[----:B------:R-:W-:-:S04]  /*3210*/  ISETP.LT.OR P5, PT, R6, 0x1, P5 ;  /* 0x000000010600780c */ /* 0x000fc80002fa1670 */
[----:B------:R-:W-:Y:S02]  /*3220*/  FSEL R36, R21, -INF , !P5 ;  /* 0xff80000015247808 */ /* 0x000fe40006800000 */
[----:B------:R-:W-:-:S04]  /*3230*/  ISETP.GE.AND P5, PT, R26, 0x5a, PT ;  /* 0x0000005a1a00780c */ /* 0x000fc80003fa6270 */
[----:B------:R-:W-:Y:S02]  /*3240*/  P2R R64, PR, RZ, 0x20 ;  /* 0x00000020ff407803 */ /* 0x000fe40000000000 */
[----:B------:R-:W-:-:S04]  /*3250*/  ISETP.GT.AND P5, PT, R7, 0x59, !P5 ;  /* 0x000000590700780c */ /* 0x000fc80006fa4270 */
[----:B------:R-:W-:Y:S01]  /*3260*/  ISETP.LT.OR P5, PT, R6, 0x5a, P5 ;  /* 0x0000005a0600780c */ /* 0x000fe20002fa1670 */
[----:B------:R-:W-:-:S03]  /*3270*/  VIADD R6, R5, 0x8 ;  /* 0x0000000805067836 */ /* 0x000fc60000000000 */
[----:B------:R-:W-:Y:S01]  /*3280*/  FSEL R29, R69, -INF , !P5 ;  /* 0xff800000451d7808 */ /* 0x000fe20006800000 */
[----:B------:R-:W-:Y:S01]  /*3290*/  IMAD.IADD R28, R43, 0x1, R6 ;  /* 0x000000012b1c7824 */ /* 0x000fe200078e0206 */
[----:B------:R-:W-:Y:S02]  /*32a0*/  PLOP3.LUT P5, PT, PT, PT, UP0, 0x40, 0x0 ;  /* 0x000000000000781c */ /* 0x000fe40003fae808 */
[----:B------:R-:W-:-:S11]  /*32b0*/  VIADDMNMX R26, R6, R39, R30, PT ;  /* 0x00000027061a7246 */ /* 0x000fd6000380011e */
[----:B------:R-:W-:Y:S05]  /*32c0*/  @P5 BRA `(.L_x_883) ;  /* 0x0000000000605947 */ /* 0x000fea0003800000 */
        /* <DEDUP_REMOVED lines=9> */
[----:B------:R-:W-:Y:S01]  /*3360*/  @P5 IMAD.HI.U32 R7, R18, UR6, RZ ;  /* 0x0000000612075c27 */ /* 0x000fe2000f8e00ff */
[----:B------:R-:W-:-:S13]  /*3370*/  PLOP3.LUT P5, PT, PT, PT, UP1, 0x80, 0x0 ;  /* 0x000000000000781c */ /* 0x000fda0003faf018 */
[----:B------:R-:W-:-:S04]  /*3380*/  @P5 SHF.R.U32.HI R18, RZ, UR7, R7 ;  /* 0x00000007ff125c19 */ /* 0x000fc80008011607 */
[----:B------:R-:W-:Y:S01]  /*3390*/  LOP3.LUT R18, RZ, R18, RZ, 0x33, !PT ;  /* 0x00000012ff127212 */ /* 0x000fe200078e33ff */
[----:B------:R-:W-:Y:S06]  /*33a0*/  BRA `(.L_x_886) ;  /* 0x0000000000187947 */ /* 0x000fec0003800000 */
.L_x_885:
[----:B------:R-:W-:-:S06]  /*33b0*/  UISETP.NE.AND UP1, UPT, UR5, 0x1, UPT ;  /* 0x000000010500788c */ /* 0x000fcc000bf25270 */
[----:B------:R-:W-:-:S05]  /*33c0*/  PLOP3.LUT P5, PT, PT, PT, UP1, 0x80, 0x0 ;  /* 0x000000000000781c */ /* 0x000fca0003faf018 */
[----:B------:R-:W-:-:S08]  /*33d0*/  @UP1 ULDC.64 UR6, c[0x0][0x9e8] ;  /* 0x00027a0000061ab9 */ /* 0x000fd00000000a00 */
[----:B------:R-:W-:Y:S01]  /*33e0*/  @P5 IMAD.HI.U32 R7, R18, UR6, RZ ;  /* 0x0000000612075c27 */ /* 0x000fe2000f8e00ff */
[----:B------:R-:W-:-:S13]  /*33f0*/  PLOP3.LUT P5, PT, PT, PT, UP1, 0x80, 0x0 ;  /* 0x000000000000781c */ /* 0x000fda0003faf018 */
[----:B------:R-:W-:-:S07]  /*3400*/  @P5 SHF.R.U32.HI R18, RZ, UR7, R7 ;  /* 0x00000007ff125c19 */ /* 0x000fce0008011607 */
.L_x_886:
[----:B------:R-:W-:Y:S05]  /*3410*/  BSYNC B0 ;  /* 0x0000000000007941 */ /* 0x000fea0003800000 */
.L_x_884:
[----:B------:R-:W-:-:S05]  /*3420*/  IMAD R7, R18, UR5, R47 ;  /* 0x0000000512077c24 */ /* 0x000fca000f8e022f */
[----:B------:R-:W-:Y:S02]  /*3430*/  VIMNMX R28, R28, R7, !PT ;  /* 0x000000071c1c7248 */ /* 0x000fe40007fe0100 */
[----:B------:R-:W-:-:S07]  /*3440*/  VIADDMNMX R26, R7, UR5, R26, PT ;  /* 0x00000005071a7c46 */ /* 0x000fce000b80011a */
.L_x_883:
[C---:B------:R-:W-:Y:S01]  /*3450*/  ISETP.GT.AND P1, PT, R28.reuse, 0x1, !P1 ;  /* 0x000000011c00780c */ /* 0x040fe20004f24270 */
[----:B------:R-:W-:Y:S01]  /*3460*/  ULDC UR6, c[0x0][0x988] ;  /* 0x0002620000067ab9 */ /* 0x000fe20000000800 */
[----:B------:R-:W-:Y:S01]  /*3470*/  ISETP.GT.AND P2, PT, R28, 0x8, !P2 ;  /* 0x000000081c00780c */ /* 0x000fe20005744270 */
[----:B------:R-:W-:Y:S01]  /*3480*/  IMAD.U32 R18, RZ, RZ, UR6 ;  /* 0x00000006ff127e24 */ /* 0x000fe2000f8e00ff */
[----:B------:R-:W-:Y:S01]  /*3490*/  ISETP.LT.OR P1, PT, R26, 0x2, P1 ;  /* 0x000000021a00780c */ /* 0x000fe20000f21670 */
[----:B------:R-:W-:Y:S01]  /*34a0*/  IMAD.IADD R15, R72, 0x1, -R15 ;  /* 0x00000001480f7824 */ /* 0x000fe200078e0a0f */
[----:B------:R-:W-:Y:S01]  /*34b0*/  ISETP.LT.OR P2, PT, R26, 0x9, P2 ;  /* 0x000000091a00780c */ /* 0x000fe20001741670 */
[----:B------:R-:W-:Y:S01]  /*34c0*/  VIADD R19, R19, 0xfffffffe ;  /* 0xfffffffe13137836 */ /* 0x000fe20000000000 */
[----:B------:R-:W-:Y:S02]  /*34d0*/  FSEL R30, R4, -INF , !P1 ;  /* 0xff800000041e7808 */ /* 0x000fe40004800000 */
[----:B------:R-:W-:-:S02]  /*34e0*/  ISETP.NE.AND P1, PT, R51, RZ, PT ;  /* 0x000000ff3300720c */ /* 0x000fc40003f25270 */
[----:B------:R-:W-:Y:S02]  /*34f0*/  FSEL R39, R27, -INF , !P2 ;  /* 0xff8000001b277808 */ /* 0x000fe40005000000 */
[----:B------:R-:W-:Y:S02]  /*3500*/  ISETP.GT.AND P1, PT, R28, 0x9, !P1 ;  /* 0x000000091c00780c */ /* 0x000fe40004f24270 */
[----:B------:R-:W-:Y:S02]  /*3510*/  ISETP.NE.AND P2, PT, R32, RZ, PT ;  /* 0x000000ff2000720c */ /* 0x000fe40003f45270 */
[----:B------:R-:W-:Y:S02]  /*3520*/  ISETP.LT.OR P1, PT, R26, 0xa, P1 ;  /* 0x0000000a1a00780c */ /* 0x000fe40000f21670 */
[----:B------:R-:W-:Y:S02]  /*3530*/  ISETP.NE.AND P5, PT, R59, RZ, PT ;  /* 0x000000ff3b00720c */ /* 0x000fe40003fa5270 */
[----:B------:R-:W-:-:S02]  /*3540*/  FSEL R41, R73, -INF , !P1 ;  /* 0xff80000049297808 */ /* 0x000fc40004800000 */
[----:B------:R-:W-:Y:S02]  /*3550*/  ISETP.NE.AND P1, PT, R55, RZ, PT ;  /* 0x000000ff3700720c */ /* 0x000fe40003f25270 */
[C---:B------:R-:W-:Y:S02]  /*3560*/  ISETP.GT.AND P6, PT, R28.reuse, RZ, !P6 ;  /* 0x000000ff1c00720c */ /* 0x040fe400077c4270 */
[----:B------:R-:W-:Y:S02]  /*3570*/  ISETP.GT.AND P1, PT, R28, 0x10, !P1 ;  /* 0x000000101c00780c */ /* 0x000fe40004f24270 */
[C---:B------:R-:W-:Y:S02]  /*3580*/  ISETP.LT.OR P6, PT, R26.reuse, 0x1, P6 ;  /* 0x000000011a00780c */ /* 0x040fe400037c1670 */
[----:B------:R-:W-:Y:S02]  /*3590*/  ISETP.LT.OR P1, PT, R26, 0x11, P1 ;  /* 0x000000111a00780c */ /* 0x000fe40000f21670 */
[----:B------:R-:W-:-:S02]  /*35a0*/  ISETP.GT.AND P3, PT, R28, 0x51, !P3 ;  /* 0x000000511c00780c */ /* 0x000fc40005f64270 */
[----:B------:R-:W-:Y:S02]  /*35b0*/  FSEL R43, R34, -INF , !P1 ;  /* 0xff800000222b7808 */ /* 0x000fe40004800000 */
[----:B------:R-:W-:Y:S02]  /*35c0*/  ISETP.GT.AND P1, PT, R28, 0x11, !P2 ;  /* 0x000000111c00780c */ /* 0x000fe40005724270 */
[----:B------:R-:W-:Y:S02]  /*35d0*/  ISETP.NE.AND P2, PT, R49, RZ, PT ;  /* 0x000000ff3100720c */ /* 0x000fe40003f45270 */
[----:B------:R-:W-:Y:S02]  /*35e0*/  ISETP.LT.OR P1, PT, R26, 0x12, P1 ;  /* 0x000000121a00780c */ /* 0x000fe40000f21670 */
[----:B------:R-:W-:Y:S02]  /*35f0*/  ISETP.GT.AND P4, PT, R28, 0x58, !P4 ;  /* 0x000000581c00780c */ /* 0x000fe40006784270 */
[----:B------:R-:W-:-:S02]  /*3600*/  FSEL R45, R74, -INF , !P1 ;  /* 0xff8000004a2d7808 */ /* 0x000fc40004800000 */
[----:B------:R-:W-:Y:S02]  /*3610*/  ISETP.GT.AND P1, PT, R28, 0x18, !P5 ;  /* 0x000000181c00780c */ /* 0x000fe40006f24270 */
[----:B------:R-:W-:Y:S02]  /*3620*/  ISETP.NE.AND P5, PT, R53, RZ, PT ;  /* 0x000000ff3500720c */ /* 0x000fe40003fa5270 */
[C---:B------:R-:W-:Y:S02]  /*3630*/  ISETP.LT.OR P1, PT, R26.reuse, 0x19, P1 ;  /* 0x000000191a00780c */ /* 0x040fe40000f21670 */
[----:B------:R-:W-:Y:S02]  /*3640*/  ISETP.LT.OR P3, PT, R26, 0x52, P3 ;  /* 0x000000521a00780c */ /* 0x000fe40001f61670 */
[----:B------:R-:W-:Y:S02]  /*3650*/  FSEL R47, R38, -INF , !P1 ;  /* 0xff800000262f7808 */ /* 0x000fe40004800000 */
[----:B------:R-:W-:-:S02]  /*3660*/  ISETP.NE.AND P1, PT, R61, RZ, PT ;  /* 0x000000ff3d00720c */ /* 0x000fc40003f25270 */
[----:B------:R-:W-:Y:S02]  /*3670*/  ISETP.LT.OR P4, PT, R26, 0x59, P4 ;  /* 0x000000591a00780c */ /* 0x000fe40002781670 */
[----:B------:R-:W-:Y:S02]  /*3680*/  ISETP.GT.AND P1, PT, R28, 0x19, !P1 ;  /* 0x000000191c00780c */ /* 0x000fe40004f24270 */
[----:B------:R-:W-:Y:S02]  /*3690*/  FSEL R73, R20, -INF , !P4 ;  /* 0xff80000014497808 */ /* 0x000fe40006000000 */
[----:B------:R-:W-:-:S04]  /*36a0*/  ISETP.LT.OR P1, PT, R26, 0x1a, P1 ;  /* 0x0000001a1a00780c */ /* 0x000fc80000f21670 */
[----:B------:R-:W-:Y:S02]  /*36b0*/  FSEL R49, R75, -INF , !P1 ;  /* 0xff8000004b317808 */ /* 0x000fe40004800000 */
[----:B------:R-:W-:Y:S02]  /*36c0*/  ISETP.NE.AND P1, PT, R37, RZ, PT ;  /* 0x000000ff2500720c */ /* 0x000fe40003f25270 */
[----:B------:R-:W-:Y:S02]  /*36d0*/  FSEL R37, R0, -INF , !P6 ;  /* 0xff80000000257808 */ /* 0x000fe40007000000 */
[----:B------:R-:W-:Y:S02]  /*36e0*/  FMNMX.FTZ R0, R36, R66, !PT ;  /* 0x0000004224007209 */ /* 0x000fe40007810000 */
[----:B------:R-:W-:Y:S02]  /*36f0*/  ISETP.GT.AND P1, PT, R28, 0x20, !P1 ;  /* 0x000000201c00780c */ /* 0x000fe40004f24270 */
[----:B------:R-:W-:-:S02]  /*3700*/  FMNMX.FTZ R0, R70, R0, !PT ;  /* 0x0000000046007209 */ /* 0x000fc40007810000 */
[----:B------:R-:W-:Y:S02]  /*3710*/  ISETP.LT.OR P1, PT, R26, 0x21, P1 ;  /* 0x000000211a00780c */ /* 0x000fe40000f21670 */
[----:B------:R-:W-:Y:S02]  /*3720*/  FMNMX.FTZ R0, R82, R0, !PT ;  /* 0x0000000052007209 */ /* 0x000fe40007810000 */
[----:B------:R-:W-:Y:S02]  /*3730*/  FSEL R51, R42, -INF , !P1 ;  /* 0xff8000002a337808 */ /* 0x000fe40004800000 */
[----:B------:R-:W-:Y:S02]  /*3740*/  FMNMX.FTZ R0, R84, R0, !PT ;  /* 0x0000000054007209 */ /* 0x000fe40007810000 */
[----:B------:R-:W-:Y:S02]  /*3750*/  ISETP.NE.AND P1, PT, R40, RZ, PT ;  /* 0x000000ff2800720c */ /* 0x000fe40003f25270 */
[----:B------:R-:W-:-:S02]  /*3760*/  FMNMX.FTZ R0, R86, R0, !PT ;  /* 0x0000000056007209 */ /* 0x000fc40007810000 */
[----:B------:R-:W-:Y:S02]  /*3770*/  ISETP.GT.AND P1, PT, R28, 0x21, !P1 ;  /* 0x000000211c00780c */ /* 0x000fe40004f24270 */
[----:B------:R-:W-:Y:S02]  /*3780*/  FMNMX.FTZ R0, R88, R0, !PT ;  /* 0x0000000058007209 */ /* 0x000fe40007810000 */
[----:B------:R-:W-:Y:S02]  /*3790*/  ISETP.LT.OR P1, PT, R26, 0x22, P1 ;  /* 0x000000221a00780c */ /* 0x000fe40000f21670 */
[----:B------:R-:W-:Y:S02]  /*37a0*/  FMNMX.FTZ R0, R90, R0, !PT ;  /* 0x000000005a007209 */ /* 0x000fe40007810000 */
[----:B------:R-:W-:Y:S02]  /*37b0*/  FSEL R53, R76, -INF , !P1 ;  /* 0xff8000004c357808 */ /* 0x000fe40004800000 */
[----:B------:R-:W-:-:S02]  /*37c0*/  FMNMX.FTZ R0, R92, R0, !PT ;  /* 0x000000005c007209 */ /* 0x000fc40007810000 */
[----:B------:R-:W-:Y:S02]  /*37d0*/  ISETP.NE.AND P1, PT, R63, RZ, PT ;  /* 0x000000ff3f00720c */ /* 0x000fe40003f25270 */
[----:B------:R-:W-:Y:S02]  /*37e0*/  FMNMX.FTZ R0, R94, R0, !PT ;  /* 0x000000005e007209 */ /* 0x000fe40007810000 */
[----:B------:R-:W-:Y:S02]  /*37f0*/  ISETP.GT.AND P1, PT, R28, 0x28, !P1 ;  /* 0x000000281c00780c */ /* 0x000fe40004f24270 */
[----:B------:R-:W-:Y:S02]  /*3800*/  FMNMX.FTZ R0, R44, R0, !PT ;  /* 0x000000002c007209 */ /* 0x000fe40007810000 */
[----:B------:R-:W-:Y:S02]  /*3810*/  ISETP.LT.OR P1, PT, R26, 0x29, P1 ;  /* 0x000000291a00780c */ /* 0x000fe40000f21670 */
[----:B------:R-:W-:-:S02]  /*3820*/  FMNMX.FTZ R0, R96, R0, !PT ;  /* 0x0000000060007209 */ /* 0x000fc40007810000 */
[----:B------:R-:W-:Y:S02]  /*3830*/  FSEL R55, R46, -INF , !P1 ;  /* 0xff8000002e377808 */ /* 0x000fe40004800000 */
[----:B------:R-:W-:Y:S02]  /*3840*/  FMNMX.FTZ R0, R48, R0, !PT ;  /* 0x0000000030007209 */ /* 0x000fe40007810000 */
[----:B------:R-:W-:Y:S02]  /*3850*/  ISETP.NE.AND P1, PT, R65, RZ, PT ;  /* 0x000000ff4100720c */ /* 0x000fe40003f25270 */
        /* <DEDUP_REMOVED lines=22> */
[----:B------:R-:W-:Y:S01]  /*39c0*/  ISETP.NE.AND P1, PT, R81, RZ, PT ;  /* 0x000000ff5100720c */ /* 0x000fe20003f25270 */
[----:B------:R-:W1:Y:S01]  /*39d0*/  SHFL.BFLY PT, R65, R0, 0x2, 0x1f ;  /* 0x0c401f0000417f89 */ /* 0x000e6200000e0000 */
[----:B------:R-:W-:Y:S02]  /*39e0*/  ISETP.NE.AND P6, PT, R87, RZ, PT ;  /* 0x000000ff5700720c */ /* 0x000fe40003fc5270 */
[----:B------:R-:W-:Y:S02]  /*39f0*/  ISETP.GT.AND P1, PT, R28, 0x38, !P1 ;  /* 0x000000381c00780c */ /* 0x000fe40004f24270 */
[----:B------:R-:W-:Y:S02]  /*3a00*/  FSEL R71, R3, -INF , !P3 ;  /* 0xff80000003477808 */ /* 0x000fe40005800000 */
[----:B------:R-:W-:-:S04]  /*3a10*/  ISETP.LT.OR P1, PT, R26, 0x39, P1 ;  /* 0x000000391a00780c */ /* 0x000fc80000f21670 */
[----:B------:R-:W-:Y:S02]  /*3a20*/  FSEL R63, R54, -INF , !P1 ;  /* 0xff800000363f7808 */ /* 0x000fe40004800000 */
[----:B------:R-:W-:-:S04]  /*3a30*/  ISETP.NE.AND P1, PT, R83, RZ, PT ;  /* 0x000000ff5300720c */ /* 0x000fc80003f25270 */
[----:B------:R-:W-:-:S04]  /*3a40*/  ISETP.GT.AND P1, PT, R28, 0x39, !P1 ;  /* 0x000000391c00780c */ /* 0x000fc80004f24270 */
[----:B------:R-:W-:Y:S02]  /*3a50*/  ISETP.LT.OR P1, PT, R26, 0x3a, P1 ;  /* 0x0000003a1a00780c */ /* 0x000fe40000f21670 */
[----:B-1----:R-:W-:Y:S02]  /*3a60*/  FMNMX.FTZ R32, R0, R65, !PT ;  /* 0x0000004100207209 */ /* 0x002fe40007810000 */
[----:B------:R-:W-:Y:S02]  /*3a70*/  FMNMX.FTZ R0, R37, R30, !PT ;  /* 0x0000001e25007209 */ /* 0x000fe40007810000 */
[----:B------:R-:W-:Y:S01]  /*3a80*/  FSEL R27, R79, -INF , !P1 ;  /* 0xff8000004f1b7808 */ /* 0x000fe20004800000 */
[----:B------:R-:W1:Y:S01]  /*3a90*/  SHFL.BFLY PT, R65, R32, 0x1, 0x1f ;  /* 0x0c201f0020417f89 */ /* 0x000e6200000e0000 */
[----:B------:R-:W-:Y:S02]  /*3aa0*/  FMNMX.FTZ R0, R39, R0, !PT ;  /* 0x0000000027007209 */ /* 0x000fe40007810000 */
[----:B------:R-:W-:-:S02]  /*3ab0*/  ISETP.GT.AND P1, PT, R28, 0x40, !P2 ;  /* 0x000000401c00780c */ /* 0x000fc40005724270 */
[----:B------:R-:W-:Y:S02]  /*3ac0*/  FMNMX.FTZ R0, R41, R0, !PT ;  /* 0x0000000029007209 */ /* 0x000fe40007810000 */
[----:B------:R-:W-:Y:S02]  /*3ad0*/  ISETP.LT.OR P1, PT, R26, 0x41, P1 ;  /* 0x000000411a00780c */ /* 0x000fe40000f21670 */
[----:B------:R-:W-:Y:S02]  /*3ae0*/  FMNMX.FTZ R0, R43, R0, !PT ;  /* 0x000000002b007209 */ /* 0x000fe40007810000 */
[----:B------:R-:W-:Y:S02]  /*3af0*/  FSEL R21, R58, -INF , !P1 ;  /* 0xff8000003a157808 */ /* 0x000fe40004800000 */
[----:B------:R-:W-:Y:S02]  /*3b00*/  FMNMX.FTZ R0, R45, R0, !PT ;  /* 0x000000002d007209 */ /* 0x000fe40007810000 */
[----:B------:R-:W-:-:S02]  /*3b10*/  ISETP.GT.AND P1, PT, R28, 0x41, !P5 ;  /* 0x000000411c00780c */ /* 0x000fc40006f24270 */
[----:B------:R-:W-:Y:S02]  /*3b20*/  FMNMX.FTZ R0, R47, R0, !PT ;  /* 0x000000002f007209 */ /* 0x000fe40007810000 */
[----:B------:R-:W-:Y:S02]  /*3b30*/  ISETP.LT.OR P1, PT, R26, 0x42, P1 ;  /* 0x000000421a00780c */ /* 0x000fe40000f21670 */
[----:B------:R-:W-:Y:S02]  /*3b40*/  FMNMX.FTZ R0, R49, R0, !PT ;  /* 0x0000000031007209 */ /* 0x000fe40007810000 */
[----:B------:R-:W-:Y:S02]  /*3b50*/  FSEL R7, R80, -INF , !P1 ;  /* 0xff80000050077808 */ /* 0x000fe40004800000 */
[----:B------:R-:W-:Y:S02]  /*3b60*/  FMNMX.FTZ R0, R51, R0, !PT ;  /* 0x0000000033007209 */ /* 0x000fe40007810000 */
[----:B-1----:R-:W-:-:S02]  /*3b70*/  FMNMX.FTZ R4, R32, R65, !PT ;  /* 0x0000004120047209 */ /* 0x002fc40007810000 */
[----:B------:R-:W-:Y:S02]  /*3b80*/  FMNMX.FTZ R0, R53, R0, !PT ;  /* 0x0000000035007209 */ /* 0x000fe40007810000 */
[C---:B------:R-:W-:Y:S01]  /*3b90*/  FSETP.NEU.FTZ.AND P1, PT, R4.reuse, -INF , PT ;  /* 0xff8000000400780b */ /* 0x040fe20003f3d000 */
[----:B------:R-:W-:Y:S01]  /*3ba0*/  FMUL.FTZ R34, R4, R18 ;  /* 0x0000001204227220 */ /* 0x000fe20000410000 */
[----:B------:R-:W-:Y:S02]  /*3bb0*/  FMNMX.FTZ R0, R55, R0, !PT ;  /* 0x0000000037007209 */ /* 0x000fe40007810000 */
[----:B------:R-:W-:Y:S02]  /*3bc0*/  ISETP.NE.AND P5, PT, R85, RZ, PT ;  /* 0x000000ff5500720c */ /* 0x000fe40003fa5270 */
[----:B------:R-:W-:Y:S02]  /*3bd0*/  FMNMX.FTZ R0, R57, R0, !PT ;  /* 0x0000000039007209 */ /* 0x000fe40007810000 */
[----:B------:R-:W-:-:S02]  /*3be0*/  FSEL R77, R34, RZ, P1 ;  /* 0x000000ff224d7208 */ /* 0x000fc40000800000 */
[----:B------:R-:W-:Y:S02]  /*3bf0*/  FMNMX.FTZ R0, R59, R0, !PT ;  /* 0x000000003b007209 */ /* 0x000fe40007810000 */
[----:B------:R-:W-:Y:S01]  /*3c00*/  ISETP.GT.AND P1, PT, R28, 0x48, !P5 ;  /* 0x000000481c00780c */ /* 0x000fe20006f24270 */
[--C-:B------:R-:W-:Y:S01]  /*3c10*/  FFMA.FTZ R32, R36, R18, -R77.reuse ;  /* 0x0000001224207223 */ /* 0x100fe2000001084d */
[----:B------:R-:W-:Y:S01]  /*3c20*/  FMNMX.FTZ R0, R61, R0, !PT ;  /* 0x000000003d007209 */ /* 0x000fe20007810000 */
[-CC-:B------:R-:W-:Y:S01]  /*3c30*/  FFMA.FTZ R34, R66, R18.reuse, -R77.reuse ;  /* 0x0000001242227223 */ /* 0x180fe2000001084d */
[----:B------:R-:W-:Y:S01]  /*3c40*/  ISETP.LT.OR P1, PT, R26, 0x49, P1 ;  /* 0x000000491a00780c */ /* 0x000fe20000f21670 */
[--C-:B------:R-:W-:Y:S01]  /*3c50*/  FFMA.FTZ R36, R70, R18, -R77.reuse ;  /* 0x0000001246247223 */ /* 0x100fe2000001084d */
[----:B------:R-:W-:Y:S01]  /*3c60*/  FMNMX.FTZ R0, R63, R0, !PT ;  /* 0x000000003f007209 */ /* 0x000fe20007810000 */
[----:B------:R-:W-:Y:S01]  /*3c70*/  MUFU.EX2 R32, R32 ;  /* 0x0000002000207308 */ /* 0x000fe20000000800 */
[----:B------:R-:W-:Y:S01]  /*3c80*/  FSEL R65, R62, -INF , !P1 ;  /* 0xff8000003e417808 */ /* 0x000fe20004800000 */
[--C-:B------:R-:W-:Y:S01]  /*3c90*/  FFMA.FTZ R38, R82, R18, -R77.reuse ;  /* 0x0000001252267223 */ /* 0x100fe2000001084d */
[----:B------:R-:W-:Y:S01]  /*3ca0*/  FMNMX.FTZ R0, R27, R0, !PT ;  /* 0x000000001b007209 */ /* 0x000fe20007810000 */
[-CC-:B------:R-:W-:Y:S01]  /*3cb0*/  FFMA.FTZ R40, R84, R18.reuse, -R77.reuse ;  /* 0x0000001254287223 */ /* 0x180fe2000001084d */
[----:B------:R-:W-:Y:S01]  /*3cc0*/  ISETP.NE.AND P2, PT, R89, RZ, PT ;  /* 0x000000ff5900720c */ /* 0x000fe20003f45270 */
[--C-:B------:R-:W-:Y:S01]  /*3cd0*/  FFMA.FTZ R29, R29, R18, -R77.reuse ;  /* 0x000000121d1d7223 */ /* 0x100fe2000001084d */
[----:B------:R-:W-:Y:S01]  /*3ce0*/  ISETP.GT.AND P1, PT, R28, 0x49, !P6 ;  /* 0x000000491c00780c */ /* 0x000fe20007724270 */
[----:B------:R1:W2:Y:S01]  /*3cf0*/  MUFU.EX2 R79, R34 ;  /* 0x00000022004f7308 */ /* 0x0002a20000000800 */
[----:B------:R-:W-:Y:S01]  /*3d00*/  FMNMX.FTZ R0, R21, R0, !PT ;  /* 0x0000000015007209 */ /* 0x000fe20007810000 */
[-CC-:B------:R-:W-:Y:S01]  /*3d10*/  FFMA.FTZ R42, R88, R18.reuse, -R77.reuse ;  /* 0x00000012582a7223 */ /* 0x180fe2000001084d */
[----:B------:R-:W-:Y:S01]  /*3d20*/  ISETP.GT.AND P2, PT, R28, 0x50, !P2 ;  /* 0x000000501c00780c */ /* 0x000fe20005744270 */
[-CC-:B------:R-:W-:Y:S01]  /*3d30*/  FFMA.FTZ R20, R96, R18.reuse, -R77.reuse ;  /* 0x0000001260147223 */ /* 0x180fe2000001084d */
[C---:B------:R-:W-:Y:S01]  /*3d40*/  ISETP.LT.OR P1, PT, R26.reuse, 0x4a, P1 ;  /* 0x0000004a1a00780c */ /* 0x040fe20000f21670 */
[--C-:B------:R-:W-:Y:S01]  /*3d50*/  FFMA.FTZ R31, R31, R18, -R77.reuse ;  /* 0x000000121f1f7223 */ /* 0x100fe2000001084d */
[----:B------:R-:W-:Y:S01]  /*3d60*/  FMNMX.FTZ R0, R7, R0, !PT ;  /* 0x0000000007007209 */ /* 0x000fe20007810000 */
[----:B------:R-:W-:Y:S01]  /*3d70*/  MUFU.EX2 R36, R36 ;  /* 0x0000002400247308 */ /* 0x000fe20000000800 */
[----:B------:R-:W-:Y:S01]  /*3d80*/  ISETP.LT.OR P2, PT, R26, 0x51, P2 ;  /* 0x000000511a00780c */ /* 0x000fe20001741670 */
[-CC-:B-1----:R-:W-:Y:S01]  /*3d90*/  FFMA.FTZ R34, R86, R18.reuse, -R77.reuse ;  /* 0x0000001256227223 */ /* 0x182fe2000001084d */
[----:B------:R-:W-:Y:S01]  /*3da0*/  FSEL R67, R2, -INF , !P1 ;  /* 0xff80000002437808 */ /* 0x000fe20004800000 */
[--C-:B------:R-:W-:Y:S01]  /*3db0*/  FFMA.FTZ R2, R92, R18, -R77.reuse ;  /* 0x000000125c027223 */ /* 0x100fe2000001084d */
[----:B------:R-:W-:Y:S01]  /*3dc0*/  FMNMX.FTZ R0, R65, R0, !PT ;  /* 0x0000000041007209 */ /* 0x000fe20007810000 */
[-CC-:B------:R-:W-:Y:S01]  /*3dd0*/  FFMA.FTZ R35, R35, R18.reuse, -R77.reuse ;  /* 0x0000001223237223 */ /* 0x180fe2000001084d */
[----:B------:R-:W-:Y:S01]  /*3de0*/  ISETP.NE.AND P5, PT, R64, RZ, PT ;  /* 0x000000ff4000720c */ /* 0x000fe20003fa5270 */
[----:B------:R1:W-:Y:S01]  /*3df0*/  MUFU.EX2 R180, R2 ;  /* 0x0000000200b47308 */ /* 0x0003e20000000800 */
[----:B------:R-:W-:Y:S01]  /*3e00*/  FSEL R69, R14, -INF , !P2 ;  /* 0xff8000000e457808 */ /* 0x000fe20005000000 */
[--C-:B------:R-:W-:Y:S01]  /*3e10*/  FFMA.FTZ R14, R94, R18, -R77.reuse ;  /* 0x000000125e0e7223 */ /* 0x100fe2000001084d */
[----:B------:R-:W-:Y:S01]  /*3e20*/  FMNMX.FTZ R0, R67, R0, !PT ;  /* 0x0000000043007209 */ /* 0x000fe20007810000 */
[-CC-:B------:R-:W-:Y:S01]  /*3e30*/  FFMA.FTZ R33, R33, R18.reuse, -R77.reuse ;  /* 0x0000001221217223 */ /* 0x180fe2000001084d */
[----:B------:R-:W-:Y:S01]  /*3e40*/  ISETP.GT.AND P5, PT, R28, 0x59, !P5 ;  /* 0x000000591c00780c */ /* 0x000fe20006fa4270 */
[--C-:B------:R-:W-:Y:S01]  /*3e50*/  FFMA.FTZ R28, R100, R18, -R77.reuse ;  /* 0x00000012641c7223 */ /* 0x100fe2000001084d */
[----:B------:R-:W-:Y:S01]  /*3e60*/  FMNMX.FTZ R0, R69, R0, !PT ;  /* 0x0000000045007209 */ /* 0x000fe20007810000 */
[----:B------:R3:W4:Y:S01]  /*3e70*/  MUFU.EX2 R81, R38 ;  /* 0x0000002600517308 */ /* 0x0007220000000800 */
[----:B------:R-:W-:Y:S01]  /*3e80*/  ISETP.LT.OR P5, PT, R26, 0x5a, P5 ;  /* 0x0000005a1a00780c */ /* 0x000fe20002fa1670 */
[--C-:B-1----:R-:W-:Y:S01]  /*3e90*/  FFMA.FTZ R2, R44, R18, -R77.reuse ;  /* 0x000000122c027223 */ /* 0x102fe2000001084d */
[----:B------:R-:W-:Y:S01]  /*3ea0*/  FMNMX.FTZ R0, R71, R0, !PT ;  /* 0x0000000047007209 */ /* 0x000fe20007810000 */
[-CC-:B------:R-:W-:Y:S01]  /*3eb0*/  FFMA.FTZ R26, R52, R18.reuse, -R77.reuse ;  /* 0x00000012341a7223 */ /* 0x180fe2000001084d */
[----:B------:R-:W-:Y:S01]  /*3ec0*/  FSEL R75, R24, -INF , !P5 ;  /* 0xff800000184b7808 */ /* 0x000fe20006800000 */
[--C-:B------:R-:W-:Y:S01]  /*3ed0*/  FFMA.FTZ R24, R48, R18, -R77.reuse ;  /* 0x0000001230187223 */ /* 0x100fe2000001084d */
[----:B------:R-:W-:Y:S01]  /*3ee0*/  FMNMX.FTZ R0, R73, R0, !PT ;  /* 0x0000000049007209 */ /* 0x000fe20007810000 */
[----:B------:R-:W-:Y:S01]  /*3ef0*/  MUFU.EX2 R182, R2 ;  /* 0x0000000200b67308 */ /* 0x000fe20000000800 */
[--C-:B---3--:R-:W-:Y:S01]  /*3f00*/  FFMA.FTZ R38, R90, R18, -R77.reuse ;  /* 0x000000125a267223 */ /* 0x108fe2000001084d */
[----:B--2---:R-:W-:Y:S01]  /*3f10*/  F2FP.BF16.F32.PACK_AB R188, R79, R32 ;  /* 0x000000204fbc723e */ /* 0x004fe200000010ff */
[----:B------:R-:W-:Y:S01]  /*3f20*/  FFMA.FTZ R25, R25, R18, -R77 ;  /* 0x0000001219197223 */ /* 0x000fe2000001084d */
[----:B------:R-:W-:-:S04]  /*3f30*/  FMNMX.FTZ R0, R75, R0, !PT ;  /* 0x000000004b007209 */ /* 0x000fc80007810000 */
[----:B------:R-:W-:Y:S01]  /*3f40*/  MUFU.EX2 R40, R40 ;  /* 0x0000002800287308 */ /* 0x000fe20000000800 */
[----:B------:R-:W1:Y:S01]  /*3f50*/  SHFL.BFLY PT, R3, R0, 0x2, 0x1f ;  /* 0x0c401f0000037f89 */ /* 0x000e6200000e0000 */
[----:B----4-:R-:W-:-:S06]  /*3f60*/  F2FP.BF16.F32.PACK_AB R190, R81, R36 ;  /* 0x0000002451be723e */ /* 0x010fcc00000010ff */
[----:B------:R2:W3:Y:S08]  /*3f70*/  MUFU.EX2 R83, R34 ;  /* 0x0000002200537308 */ /* 0x0004f00000000800 */
[----:B------:R4:W-:Y:S01]  /*3f80*/  MUFU.EX2 R170, R29 ;  /* 0x0000001d00aa7308 */ /* 0x0009e20000000800 */
[----:B--2---:R-:W-:-:S07]  /*3f90*/  FFMA.FTZ R34, R56, R18, -R77 ;  /* 0x0000001238227223 */ /* 0x004fce000001084d */
[----:B------:R-:W2:Y:S01]  /*3fa0*/  MUFU.EX2 R42, R42 ;  /* 0x0000002a002a7308 */ /* 0x000ea20000000800 */
[----:B-1----:R-:W-:Y:S01]  /*3fb0*/  FMNMX.FTZ R2, R0, R3, !PT ;  /* 0x0000000300027209 */ /* 0x002fe20007810000 */
[----:B------:R-:W-:Y:S01]  /*3fc0*/  FFMA.FTZ R0, R102, R18, -R77 ;  /* 0x0000001266007223 */ /* 0x000fe2000001084d */
[----:B----4-:R-:W-:Y:S01]  /*3fd0*/  FADD.FTZ R29, R32, R79 ;  /* 0x0000004f201d7221 */ /* 0x010fe20000010000 */
[----:B---3--:R-:W-:Y:S02]  /*3fe0*/  F2FP.BF16.F32.PACK_AB R184, R83, R40 ;  /* 0x0000002853b8723e */ /* 0x008fe400000010ff */
[----:B------:R-:W1:Y:S01]  /*3ff0*/  SHFL.BFLY PT, R3, R2, 0x1, 0x1f ;  /* 0x0c201f0002037f89 */ /* 0x000e6200000e0000 */
[----:B------:R-:W-:Y:S01]  /*4000*/  FADD.FTZ R46, R36, R29 ;  /* 0x0000001d242e7221 */ /* 0x000fe20000010000 */
[----:B------:R-:W-:Y:S03]  /*4010*/  MUFU.EX2 R95, R0 ;  /* 0x00000000005f7308 */ /* 0x000fe60000000800 */
[----:B------:R-:W-:-:S04]  /*4020*/  FADD.FTZ R29, R81, R46 ;  /* 0x0000002e511d7221 */ /* 0x000fc80000010000 */
[----:B------:R-:W-:Y:S01]  /*4030*/  FADD.FTZ R48, R40, R29 ;  /* 0x0000001d28307221 */ /* 0x000fe20000010000 */
[----:B------:R-:W3:Y:S03]  /*4040*/  MUFU.EX2 R85, R38 ;  /* 0x0000002600557308 */ /* 0x000ee60000000800 */
[----:B------:R-:W-:-:S04]  /*4050*/  FADD.FTZ R29, R83, R48 ;  /* 0x00000030531d7221 */ /* 0x000fc80000010000 */
[----:B--2---:R-:W-:Y:S01]  /*4060*/  FADD.FTZ R50, R42, R29 ;  /* 0x0000001d2a327221 */ /* 0x004fe20000010000 */
[----:B------:R2:W-:Y:S01]  /*4070*/  MUFU.EX2 R87, R14 ;  /* 0x0000000e00577308 */ /* 0x0005e20000000800 */
[----:B-1----:R-:W-:-:S07]  /*4080*/  FMNMX.FTZ R3, R2, R3, !PT ;  /* 0x0000000302037209 */ /* 0x002fce0007810000 */
[----:B------:R-:W-:Y:S01]  /*4090*/  MUFU.EX2 R89, R20 ;  /* 0x0000001400597308 */ /* 0x000fe20000000800 */
[-C--:B--2---:R-:W-:Y:S01]  /*40a0*/  FFMA.FTZ R14, R98, R18.reuse, -R77 ;  /* 0x00000012620e7223 */ /* 0x084fe2000001084d */
[C---:B------:R-:W-:Y:S01]  /*40b0*/  FSETP.NEU.FTZ.AND P1, PT, R3.reuse, -INF , PT ;  /* 0xff8000000300780b */ /* 0x040fe20003f3d000 */
[----:B------:R-:W-:Y:S01]  /*40c0*/  FMUL.FTZ R0, R3, R18 ;  /* 0x0000001203007220 */ /* 0x000fe20000410000 */
[----:B---3--:R-:W-:-:S04]  /*40d0*/  F2FP.BF16.F32.PACK_AB R186, R85, R42 ;  /* 0x0000002a55ba723e */ /* 0x008fc800000010ff */
[----:B------:R-:W-:Y:S01]  /*40e0*/  FSEL R0, R0, RZ, P1 ;  /* 0x000000ff00007208 */ /* 0x000fe20000800000 */
[----:B------:R-:W-:Y:S01]  /*40f0*/  MUFU.EX2 R93, R28 ;  /* 0x0000001c005d7308 */ /* 0x000fe20000000800 */
[----:B------:R-:W-:-:S03]  /*4100*/  PLOP3.LUT P1, PT, PT, PT, UP0, 0x40, 0x0 ;  /* 0x000000000000781c */ /* 0x000fc60003f2e808 */
[-CC-:B------:R-:W-:Y:S01]  /*4110*/  FFMA.FTZ R37, R37, R18.reuse, -R0.reuse ;  /* 0x0000001225257223 */ /* 0x180fe20000010800 */
[-CC-:B------:R-:W-:Y:S01]  /*4120*/  FFMA.FTZ R30, R30, R18.reuse, -R0.reuse ;  /* 0x000000121e1e7223 */ /* 0x180fe20000010800 */
        /* <DEDUP_REMOVED lines=22> */
[-CC-:B------:R-:W-:Y:S01]  /*4290*/  FFMA.FTZ R71, R71, R18.reuse, -R0.reuse ;  /* 0x0000001247477223 */ /* 0x180fe20000010800 */
[-CC-:B------:R-:W-:Y:S01]  /*42a0*/  FFMA.FTZ R73, R73, R18.reuse, -R0.reuse ;  /* 0x0000001249497223 */ /* 0x180fe20000010800 */
[----:B------:R-:W-:-:S04]  /*42b0*/  FFMA.FTZ R75, R75, R18, -R0 ;  /* 0x000000124b4b7223 */ /* 0x000fc80000010800 */
[----:B------:R-:W3:Y:S01]  /*42c0*/  MUFU.EX2 R2, R41 ;  /* 0x0000002900027308 */ /* 0x000ee20000000800 */
[----:B-1----:R-:W-:Y:S01]  /*42d0*/  FADD.FTZ R48, R37, R30 ;  /* 0x0000001e25307221 */ /* 0x002fe20000010000 */
[----:B------:R-:W-:-:S06]  /*42e0*/  F2FP.BF16.F32.PACK_AB R189, R30, R37 ;  /* 0x000000251ebd723e */ /* 0x000fcc00000010ff */
[----:B------:R-:W-:Y:S01]  /*42f0*/  MUFU.EX2 R43, R43 ;  /* 0x0000002b002b7308 */ /* 0x000fe20000000800 */
[----:B--2---:R-:W-:-:S07]  /*4300*/  FADD.FTZ R29, R39, R48 ;  /* 0x00000030271d7221 */ /* 0x004fce0000010000 */
[----:B------:R-:W1:Y:S01]  /*4310*/  MUFU.EX2 R20, R45 ;  /* 0x0000002d00147308 */ /* 0x000e620000000800 */
[----:B---3--:R-:W-:-:S07]  /*4320*/  F2FP.BF16.F32.PACK_AB R191, R2, R39 ;  /* 0x0000002702bf723e */ /* 0x008fce00000010ff */
[----:B------:R-:W-:Y:S08]  /*4330*/  MUFU.EX2 R47, R47 ;  /* 0x0000002f002f7308 */ /* 0x000ff00000000800 */
[----:B------:R2:W-:Y:S01]  /*4340*/  MUFU.EX2 R168, R31 ;  /* 0x0000001f00a87308 */ /* 0x0005e20000000800 */
[----:B-1----:R-:W-:-:S07]  /*4350*/  F2FP.BF16.F32.PACK_AB R185, R20, R43 ;  /* 0x0000002b14b9723e */ /* 0x002fce00000010ff */
[----:B------:R-:W1:Y:S01]  /*4360*/  MUFU.EX2 R28, R49 ;  /* 0x00000031001c7308 */ /* 0x000e620000000800 */
[----:B--2---:R-:W-:Y:S01]  /*4370*/  FADD.FTZ R31, R85, R50 ;  /* 0x00000032551f7221 */ /* 0x004fe20000010000 */
[----:B------:R-:W-:-:S03]  /*4380*/  FADD.FTZ R50, R2, R29 ;  /* 0x0000001d02327221 */ /* 0x000fc60000010000 */
[----:B------:R-:W-:Y:S01]  /*4390*/  FADD.FTZ R52, R180, R31 ;  /* 0x0000001fb4347221 */ /* 0x000fe20000010000 */
[----:B------:R-:W-:Y:S01]  /*43a0*/  FADD.FTZ R29, R43, R50 ;  /* 0x000000322b1d7221 */ /* 0x000fe20000010000 */
[C---:B------:R-:W-:Y:S01]  /*43b0*/  F2FP.BF16.F32.PACK_AB R180, R87.reuse, R180 ;  /* 0x000000b457b4723e */ /* 0x040fe200000010ff */
[----:B------:R-:W-:Y:S01]  /*43c0*/  MUFU.EX2 R51, R51 ;  /* 0x0000003300337308 */ /* 0x000fe20000000800 */
[----:B------:R-:W-:Y:S01]  /*43d0*/  FADD.FTZ R31, R87, R52 ;  /* 0x00000034571f7221 */ /* 0x000fe20000010000 */
[----:B------:R-:W-:-:S03]  /*43e0*/  FADD.FTZ R50, R20, R29 ;  /* 0x0000001d14327221 */ /* 0x000fc60000010000 */
[----:B------:R-:W-:Y:S01]  /*43f0*/  FADD.FTZ R52, R182, R31 ;  /* 0x0000001fb6347221 */ /* 0x000fe20000010000 */
[C---:B------:R-:W-:Y:S02]  /*4400*/  F2FP.BF16.F32.PACK_AB R182, R89.reuse, R182 ;  /* 0x000000b659b6723e */ /* 0x040fe400000010ff */
[----:B------:R-:W2:Y:S01]  /*4410*/  MUFU.EX2 R38, R53 ;  /* 0x0000003500267308 */ /* 0x000ea20000000800 */
[----:B------:R-:W-:Y:S01]  /*4420*/  FADD.FTZ R29, R89, R52 ;  /* 0x00000034591d7221 */ /* 0x000fe20000010000 */
[----:B-1----:R-:W-:-:S06]  /*4430*/  F2FP.BF16.F32.PACK_AB R187, R28, R47 ;  /* 0x0000002f1cbb723e */ /* 0x002fcc00000010ff */
[----:B------:R-:W-:Y:S08]  /*4440*/  MUFU.EX2 R55, R55 ;  /* 0x0000003700377308 */ /* 0x000ff00000000800 */
[----:B------:R1:W-:Y:S01]  /*4450*/  MUFU.EX2 R48, R27 ;  /* 0x0000001b00307308 */ /* 0x0003e20000000800 */
[----:B--2---:R-:W-:-:S07]  /*4460*/  F2FP.BF16.F32.PACK_AB R181, R38, R51 ;  /* 0x0000003326b5723e */ /* 0x004fce00000010ff */
[----:B------:R-:W2:Y:S01]  /*4470*/  MUFU.EX2 R44, R57 ;  /* 0x00000039002c7308 */ /* 0x000ea20000000800 */
[----:B-1----:R-:W-:-:S04]  /*4480*/  FADD.FTZ R27, R47, R50 ;  /* 0x000000322f1b7221 */ /* 0x002fc80000010000 */
[----:B------:R-:W-:-:S03]  /*4490*/  FADD.FTZ R52, R28, R27 ;  /* 0x0000001b1c347221 */ /* 0x000fc60000010000 */
[----:B------:R-:W1:Y:S01]  /*44a0*/  MUFU.EX2 R24, R24 ;  /* 0x0000001800187308 */ /* 0x000e620000000800 */
[----:B------:R-:W-:-:S04]  /*44b0*/  FADD.FTZ R27, R51, R52 ;  /* 0x00000034331b7221 */ /* 0x000fc80000010000 */
[----:B------:R-:W-:-:S03]  /*44c0*/  FADD.FTZ R52, R38, R27 ;  /* 0x0000001b26347221 */ /* 0x000fc60000010000 */
[----:B------:R-:W-:Y:S01]  /*44d0*/  MUFU.EX2 R59, R59 ;  /* 0x0000003b003b7308 */ /* 0x000fe20000000800 */
[----:B--2---:R-:W-:-:S07]  /*44e0*/  F2FP.BF16.F32.PACK_AB R183, R44, R55 ;  /* 0x000000372cb7723e */ /* 0x004fce00000010ff */
[----:B------:R2:W3:Y:S01]  /*44f0*/  MUFU.EX2 R91, R14 ;  /* 0x0000000e005b7308 */ /* 0x0004e20000000800 */
[----:B-1----:R-:W-:-:S07]  /*4500*/  FADD.FTZ R54, R24, R29 ;  /* 0x0000001d18367221 */ /* 0x002fce0000010000 */
[----:B------:R-:W1:Y:S01]  /*4510*/  MUFU.EX2 R46, R61 ;  /* 0x0000003d002e7308 */ /* 0x000e620000000800 */
[----:B--2---:R-:W-:-:S07]  /*4520*/  FFMA.FTZ R14, R60, R18, -R77 ;  /* 0x000000123c0e7223 */ /* 0x004fce000001084d */
[----:B------:R-:W2:Y:S01]  /*4530*/  MUFU.EX2 R26, R26 ;  /* 0x0000001a001a7308 */ /* 0x000ea20000000800 */
[C---:B---3--:R-:W-:Y:S01]  /*4540*/  FADD.FTZ R29, R91.reuse, R54 ;  /* 0x000000365b1d7221 */ /* 0x048fe20000010000 */
[----:B------:R-:W-:-:S06]  /*4550*/  F2FP.BF16.F32.PACK_AB R176, R91, R24 ;  /* 0x000000185bb0723e */ /* 0x000fcc00000010ff */
[----:B------:R-:W3:Y:S01]  /*4560*/  MUFU.EX2 R63, R63 ;  /* 0x0000003f003f7308 */ /* 0x000ee20000000800 */
[----:B-1----:R-:W-:-:S07]  /*4570*/  F2FP.BF16.F32.PACK_AB R177, R46, R59 ;  /* 0x0000003b2eb1723e */ /* 0x002fce00000010ff */
[----:B------:R1:W-:Y:S01]  /*4580*/  MUFU.EX2 R50, R7 ;  /* 0x0000000700327308 */ /* 0x0003e20000000800 */
[----:B--2---:R-:W-:Y:S01]  /*4590*/  FADD.FTZ R54, R26, R29 ;  /* 0x0000001d1a367221 */ /* 0x004fe20000010000 */
[----:B------:R-:W-:Y:S01]  /*45a0*/  F2FP.BF16.F32.PACK_AB R178, R93, R26 ;  /* 0x0000001a5db2723e */ /* 0x000fe200000010ff */
[----:B------:R-:W-:Y:S02]  /*45b0*/  VIADD R29, R15, UR42 ;  /* 0x0000002a0f1d7c36 */ /* 0x000fe40008000000 */
[----:B------:R-:W-:-:S03]  /*45c0*/  FADD.FTZ R27, R93, R54 ;  /* 0x000000365d1b7221 */ /* 0x000fc60000010000 */
[----:B------:R-:W2:Y:S01]  /*45d0*/  MUFU.EX2 R34, R34 ;  /* 0x0000002200227308 */ /* 0x000ea20000000800 */
[----:B-1----:R-:W-:Y:S01]  /*45e0*/  FADD.FTZ R7, R55, R52 ;  /* 0x0000003437077221 */ /* 0x002fe20000010000 */
[----:B------:R-:W-:Y:S02]  /*45f0*/  R2UR UR6, R29 ;  /* 0x000000001d0672ca */ /* 0x000fe400000e0000 */
[----:B---3--:R-:W-:Y:S01]  /*4600*/  F2FP.BF16.F32.PACK_AB R179, R48, R63 ;  /* 0x0000003f30b3723e */ /* 0x008fe200000010ff */
[----:B------:R-:W-:-:S03]  /*4610*/  FADD.FTZ R32, R44, R7 ;  /* 0x000000072c207221 */ /* 0x000fc60000010000 */
[----:B------:R-:W1:Y:S01]  /*4620*/  MUFU.EX2 R21, R21 ;  /* 0x0000001500157308 */ /* 0x000e620000000800 */
[----:B------:R-:W-:-:S04]  /*4630*/  FADD.FTZ R7, R59, R32 ;  /* 0x000000203b077221 */ /* 0x000fc80000010000 */
[----:B------:R-:W-:Y:S02]  /*4640*/  FADD.FTZ R32, R46, R7 ;  /* 0x000000072e207221 */ /* 0x000fe40000010000 */
[----:B------:R-:W-:Y:S01]  /*4650*/  UIADD3 UR4, UR6, UR4, URZ ;  /* 0x0000000406047290 */ /* 0x000fe2000fffe03f */
[----:B------:R-:W3:Y:S01]  /*4660*/  MUFU.EX2 R14, R14 ;  /* 0x0000000e000e7308 */ /* 0x000ee20000000800 */
[----:B------:R-:W-:Y:S01]  /*4670*/  FADD.FTZ R7, R63, R32 ;  /* 0x000000203f077221 */ /* 0x000fe20000010000 */
[----:B--2---:R-:W-:Y:S01]  /*4680*/  FADD.FTZ R36, R34, R27 ;  /* 0x0000001b22247221 */ /* 0x004fe20000010000 */
[C---:B------:R-:W-:Y:S02]  /*4690*/  F2FP.BF16.F32.PACK_AB R172, R95.reuse, R34 ;  /* 0x000000225fac723e */ /* 0x040fe400000010ff */
[----:B------:R-:W-:Y:S01]  /*46a0*/  FADD.FTZ R26, R48, R7 ;  /* 0x00000007301a7221 */ /* 0x000fe20000010000 */
[----:B------:R-:W-:Y:S02]  /*46b0*/  FADD.FTZ R27, R95, R36 ;  /* 0x000000245f1b7221 */ /* 0x000fe40000010000 */
[----:B------:R-:W2:Y:S01]  /*46c0*/  MUFU.EX2 R65, R65 ;  /* 0x0000004100417308 */ /* 0x000ea20000000800 */
[----:B-1----:R-:W-:Y:S01]  /*46d0*/  FADD.FTZ R7, R21, R26 ;  /* 0x0000001a15077221 */ /* 0x002fe20000010000 */
[----:B------:R-:W-:-:S03]  /*46e0*/  F2FP.BF16.F32.PACK_AB R173, R50, R21 ;  /* 0x0000001532ad723e */ /* 0x000fc600000010ff */
[----:B------:R-:W-:-:S03]  /*46f0*/  FADD.FTZ R26, R50, R7 ;  /* 0x00000007321a7221 */ /* 0x000fc60000010000 */
[----:B------:R-:W1:Y:S01]  /*4700*/  MUFU.EX2 R35, R35 ;  /* 0x0000002300237308 */ /* 0x000e620000000800 */
[----:B---3--:R-:W-:-:S07]  /*4710*/  FADD.FTZ R36, R14, R27 ;  /* 0x0000001b0e247221 */ /* 0x008fce0000010000 */
[----:B------:R-:W3:Y:S01]  /*4720*/  MUFU.EX2 R0, R67 ;  /* 0x0000004300007308 */ /* 0x000ee20000000800 */
[----:B--2---:R-:W-:-:S07]  /*4730*/  FADD.FTZ R7, R65, R26 ;  /* 0x0000001a41077221 */ /* 0x004fce0000010000 */
[----:B------:R-:W2:Y:S01]  /*4740*/  MUFU.EX2 R33, R33 ;  /* 0x0000002100217308 */ /* 0x000ea20000000800 */
[C---:B-1----:R-:W-:Y:S01]  /*4750*/  FADD.FTZ R36, R35.reuse, R36 ;  /* 0x0000002423247221 */ /* 0x042fe20000010000 */
[----:B------:R-:W-:-:S06]  /*4760*/  F2FP.BF16.F32.PACK_AB R174, R35, R14 ;  /* 0x0000000e23ae723e */ /* 0x000fcc00000010ff */
[----:B------:R-:W1:Y:S01]  /*4770*/  MUFU.EX2 R69, R69 ;  /* 0x0000004500457308 */ /* 0x000e620000000800 */
[C---:B---3--:R-:W-:Y:S01]  /*4780*/  FADD.FTZ R30, R0.reuse, R7 ;  /* 0x00000007001e7221 */ /* 0x048fe20000010000 */
[----:B------:R-:W-:-:S06]  /*4790*/  F2FP.BF16.F32.PACK_AB R175, R0, R65 ;  /* 0x0000004100af723e */ /* 0x000fcc00000010ff */
[----:B------:R-:W3:Y:S01]  /*47a0*/  MUFU.EX2 R24, R71 ;  /* 0x0000004700187308 */ /* 0x000ee20000000800 */
[----:B--2---:R-:W-:-:S04]  /*47b0*/  FADD.FTZ R27, R33, R36 ;  /* 0x00000024211b7221 */ /* 0x004fc80000010000 */
[C---:B------:R-:W-:Y:S01]  /*47c0*/  FADD.FTZ R32, R168.reuse, R27 ;  /* 0x0000001ba8207221 */ /* 0x040fe20000010000 */
[----:B------:R-:W-:Y:S02]  /*47d0*/  F2FP.BF16.F32.PACK_AB R168, R168, R33 ;  /* 0x00000021a8a8723e */ /* 0x000fe400000010ff */
[----:B------:R-:W2:Y:S01]  /*47e0*/  MUFU.EX2 R25, R25 ;  /* 0x0000001900197308 */ /* 0x000ea20000000800 */
[----:B-1----:R-:W-:-:S07]  /*47f0*/  FADD.FTZ R7, R69, R30 ;  /* 0x0000001e45077221 */ /* 0x002fce0000010000 */
[----:B------:R-:W1:Y:S01]  /*4800*/  MUFU.EX2 R73, R73 ;  /* 0x0000004900497308 */ /* 0x000e620000000800 */
[C---:B---3--:R-:W-:Y:S01]  /*4810*/  FADD.FTZ R2, R24.reuse, R7 ;  /* 0x0000000718027221 */ /* 0x048fe20000010000 */
[----:B------:R-:W-:-:S06]  /*4820*/  F2FP.BF16.F32.PACK_AB R169, R24, R69 ;  /* 0x0000004518a9723e */ /* 0x000fcc00000010ff */
[----:B------:R-:W3:Y:S01]  /*4830*/  MUFU.EX2 R26, R75 ;  /* 0x0000004b001a7308 */ /* 0x000ee20000000800 */
[----:B--2---:R-:W-:-:S04]  /*4840*/  FADD.FTZ R27, R25, R32 ;  /* 0x00000020191b7221 */ /* 0x004fc80000010000 */
[C---:B------:R-:W-:Y:S01]  /*4850*/  FADD.FTZ R14, R170.reuse, R27 ;  /* 0x0000001baa0e7221 */ /* 0x040fe20000010000 */
[----:B------:R-:W-:Y:S01]  /*4860*/  F2FP.BF16.F32.PACK_AB R170, R170, R25 ;  /* 0x00000019aaaa723e */ /* 0x000fe200000010ff */
[----:B-1----:R-:W-:-:S04]  /*4870*/  FADD.FTZ R7, R73, R2 ;  /* 0x0000000249077221 */ /* 0x002fc80000010000 */
[C---:B---3--:R-:W-:Y:S01]  /*4880*/  FADD.FTZ R7, R26.reuse, R7 ;  /* 0x000000071a077221 */ /* 0x048fe20000010000 */
[----:B------:R-:W-:Y:S01]  /*4890*/  F2FP.BF16.F32.PACK_AB R171, R26, R73 ;  /* 0x000000491aab723e */ /* 0x000fe200000010ff */
[----:B------:R-:W-:Y:S06]  /*48a0*/  @P1 BRA `(.L_x_887) ;  /* 0x0000000000481947 */ /* 0x000fec0003800000 */
[C---:B------:R-:W-:Y:S01]  /*48b0*/  ISETP.GT.AND P1, PT, R29.reuse, RZ, PT ;  /* 0x000000ff1d00720c */ /* 0x040fe20003f24270 */
[----:B------:R-:W-:-:S05]  /*48c0*/  VIADD R0, R29, 0xffffffff ;  /* 0xffffffff1d007836 */ /* 0x000fca0000000000 */
[----:B------:R-:W-:-:S07]  /*48d0*/  R2UR UR14, R0 ;  /* 0x00000000000e72ca */ /* 0x000fce00000e0000 */
[----:B------:R-:W-:Y:S08]  /*48e0*/  @P1 BRA `(.L_x_888) ;  /* 0x00000000001c1947 */ /* 0x000ff00003800000 */
[----:B------:R-:W-:Y:S02]  /*48f0*/  UISETP.NE.AND UP1, UPT, UR5, 0x1, UPT ;  /* 0x000000010500788c */ /* 0x000fe4000bf25270 */
[----:B------:R-:W-:-:S09]  /*4900*/  UIADD3 UR14, -UR6, URZ, URZ ;  /* 0x0000003f060e7290 */ /* 0x000fd2000fffe13f */
[----:B------:R-:W-:Y:S02]  /*4910*/  @UP1 ULDC.64 UR6, c[0x0][0x9e8] ;  /* 0x00027a0000061ab9 */ /* 0x000fe40000000a00 */
[----:B------:R-:W-:-:S04]  /*4920*/  UIMAD.WIDE.U32 UR10, UR14, UR6, URZ ;  /* 0x000000060e0a72a5 */ /* 0x000fc8000f8e003f */
[----:B------:R-:W-:-:S04]  /*4930*/  @UP1 USHF.R.U32.HI UR14, URZ, UR7, UR11 ;  /* 0x000000073f0e1299 */ /* 0x000fc8000801160b */
[----:B------:R-:W-:Y:S01]  /*4940*/  ULOP3.LUT UR14, URZ, UR14, URZ, 0x33, !UPT ;  /* 0x0000000e3f0e7292 */ /* 0x000fe2000f8e333f */
[----:B------:R-:W-:Y:S11]  /*4950*/  BRA `(.L_x_889) ;  /* 0x0000000000107947 */ /* 0x000ff60003800000 */
.L_x_888:
[----:B------:R-:W-:-:S11]  /*4960*/  UISETP.NE.AND UP1, UPT, UR5, 0x1, UPT ;  /* 0x000000010500788c */ /* 0x000fd6000bf25270 */
[----:B------:R-:W-:Y:S02]  /*4970*/  @UP1 ULDC.64 UR6, c[0x0][0x9e8] ;  /* 0x00027a0000061ab9 */ /* 0x000fe40000000a00 */
[----:B------:R-:W-:-:S04]  /*4980*/  UIMAD.WIDE.U32 UR10, UR14, UR6, URZ ;  /* 0x000000060e0a72a5 */ /* 0x000fc8000f8e003f */
[----:B------:R-:W-:-:S12]  /*4990*/  @UP1 USHF.R.U32.HI UR14, URZ, UR7, UR11 ;  /* 0x000000073f0e1299 */ /* 0x000fd8000801160b */
.L_x_889:
[----:B------:R-:W-:-:S04]  /*49a0*/  UIMAD UR5, UR14, UR5, UR5 ;  /* 0x000000050e0572a4 */ /* 0x000fc8000f8e0205 */
[----:B------:R-:W-:-:S04]  /*49b0*/  UISETP.LT.AND UP1, UPT, UR4, UR5, UPT ;  /* 0x000000050400728c */ /* 0x000fc8000bf21270 */
[----:B------:R-:W-:-:S12]  /*49c0*/  USEL UR4, UR4, UR5, UP1 ;  /* 0x0000000504047287 */ /* 0x000fd80008800000 */
.L_x_887:
[----:B------:R-:W-:Y:S01]  /*49d0*/  UIMAD.WIDE UR4, UR4, 0x2aaaaaab, URZ ;  /* 0x2aaaaaab040478a5 */ /* 0x000fe2000f8e023f */
[----:B------:R-:W-:Y:S01]  /*49e0*/  IMAD.MOV.U32 R2, RZ, RZ, 0x3f800000 ;  /* 0x3f800000ff027424 */ /* 0x000fe200078e00ff */
[----:B------:R-:W-:Y:S01]  /*49f0*/  CS2R R118, SRZ ;  /* 0x0000000000767805 */ /* 0x000fe2000001ff00 */
[----:B------:R-:W-:Y:S01]  /*4a00*/  IMAD.MOV.U32 R0, RZ, RZ, 0x3f800000 ;  /* 0x3f800000ff007424 */ /* 0x000fe200078e00ff */
        /* <DEDUP_REMOVED lines=8> */
[----:B------:R-:W-:Y:S01]  /*4a90*/  UISETP.LT.AND UP1, UPT, UR47, UR4, UPT ;  /* 0x000000042f00728c */ /* 0x000fe2000bf21270 */
[----:B------:R-:W-:Y:S02]  /*4aa0*/  CS2R R104, SRZ ;  /* 0x0000000000687805 */ /* 0x000fe4000001ff00 */
[----:B------:R-:W-:Y:S02]  /*4ab0*/  CS2R R102, SRZ ;  /* 0x0000000000667805 */ /* 0x000fe4000001ff00 */
[----:B------:R-:W-:Y:S01]  /*4ac0*/  CS2R R100, SRZ ;  /* 0x0000000000647805 */ /* 0x000fe2000001ff00 */
[----:B------:R-:W-:Y:S01]  /*4ad0*/  USEL UR41, UR47, UR4, !UP1 ;  /* 0x000000042f297287 */ /* 0x000fe2000c800000 */
[----:B------:R-:W-:-:S02]  /*4ae0*/  CS2R R98, SRZ ;  /* 0x0000000000627805 */ /* 0x000fc4000001ff00 */
[----:B------:R-:W-:Y:S02]  /*4af0*/  CS2R R96, SRZ ;  /* 0x0000000000607805 */ /* 0x000fe4000001ff00 */
[----:B------:R-:W-:Y:S02]  /*4b00*/  CS2R R94, SRZ ;  /* 0x00000000005e7805 */ /* 0x000fe4000001ff00 */
[----:B------:R-:W-:Y:S02]  /*4b10*/  CS2R R92, SRZ ;  /* 0x00000000005c7805 */ /* 0x000fe4000001ff00 */
[----:B------:R-:W-:Y:S02]  /*4b20*/  CS2R R90, SRZ ;  /* 0x00000000005a7805 */ /* 0x000fe4000001ff00 */
[----:B------:R-:W-:Y:S02]  /*4b30*/  ISETP.GE.AND P1, PT, R19, UR41, PT ;  /* 0x0000002913007c0c */ /* 0x000fe4000bf26270 */
        /* <DEDUP_REMOVED lines=33> */
[----:B------:R-:W-:Y:S06]  /*4d50*/  @!P1 BRA `(.L_x_890) ;  /* 0x0000003400609947 */ /* 0x000fec0003800000 */
[----:B------:R-:W-:Y:S01]  /*4d60*/  IMAD.IADD R20, R5, 0x1, R15 ;  /* 0x0000000105147824 */ /* 0x000fe200078e020f */
[----:B------:R-:W-:Y:S01]  /*4d70*/  ULDC UR46, c[0x0][0x9e4] ;  /* 0x00027900002e7ab9 */ /* 0x000fe20000000800 */
[----:B------:R-:W-:Y:S01]  /*4d80*/  IMAD.MOV.U32 R2, RZ, RZ, 0x3f800000 ;  /* 0x3f800000ff027424 */ /* 0x000fe200078e00ff */
[----:B------:R-:W-:Y:S01]  /*4d90*/  ULDC UR59, c[0x0][0x2e0] ;  /* 0x0000b800003b7ab9 */ /* 0x000fe20000000800 */
[----:B------:R-:W-:Y:S01]  /*4da0*/  IMAD.MOV.U32 R119, RZ, RZ, RZ ;  /* 0x000000ffff777224 */ /* 0x000fe200078e00ff */
[----:B------:R-:W-:Y:S01]  /*4db0*/  ULDC UR4, c[0x0][0x9d8] ;  /* 0x0002760000047ab9 */ /* 0x000fe20000000800 */
[----:B------:R-:W-:-:S05]  /*4dc0*/  ULDC UR58, c[0x0][0x9e0] ;  /* 0x00027800003a7ab9 */ /* 0x000fca0000000800 */
.L_x_907:
[----:B------:R-:W-:-:S04]  /*4dd0*/  UIADD3 UR5, UR36, 0x1, URZ ;  /* 0x0000000124057890 */ /* 0x000fc8000fffe03f */
[----:B------:R-:W-:-:S04]  /*4de0*/  UISETP.NE.AND UP1, UPT, UR5, 0x2, UPT ;  /* 0x000000020500788c */ /* 0x000fc8000bf25270 */
[----:B------:R-:W-:Y:S02]  /*4df0*/  USEL UR40, URZ, 0x1, UP1 ;  /* 0x000000013f287887 */ /* 0x000fe40008800000 */
[----:B------:R-:W-:Y:S02]  /*4e00*/  USEL UR5, UR5, URZ, UP1 ;  /* 0x0000003f05057287 */ /* 0x000fe40008800000 */
[----:B------:R-:W-:Y:S01]  /*4e10*/  ULOP3.LUT UR40, UR39, UR40, URZ, 0x3c, !UPT ;  /* 0x0000002827287292 */ /* 0x000fe2000f8e3c3f */
[----:B------:R-:W-:Y:S11]  /*4e20*/  @!P0 BRA `(.L_x_891) ;  /* 0x0000000000048947 */ /* 0x000ff60003800000 */
[----:B------:R-:W-:Y:S01]  /*4e30*/  BPT.TRAP 0x1 ;  /* 0x000000040000795c */ /* 0x000fe20000300000 */
.L_x_891:
[----:B------:R-:W-:Y:S01]  /*4e40*/  ULEA UR7, UR5, UR37, 0x3 ;  /* 0x0000002505077291 */ /* 0x000fe2000f8e183f */
[----:B------:R-:W-:-:S05]  /*4e50*/  IMAD.U32 R18, RZ, RZ, UR40 ;  /* 0x00000028ff127e24 */ /* 0x000fca000f8e00ff */
[----:B------:R-:W-:-:S04]  /*4e60*/  SHF.L.U32 R18, R18, 0x1f, RZ ;  /* 0x0000001f12127819 */ /* 0x000fc800000006ff */
[----:B------:R1:W2:Y:S01]  /*4e70*/  SYNCS.PHASECHK.TRANS64.TRYWAIT P1, [UR7+0x30830], R18 ;  /* 0x03083012ff0075a7 */ /* 0x0002a20008020147 */
[----:B------:R-:W-:Y:S05]  /*4e80*/  @!P0 BRA `(.L_x_892) ;  /* 0x0000000000048947 */ /* 0x000fea0003800000 */
[----:B------:R-:W-:Y:S01]  /*4e90*/  BPT.TRAP 0x1 ;  /* 0x000000040000795c */ /* 0x000fe20000300000 */
.L_x_892:
[----:B--2---:R-:W-:Y:S05]  /*4ea0*/  @P1 BRA `(.L_x_893) ;  /* 0x0000000000081947 */ /* 0x004fea0003800000 */
[----:B------:R-:W2:Y:S02]  /*4eb0*/  SYNCS.PHASECHK.TRANS64.TRYWAIT P1, [UR7+0x30830], R18 ;  /* 0x03083012ff0075a7 */ /* 0x000ea40008020147 */
[----:B--2---:R-:W-:Y:S05]  /*4ec0*/  @!P1 BRA `(.L_x_894) ;  /* 0x000000ec00689947 */ /* 0x004fea0003800000 */
.L_x_893:
[----:B------:R-:W-:Y:S01]  /*4ed0*/  R2UR UR52, R12 ;  /* 0x000000000c3472ca */ /* 0x000fe200000e0000 */
[----:B------:R-:W-:Y:S01]  /*4ee0*/  UIMAD UR6, UR5, 0x900, UR38 ;  /* 0x00000900050678a4 */ /* 0x000fe2000f8e0226 */
[----:B------:R-:W-:Y:S01]  /*4ef0*/  R2UR UR53, R13 ;  /* 0x000000000d3572ca */ /* 0x000fe200000e0000 */
[----:B------:R-:W-:Y:S01]  /*4f00*/  WARPGROUP.ARRIVE ;  /* 0x00000000000079c5 */ /* 0x000fe20000000000 */
[----:B------:R-:W-:Y:S01]  /*4f10*/  UMOV UR55, 0x40000040 ;  /* 0x4000004000377882 */ /* 0x000fe20000000000 */
[----:B------:R-:W-:Y:S01]  /*4f20*/  UIADD3 UR10, UR6, 0x6, URZ ;  /* 0x00000006060a7890 */ /* 0x000fe2000fffe03f */
[-C--:B------:R-:W-:Y:S01]  /*4f30*/  FMUL.FTZ R24, R24, R0.reuse ;  /* 0x0000000018187220 */ /* 0x080fe20000410000 */
[----:B------:R-:W-:Y:S01]  /*4f40*/  UMOV UR11, 0x40000040 ;  /* 0x40000040000b7882 */ /* 0x000fe20000000000 */
[----:B------:R-:W-:Y:S01]  /*4f50*/  UMOV UR54, UR6 ;  /* 0x0000000600367c82 */ /* 0x000fe20008000000 */
[----:B------:R-:W-:Y:S01]  /*4f60*/  UIADD3 UR14, UR6, 0x300, URZ ;  /* 0x00000300060e7890 */ /* 0x000fe2000fffe03f */
[-C--:B------:R-:W-:Y:S01]  /*4f70*/  FMUL.FTZ R25, R25, R0.reuse ;  /* 0x0000000019197220 */ /* 0x080fe20000410000 */
[----:B------:R-:W-:Y:S01]  /*4f80*/  UMOV UR15, 0x40000040 ;  /* 0x40000040000f7882 */ /* 0x000fe20000000000 */
[----:B------:R-:W-:Y:S01]  /*4f90*/  UIADD3 UR18, UR6, 0x302, URZ ;  /* 0x0000030206127890 */ /* 0x000fe2000fffe03f */
[-C--:B------:R-:W-:Y:S01]  /*4fa0*/  FMUL.FTZ R28, R28, R0.reuse ;  /* 0x000000001c1c7220 */ /* 0x080fe20000410000 */
[----:B------:R-:W-:Y:S01]  /*4fb0*/  UMOV UR19, 0x40000040 ;  /* 0x4000004000137882 */ /* 0x000fe20000000000 */
[----:B------:R-:W-:Y:S01]  /*4fc0*/  HGMMA.64x96x16.F32.BF16 R120, gdesc[UR52], RZ, !UPT, gsb0 ;  /* 0x01600000347879f0 */ /* 0x000fe2000c0018ff */
[----:B------:R-:W-:Y:S01]  /*4fd0*/  R2UR UR52, R10 ;  /* 0x000000000a3472ca */ /* 0x000fe200000e0000 */
[----:B------:R-:W-:Y:S01]  /*4fe0*/  UIADD3 UR54, UR6, 0x2, URZ ;  /* 0x0000000206367890 */ /* 0x000fe2000fffe03f */
[----:B------:R-:W-:Y:S01]  /*4ff0*/  R2UR UR53, R11 ;  /* 0x000000000b3572ca */ /* 0x000fe200000e0000 */
[----:B------:R-:W-:Y:S01]  /*5000*/  UMOV UR55, 0x40000040 ;  /* 0x4000004000377882 */ /* 0x000fe20000000000 */
[----:B------:R-:W-:Y:S01]  /*5010*/  UIADD3 UR22, UR6, 0x304, URZ ;  /* 0x0000030406167890 */ /* 0x000fe2000fffe03f */
[-C--:B------:R-:W-:Y:S01]  /*5020*/  FMUL.FTZ R29, R29, R0.reuse ;  /* 0x000000001d1d7220 */ /* 0x080fe20000410000 */
        /* <DEDUP_REMOVED lines=102> */
[----:B------:R-:W-:Y:S01]  /*5690*/  HGMMA.64x96x16.F32.BF16 R120, gdesc[UR52], R120, gsb0 ;  /* 0x01600000347879f0 */ /* 0x000fe20008001878 */
[----:B------:R-:W-:Y:S01]  /*56a0*/  R2UR UR52, R8 ;  /* 0x00000000083472ca */ /* 0x000fe200000e0000 */
[----:B------:R-:W-:Y:S01]  /*56b0*/  UIADD3 UR54, UR6, 0x4, URZ ;  /* 0x0000000406367890 */ /* 0x000fe2000fffe03f */
[----:B------:R-:W-:Y:S01]  /*56c0*/  R2UR UR53, R9 ;  /* 0x00000000093572ca */ /* 0x000fe200000e0000 */
[----:B------:R-:W-:Y:S01]  /*56d0*/  UMOV UR55, 0x40000040 ;  /* 0x4000004000377882 */ /* 0x000fe20000000000 */
[----:B------:R-:W-:Y:S01]  /*56e0*/  FMUL.FTZ R119, R119, R2 ;  /* 0x0000000277777220 */ /* 0x000fe20000410000 */
[----:B------:R-:W-:-:S02]  /*56f0*/  WARPGROUP.DEPBAR.LE gsb0, 0x0 ;  /* 0x00008000000079c5 */ /* 0x000fc40000010000 */
[----:B------:R-:W-:-:S08]  /*5700*/  WARPGROUP.ARRIVE ;  /* 0x00000000000079c5 */ /* 0x000fd00000000000 */
[----:B------:R-:W-:Y:S01]  /*5710*/  HGMMA.64x96x16.F32.BF16 R120, gdesc[UR52], R120, gsb0 ;  /* 0x01600000347879f0 */ /* 0x000fe20008001878 */
[----:B------:R-:W-:Y:S01]  /*5720*/  UIADD3 UR54, UR6, 0x606, URZ ;  /* 0x0000060606367890 */ /* 0x000fe2000fffe03f */
[----:B------:R-:W-:Y:S01]  /*5730*/  UMOV UR52, UR56 ;  /* 0x0000003800347c82 */ /* 0x000fe20008000000 */
[----:B------:R-:W-:Y:S01]  /*5740*/  UMOV UR53, UR57 ;  /* 0x0000003900357c82 */ /* 0x000fe20008000000 */
[----:B------:R-:W-:Y:S01]  /*5750*/  UMOV UR55, 0x40000040 ;  /* 0x4000004000377882 */ /* 0x000fe20000000000 */
        /* <DEDUP_REMOVED lines=28> */
[----:B------:R-:W-:Y:S05]  /*5920*/  @!P0 BRA `(.L_x_895) ;  /* 0x0000000000048947 */ /* 0x000fea0003800000 */
[----:B------:R-:W-:Y:S01]  /*5930*/  BPT.TRAP 0x1 ;  /* 0x000000040000795c */ /* 0x000fe20000300000 */
.L_x_895:
[----:B------:R-:W-:Y:S01]  /*5940*/  ULEA UR6, UR36, UR37, 0x3 ;  /* 0x0000002524067291 */ /* 0x000fe2000f8e183f */
[----:B------:R-:W-:-:S05]  /*5950*/  IMAD.U32 R0, RZ, RZ, UR39 ;  /* 0x00000027ff007e24 */ /* 0x000fca000f8e00ff */
[----:B------:R-:W-:-:S04]  /*5960*/  SHF.L.U32 R0, R0, 0x1f, RZ ;  /* 0x0000001f00007819 */ /* 0x000fc800000006ff */
[----:B------:R3:W4:Y:S01]  /*5970*/  SYNCS.PHASECHK.TRANS64.TRYWAIT P1, [UR6+0x30850], R0 ;  /* 0x03085000ff0075a7 */ /* 0x0007220008020146 */
[----:B------:R-:W-:Y:S05]  /*5980*/  @!P0 BRA `(.L_x_896) ;  /* 0x0000000000048947 */ /* 0x000fea0003800000 */
[----:B------:R-:W-:Y:S01]  /*5990*/  BPT.TRAP 0x1 ;  /* 0x000000040000795c */ /* 0x000fe20000300000 */
.L_x_896:
[----:B----4-:R-:W-:Y:S05]  /*59a0*/  @P1 BRA `(.L_x_897) ;  /* 0x0000000000081947 */ /* 0x010fea0003800000 */
[----:B------:R-:W4:Y:S02]  /*59b0*/  SYNCS.PHASECHK.TRANS64.TRYWAIT P1, [UR6+0x30850], R0 ;  /* 0x03085000ff0075a7 */ /* 0x000f240008020146 */
[----:B----4-:R-:W-:Y:S05]  /*59c0*/  @!P1 BRA `(.L_x_898) ;  /* 0x000000e000c09947 */ /* 0x010fea0003800000 */
.L_x_897:
[----:B------:R-:W-:Y:S01]  /*59d0*/  UIADD3 UR10, UR37, 0x400, URZ ;  /* 0x00000400250a7890 */ /* 0x000fe2000fffe03f */
[----:B------:R-:W-:Y:S01]  /*59e0*/  WARPGROUP.ARRIVE ;  /* 0x00000000000079c5 */ /* 0x000fe20000000000 */
[----:B------:R-:W-:-:S05]  /*59f0*/  UMOV UR11, 0x40000040 ;  /* 0x40000040000b7882 */ /* 0x000fca0000000000 */
[----:B------:R-:W4:Y:S01]  /*5a00*/  S2R R216, SR_TID.X ;  /* 0x0000000000d87919 */ /* 0x000f220000002100 */
[----:B------:R-:W-:Y:S01]  /*5a10*/  USHF.R.U32.HI UR10, URZ, 0x4, UR10 ;  /* 0x000000043f0a7899 */ /* 0x000fe2000801160a */
[----:B-12---:R-:W-:Y:S01]  /*5a20*/  FMUL.FTZ R18, R123, UR4 ;  /* 0x000000047b127c20 */ /* 0x006fe20008410000 */
[----:B------:R-:W-:Y:S01]  /*5a30*/  FMUL.FTZ R123, R130, UR4 ;  /* 0x00000004827b7c20 */ /* 0x000fe20008410000 */
[----:B------:R-:W-:Y:S01]  /*5a40*/  FMUL.FTZ R130, R143, UR4 ;  /* 0x000000048f827c20 */ /* 0x000fe20008410000 */
[----:B------:R-:W-:Y:S01]  /*5a50*/  ULOP3.LUT UR10, UR10, 0x3fff, URZ, 0xc0, !UPT ;  /* 0x00003fff0a0a7892 */ /* 0x000fe2000f8ec03f */
[----:B------:R-:W-:Y:S01]  /*5a60*/  FMUL.FTZ R143, R144, UR4 ;  /* 0x00000004908f7c20 */ /* 0x000fe20008410000 */
[----:B------:R-:W-:Y:S01]  /*5a70*/  FMUL.FTZ R144, R145, UR4 ;  /* 0x0000000491907c20 */ /* 0x000fe20008410000 */
[----:B------:R-:W-:Y:S01]  /*5a80*/  FMUL.FTZ R145, R148, UR4 ;  /* 0x0000000494917c20 */ /* 0x000fe20008410000 */
[----:B------:R-:W-:Y:S01]  /*5a90*/  ULOP3.LUT UR10, UR10, 0x3000000, URZ, 0xfc, !UPT ;  /* 0x030000000a0a7892 */ /* 0x000fe2000f8efc3f */
[----:B------:R-:W-:Y:S01]  /*5aa0*/  FMUL.FTZ R148, R152, UR4 ;  /* 0x0000000498947c20 */ /* 0x000fe20008410000 */
[----:B------:R-:W-:Y:S01]  /*5ab0*/  FMUL.FTZ R152, R156, UR4 ;  /* 0x000000049c987c20 */ /* 0x000fe20008410000 */
[----:B------:R-:W-:Y:S01]  /*5ac0*/  FMUL.FTZ R156, R160, UR4 ;  /* 0x00000004a09c7c20 */ /* 0x000fe20008410000 */
[----:B------:R-:W-:Y:S01]  /*5ad0*/  UIMAD UR14, UR36, 0x900, UR10 ;  /* 0x00000900240e78a4 */ /* 0x000fe2000f8e020a */
[----:B------:R-:W1:Y:S01]  /*5ae0*/  LDC R160, c[0x0][0x288] ;  /* 0x0000a200ffa07b82 */ /* 0x000e620000000800 */
[----:B------:R-:W-:Y:S01]  /*5af0*/  FMUL.FTZ R2, R120, UR4 ;  /* 0x0000000478027c20 */ /* 0x000fe20008410000 */
[----:B------:R-:W-:-:S02]  /*5b00*/  IMAD.U32 R120, RZ, RZ, UR7 ;  /* 0x00000007ff787e24 */ /* 0x000fc4000f8e00ff */
[----:B---3--:R-:W-:Y:S01]  /*5b10*/  FMUL.FTZ R0, R122, UR4 ;  /* 0x000000047a007c20 */ /* 0x008fe20008410000 */
[----:B------:R-:W-:Y:S01]  /*5b20*/  FMUL.FTZ R21, R126, UR4 ;  /* 0x000000047e157c20 */ /* 0x000fe20008410000 */
[----:B------:R-:W-:Y:S01]  /*5b30*/  FMUL.FTZ R122, R127, UR4 ;  /* 0x000000047f7a7c20 */ /* 0x000fe20008410000 */
[----:B------:R-:W-:Y:S01]  /*5b40*/  UMOV UR10, UR14 ;  /* 0x0000000e000a7c82 */ /* 0x000fe20008000000 */
[----:B------:R-:W-:Y:S01]  /*5b50*/  FMUL.FTZ R126, R135, UR4 ;  /* 0x00000004877e7c20 */ /* 0x000fe20008410000 */
[----:B------:R-:W-:Y:S01]  /*5b60*/  HGMMA.64x192x16.F32.BF16 R24, R188, gdesc[UR8].tnspB, R24, gsb0 ;  /* 0x42e00008bc187df0 */ /* 0x000fe20008001818 */
[----:B------:R-:W-:Y:S01]  /*5b70*/  UIADD3 UR10, UR14, 0x80, URZ ;  /* 0x000000800e0a7890 */ /* 0x000fe2000fffe03f */
[----:B------:R-:W-:Y:S01]  /*5b80*/  FMUL.FTZ R127, R138, UR4 ;  /* 0x000000048a7f7c20 */ /* 0x000fe20008410000 */
[----:B------:R-:W-:Y:S01]  /*5b90*/  UMOV UR11, 0x40000040 ;  /* 0x40000040000b7882 */ /* 0x000fe20000000000 */
[----:B------:R-:W-:Y:S01]  /*5ba0*/  FMUL.FTZ R138, R154, UR4 ;  /* 0x000000049a8a7c20 */ /* 0x000fe20008410000 */
[----:B------:R-:W-:Y:S01]  /*5bb0*/  FMUL.FTZ R135, R162, UR4 ;  /* 0x00000004a2877c20 */ /* 0x000fe20008410000 */
[----:B------:R-:W-:Y:S01]  /*5bc0*/  FMUL.FTZ R154, R157, UR4 ;  /* 0x000000049d9a7c20 */ /* 0x000fe20008410000 */
[----:B------:R-:W-:Y:S01]  /*5bd0*/  FMUL.FTZ R162, R165, UR4 ;  /* 0x00000004a5a27c20 */ /* 0x000fe20008410000 */
[----:B------:R-:W2:Y:S01]  /*5be0*/  MUFU.TANH R2, R2 ;  /* 0x0000000200027308 */ /* 0x000ea20000002400 */
[----:B----4-:R-:W-:-:S07]  /*5bf0*/  LOP3.LUT P1, RZ, R216, 0x7f, RZ, 0xc0, !PT ;  /* 0x0000007fd8ff7812 */ /* 0x010fce000782c0ff */
[----:B------:R-:W3:Y:S06]  /*5c00*/  MUFU.TANH R0, R0 ;  /* 0x0000000000007308 */ /* 0x000eec0000002400 */
[----:B------:R-:W-:Y:S02]  /*5c10*/  @!P1 VIADD R120, R120, 0x30840 ;  /* 0x0003084078789836 */ /* 0x000fe40000000000 */
[----:B------:R-:W4:Y:S03]  /*5c20*/  MUFU.TANH R18, R18 ;  /* 0x0000001200127308 */ /* 0x000f260000002400 */
[----:B------:R-:W-:-:S05]  /*5c30*/  @!P1 PRMT R120, RZ, 0x654, R120 ;  /* 0x00000654ff789816 */ /* 0x000fca0000000078 */
        /* <DEDUP_REMOVED lines=15> */
[----:B------:R-:W1:Y:S01]  /*5d30*/  MUFU.TANH R162, R162 ;  /* 0x000000a200a27308 */ /* 0x000e620000002400 */
[----:B------:R-:W-:-:S02]  /*5d40*/  WARPGROUP.DEPBAR.LE gsb0, 0x0 ;  /* 0x00008000000079c5 */ /* 0x000fc40000010000 */
[----:B------:R-:W-:-:S06]  /*5d50*/  WARPGROUP.ARRIVE ;  /* 0x00000000000079c5 */ /* 0x000fcc0000000000 */
[----:B------:R-:W-:Y:S01]  /*5d60*/  HGMMA.64x192x16.F32.BF16 R24, R184, gdesc[UR8].tnspB, R24, gsb0 ;  /* 0x42e00008b8187df0 */ /* 0x000fe20008001818 */
[----:B------:R-:W-:Y:S01]  /*5d70*/  UIADD3 UR10, UR14, 0x100, URZ ;  /* 0x000001000e0a7890 */ /* 0x000fe2000fffe03f */
[----:B------:R-:W-:Y:S01]  /*5d80*/  UMOV UR11, 0x40000040 ;  /* 0x40000040000b7882 */ /* 0x000fe20000000000 */
[----:B------:R-:W-:Y:S02]  /*5d90*/  WARPGROUP.DEPBAR.LE gsb0, 0x0 ;  /* 0x00008000000079c5 */ /* 0x000fe40000010000 */
[----:B------:R-:W-:Y:S01]  /*5da0*/  WARPGROUP.ARRIVE ;  /* 0x00000000000079c5 */ /* 0x000fe20000000000 */
[----:B------:R-:W-:Y:S01]  /*5db0*/  FMUL.FTZ R185, R133, UR4 ;  /* 0x0000000485b97c20 */ /* 0x000fe20008410000 */
[----:B------:R-:W-:Y:S01]  /*5dc0*/  FMUL.FTZ R187, R136, UR4 ;  /* 0x0000000488bb7c20 */ /* 0x000fe20008410000 */
[----:B------:R-:W-:Y:S01]  /*5dd0*/  FMUL.FTZ R133, R151, UR4 ;  /* 0x0000000497857c20 */ /* 0x000fe20008410000 */
[----:B------:R-:W-:-:S11]  /*5de0*/  FMUL.FTZ R136, R163, UR4 ;  /* 0x00000004a3887c20 */ /* 0x000fd60008410000 */
[----:B------:R-:W-:Y:S01]  /*5df0*/  HGMMA.64x192x16.F32.BF16 R24, R180, gdesc[UR8].tnspB, R24, gsb0 ;  /* 0x42e00008b4187df0 */ /* 0x000fe20008001818 */
[----:B------:R-:W-:Y:S01]  /*5e00*/  UIADD3 UR10, UR14, 0x180, URZ ;  /* 0x000001800e0a7890 */ /* 0x000fe2000fffe03f */
[----:B------:R-:W1:Y:S01]  /*5e10*/  MUFU.TANH R185, R185 ;  /* 0x000000b900b97308 */ /* 0x000e620000002400 */
[----:B------:R-:W-:-:S07]  /*5e20*/  UMOV UR11, 0x40000040 ;  /* 0x40000040000b7882 */ /* 0x000fce0000000000 */
[----:B------:R-:W1:Y:S08]  /*5e30*/  MUFU.TANH R187, R187 ;  /* 0x000000bb00bb7308 */ /* 0x000e700000002400 */
[----:B------:R-:W1:Y:S08]  /*5e40*/  MUFU.TANH R133, R133 ;  /* 0x0000008500857308 */ /* 0x000e700000002400 */
[----:B------:R-:W1:Y:S01]  /*5e50*/  MUFU.TANH R136, R136 ;  /* 0x0000008800887308 */ /* 0x000e620000002400 */
[----:B------:R-:W-:-:S02]  /*5e60*/  WARPGROUP.DEPBAR.LE gsb0, 0x0 ;  /* 0x00008000000079c5 */ /* 0x000fc40000010000 */
[----:B------:R-:W-:Y:S01]  /*5e70*/  WARPGROUP.ARRIVE ;  /* 0x00000000000079c5 */ /* 0x000fe20000000000 */
[----:B------:R-:W-:Y:S01]  /*5e80*/  FMUL.FTZ R181, R129, UR4 ;  /* 0x0000000481b57c20 */ /* 0x000fe20008410000 */
[----:B------:R-:W-:Y:S01]  /*5e90*/  FMUL.FTZ R129, R142, UR4 ;  /* 0x000000048e817c20 */ /* 0x000fe20008410000 */
[----:B------:R-:W-:Y:S01]  /*5ea0*/  FMUL.FTZ R183, R132, UR4 ;  /* 0x0000000484b77c20 */ /* 0x000fe20008410000 */
[----:B------:R-:W-:Y:S01]  /*5eb0*/  FMUL.FTZ R142, R158, UR4 ;  /* 0x000000049e8e7c20 */ /* 0x000fe20008410000 */
[----:B------:R-:W-:Y:S01]  /*5ec0*/  FMUL.FTZ R132, R147, UR4 ;  /* 0x0000000493847c20 */ /* 0x000fe20008410000 */
[----:B------:R-:W-:Y:S01]  /*5ed0*/  HGMMA.64x192x16.F32.BF16 R24, R176, gdesc[UR8].tnspB, R24, gsb0 ;  /* 0x42e00008b0187df0 */ /* 0x000fe20008001818 */
[----:B------:R-:W-:Y:S01]  /*5ee0*/  UIADD3 UR10, UR14, 0x200, URZ ;  /* 0x000002000e0a7890 */ /* 0x000fe2000fffe03f */
[----:B------:R-:W-:Y:S01]  /*5ef0*/  FMUL.FTZ R158, R161, UR4 ;  /* 0x00000004a19e7c20 */ /* 0x000fe20008410000 */
[----:B------:R-:W-:Y:S01]  /*5f00*/  UMOV UR11, 0x40000040 ;  /* 0x40000040000b7882 */ /* 0x000fe20000000000 */
[----:B------:R-:W1:Y:S08]  /*5f10*/  MUFU.TANH R181, R181 ;  /* 0x000000b500b57308 */ /* 0x000e700000002400 */
[----:B------:R-:W1:Y:S08]  /*5f20*/  MUFU.TANH R183, R183 ;  /* 0x000000b700b77308 */ /* 0x000e700000002400 */
[----:B------:R-:W1:Y:S08]  /*5f30*/  MUFU.TANH R129, R129 ;  /* 0x0000008100817308 */ /* 0x000e700000002400 */
        /* <DEDUP_REMOVED lines=46> */
[----:B------:R-:W2:Y:S01]  /*6220*/  MUFU.TANH R140, R140 ;  /* 0x0000008c008c7308 */ /* 0x000ea20000002400 */
[----:B------:R-:W-:-:S02]  /*6230*/  WARPGROUP.DEPBAR.LE gsb0, 0x0 ;  /* 0x00008000000079c5 */ /* 0x000fc40000010000 */
[----:B------:R-:W-:Y:S01]  /*6240*/  FMUL.FTZ R168, R164, UR4 ;  /* 0x00000004a4a87c20 */ /* 0x000fe20008410000 */
[----:B------:R-:W-:Y:S01]  /*6250*/  IMAD R164, R19, -0x60, RZ ;  /* 0xffffffa013a47824 */ /* 0x000fe200078e02ff */
[----:B------:R1:W-:Y:S01]  /*6260*/  @!P1 SYNCS.ARRIVE.TRANS64.RED.A1T0 RZ, [R120+URZ], RZ ;  /* 0x000000ff78ff99a7 */ /* 0x0003e2000810043f */
[----:B------:R-:W-:Y:S02]  /*6270*/  PLOP3.LUT P1, PT, PT, PT, UP0, 0x40, 0x0 ;  /* 0x000000000000781c */ /* 0x000fe40003f2e808 */
[----:B------:R-:W-:Y:S01]  /*6280*/  IMAD R121, R17, UR59, R164 ;  /* 0x0000003b11797c24 */ /* 0x000fe2000f8e02a4 */
[----:B------:R-:W2:Y:S04]  /*6290*/  MUFU.TANH R168, R168 ;  /* 0x000000a800a87308 */ /* 0x000ea80000002400 */
[----:B-1----:R-:W-:Y:S01]  /*62a0*/  IADD3 R121, R121, 0x1, -R160 ;  /* 0x0000000179797810 */ /* 0x002fe20007ffe8a0 */
[----:B------:R-:W-:-:S04]  /*62b0*/  IMAD R160, R16, -0x2, R164 ;  /* 0xfffffffe10a07824 */ /* 0x000fc800078e02a4 */
[----:B------:R-:W-:-:S04]  /*62c0*/  IMAD R121, R16, -0x2, R121 ;  /* 0xfffffffe10797824 */ /* 0x000fc800078e0279 */
[C---:B------:R-:W-:Y:S02]  /*62d0*/  VIADD R170, R121.reuse, UR58 ;  /* 0x0000003a79aa7c36 */ /* 0x040fe40008000000 */
[----:B------:R-:W-:Y:S02]  /*62e0*/  VIADD R166, R121, UR45 ;  /* 0x0000002d79a67c36 */ /* 0x000fe40008000000 */
[C---:B------:R-:W-:Y:S02]  /*62f0*/  IMAD.IADD R182, R5.reuse, 0x1, R170 ;  /* 0x0000000105b67824 */ /* 0x040fe400078e02aa */
[----:B------:R-:W-:Y:S01]  /*6300*/  IMAD.IADD R180, R5, 0x1, R166 ;  /* 0x0000000105b47824 */ /* 0x000fe200078e02a6 */
[----:B--234-:R-:W-:Y:S06]  /*6310*/  @P1 BRA `(.L_x_899) ;  /* 0x0000000000581947 */ /* 0x01cfec0003800000 */
[----:B------:R-:W-:Y:S01]  /*6320*/  ISETP.GT.AND P1, PT, R20, -0x1, PT ;  /* 0xffffffff1400780c */ /* 0x000fe20003f24270 */
[----:B------:R-:W-:-:S12]  /*6330*/  BSSY B0, `(.L_x_900) ;  /* 0x0000011000007945 */ /* 0x000fd80003800000 */
[----:B------:R-:W-:Y:S05]  /*6340*/  @P1 BRA `(.L_x_901) ;  /* 0x0000000000201947 */ /* 0x000fea0003800000 */
[----:B------:R-:W-:Y:S01]  /*6350*/  IMAD.U32 R149, RZ, RZ, UR46 ;  /* 0x0000002eff957e24 */ /* 0x000fe2000f8e00ff */
[----:B------:R-:W-:-:S04]  /*6360*/  LOP3.LUT R147, RZ, R20, RZ, 0x33, !PT ;  /* 0x00000014ff937212 */ /* 0x000fc800078e33ff */
[----:B------:R-:W-:-:S13]  /*6370*/  ISETP.NE.AND P1, PT, R149, 0x1, PT ;  /* 0x000000019500780c */ /* 0x000fda0003f25270 */
[----:B------:R-:W1:Y:S02]  /*6380*/  @P1 LDC.64 R120, c[0x0][0x9e8] ;  /* 0x00027a00ff781b82 */ /* 0x000e640000000a00 */
[----:B-1----:R-:W-:-:S05]  /*6390*/  @P1 IMAD.HI.U32 R120, R147, R120, RZ ;  /* 0x0000007893781227 */ /* 0x002fca00078e00ff */
[----:B------:R-:W-:-:S04]  /*63a0*/  @P1 SHF.R.U32.HI R147, RZ, R121, R120 ;  /* 0x00000079ff931219 */ /* 0x000fc80000011678 */
[----:B------:R-:W-:Y:S01]  /*63b0*/  LOP3.LUT R147, RZ, R147, RZ, 0x33, !PT ;  /* 0x00000093ff937212 */ /* 0x000fe200078e33ff */
[----:B------:R-:W-:Y:S06]  /*63c0*/  BRA `(.L_x_902) ;  /* 0x00000000001c7947 */ /* 0x000fec0003800000 */
.L_x_901:
[----:B------:R-:W-:-:S05]  /*63d0*/  IMAD.U32 R149, RZ, RZ, UR46 ;  /* 0x0000002eff957e24 */ /* 0x000fca000f8e00ff */
[----:B------:R-:W-:-:S13]  /*63e0*/  ISETP.NE.AND P1, PT, R149, 0x1, PT ;  /* 0x000000019500780c */ /* 0x000fda0003f25270 */
[----:B------:R-:W1:Y:S01]  /*63f0*/  @P1 LDC.64 R120, c[0x0][0x9e8] ;  /* 0x00027a00ff781b82 */ /* 0x000e620000000a00 */
[----:B------:R-:W-:-:S04]  /*6400*/  @P1 IMAD.IADD R147, R5, 0x1, R15 ;  /* 0x0000000105931824 */ /* 0x000fc800078e020f */
[----:B-1----:R-:W-:-:S04]  /*6410*/  @P1 IMAD.HI.U32 R120, R147, R120, RZ ;  /* 0x0000007893781227 */ /* 0x002fc800078e00ff */
[----:B------:R-:W-:Y:S01]  /*6420*/  IMAD.MOV.U32 R147, RZ, RZ, R20 ;  /* 0x000000ffff937224 */ /* 0x000fe200078e0014 */
[----:B------:R-:W-:-:S07]  /*6430*/  @P1 SHF.R.U32.HI R147, RZ, R121, R120 ;  /* 0x00000079ff931219 */ /* 0x000fce0000011678 */
.L_x_902:
[----:B------:R-:W-:Y:S05]  /*6440*/  BSYNC B0 ;  /* 0x0000000000007941 */ /* 0x000fea0003800000 */
.L_x_900:
[----:B------:R-:W-:-:S05]  /*6450*/  IMAD R121, R147, R149, R160 ;  /* 0x0000009593797224 */ /* 0x000fca00078e02a0 */
[----:B------:R-:W-:Y:S02]  /*6460*/  VIADDMNMX R182, R121, R149, R182, PT ;  /* 0x0000009579b67246 */ /* 0x000fe400038001b6 */
[----:B------:R-:W-:-:S07]  /*6470*/  VIMNMX R180, R180, R121, !PT ;  /* 0x00000079b4b47248 */ /* 0x000fce0007fe0100 */
.L_x_899:
[C---:B------:R-:W-:Y:S02]  /*6480*/  ISETP.GE.AND P1, PT, R164.reuse, 0x2, PT ;  /* 0x00000002a400780c */ /* 0x040fe40003f26270 */
[----:B------:R-:W-:Y:S02]  /*6490*/  ISETP.GE.AND P5, PT, R164, 0xa, PT ;  /* 0x0000000aa400780c */ /* 0x000fe40003fa6270 */
[----:B------:R-:W-:Y:S02]  /*64a0*/  ISETP.GT.AND P3, PT, R180, 0x1, !P1 ;  /* 0x00000001b400780c */ /* 0x000fe40004f64270 */
[----:B------:R-:W-:Y:S02]  /*64b0*/  ISETP.GE.AND P2, PT, R164, 0x9, PT ;  /* 0x00000009a400780c */ /* 0x000fe40003f46270 */
[----:B------:R-:W-:Y:S02]  /*64c0*/  ISETP.LT.OR P3, PT, R182, 0x2, P3 ;  /* 0x00000002b600780c */ /* 0x000fe40001f61670 */
[----:B------:R-:W-:-:S02]  /*64d0*/  ISETP.GT.AND P4, PT, R180, 0x8, !P2 ;  /* 0x00000008b400780c */ /* 0x000fc40005784270 */
[----:B------:R-:W-:Y:S02]  /*64e0*/  FSEL R173, R176, -INF , !P3 ;  /* 0xff800000b0ad7808 */ /* 0x000fe40005800000 */
[----:B------:R-:W-:Y:S02]  /*64f0*/  ISETP.GT.AND P3, PT, R180, 0x9, !P5 ;  /* 0x00000009b400780c */ /* 0x000fe40006f64270 */
[----:B------:R-:W-:Y:S02]  /*6500*/  P2R R176, PR, RZ, 0x20 ;  /* 0x00000020ffb07803 */ /* 0x000fe40000000000 */
[----:B------:R-:W-:Y:S02]  /*6510*/  ISETP.LT.OR P3, PT, R182, 0xa, P3 ;  /* 0x0000000ab600780c */ /* 0x000fe40001f61670 */
[----:B------:R-:W-:Y:S02]  /*6520*/  ISETP.GE.AND P5, PT, R164, 0x11, PT ;  /* 0x00000011a400780c */ /* 0x000fe40003fa6270 */
[----:B------:R-:W-:-:S02]  /*6530*/  FSEL R177, R177, -INF , !P3 ;  /* 0xff800000b1b17808 */ /* 0x000fc40005800000 */
        /* <DEDUP_REMOVED lines=50> */
[----:B------:R-:W-:Y:S01]  /*6860*/  FSEL R151, R144, -INF , !P3 ;  /* 0xff80000090977808 */ /* 0x000fe20005800000 */
[----:B------:R-:W-:Y:S01]  /*6870*/  IMAD.IADD R144, R6, 0x1, R166 ;  /* 0x0000000106907824 */ /* 0x000fe200078e02a6 */
        /* <DEDUP_REMOVED lines=28> */
[----:B------:R-:W-:Y:S02]  /*6a40*/  P2R R184, PR, RZ, 0x20 ;  /* 0x00000020ffb87803 */ /* 0x000fe40000000000 */
[----:B------:R-:W-:Y:S02]  /*6a50*/  FSEL R163, R154, -INF , !P3 ;  /* 0xff8000009aa37808 */ /* 0x000fe40005800000 */
[----:B------:R-:W-:-:S04]  /*6a60*/  ISETP.GE.AND P3, PT, R164, 0x51, PT ;  /* 0x00000051a400780c */ /* 0x000fc80003f66270 */
[----:B------:R-:W-:-:S04]  /*6a70*/  ISETP.GT.AND P4, PT, R180, 0x50, !P3 ;  /* 0x00000050b400780c */ /* 0x000fc80005f84270 */
[----:B------:R-:W-:-:S04]  /*6a80*/  ISETP.LT.OR P4, PT, R182, 0x51, P4 ;  /* 0x00000051b600780c */ /* 0x000fc80002781670 */
        /* <DEDUP_REMOVED lines=10> */
[----:B------:R-:W-:Y:S02]  /*6b30*/  P2R R152, PR, RZ, 0x40 ;  /* 0x00000040ff987803 */ /* 0x000fe40000000000 */
[----:B------:R-:W-:-:S04]  /*6b40*/  ISETP.GT.AND P6, PT, R180, RZ, !P6 ;  /* 0x000000ffb400720c */ /* 0x000fc800077c4270 */
[----:B------:R-:W-:-:S04]  /*6b50*/  ISETP.LT.OR P6, PT, R182, 0x1, P6 ;  /* 0x00000001b600780c */ /* 0x000fc800037c1670 */
[----:B------:R-:W-:Y:S01]  /*6b60*/  FSEL R223, R2, -INF , !P6 ;  /* 0xff80000002df7808 */ /* 0x000fe20007000000 */
[----:B------:R-:W-:Y:S01]  /*6b70*/  IMAD.IADD R2, R6, 0x1, R170 ;  /* 0x0000000106027824 */ /* 0x000fe200078e02aa */
[----:B------:R-:W-:-:S04]  /*6b80*/  ISETP.GE.AND P6, PT, R164, 0x5a, PT ;  /* 0x0000005aa400780c */ /* 0x000fc80003fc6270 */
[----:B------:R-:W-:Y:S02]  /*6b90*/  P2R R146, PR, RZ, 0x40 ;  /* 0x00000040ff927803 */ /* 0x000fe40000000000 */
[----:B------:R-:W-:-:S04]  /*6ba0*/  ISETP.GT.AND P6, PT, R180, 0x59, !P6 ;  /* 0x00000059b400780c */ /* 0x000fc800077c4270 */
[----:B------:R-:W-:-:S04]  /*6bb0*/  ISETP.LT.OR P6, PT, R182, 0x5a, P6 ;  /* 0x0000005ab600780c */ /* 0x000fc800037c1670 */
[----:B------:R-:W-:Y:S02]  /*6bc0*/  FSEL R143, R162, -INF , !P6 ;  /* 0xff800000a28f7808 */ /* 0x000fe40007000000 */
[----:B------:R-:W-:-:S13]  /*6bd0*/  PLOP3.LUT P6, PT, PT, PT, UP0, 0x40, 0x0 ;  /* 0x000000000000781c */ /* 0x000fda0003fce808 */
[----:B------:R-:W-:Y:S05]  /*6be0*/  @P6 BRA `(.L_x_903) ;  /* 0x0000000000546947 */ /* 0x000fea0003800000 */
[----:B------:R-:W-:Y:S01]  /*6bf0*/  IMAD.IADD R189, R6, 0x1, R15 ;  /* 0x0000000106bd7824 */ /* 0x000fe200078e020f */
[----:B------:R-:W-:Y:S04]  /*6c00*/  BSSY B0, `(.L_x_904) ;  /* 0x0000010000007945 */ /* 0x000fe80003800000 */
[----:B------:R-:W-:-:S13]  /*6c10*/  ISETP.GT.AND P6, PT, R189, -0x1, PT ;  /* 0xffffffffbd00780c */ /* 0x000fda0003fc4270 */
        /* <DEDUP_REMOVED lines=9> */
.L_x_905:
[----:B------:R-:W-:-:S05]  /*6cb0*/  IMAD.U32 R150, RZ, RZ, UR46 ;  /* 0x0000002eff967e24 */ /* 0x000fca000f8e00ff */
[----:B------:R-:W-:-:S13]  /*6cc0*/  ISETP.NE.AND P6, PT, R150, 0x1, PT ;  /* 0x000000019600780c */ /* 0x000fda0003fc5270 */
[----:B------:R-:W1:Y:S02]  /*6cd0*/  @P6 LDC.64 R120, c[0x0][0x9e8] ;  /* 0x00027a00ff786b82 */ /* 0x000e640000000a00 */
[----:B-1----:R-:W-:-:S05]  /*6ce0*/  @P6 IMAD.HI.U32 R120, R189, R120, RZ ;  /* 0x00000078bd786227 */ /* 0x002fca00078e00ff */
[----:B------:R-:W-:-:S07]  /*6cf0*/  @P6 SHF.R.U32.HI R189, RZ, R121, R120 ;  /* 0x00000079ffbd6219 */ /* 0x000fce0000011678 */
.L_x_906:
[----:B------:R-:W-:Y:S05]  /*6d00*/  BSYNC B0 ;  /* 0x0000000000007941 */ /* 0x000fea0003800000 */
.L_x_904:
[----:B------:R-:W-:-:S05]  /*6d10*/  IMAD R189, R189, R150, R160 ;  /* 0x00000096bdbd7224 */ /* 0x000fca00078e02a0 */
[----:B------:R-:W-:Y:S02]  /*6d20*/  VIADDMNMX R2, R189, R150, R2, PT ;  /* 0x00000096bd027246 */ /* 0x000fe40003800102 */
[----:B------:R-:W-:-:S07]  /*6d30*/  VIMNMX R144, R144, R189, !PT ;  /* 0x000000bd90907248 */ /* 0x000fce0007fe0100 */
.L_x_903:
[C---:B------:R-:W-:Y:S01]  /*6d40*/  ISETP.GT.AND P1, PT, R144.reuse, 0x1, !P1 ;  /* 0x000000019000780c */ /* 0x040fe20004f24270 */
[----:B------:R-:W-:Y:S01]  /*6d50*/  UMOV UR39, UR40 ;  /* 0x0000002800277c82 */ /* 0x000fe20008000000 */
[----:B------:R-:W-:Y:S01]  /*6d60*/  ISETP.GT.AND P2, PT, R144, 0x8, !P2 ;  /* 0x000000089000780c */ /* 0x000fe20005744270 */
[----:B------:R-:W-:Y:S01]  /*6d70*/  UMOV UR36, UR5 ;  /* 0x0000000500247c82 */ /* 0x000fe20008000000 */
[C---:B------:R-:W-:Y:S02]  /*6d80*/  ISETP.LT.OR P1, PT, R2.reuse, 0x2, P1 ;  /* 0x000000020200780c */ /* 0x040fe40000f21670 */
[----:B------:R-:W-:Y:S02]  /*6d90*/  ISETP.LT.OR P2, PT, R2, 0x9, P2 ;  /* 0x000000090200780c */ /* 0x000fe40001741670 */
        /* <DEDUP_REMOVED lines=9> */
[----:B------:R-:W-:Y:S02]  /*6e30*/  FMNMX.FTZ R18, R223, R4, !PT ;  /* 0x00000004df127209 */ /* 0x000fe40007810000 */
[----:B------:R-:W-:Y:S02]  /*6e40*/  ISETP.GT.AND P1, PT, R144, 0x10, !P1 ;  /* 0x000000109000780c */ /* 0x000fe40004f24270 */
[----:B------:R-:W-:Y:S02]  /*6e50*/  FMNMX.FTZ R18, R173, R18, !PT ;  /* 0x00000012ad127209 */ /* 0x000fe40007810000 */
[----:B------:R-:W-:Y:S02]  /*6e60*/  ISETP.LT.OR P1, PT, R2, 0x11, P1 ;  /* 0x000000110200780c */ /* 0x000fe40000f21670 */
[----:B------:R-:W-:-:S02]  /*6e70*/  FMNMX.FTZ R18, R175, R18, !PT ;  /* 0x00000012af127209 */ /* 0x000fc40007810000 */
[----:B------:R-:W-:Y:S02]  /*6e80*/  FSEL R209, R123, -INF , !P1 ;  /* 0xff8000007bd17808 */ /* 0x000fe40004800000 */
[----:B------:R-:W-:Y:S02]  /*6e90*/  ISETP.NE.AND P1, PT, R186, RZ, PT ;  /* 0x000000ffba00720c */ /* 0x000fe40003f25270 */
[----:B------:R-:W-:Y:S02]  /*6ea0*/  FMNMX.FTZ R18, R177, R18, !PT ;  /* 0x00000012b1127209 */ /* 0x000fe40007810000 */
[----:B------:R-:W-:Y:S02]  /*6eb0*/  ISETP.GT.AND P1, PT, R144, 0x11, !P1 ;  /* 0x000000119000780c */ /* 0x000fe40004f24270 */
[----:B------:R-:W-:Y:S02]  /*6ec0*/  FMNMX.FTZ R18, R179, R18, !PT ;  /* 0x00000012b3127209 */ /* 0x000fe40007810000 */
[----:B------:R-:W-:-:S02]  /*6ed0*/  ISETP.LT.OR P1, PT, R2, 0x12, P1 ;  /* 0x000000120200780c */ /* 0x000fc40000f21670 */
[----:B------:R-:W-:Y:S02]  /*6ee0*/  FMNMX.FTZ R18, R181, R18, !PT ;  /* 0x00000012b5127209 */ /* 0x000fe40007810000 */
[----:B------:R-:W-:Y:S02]  /*6ef0*/  FSEL R217, R124, -INF , !P1 ;  /* 0xff8000007cd97808 */ /* 0x000fe40004800000 */
[----:B------:R-:W-:Y:S02]  /*6f00*/  ISETP.NE.AND P1, PT, R188, RZ, PT ;  /* 0x000000ffbc00720c */ /* 0x000fe40003f25270 */
[----:B------:R-:W-:Y:S02]  /*6f10*/  FMNMX.FTZ R18, R183, R18, !PT ;  /* 0x00000012b7127209 */ /* 0x000fe40007810000 */
[----:B------:R-:W-:Y:S02]  /*6f20*/  ISETP.GT.AND P1, PT, R144, 0x18, !P1 ;  /* 0x000000189000780c */ /* 0x000fe40004f24270 */
[----:B------:R-:W-:-:S02]  /*6f30*/  FMNMX.FTZ R18, R185, R18, !PT ;  /* 0x00000012b9127209 */ /* 0x000fc40007810000 */
[----:B------:R-:W-:Y:S02]  /*6f40*/  ISETP.LT.OR P1, PT, R2, 0x19, P1 ;  /* 0x000000190200780c */ /* 0x000fe40000f21670 */
[----:B------:R-:W-:Y:S02]  /*6f50*/  FMNMX.FTZ R18, R187, R18, !PT ;  /* 0x00000012bb127209 */ /* 0x000fe40007810000 */
[----:B------:R-:W-:Y:S02]  /*6f60*/  FSEL R191, R125, -INF , !P1 ;  /* 0xff8000007dbf7808 */ /* 0x000fe40004800000 */
[----:B------:R-:W-:Y:S02]  /*6f70*/  ISETP.GT.AND P1, PT, R144, 0x19, !P2 ;  /* 0x000000199000780c */ /* 0x000fe40005724270 */
[----:B------:R-:W-:Y:S02]  /*6f80*/  ISETP.NE.AND P2, PT, R211, RZ, PT ;  /* 0x000000ffd300720c */ /* 0x000fe40003f45270 */
[----:B------:R-:W-:-:S02]  /*6f90*/  ISETP.LT.OR P1, PT, R2, 0x1a, P1 ;  /* 0x0000001a0200780c */ /* 0x000fc40000f21670 */
[----:B------:R-:W-:Y:S02]  /*6fa0*/  FMNMX.FTZ R18, R171, R18, !PT ;  /* 0x00000012ab127209 */ /* 0x000fe40007810000 */
[----:B------:R-:W-:Y:S02]  /*6fb0*/  FSEL R215, R126, -INF , !P1 ;  /* 0xff8000007ed77808 */ /* 0x000fe40004800000 */
[----:B------:R-:W-:Y:S02]  /*6fc0*/  ISETP.GT.AND P1, PT, R144, 0x20, !P6 ;  /* 0x000000209000780c */ /* 0x000fe40007724270 */
[----:B------:R-:W-:Y:S02]  /*6fd0*/  ISETP.NE.AND P6, PT, R213, RZ, PT ;  /* 0x000000ffd500720c */ /* 0x000fe40003fc5270 */
        /* <DEDUP_REMOVED lines=17> */
[----:B------:R-:W-:Y:S02]  /*70f0*/  ISETP.NE.AND P1, PT, R174, RZ, PT ;  /* 0x000000ffae00720c */ /* 0x000fe40003f25270 */
[----:B------:R-:W-:Y:S02]  /*7100*/  FMNMX.FTZ R18, R159, R18, !PT ;  /* 0x000000129f127209 */ /* 0x000fe40007810000 */
[----:B------:R-:W-:-:S02]  /*7110*/  ISETP.GT.AND P1, PT, R144, 0x29, !P1 ;  /* 0x000000299000780c */ /* 0x000fc40004f24270 */
[----:B------:R-:W-:Y:S02]  /*7120*/  FMNMX.FTZ R18, R161, R18, !PT ;  /* 0x00000012a1127209 */ /* 0x000fe40007810000 */
[----:B------:R-:W-:Y:S02]  /*7130*/  ISETP.LT.OR P1, PT, R2, 0x2a, P1 ;  /* 0x0000002a0200780c */ /* 0x000fe40000f21670 */
[----:B------:R-:W-:Y:S02]  /*7140*/  FMNMX.FTZ R18, R163, R18, !PT ;  /* 0x00000012a3127209 */ /* 0x000fe40007810000 */
[----:B------:R-:W-:Y:S02]  /*7150*/  FSEL R211, R130, -INF , !P1 ;  /* 0xff80000082d37808 */ /* 0x000fe40004800000 */
[----:B------:R-:W-:Y:S02]  /*7160*/  ISETP.NE.AND P1, PT, R178, RZ, PT ;  /* 0x000000ffb200720c */ /* 0x000fe40003f25270 */
[----:B------:R-:W-:-:S02]  /*7170*/  FMNMX.FTZ R18, R165, R18, !PT ;  /* 0x00000012a5127209 */ /* 0x000fc40007810000 */
[----:B------:R-:W-:Y:S02]  /*7180*/  ISETP.GT.AND P1, PT, R144, 0x30, !P1 ;  /* 0x000000309000780c */ /* 0x000fe40004f24270 */
[----:B------:R-:W-:Y:S02]  /*7190*/  FMNMX.FTZ R18, R167, R18, !PT ;  /* 0x00000012a7127209 */ /* 0x000fe40007810000 */
[----:B------:R-:W-:Y:S02]  /*71a0*/  ISETP.LT.OR P1, PT, R2, 0x31, P1 ;  /* 0x000000310200780c */ /* 0x000fe40000f21670 */
[----:B------:R-:W-:Y:S02]  /*71b0*/  FMNMX.FTZ R18, R145, R18, !PT ;  /* 0x0000001291127209 */ /* 0x000fe40007810000 */
[----:B------:R-:W-:Y:S02]  /*71c0*/  FSEL R131, R131, -INF , !P1 ;  /* 0xff80000083837808 */ /* 0x000fe40004800000 */
[----:B------:R-:W-:-:S02]  /*71d0*/  ISETP.NE.AND P1, PT, R208, RZ, PT ;  /* 0x000000ffd000720c */ /* 0x000fc40003f25270 */
[----:B------:R-:W-:Y:S02]  /*71e0*/  FMNMX.FTZ R122, R143, R18, !PT ;  /* 0x000000128f7a7209 */ /* 0x000fe40007810000 */
[C---:B------:R-:W-:Y:S01]  /*71f0*/  ISETP.GT.AND P1, PT, R144.reuse, 0x31, !P1 ;  /* 0x000000319000780c */ /* 0x040fe20004f24270 */
[----:B------:R-:W1:Y:S01]  /*7200*/  LDC R18, c[0x0][0x988] ;  /* 0x00026200ff127b82 */ /* 0x000e620000000800 */
[----:B------:R-:W-:Y:S01]  /*7210*/  ISETP.GT.AND P3, PT, R144, 0x50, !P3 ;  /* 0x000000509000780c */ /* 0x000fe20005f64270 */
[----:B------:R-:W2:Y:S01]  /*7220*/  SHFL.BFLY PT, R21, R122, 0x2, 0x1f ;  /* 0x0c401f007a157f89 */ /* 0x000ea200000e0000 */
[----:B------:R-:W-:Y:S02]  /*7230*/  ISETP.LT.OR P1, PT, R2, 0x32, P1 ;  /* 0x000000320200780c */ /* 0x000fe40000f21670 */
[----:B------:R-:W-:Y:S02]  /*7240*/  ISETP.GT.AND P4, PT, R144, 0x51, !P4 ;  /* 0x000000519000780c */ /* 0x000fe40006784270 */
[----:B------:R-:W-:-:S02]  /*7250*/  FSEL R121, R132, -INF , !P1 ;  /* 0xff80000084797808 */ /* 0x000fc40004800000 */
[----:B------:R-:W-:Y:S02]  /*7260*/  ISETP.NE.AND P1, PT, R210, RZ, PT ;  /* 0x000000ffd200720c */ /* 0x000fe40003f25270 */
[----:B------:R-:W-:Y:S02]  /*7270*/  ISETP.LT.OR P3, PT, R2, 0x51, P3 ;  /* 0x000000510200780c */ /* 0x000fe40001f61670 */
[C---:B------:R-:W-:Y:S02]  /*7280*/  ISETP.GT.AND P1, PT, R144.reuse, 0x38, !P1 ;  /* 0x000000389000780c */ /* 0x040fe40004f24270 */
[----:B------:R-:W-:Y:S02]  /*7290*/  ISETP.GT.AND P5, PT, R144, 0x58, !P5 ;  /* 0x000000589000780c */ /* 0x000fe40006fa4270 */
[C---:B------:R-:W-:Y:S02]  /*72a0*/  ISETP.LT.OR P1, PT, R2.reuse, 0x39, P1 ;  /* 0x000000390200780c */ /* 0x040fe40000f21670 */
[----:B------:R-:W-:-:S02]  /*72b0*/  ISETP.LT.OR P4, PT, R2, 0x52, P4 ;  /* 0x000000520200780c */ /* 0x000fc40002781670 */
[----:B------:R-:W-:Y:S02]  /*72c0*/  FSEL R127, R134, -INF , !P1 ;  /* 0xff800000867f7808 */ /* 0x000fe40004800000 */
[----:B------:R-:W-:Y:S02]  /*72d0*/  ISETP.NE.AND P1, PT, R212, RZ, PT ;  /* 0x000000ffd400720c */ /* 0x000fe40003f25270 */
[----:B------:R-:W-:Y:S02]  /*72e0*/  ISETP.LT.OR P5, PT, R2, 0x59, P5 ;  /* 0x000000590200780c */ /* 0x000fe40002fa1670 */
[----:B------:R-:W-:Y:S02]  /*72f0*/  ISETP.GT.AND P1, PT, R144, 0x39, !P1 ;  /* 0x000000399000780c */ /* 0x000fe40004f24270 */
[----:B--2---:R-:W-:Y:S02]  /*7300*/  FMNMX.FTZ R124, R122, R21, !PT ;  /* 0x000000157a7c7209 */ /* 0x004fe40007810000 */
[----:B------:R-:W-:-:S02]  /*7310*/  ISETP.LT.OR P1, PT, R2, 0x3a, P1 ;  /* 0x0000003a0200780c */ /* 0x000fc40000f21670 */
[----:B------:R-:W-:Y:S01]  /*7320*/  FSEL R139, R139, -INF , !P5 ;  /* 0xff8000008b8b7808 */ /* 0x000fe20006800000 */
[----:B------:R-:W2:Y:S01]  /*7330*/  SHFL.BFLY PT, R21, R124, 0x1, 0x1f ;  /* 0x0c201f007c157f89 */ /* 0x000ea200000e0000 */
[----:B------:R-:W-:Y:S02]  /*7340*/  FSEL R133, R133, -INF , !P1 ;  /* 0xff80000085857808 */ /* 0x000fe40004800000 */
[----:B------:R-:W-:-:S04]  /*7350*/  ISETP.NE.AND P1, PT, R214, RZ, PT ;  /* 0x000000ffd600720c */ /* 0x000fc80003f25270 */
[----:B------:R-:W-:-:S04]  /*7360*/  ISETP.GT.AND P1, PT, R144, 0x40, !P1 ;  /* 0x000000409000780c */ /* 0x000fc80004f24270 */
[----:B------:R-:W-:-:S04]  /*7370*/  ISETP.LT.OR P1, PT, R2, 0x41, P1 ;  /* 0x000000410200780c */ /* 0x000fc80000f21670 */
[----:B------:R-:W-:Y:S02]  /*7380*/  FSEL R125, R138, -INF , !P1 ;  /* 0xff8000008a7d7808 */ /* 0x000fe40004800000 */
[----:B------:R-:W-:-:S04]  /*7390*/  ISETP.NE.AND P1, PT, R148, RZ, PT ;  /* 0x000000ff9400720c */ /* 0x000fc80003f25270 */
[----:B------:R-:W-:Y:S02]  /*73a0*/  ISETP.GT.AND P1, PT, R144, 0x41, !P1 ;  /* 0x000000419000780c */ /* 0x000fe40004f24270 */
[----:B--2---:R-:W-:Y:S02]  /*73b0*/  FMNMX.FTZ R21, R124, R21, !PT ;  /* 0x000000157c157209 */ /* 0x004fe40007810000 */
[----:B------:R-:W-:-:S04]  /*73c0*/  ISETP.LT.OR P1, PT, R2, 0x42, P1 ;  /* 0x000000420200780c */ /* 0x000fc80000f21670 */
[----:B------:R-:W-:Y:S02]  /*73d0*/  FSEL R137, R137, -INF , !P1 ;  /* 0xff80000089897808 */ /* 0x000fe40004800000 */
[----:B------:R-:W-:-:S04]  /*73e0*/  ISETP.GT.AND P1, PT, R144, 0x48, !P2 ;  /* 0x000000489000780c */ /* 0x000fc80005724270 */
[----:B------:R-:W-:-:S04]  /*73f0*/  ISETP.LT.OR P1, PT, R2, 0x49, P1 ;  /* 0x000000490200780c */ /* 0x000fc80000f21670 */
[----:B------:R-:W-:Y:S02]  /*7400*/  FSEL R123, R142, -INF , !P1 ;  /* 0xff8000008e7b7808 */ /* 0x000fe40004800000 */
[----:B------:R-:W-:Y:S02]  /*7410*/  ISETP.GT.AND P1, PT, R144, 0x49, !P6 ;  /* 0x000000499000780c */ /* 0x000fe40007724270 */
[----:B------:R-:W-:Y:S02]  /*7420*/  ISETP.NE.AND P6, PT, R152, RZ, PT ;  /* 0x000000ff9800720c */ /* 0x000fe40003fc5270 */
[----:B------:R-:W-:-:S04]  /*7430*/  ISETP.LT.OR P1, PT, R2, 0x4a, P1 ;  /* 0x0000004a0200780c */ /* 0x000fc80000f21670 */
[----:B------:R-:W-:Y:S02]  /*7440*/  FSEL R141, R141, -INF , !P1 ;  /* 0xff8000008d8d7808 */ /* 0x000fe40004800000 */
[----:B------:R-:W-:Y:S02]  /*7450*/  ISETP.GT.AND P1, PT, R144, RZ, !P6 ;  /* 0x000000ff9000720c */ /* 0x000fe40007724270 */
[----:B------:R-:W-:Y:S02]  /*7460*/  ISETP.NE.AND P6, PT, R146, RZ, PT ;  /* 0x000000ff9200720c */ /* 0x000fe40003fc5270 */
[----:B------:R-:W-:Y:S02]  /*7470*/  ISETP.LT.OR P1, PT, R2, 0x1, P1 ;  /* 0x000000010200780c */ /* 0x000fe40000f21670 */
[----:B------:R-:W-:Y:S02]  /*7480*/  ISETP.GT.AND P2, PT, R144, 0x59, !P6 ;  /* 0x000000599000780c */ /* 0x000fe40007744270 */
[----:B------:R-:W-:Y:S01]  /*7490*/  FSEL R120, R0, -INF , !P1 ;  /* 0xff80000000787808 */ /* 0x000fe20004800000 */
[C---:B-1----:R-:W-:Y:S01]  /*74a0*/  FMUL.FTZ R0, R21.reuse, R18 ;  /* 0x0000001215007220 */ /* 0x042fe20000410000 */
[----:B------:R-:W-:-:S02]  /*74b0*/  FSETP.NEU.FTZ.AND P1, PT, R21, -INF , PT ;  /* 0xff8000001500780b */ /* 0x000fc40003f3d000 */
[----:B------:R-:W-:Y:S02]  /*74c0*/  FMNMX.FTZ R122, R120, R3, !PT ;  /* 0x00000003787a7209 */ /* 0x000fe40007810000 */
[----:B------:R-:W-:Y:S02]  /*74d0*/  FSEL R0, R0, RZ, P1 ;  /* 0x000000ff00007208 */ /* 0x000fe40000800000 */
[----:B------:R-:W-:Y:S02]  /*74e0*/  FMNMX.FTZ R122, R221, R122, !PT ;  /* 0x0000007add7a7209 */ /* 0x000fe40007810000 */
[----:B------:R-:W-:Y:S01]  /*74f0*/  ISETP.LT.OR P2, PT, R2, 0x5a, P2 ;  /* 0x0000005a0200780c */ /* 0x000fe20001741670 */
[--C-:B------:R-:W-:Y:S01]  /*7500*/  FFMA.FTZ R184, R179, R18, -R0.reuse ;  /* 0x00000012b3b87223 */ /* 0x100fe20000010800 */
[----:B------:R-:W-:Y:S01]  /*7510*/  FMNMX.FTZ R122, R189, R122, !PT ;  /* 0x0000007abd7a7209 */ /* 0x000fe20007810000 */
[-CC-:B------:R-:W-:Y:S01]  /*7520*/  FFMA.FTZ R182, R169, R18.reuse, -R0.reuse ;  /* 0x00000012a9b67223 */ /* 0x180fe20000010800 */
[----:B------:R-:W-:Y:S01]  /*7530*/  FSEL R179, R135, -INF , !P3 ;  /* 0xff80000087b37808 */ /* 0x000fe20005800000 */
        /* <DEDUP_REMOVED lines=11> */
[----:B------:R-:W-:Y:S01]  /*75f0*/  FSEL R159, R21, RZ, P1 ;  /* 0x000000ff159f7208 */ /* 0x000fe20000800000 */
[--C-:B------:R-:W-:Y:S01]  /*7600*/  FFMA.FTZ R188, R173, R18, -R0.reuse ;  /* 0x00000012adbc7223 */ /* 0x100fe20000010800 */
[----:B------:R-:W-:Y:S01]  /*7610*/  FMNMX.FTZ R122, R191, R122, !PT ;  /* 0x0000007abf7a7209 */ /* 0x000fe20007810000 */
[-CC-:B------:R-:W-:Y:S01]  /*7620*/  FFMA.FTZ R149, R151, R18.reuse, -R0.reuse ;  /* 0x0000001297957223 */ /* 0x180fe20000010800 */
[----:B------:R-:W-:Y:S01]  /*7630*/  FFMA.FTZ R173, R177, R18, -R0 ;  /* 0x00000012b1ad7223 */ /* 0x000fe20000010800 */
[----:B------:R-:W-:Y:S01]  /*7640*/  FADD.FTZ R159, -R159, R4 ;  /* 0x000000049f9f7221 */ /* 0x000fe20000010100 */
        /* <DEDUP_REMOVED lines=17> */
[-C--:B------:R-:W-:Y:S01]  /*7760*/  FFMA.FTZ R143, R143, R18.reuse, -R0 ;  /* 0x000000128f8f7223 */ /* 0x080fe20000010800 */
[----:B------:R-:W-:Y:S01]  /*7770*/  FMUL.FTZ R0, R159, R18 ;  /* 0x000000129f007220 */ /* 0x000fe20000410000 */
[----:B------:R-:W-:Y:S01]  /*7780*/  MUFU.EX2 R223, R223 ;  /* 0x000000df00df7308 */ /* 0x000fe20000000800 */
[----:B------:R-:W-:-:S02]  /*7790*/  FMNMX.FTZ R122, R131, R122, !PT ;  /* 0x0000007a837a7209 */ /* 0x000fc40007810000 */
[----:B------:R-:W-:Y:S02]  /*77a0*/  LOP3.LUT P6, RZ, R216, 0x7f, RZ, 0xc0, !PT ;  /* 0x0000007fd8ff7812 */ /* 0x000fe400078cc0ff */
        /* <DEDUP_REMOVED lines=8> */
[----:B------:R-:W-:-:S04]  /*7830*/  FMNMX.FTZ R122, R123, R122, !PT ;  /* 0x0000007a7b7a7209 */ /* 0x000fc80007810000 */
[----:B------:R-:W-:-:S03]  /*7840*/  FMNMX.FTZ R122, R141, R122, !PT ;  /* 0x0000007a8d7a7209 */ /* 0x000fc60007810000 */
[----:B------:R-:W4:Y:S01]  /*7850*/  MUFU.EX2 R173, R173 ;  /* 0x000000ad00ad7308 */ /* 0x000f220000000800 */
[----:B------:R-:W-:-:S04]  /*7860*/  FMNMX.FTZ R122, R179, R122, !PT ;  /* 0x0000007ab37a7209 */ /* 0x000fc80007810000 */
[----:B------:R-:W-:-:S03]  /*7870*/  FMNMX.FTZ R122, R171, R122, !PT ;  /* 0x0000007aab7a7209 */ /* 0x000fc60007810000 */
[----:B------:R-:W5:Y:S01]  /*7880*/  MUFU.EX2 R184, R184 ;  /* 0x000000b800b87308 */ /* 0x000f620000000800 */
[----:B------:R-:W-:-:S04]  /*7890*/  FMNMX.FTZ R122, R139, R122, !PT ;  /* 0x0000007a8b7a7209 */ /* 0x000fc80007810000 */
[----:B------:R-:W-:-:S03]  /*78a0*/  FMNMX.FTZ R122, R169, R122, !PT ;  /* 0x0000007aa97a7209 */ /* 0x000fc60007810000 */
[----:B------:R-:W5:Y:S02]  /*78b0*/  MUFU.EX2 R175, R175 ;  /* 0x000000af00af7308 */ /* 0x000f640000000800 */
[----:B------:R-:W1:Y:S06]  /*78c0*/  SHFL.BFLY PT, R181, R122, 0x2, 0x1f ;  /* 0x0c401f007ab57f89 */ /* 0x000e6c00000e0000 */
[----:B------:R-:W5:Y:S08]  /*78d0*/  MUFU.EX2 R186, R186 ;  /* 0x000000ba00ba7308 */ /* 0x000f700000000800 */
[----:B------:R-:W-:Y:S08]  /*78e0*/  MUFU.EX2 R177, R177 ;  /* 0x000000b100b17308 */ /* 0x000ff00000000800 */
[----:B------:R-:W-:Y:S01]  /*78f0*/  MUFU.EX2 R180, R180 ;  /* 0x000000b400b47308 */ /* 0x000fe20000000800 */
[----:B-1----:R-:W-:-:S05]  /*7900*/  FMNMX.FTZ R181, R122, R181, !PT ;  /* 0x000000b57ab57209 */ /* 0x002fca0007810000 */
[----:B------:R-:W1:Y:S02]  /*7910*/  SHFL.BFLY PT, R2, R181, 0x1, 0x1f ;  /* 0x0c201f00b5027f89 */ /* 0x000e6400000e0000 */
[----:B------:R-:W-:Y:S08]  /*7920*/  MUFU.EX2 R135, R135 ;  /* 0x0000008700877308 */ /* 0x000ff00000000800 */
[----:B------:R-:W-:Y:S08]  /*7930*/  MUFU.EX2 R182, R182 ;  /* 0x000000b600b67308 */ /* 0x000ff00000000800 */
[----:B------:R-:W-:Y:S01]  /*7940*/  MUFU.EX2 R147, R147 ;  /* 0x0000009300937308 */ /* 0x000fe20000000800 */
[----:B-1----:R-:W-:-:S07]  /*7950*/  FMNMX.FTZ R145, R181, R2, !PT ;  /* 0x00000002b5917209 */ /* 0x002fce0007810000 */
[----:B------:R-:W-:Y:S01]  /*7960*/  MUFU.EX2 R176, R176 ;  /* 0x000000b000b07308 */ /* 0x000fe20000000800 */
[C---:B------:R-:W-:Y:S01]  /*7970*/  FSETP.NEU.FTZ.AND P1, PT, R145.reuse, -INF , PT ;  /* 0xff8000009100780b */ /* 0x040fe20003f3d000 */
[----:B------:R-:W-:-:S03]  /*7980*/  FMUL.FTZ R124, R145, R18 ;  /* 0x00000012917c7220 */ /* 0x000fc60000410000 */
[----:B------:R-:W-:-:S03]  /*7990*/  FSEL R2, R145, RZ, P1 ;  /* 0x000000ff91027208 */ /* 0x000fc60000800000 */
[----:B------:R-:W-:Y:S01]  /*79a0*/  MUFU.EX2 R149, R149 ;  /* 0x0000009500957308 */ /* 0x000fe20000000800 */
[----:B------:R-:W-:Y:S02]  /*79b0*/  FSEL R124, R124, RZ, P1 ;  /* 0x000000ff7c7c7208 */ /* 0x000fe40000800000 */
[C---:B------:R-:W-:Y:S01]  /*79c0*/  ISETP.GT.AND P1, PT, R19.reuse, UR41, PT ;  /* 0x0000002913007c0c */ /* 0x040fe2000bf24270 */
[----:B------:R-:W-:Y:S01]  /*79d0*/  FADD.FTZ R3, -R2, R3 ;  /* 0x0000000302037221 */ /* 0x000fe20000010100 */
[----:B------:R-:W-:Y:S02]  /*79e0*/  VIADD R19, R19, 0xffffffff ;  /* 0xffffffff13137836 */ /* 0x000fe40000000000 */
[-CC-:B------:R-:W-:Y:S01]  /*79f0*/  FFMA.FTZ R159, R120, R18.reuse, -R124.reuse ;  /* 0x00000012789f7223 */ /* 0x180fe2000001087c */
[-CC-:B------:R-:W-:Y:S01]  /*7a00*/  FFMA.FTZ R4, R221, R18.reuse, -R124.reuse ;  /* 0x00000012dd047223 */ /* 0x180fe2000001087c */
[-C--:B------:R-:W-:Y:S01]  /*7a10*/  FMUL.FTZ R2, R3, R18.reuse ;  /* 0x0000001203027220 */ /* 0x080fe20000410000 */
[--C-:B------:R-:W-:Y:S01]  /*7a20*/  FFMA.FTZ R183, R129, R18, -R124.reuse ;  /* 0x0000001281b77223 */ /* 0x100fe2000001087c */
[----:B------:R-:W-:Y:S01]  /*7a30*/  FFMA.FTZ R129, R0, R14, R223 ;  /* 0x0000000e00817223 */ /* 0x000fe200000100df */
[-CC-:B------:R-:W-:Y:S01]  /*7a40*/  FFMA.FTZ R120, R189, R18.reuse, -R124.reuse ;  /* 0x00000012bd787223 */ /* 0x180fe2000001087c */
[----:B------:R-:W-:Y:S01]  /*7a50*/  MUFU.EX2 R159, R159 ;  /* 0x0000009f009f7308 */ /* 0x000fe20000000800 */
[-CC-:B------:R-:W-:Y:S01]  /*7a60*/  FFMA.FTZ R161, R219, R18.reuse, -R124.reuse ;  /* 0x00000012dba17223 */ /* 0x180fe2000001087c */
[----:B--2---:R-:W-:Y:S01]  /*7a70*/  FADD.FTZ R129, R188, R129 ;  /* 0x00000081bc817221 */ /* 0x004fe20000010000 */
[-CC-:B------:R-:W-:Y:S01]  /*7a80*/  FFMA.FTZ R185, R209, R18.reuse, -R124.reuse ;  /* 0x00000012d1b97223 */ /* 0x180fe2000001087c */
[-CC-:B------:R-:W-:Y:S01]  /*7a90*/  FFMA.FTZ R132, R121, R18.reuse, -R124.reuse ;  /* 0x0000001279847223 */ /* 0x180fe2000001087c */
[-CC-:B------:R-:W-:Y:S01]  /*7aa0*/  FFMA.FTZ R122, R217, R18.reuse, -R124.reuse ;  /* 0x00000012d97a7223 */ /* 0x180fe2000001087c */
[----:B---3--:R-:W-:Y:S01]  /*7ab0*/  FADD.FTZ R14, R190, R129 ;  /* 0x00000081be0e7221 */ /* 0x008fe20000010000 */
[-CC-:B------:R-:W-:Y:S01]  /*7ac0*/  FFMA.FTZ R187, R191, R18.reuse, -R124.reuse ;  /* 0x00000012bfbb7223 */ /* 0x180fe2000001087c */
[----:B------:R-:W1:Y:S01]  /*7ad0*/  MUFU.EX2 R2, R2 ;  /* 0x0000000200027308 */ /* 0x000e620000000800 */
[-C--:B------:R-:W-:Y:S01]  /*7ae0*/  FFMA.FTZ R126, R215, R18.reuse, -R124 ;  /* 0x00000012d77e7223 */ /* 0x080fe2000001087c */
[----:B----4-:R-:W-:Y:S01]  /*7af0*/  FADD.FTZ R121, R173, R14 ;  /* 0x0000000ead797221 */ /* 0x010fe20000010000 */
[-CC-:B------:R-:W-:Y:S01]  /*7b00*/  FFMA.FTZ R181, R207, R18.reuse, -R124.reuse ;  /* 0x00000012cfb57223 */ /* 0x180fe2000001087c */
[-CC-:B------:R-:W-:Y:S01]  /*7b10*/  FFMA.FTZ R128, R213, R18.reuse, -R124.reuse ;  /* 0x00000012d5807223 */ /* 0x180fe2000001087c */
[-CC-:B------:R-:W-:Y:S01]  /*7b20*/  FFMA.FTZ R127, R127, R18.reuse, -R124.reuse ;  /* 0x000000127f7f7223 */ /* 0x180fe2000001087c */
[----:B-----5:R-:W-:Y:S01]  /*7b30*/  FADD.FTZ R14, R184, R121 ;  /* 0x00000079b80e7221 */ /* 0x020fe20000010000 */
[-CC-:B------:R-:W-:Y:S01]  /*7b40*/  FFMA.FTZ R130, R211, R18.reuse, -R124.reuse ;  /* 0x00000012d3827223 */ /* 0x180fe2000001087c */
[----:B------:R-:W2:Y:S01]  /*7b50*/  MUFU.EX2 R4, R4 ;  /* 0x0000000400047308 */ /* 0x000ea20000000800 */
[-C--:B------:R-:W-:Y:S01]  /*7b60*/  FFMA.FTZ R3, R131, R18.reuse, -R124 ;  /* 0x0000001283037223 */ /* 0x080fe2000001087c */
[----:B------:R-:W-:Y:S01]  /*7b70*/  FADD.FTZ R129, R175, R14 ;  /* 0x0000000eaf817221 */ /* 0x000fe20000010000 */
[-CC-:B------:R-:W-:Y:S01]  /*7b80*/  FFMA.FTZ R134, R133, R18.reuse, -R124.reuse ;  /* 0x0000001285867223 */ /* 0x180fe2000001087c */
[-CC-:B------:R-:W-:Y:S01]  /*7b90*/  FFMA.FTZ R123, R123, R18.reuse, -R124.reuse ;  /* 0x000000127b7b7223 */ /* 0x180fe2000001087c */
[-CC-:B------:R-:W-:Y:S01]  /*7ba0*/  FFMA.FTZ R141, R141, R18.reuse, -R124.reuse ;  /* 0x000000128d8d7223 */ /* 0x180fe2000001087c */
[----:B------:R-:W-:Y:S01]  /*7bb0*/  FADD.FTZ R136, R186, R129 ;  /* 0x00000081ba887221 */ /* 0x000fe20000010000 */
[-CC-:B------:R-:W-:Y:S01]  /*7bc0*/  FFMA.FTZ R179, R179, R18.reuse, -R124.reuse ;  /* 0x00000012b3b37223 */ /* 0x180fe2000001087c */
[----:B------:R-:W3:Y:S01]  /*7bd0*/  MUFU.EX2 R120, R120 ;  /* 0x0000007800787308 */ /* 0x000ee20000000800 */
[----:B-1----:R-:W-:Y:S01]  /*7be0*/  FFMA.FTZ R121, R2, R7, R159 ;  /* 0x0000000702797223 */ /* 0x002fe2000001009f */
[-CC-:B------:R-:W-:Y:S01]  /*7bf0*/  FFMA.FTZ R171, R171, R18.reuse, -R124.reuse ;  /* 0x00000012abab7223 */ /* 0x180fe2000001087c */
[----:B------:R-:W-:Y:S01]  /*7c00*/  FFMA.FTZ R139, R139, R18, -R124 ;  /* 0x000000128b8b7223 */ /* 0x000fe2000001087c */
[----:B------:R-:W-:Y:S01]  /*7c10*/  IMAD.U32 R129, RZ, RZ, UR6 ;  /* 0x00000006ff817e24 */ /* 0x000fe2000f8e00ff */
[----:B------:R-:W-:-:S02]  /*7c20*/  F2FP.BF16.F32.PACK_AB R186, R177, R186 ;  /* 0x000000bab1ba723e */ /* 0x000fc400000010ff */
[----:B------:R-:W-:Y:S01]  /*7c30*/  F2FP.BF16.F32.PACK_AB R190, R173, R190 ;  /* 0x000000beadbe723e */ /* 0x000fe200000010ff */
[----:B------:R-:W1:Y:S01]  /*7c40*/  MUFU.EX2 R161, R161 ;  /* 0x000000a100a17308 */ /* 0x000e620000000800 */
[C---:B--2---:R-:W-:Y:S01]  /*7c50*/  FADD.FTZ R121, R4.reuse, R121 ;  /* 0x0000007904797221 */ /* 0x044fe20000010000 */
[----:B------:R-:W-:Y:S01]  /*7c60*/  @!P6 VIADD R129, R129, 0x30860 ;  /* 0x000308608181e836 */ /* 0x000fe20000000000 */
[----:B------:R-:W-:Y:S02]  /*7c70*/  F2FP.BF16.F32.PACK_AB R184, R175, R184 ;  /* 0x000000b8afb8723e */ /* 0x000fe400000010ff */
[----:B------:R-:W-:Y:S01]  /*7c80*/  F2FP.BF16.F32.PACK_AB R189, R4, R159 ;  /* 0x0000009f04bd723e */ /* 0x000fe200000010ff */
[----:B------:R-:W-:Y:S01]  /*7c90*/  IMAD.MOV.U32 R4, RZ, RZ, R21 ;  /* 0x000000ffff047224 */ /* 0x000fe200078e0015 */
[----:B------:R-:W-:Y:S01]  /*7ca0*/  @!P6 PRMT R129, RZ, 0x654, R129 ;  /* 0x00000654ff81e816 */ /* 0x000fe20000000081 */
[----:B------:R-:W2:Y:S01]  /*7cb0*/  MUFU.EX2 R185, R185 ;  /* 0x000000b900b97308 */ /* 0x000ea20000000800 */
[----:B---3--:R-:W-:Y:S01]  /*7cc0*/  FADD.FTZ R14, R120, R121 ;  /* 0x00000079780e7221 */ /* 0x008fe20000010000 */
[----:B------:R-:W-:Y:S01]  /*7cd0*/  FADD.FTZ R121, R177, R136 ;  /* 0x00000088b1797221 */ /* 0x000fe20000010000 */
[----:B------:R3:W-:Y:S01]  /*7ce0*/  @!P6 SYNCS.ARRIVE.TRANS64.RED.A1T0 RZ, [R129+URZ], RZ ;  /* 0x000000ff81ffe9a7 */ /* 0x0007e2000810043f */
[----:B------:R-:W-:-:S02]  /*7cf0*/  F2FP.BF16.F32.PACK_AB R188, R188, R223 ;  /* 0x000000dfbcbc723e */ /* 0x000fc400000010ff */
[----:B------:R-:W-:Y:S01]  /*7d00*/  FADD.FTZ R136, R180, R121 ;  /* 0x00000079b4887221 */ /* 0x000fe20000010000 */
[----:B------:R-:W-:Y:S01]  /*7d10*/  FFMA.FTZ R121, R125, R18, -R124 ;  /* 0x000000127d797223 */ /* 0x000fe2000001087c */
[----:B------:R-:W4:Y:S01]  /*7d20*/  MUFU.EX2 R122, R122 ;  /* 0x0000007a007a7308 */ /* 0x000f220000000800 */
[----:B-1----:R-:W-:Y:S01]  /*7d30*/  FADD.FTZ R14, R161, R14 ;  /* 0x0000000ea10e7221 */ /* 0x002fe20000010000 */
[----:B------:R-:W-:Y:S02]  /*7d40*/  F2FP.BF16.F32.PACK_AB R180, R135, R180 ;  /* 0x000000b487b4723e */ /* 0x000fe400000010ff */
[----:B------:R-:W-:-:S04]  /*7d50*/  F2FP.BF16.F32.PACK_AB R191, R161, R120 ;  /* 0x00000078a1bf723e */ /* 0x000fc800000010ff */
[----:B------:R-:W1:Y:S01]  /*7d60*/  MUFU.EX2 R187, R187 ;  /* 0x000000bb00bb7308 */ /* 0x000e620000000800 */
[----:B--2---:R-:W-:-:S07]  /*7d70*/  FADD.FTZ R125, R185, R14 ;  /* 0x0000000eb97d7221 */ /* 0x004fce0000010000 */
[----:B------:R-:W2:Y:S01]  /*7d80*/  MUFU.EX2 R126, R126 ;  /* 0x0000007e007e7308 */ /* 0x000ea20000000800 */
[C---:B----4-:R-:W-:Y:S01]  /*7d90*/  FADD.FTZ R14, R122.reuse, R125 ;  /* 0x0000007d7a0e7221 */ /* 0x050fe20000010000 */
[----:B------:R-:W-:-:S06]  /*7da0*/  F2FP.BF16.F32.PACK_AB R185, R122, R185 ;  /* 0x000000b97ab9723e */ /* 0x000fcc00000010ff */
[----:B------:R-:W4:Y:S01]  /*7db0*/  MUFU.EX2 R181, R181 ;  /* 0x000000b500b57308 */ /* 0x000f220000000800 */
[----:B-1----:R-:W-:-:S07]  /*7dc0*/  FADD.FTZ R125, R187, R14 ;  /* 0x0000000ebb7d7221 */ /* 0x002fce0000010000 */
[----:B------:R-:W1:Y:S01]  /*7dd0*/  MUFU.EX2 R128, R128 ;  /* 0x0000008000807308 */ /* 0x000e620000000800 */
[C---:B--2---:R-:W-:Y:S01]  /*7de0*/  FADD.FTZ R14, R126.reuse, R125 ;  /* 0x0000007d7e0e7221 */ /* 0x044fe20000010000 */
[----:B------:R-:W-:-:S06]  /*7df0*/  F2FP.BF16.F32.PACK_AB R187, R126, R187 ;  /* 0x000000bb7ebb723e */ /* 0x000fcc00000010ff */
[----:B------:R2:W-:Y:S01]  /*7e00*/  MUFU.EX2 R7, R127 ;  /* 0x0000007f00077308 */ /* 0x0005e20000000800 */
[----:B----4-:R-:W-:-:S07]  /*7e10*/  FADD.FTZ R125, R181, R14 ;  /* 0x0000000eb57d7221 */ /* 0x010fce0000010000 */
[----:B------:R-:W4:Y:S01]  /*7e20*/  MUFU.EX2 R183, R183 ;  /* 0x000000b700b77308 */ /* 0x000f220000000800 */
[----:B--2---:R-:W-:Y:S01]  /*7e30*/  FADD.FTZ R127, R135, R136 ;  /* 0x00000088877f7221 */ /* 0x004fe20000010000 */
[----:B-1----:R-:W-:Y:S01]  /*7e40*/  FADD.FTZ R14, R128, R125 ;  /* 0x0000007d800e7221 */ /* 0x002fe20000010000 */
[-CC-:B------:R-:W-:Y:S01]  /*7e50*/  FFMA.FTZ R136, R137, R18.reuse, -R124.reuse ;  /* 0x0000001289887223 */ /* 0x180fe2000001087c */
[----:B------:R-:W-:Y:S01]  /*7e60*/  FFMA.FTZ R124, R169, R18, -R124 ;  /* 0x00000012a97c7223 */ /* 0x000fe2000001087c */
[----:B------:R-:W-:Y:S01]  /*7e70*/  FADD.FTZ R138, R182, R127 ;  /* 0x0000007fb68a7221 */ /* 0x000fe20000010000 */
[C---:B------:R-:W-:Y:S02]  /*7e80*/  F2FP.BF16.F32.PACK_AB R182, R147.reuse, R182 ;  /* 0x000000b693b6723e */ /* 0x040fe400000010ff */
[----:B------:R-:W1:Y:S01]  /*7e90*/  MUFU.EX2 R178, R178 ;  /* 0x000000b200b27308 */ /* 0x000e620000000800 */
[----:B------:R-:W-:Y:S01]  /*7ea0*/  FADD.FTZ R127, R147, R138 ;  /* 0x0000008a937f7221 */ /* 0x000fe20000010000 */
[----:B------:R-:W-:-:S03]  /*7eb0*/  F2FP.BF16.F32.PACK_AB R181, R128, R181 ;  /* 0x000000b580b5723e */ /* 0x000fc600000010ff */
[----:B------:R-:W-:Y:S01]  /*7ec0*/  FADD.FTZ R138, R176, R127 ;  /* 0x0000007fb08a7221 */ /* 0x000fe20000010000 */
[C---:B------:R-:W-:Y:S02]  /*7ed0*/  F2FP.BF16.F32.PACK_AB R176, R149.reuse, R176 ;  /* 0x000000b095b0723e */ /* 0x040fe400000010ff */
[----:B------:R-:W2:Y:S01]  /*7ee0*/  MUFU.EX2 R130, R130 ;  /* 0x0000008200827308 */ /* 0x000ea20000000800 */
[----:B------:R-:W-:Y:S01]  /*7ef0*/  FADD.FTZ R127, R149, R138 ;  /* 0x0000008a957f7221 */ /* 0x000fe20000010000 */
[----:B----4-:R-:W-:-:S06]  /*7f00*/  FADD.FTZ R125, R183, R14 ;  /* 0x0000000eb77d7221 */ /* 0x010fcc0000010000 */
[----:B------:R-:W4:Y:S01]  /*7f10*/  MUFU.EX2 R151, R151 ;  /* 0x0000009700977308 */ /* 0x000f220000000800 */
[----:B-1----:R-:W-:-:S07]  /*7f20*/  FADD.FTZ R138, R178, R127 ;  /* 0x0000007fb28a7221 */ /* 0x002fce0000010000 */
[----:B------:R-:W-:Y:S01]  /*7f30*/  MUFU.EX2 R3, R3 ;  /* 0x0000000300037308 */ /* 0x000fe20000000800 */
[C---:B--2---:R-:W-:Y:S01]  /*7f40*/  FADD.FTZ R14, R130.reuse, R125 ;  /* 0x0000007d820e7221 */ /* 0x044fe20000010000 */
[----:B------:R-:W-:-:S06]  /*7f50*/  F2FP.BF16.F32.PACK_AB R183, R130, R183 ;  /* 0x000000b782b7723e */ /* 0x000fcc00000010ff */
[----:B------:R-:W1:Y:S01]  /*7f60*/  MUFU.EX2 R172, R172 ;  /* 0x000000ac00ac7308 */ /* 0x000e620000000800 */
[C---:B----4-:R-:W-:Y:S01]  /*7f70*/  FADD.FTZ R127, R151.reuse, R138 ;  /* 0x0000008a977f7221 */ /* 0x050fe20000010000 */
[----:B------:R-:W-:-:S06]  /*7f80*/  F2FP.BF16.F32.PACK_AB R178, R151, R178 ;  /* 0x000000b297b2723e */ /* 0x000fcc00000010ff */
[----:B------:R-:W2:Y:S08]  /*7f90*/  MUFU.EX2 R132, R132 ;  /* 0x0000008400847308 */ /* 0x000eb00000000800 */
[----:B------:R-:W4:Y:S01]  /*7fa0*/  MUFU.EX2 R153, R153 ;  /* 0x0000009900997308 */ /* 0x000f220000000800 */
[----:B-1----:R-:W-:-:S07]  /*7fb0*/  FADD.FTZ R138, R172, R127 ;  /* 0x0000007fac8a7221 */ /* 0x002fce0000010000 */
[----:B------:R-:W1:Y:S01]  /*7fc0*/  MUFU.EX2 R174, R174 ;  /* 0x000000ae00ae7308 */ /* 0x000e620000000800 */
[----:B--2---:R-:W-:-:S07]  /*7fd0*/  F2FP.BF16.F32.PACK_AB R177, R132, R3 ;  /* 0x0000000384b1723e */ /* 0x004fce00000010ff */
[----:B------:R-:W-:Y:S01]  /*7fe0*/  MUFU.EX2 R134, R134 ;  /* 0x0000008600867308 */ /* 0x000fe20000000800 */
[C---:B----4-:R-:W-:Y:S01]  /*7ff0*/  FADD.FTZ R125, R153.reuse, R138 ;  /* 0x0000008a997d7221 */ /* 0x050fe20000010000 */
[----:B------:R-:W-:-:S06]  /*8000*/  F2FP.BF16.F32.PACK_AB R172, R153, R172 ;  /* 0x000000ac99ac723e */ /* 0x000fcc00000010ff */
[----:B------:R-:W2:Y:S01]  /*8010*/  MUFU.EX2 R155, R155 ;  /* 0x0000009b009b7308 */ /* 0x000ea20000000800 */
[----:B-1----:R-:W-:-:S07]  /*8020*/  FADD.FTZ R138, R174, R125 ;  /* 0x0000007dae8a7221 */ /* 0x002fce0000010000 */
[----:B------:R-:W1:Y:S08]  /*8030*/  MUFU.EX2 R121, R121 ;  /* 0x0000007900797308 */ /* 0x000e700000000800 */
[----:B------:R4:W-:Y:S01]  /*8040*/  MUFU.EX2 R140, R123 ;  /* 0x0000007b008c7308 */ /* 0x0009e20000000800 */
[C---:B--2---:R-:W-:Y:S01]  /*8050*/  FADD.FTZ R125, R155.reuse, R138 ;  /* 0x0000008a9b7d7221 */ /* 0x044fe20000010000 */
[----:B------:R-:W-:-:S06]  /*8060*/  F2FP.BF16.F32.PACK_AB R174, R155, R174 ;  /* 0x000000ae9bae723e */ /* 0x000fcc00000010ff */
[----:B------:R-:W2:Y:S01]  /*8070*/  MUFU.EX2 R168, R168 ;  /* 0x000000a800a87308 */ /* 0x000ea20000000800 */
[----:B----4-:R-:W-:Y:S01]  /*8080*/  FADD.FTZ R123, R3, R14 ;  /* 0x0000000e037b7221 */ /* 0x010fe20000010000 */
[----:B------:R-:W-:-:S03]  /*8090*/  IMAD.MOV.U32 R3, RZ, RZ, R145 ;  /* 0x000000ffff037224 */ /* 0x000fc600078e0091 */
[----:B------:R-:W-:-:S03]  /*80a0*/  FADD.FTZ R14, R132, R123 ;  /* 0x0000007b840e7221 */ /* 0x000fc60000010000 */
[----:B------:R-:W4:Y:S01]  /*80b0*/  MUFU.EX2 R136, R136 ;  /* 0x0000008800887308 */ /* 0x000f220000000800 */
[----:B------:R-:W-:-:S04]  /*80c0*/  FADD.FTZ R123, R7, R14 ;  /* 0x0000000e077b7221 */ /* 0x000fc80000010000 */
[----:B------:R-:W-:-:S03]  /*80d0*/  FADD.FTZ R14, R134, R123 ;  /* 0x0000007b860e7221 */ /* 0x000fc60000010000 */
[----:B------:R-:W5:Y:S01]  /*80e0*/  MUFU.EX2 R157, R157 ;  /* 0x0000009d009d7308 */ /* 0x000f620000000800 */
[----:B-1----:R-:W-:Y:S01]  /*80f0*/  FADD.FTZ R123, R121, R14 ;  /* 0x0000000e797b7221 */ /* 0x002fe20000010000 */
[----:B--2---:R-:W-:-:S06]  /*8100*/  FADD.FTZ R138, R168, R125 ;  /* 0x0000007da88a7221 */ /* 0x004fcc0000010000 */
[----:B------:R-:W1:Y:S01]  /*8110*/  MUFU.EX2 R141, R141 ;  /* 0x0000008d008d7308 */ /* 0x000e620000000800 */
[C---:B----4-:R-:W-:Y:S01]  /*8120*/  FADD.FTZ R123, R136.reuse, R123 ;  /* 0x0000007b887b7221 */ /* 0x050fe20000010000 */
[----:B------:R-:W-:-:S03]  /*8130*/  F2FP.BF16.F32.PACK_AB R173, R136, R121 ;  /* 0x0000007988ad723e */ /* 0x000fc600000010ff */
[----:B------:R-:W-:-:S03]  /*8140*/  FADD.FTZ R123, R140, R123 ;  /* 0x0000007b8c7b7221 */ /* 0x000fc60000010000 */
[----:B------:R2:W4:Y:S01]  /*8150*/  MUFU.EX2 R142, R179 ;  /* 0x000000b3008e7308 */ /* 0x0005220000000800 */
[C---:B-----5:R-:W-:Y:S01]  /*8160*/  FADD.FTZ R125, R157.reuse, R138 ;  /* 0x0000008a9d7d7221 */ /* 0x060fe20000010000 */
[----:B------:R-:W-:-:S06]  /*8170*/  F2FP.BF16.F32.PACK_AB R168, R157, R168 ;  /* 0x000000a89da8723e */ /* 0x000fcc00000010ff */
[----:B------:R-:W5:Y:S01]  /*8180*/  MUFU.EX2 R169, R171 ;  /* 0x000000ab00a97308 */ /* 0x000f620000000800 */
[C---:B-1----:R-:W-:Y:S01]  /*8190*/  FADD.FTZ R123, R141.reuse, R123 ;  /* 0x0000007b8d7b7221 */ /* 0x042fe20000010000 */
[----:B--2---:R-:W-:Y:S02]  /*81a0*/  F2FP.BF16.F32.PACK_AB R179, R134, R7 ;  /* 0x0000000786b3723e */ /* 0x004fe400000010ff */
[----:B------:R-:W-:-:S04]  /*81b0*/  F2FP.BF16.F32.PACK_AB R175, R141, R140 ;  /* 0x0000008c8daf723e */ /* 0x000fc800000010ff */
[----:B------:R-:W1:Y:S01]  /*81c0*/  MUFU.EX2 R170, R170 ;  /* 0x000000aa00aa7308 */ /* 0x000e620000000800 */
[----:B----4-:R-:W-:-:S07]  /*81d0*/  FADD.FTZ R123, R142, R123 ;  /* 0x0000007b8e7b7221 */ /* 0x010fce0000010000 */
[----:B------:R-:W2:Y:S01]  /*81e0*/  MUFU.EX2 R138, R139 ;  /* 0x0000008b008a7308 */ /* 0x000ea20000000800 */
[C---:B-----5:R-:W-:Y:S01]  /*81f0*/  FADD.FTZ R123, R169.reuse, R123 ;  /* 0x0000007ba97b7221 */ /* 0x060fe20000010000 */
[----:B------:R-:W-:-:S06]  /*8200*/  F2FP.BF16.F32.PACK_AB R169, R169, R142 ;  /* 0x0000008ea9a9723e */ /* 0x000fcc00000010ff */
[----:B------:R-:W4:Y:S01]  /*8210*/  MUFU.EX2 R143, R143 ;  /* 0x0000008f008f7308 */ /* 0x000f220000000800 */
[----:B-1----:R-:W-:-:S07]  /*8220*/  FADD.FTZ R14, R170, R125 ;  /* 0x0000007daa0e7221 */ /* 0x002fce0000010000 */
[----:B------:R-:W1:Y:S01]  /*8230*/  MUFU.EX2 R124, R124 ;  /* 0x0000007c007c7308 */ /* 0x000e620000000800 */
[----:B--2---:R-:W-:Y:S01]  /*8240*/  FADD.FTZ R123, R138, R123 ;  /* 0x0000007b8a7b7221 */ /* 0x004fe20000010000 */
[C---:B----4-:R-:W-:Y:S01]  /*8250*/  FADD.FTZ R14, R143.reuse, R14 ;  /* 0x0000000e8f0e7221 */ /* 0x050fe20000010000 */
[----:B------:R-:W-:Y:S02]  /*8260*/  F2FP.BF16.F32.PACK_AB R170, R143, R170 ;  /* 0x000000aa8faa723e */ /* 0x000fe400000010ff */
[C---:B-1----:R-:W-:Y:S01]  /*8270*/  FADD.FTZ R7, R124.reuse, R123 ;  /* 0x0000007b7c077221 */ /* 0x042fe20000010000 */
[----:B------:R-:W-:Y:S01]  /*8280*/  F2FP.BF16.F32.PACK_AB R171, R124, R138 ;  /* 0x0000008a7cab723e */ /* 0x000fe200000010ff */
[----:B---3--:R-:W-:Y:S06]  /*8290*/  @P1 BRA `(.L_x_907) ;  /* 0xffffffc800cc1947 */ /* 0x008fec000383ffff */
[----:B------:R-:W-:Y:S01]  /*82a0*/  IMAD.MOV.U32 R3, RZ, RZ, R145 ;  /* 0x000000ffff037224 */ /* 0x000fe200078e0091 */
[----:B------:R-:W-:Y:S01]  /*82b0*/  UMOV UR36, UR5 ;  /* 0x0000000500247c82 */ /* 0x000fe20008000000 */
[----:B------:R-:W-:Y:S01]  /*82c0*/  IMAD.MOV.U32 R4, RZ, RZ, R21 ;  /* 0x000000ffff047224 */ /* 0x000fe200078e0015 */
[----:B------:R-:W-:-:S06]  /*82d0*/  UMOV UR39, UR40 ;  /* 0x0000002800277c82 */ /* 0x000fcc0008000000 */
.L_x_890:
[----:B------:R-:W1:Y:S01]  /*82e0*/  LDC R20, c[0x0][0x9e4] ;  /* 0x00027900ff147b82 */ /* 0x000e620000000800 */
[----:B------:R-:W-:Y:S01]  /*82f0*/  ULDC UR4, c[0x0][0x9dc] ;  /* 0x0002770000047ab9 */ /* 0x000fe20000000800 */
[----:B------:R-:W-:Y:S01]  /*8300*/  LOP3.LUT R195, R195, 0xffefffff, RZ, 0xc0, !PT ;  /* 0xffefffffc3c37812 */ /* 0x000fe200078ec0ff */
[----:B------:R-:W-:-:S05]  /*8310*/  VIADD R21, R194, -UR4 ;  /* 0x80000004c2157c36 */ /* 0x000fca0008000000 */
[----:B------:R-:W-:Y:S02]  /*8320*/  R2UR UR4, R21 ;  /* 0x00000000150472ca */ /* 0x000fe400000e0000 */
[----:B-1----:R-:W-:-:S13]  /*8330*/  ISETP.GE.AND P1, PT, R20, 0x1, PT ;  /* 0x000000011400780c */ /* 0x002fda0003f26270 */
[----:B------:R-:W-:Y:S01]  /*8340*/  @P1 LOP3.LUT R195, R195, 0x100000, RZ, 0xfc, !PT ;  /* 0x00100000c3c31812 */ /* 0x000fe200078efcff */
[----:B------:R-:W-:Y:S06]  /*8350*/  @!P1 BRA `(.L_x_908) ;  /* 0x0000000000449947 */ /* 0x000fec0003800000 */
        /* <DEDUP_REMOVED lines=9> */
.L_x_909:
[----:B------:R-:W-:-:S13]  /*83f0*/  ISETP.NE.AND P1, PT, R20, 0x1, PT ;  /* 0x000000011400780c */ /* 0x000fda0003f25270 */
[----:B------:R-:W1:Y:S02]  /*8400*/  @P1 LDC.64 R120, c[0x0][0x9e8] ;  /* 0x00027a00ff781b82 */ /* 0x000e640000000a00 */
[----:B-1----:R-:W-:-:S05]  /*8410*/  @P1 IMAD.HI.U32 R120, R194, R120, RZ ;  /* 0x00000078c2781227 */ /* 0x002fca00078e00ff */
[----:B------:R-:W-:-:S07]  /*8420*/  @P1 SHF.R.U32.HI R194, RZ, R121, R120 ;  /* 0x00000079ffc21219 */ /* 0x000fce0000011678 */
.L_x_910:
[----:B------:R-:W-:-:S05]  /*8430*/  IMAD R194, R194, R20, RZ ;  /* 0x00000014c2c27224 */ /* 0x000fca00078e02ff */
[----:B------:R-:W-:-:S13]  /*8440*/  R2UR UR5, R194 ;  /* 0x00000000c20572ca */ /* 0x000fda00000e0000 */
[----:B------:R-:W-:-:S04]  /*8450*/  UISETP.LT.AND UP0, UPT, UR4, UR5, UPT ;  /* 0x000000050400728c */ /* 0x000fc8000bf01270 */
[----:B------:R-:W-:-:S12]  /*8460*/  USEL UR4, UR4, UR5, !UP0 ;  /* 0x0000000504047287 */ /* 0x000fd8000c000000 */
.L_x_908:
[----:B------:R-:W-:-:S04]  /*8470*/  UIADD3 UR4, UR4, 0x5f, URZ ;  /* 0x0000005f04047890 */ /* 0x000fc8000fffe03f */
[----:B------:R-:W-:-:S04]  /*8480*/  UIMAD.WIDE UR4, UR4, 0x2aaaaaab, URZ ;  /* 0x2aaaaaab040478a5 */ /* 0x000fc8000f8e023f */
[----:B------:R-:W-:-:S04]  /*8490*/  USHF.R.U32.HI UR4, URZ, 0x1f, UR5 ;  /* 0x0000001f3f047899 */ /* 0x000fc80008011605 */
[----:B------:R-:W-:-:S04]  /*84a0*/  ULEA.HI.SX32 UR4, UR5, UR4, 0x1c ;  /* 0x0000000405047291 */ /* 0x000fc8000f8fe23f */
[----:B------:R-:W-:-:S04]  /*84b0*/  UISETP.LT.AND UP0, UPT, UR47, UR4, UPT ;  /* 0x000000042f00728c */ /* 0x000fc8000bf01270 */
[----:B------:R-:W-:-:S06]  /*84c0*/  USEL UR40, UR47, UR4, !UP0 ;  /* 0x000000042f287287 */ /* 0x000fcc000c000000 */
[----:B------:R-:W-:-:S13]  /*84d0*/  ISETP.GE.AND P1, PT, R19, UR40, PT ;  /* 0x0000002813007c0c */ /* 0x000fda000bf26270 */
[----:B------:R-:W-:Y:S05]  /*84e0*/  @!P1 BRA `(.L_x_911) ;  /* 0x00000024000c9947 */ /* 0x000fea0003800000 */
[----:B------:R-:W-:Y:S01]  /*84f0*/  IMAD.MOV.U32 R194, RZ, RZ, R3 ;  /* 0x000000ffffc27224 */ /* 0x000fe200078e0003 */
[----:B------:R-:W-:Y:S01]  /*8500*/  UMOV UR7, UR39 ;  /* 0x0000002700077c82 */ /* 0x000fe20008000000 */
[----:B------:R-:W-:Y:S01]  /*8510*/  IMAD.MOV.U32 R21, RZ, RZ, R4 ;  /* 0x000000ffff157224 */ /* 0x000fe200078e0004 */
[----:B------:R-:W-:Y:S01]  /*8520*/  UMOV UR4, UR36 ;  /* 0x0000002400047c82 */ /* 0x000fe20008000000 */
[----:B------:R-:W-:-:S05]  /*8530*/  ULDC UR5, c[0x0][0x9d8] ;  /* 0x0002760000057ab9 */ /* 0x000fca0000000800 */
.L_x_920:
[----:B------:R-:W-:-:S04]  /*8540*/  UIADD3 UR36, UR4, 0x1, URZ ;  /* 0x0000000104247890 */ /* 0x000fc8000fffe03f */
[----:B------:R-:W-:-:S04]  /*8550*/  UISETP.NE.AND UP0, UPT, UR36, 0x2, UPT ;  /* 0x000000022400788c */ /* 0x000fc8000bf05270 */
[----:B------:R-:W-:Y:S02]  /*8560*/  USEL UR39, URZ, 0x1, UP0 ;  /* 0x000000013f277887 */ /* 0x000fe40008000000 */
[----:B------:R-:W-:Y:S02]  /*8570*/  USEL UR36, UR36, URZ, UP0 ;  /* 0x0000003f24247287 */ /* 0x000fe40008000000 */
[----:B------:R-:W-:Y:S01]  /*8580*/  ULOP3.LUT UR39, UR7, UR39, URZ, 0x3c, !UPT ;  /* 0x0000002707277292 */ /* 0x000fe2000f8e3c3f */
[----:B------:R-:W-:Y:S11]  /*8590*/  @!P0 BRA `(.L_x_912) ;  /* 0x0000000000048947 */ /* 0x000ff60003800000 */
[----:B------:R-:W-:Y:S01]  /*85a0*/  BPT.TRAP 0x1 ;  /* 0x000000040000795c */ /* 0x000fe20000300000 */
.L_x_912:
[----:B------:R-:W-:Y:S01]  /*85b0*/  ULEA UR6, UR36, UR37, 0x3 ;  /* 0x0000002524067291 */ /* 0x000fe2000f8e183f */
[----:B------:R-:W-:-:S05]  /*85c0*/  IMAD.U32 R3, RZ, RZ, UR39 ;  /* 0x00000027ff037e24 */ /* 0x000fca000f8e00ff */
[----:B------:R-:W-:-:S04]  /*85d0*/  SHF.L.U32 R3, R3, 0x1f, RZ ;  /* 0x0000001f03037819 */ /* 0x000fc800000006ff */
[----:B------:R1:W2:Y:S01]  /*85e0*/  SYNCS.PHASECHK.TRANS64.TRYWAIT P1, [UR6+0x30830], R3 ;  /* 0x03083003ff0075a7 */ /* 0x0002a20008020146 */
[----:B------:R-:W-:Y:S05]  /*85f0*/  @!P0 BRA `(.L_x_913) ;  /* 0x0000000000048947 */ /* 0x000fea0003800000 */
[----:B------:R-:W-:Y:S01]  /*8600*/  BPT.TRAP 0x1 ;  /* 0x000000040000795c */ /* 0x000fe20000300000 */
.L_x_913:
[----:B--2---:R-:W-:Y:S05]  /*8610*/  @P1 BRA `(.L_x_914) ;  /* 0x0000000000081947 */ /* 0x004fea0003800000 */
[----:B------:R-:W2:Y:S02]  /*8620*/  SYNCS.PHASECHK.TRANS64.TRYWAIT P1, [UR6+0x30830], R3 ;  /* 0x03083003ff0075a7 */ /* 0x000ea40008020146 */
[----:B--2---:R-:W-:Y:S05]  /*8630*/  @!P1 BRA `(.L_x_915) ;  /* 0x000000b400bc9947 */ /* 0x004fea0003800000 */
.L_x_914:
        /* <DEDUP_REMOVED lines=167> */
.L_x_916:
[----:B------:R-:W-:Y:S01]  /*90b0*/  ULEA UR10, UR4, UR37, 0x3 ;  /* 0x00000025040a7291 */ /* 0x000fe2000f8e183f */
[----:B------:R-:W-:-:S05]  /*90c0*/  IMAD.U32 R0, RZ, RZ, UR7 ;  /* 0x00000007ff007e24 */ /* 0x000fca000f8e00ff */
[----:B------:R-:W-:-:S04]  /*90d0*/  SHF.L.U32 R0, R0, 0x1f, RZ ;  /* 0x0000001f00007819 */ /* 0x000fc800000006ff */
[----:B------:R3:W4:Y:S01]  /*90e0*/  SYNCS.PHASECHK.TRANS64.TRYWAIT P1, [UR10+0x30850], R0 ;  /* 0x03085000ff0075a7 */ /* 0x000722000802014a */
[----:B------:R-:W-:Y:S05]  /*90f0*/  @!P0 BRA `(.L_x_917) ;  /* 0x0000000000048947 */ /* 0x000fea0003800000 */
[----:B------:R-:W-:Y:S01]  /*9100*/  BPT.TRAP 0x1 ;  /* 0x000000040000795c */ /* 0x000fe20000300000 */
.L_x_917:
[----:B----4-:R-:W-:Y:S05]  /*9110*/  @P1 BRA `(.L_x_918) ;  /* 0x0000000000081947 */ /* 0x010fea0003800000 */
[----:B------:R-:W4:Y:S02]  /*9120*/  SYNCS.PHASECHK.TRANS64.TRYWAIT P1, [UR10+0x30850], R0 ;  /* 0x03085000ff0075a7 */ /* 0x000f24000802014a */
[----:B----4-:R-:W-:Y:S05]  /*9130*/  @!P1 BRA `(.L_x_919) ;  /* 0x000000ac00149947 */ /* 0x010fea0003800000 */
.L_x_918:
[----:B------:R-:W-:Y:S01]  /*9140*/  UIADD3 UR6, UR37, 0x400, URZ ;  /* 0x0000040025067890 */ /* 0x000fe2000fffe03f */
[----:B------:R-:W-:Y:S01]  /*9150*/  WARPGROUP.ARRIVE ;  /* 0x00000000000079c5 */ /* 0x000fe20000000000 */
[----:B------:R-:W-:Y:S01]  /*9160*/  UMOV UR7, 0x40000040 ;  /* 0x4000004000077882 */ /* 0x000fe20000000000 */
[----:B------:R-:W-:Y:S01]  /*9170*/  FMUL.FTZ R2, R120, UR5 ;  /* 0x0000000578027c20 */ /* 0x000fe20008410000 */
[----:B------:R-:W-:Y:S01]  /*9180*/  USHF.R.U32.HI UR6, URZ, 0x4, UR6 ;  /* 0x000000043f067899 */ /* 0x000fe20008011606 */
[----:B-12---:R-:W-:Y:S01]  /*9190*/  FMUL.FTZ R3, R121, UR5 ;  /* 0x0000000579037c20 */ /* 0x006fe20008410000 */
[----:B------:R-:W-:Y:S01]  /*91a0*/  FMUL.FTZ R207, R132, UR5 ;  /* 0x0000000584cf7c20 */ /* 0x000fe20008410000 */
[----:B------:R-:W-:Y:S01]  /*91b0*/  FMUL.FTZ R209, R133, UR5 ;  /* 0x0000000585d17c20 */ /* 0x000fe20008410000 */
[----:B------:R-:W-:Y:S01]  /*91c0*/  ULOP3.LUT UR6, UR6, 0x3fff, URZ, 0xc0, !UPT ;  /* 0x00003fff06067892 */ /* 0x000fe2000f8ec03f */
[----:B------:R-:W3:Y:S01]  /*91d0*/  MUFU.TANH R2, R2 ;  /* 0x0000000200027308 */ /* 0x000ee20000002400 */
[----:B------:R-:W-:Y:S01]  /*91e0*/  FMUL.FTZ R213, R136, UR5 ;  /* 0x0000000588d57c20 */ /* 0x000fe20008410000 */
[----:B------:R-:W-:Y:S01]  /*91f0*/  FMUL.FTZ R211, R137, UR5 ;  /* 0x0000000589d37c20 */ /* 0x000fe20008410000 */
[----:B------:R-:W-:Y:S01]  /*9200*/  ULOP3.LUT UR6, UR6, 0x3000000, URZ, 0xfc, !UPT ;  /* 0x0300000006067892 */ /* 0x000fe2000f8efc3f */
[----:B------:R-:W-:Y:S01]  /*9210*/  FMUL.FTZ R215, R140, UR5 ;  /* 0x000000058cd77c20 */ /* 0x000fe20008410000 */
[----:B------:R-:W-:Y:S01]  /*9220*/  FMUL.FTZ R217, R141, UR5 ;  /* 0x000000058dd97c20 */ /* 0x000fe20008410000 */
[----:B------:R-:W-:Y:S01]  /*9230*/  FMUL.FTZ R219, R144, UR5 ;  /* 0x0000000590db7c20 */ /* 0x000fe20008410000 */
[----:B------:R-:W-:Y:S01]  /*9240*/  UIMAD UR4, UR4, 0x900, UR6 ;  /* 0x00000900040478a4 */ /* 0x000fe2000f8e0206 */
[----:B------:R-:W1:Y:S01]  /*9250*/  MUFU.TANH R3, R3 ;  /* 0x0000000300037308 */ /* 0x000e620000002400 */
[----:B------:R-:W-:Y:S01]  /*9260*/  FMUL.FTZ R221, R145, UR5 ;  /* 0x0000000591dd7c20 */ /* 0x000fe20008410000 */
[----:B------:R-:W-:Y:S01]  /*9270*/  FMUL.FTZ R225, R152, UR5 ;  /* 0x0000000598e17c20 */ /* 0x000fe20008410000 */
[----:B------:R-:W-:Y:S01]  /*9280*/  FMUL.FTZ R233, R153, UR5 ;  /* 0x0000000599e97c20 */ /* 0x000fe20008410000 */
[----:B------:R-:W-:Y:S01]  /*9290*/  FMUL.FTZ R227, R156, UR5 ;  /* 0x000000059ce37c20 */ /* 0x000fe20008410000 */
[----:B------:R-:W-:Y:S01]  /*92a0*/  FMUL.FTZ R121, R122, UR5 ;  /* 0x000000057a797c20 */ /* 0x000fe20008410000 */
[----:B------:R-:W-:Y:S01]  /*92b0*/  UMOV UR6, UR4 ;  /* 0x0000000400067c82 */ /* 0x000fe20008000000 */
[----:B------:R-:W-:Y:S01]  /*92c0*/  FMUL.FTZ R237, R157, UR5 ;  /* 0x000000059ded7c20 */ /* 0x000fe20008410000 */
[----:B------:R-:W-:Y:S01]  /*92d0*/  HGMMA.64x192x16.F32.BF16 R24, R188, gdesc[UR4].tnspB, R24, gsb0 ;  /* 0x42e00004bc187df0 */ /* 0x000fe20008001818 */
[----:B------:R-:W-:Y:S01]  /*92e0*/  UIADD3 UR6, UR4, 0x80, URZ ;  /* 0x0000008004067890 */ /* 0x000fe2000fffe03f */
[----:B---3--:R-:W-:Y:S01]  /*92f0*/  FMNMX.FTZ R0, R2, R21, !PT ;  /* 0x0000001502007209 */ /* 0x008fe20007810000 */
[----:B------:R-:W-:Y:S01]  /*9300*/  UMOV UR7, 0x40000040 ;  /* 0x4000004000077882 */ /* 0x000fe20000000000 */
[----:B------:R-:W-:Y:S01]  /*9310*/  MUFU.TANH R207, R207 ;  /* 0x000000cf00cf7308 */ /* 0x000fe20000002400 */
[----:B------:R-:W-:Y:S01]  /*9320*/  FMUL.FTZ R123, R123, UR5 ;  /* 0x000000057b7b7c20 */ /* 0x000fe20008410000 */
[----:B------:R-:W-:Y:S01]  /*9330*/  FMUL.FTZ R229, R160, UR5 ;  /* 0x00000005a0e57c20 */ /* 0x000fe20008410000 */
[----:B------:R-:W-:Y:S01]  /*9340*/  FMUL.FTZ R235, R161, UR5 ;  /* 0x00000005a1eb7c20 */ /* 0x000fe20008410000 */
[----:B------:R-:W-:Y:S01]  /*9350*/  FMUL.FTZ R127, R127, UR5 ;  /* 0x000000057f7f7c20 */ /* 0x000fe20008410000 */
[----:B-1----:R-:W-:Y:S01]  /*9360*/  FMNMX.FTZ R0, R3, R0, !PT ;  /* 0x0000000003007209 */ /* 0x002fe20007810000 */
        /* <DEDUP_REMOVED lines=21> */
[----:B------:R-:W1:Y:S01]  /*94c0*/  LDC R18, c[0x0][0x988] ;  /* 0x00026200ff127b82 */ /* 0x000e620000000800 */
[----:B------:R-:W-:Y:S01]  /*94d0*/  FMUL.FTZ R167, R167, UR5 ;  /* 0x00000005a7a77c20 */ /* 0x000fe20008410000 */
[----:B------:R-:W2:Y:S03]  /*94e0*/  S2R R208, SR_TID.X ;  /* 0x0000000000d07919 */ /* 0x000ea60000002100 */
[----:B------:R-:W-:Y:S08]  /*94f0*/  MUFU.TANH R215, R215 ;  /* 0x000000d700d77308 */ /* 0x000ff00000002400 */
[----:B------:R-:W-:Y:S08]  /*9500*/  MUFU.TANH R217, R217 ;  /* 0x000000d900d97308 */ /* 0x000ff00000002400 */
[----:B------:R-:W-:Y:S08]  /*9510*/  MUFU.TANH R219, R219 ;  /* 0x000000db00db7308 */ /* 0x000ff00000002400 */
[----:B------:R-:W-:Y:S01]  /*9520*/  MUFU.TANH R221, R221 ;  /* 0x000000dd00dd7308 */ /* 0x000fe20000002400 */
[----:B--2---:R-:W-:-:S07]  /*9530*/  LOP3.LUT P1, RZ, R208, 0x7f, RZ, 0xc0, !PT ;  /* 0x0000007fd0ff7812 */ /* 0x004fce000782c0ff */
[----:B------:R-:W-:Y:S08]  /*9540*/  MUFU.TANH R225, R225 ;  /* 0x000000e100e17308 */ /* 0x000ff00000002400 */
[----:B------:R-:W-:Y:S08]  /*9550*/  MUFU.TANH R233, R233 ;  /* 0x000000e900e97308 */ /* 0x000ff00000002400 */
[----:B------:R-:W-:Y:S08]  /*9560*/  MUFU.TANH R227, R227 ;  /* 0x000000e300e37308 */ /* 0x000ff00000002400 */
[----:B------:R-:W2:Y:S08]  /*9570*/  MUFU.TANH R121, R121 ;  /* 0x0000007900797308 */ /* 0x000eb00000002400 */
[----:B------:R-:W-:Y:S08]  /*9580*/  MUFU.TANH R237, R237 ;  /* 0x000000ed00ed7308 */ /* 0x000ff00000002400 */
[----:B------:R-:W3:Y:S01]  /*9590*/  MUFU.TANH R123, R123 ;  /* 0x0000007b007b7308 */ /* 0x000ee20000002400 */
[----:B--2---:R-:W-:-:S07]  /*95a0*/  FMNMX.FTZ R122, R121, R194, !PT ;  /* 0x000000c2797a7209 */ /* 0x004fce0007810000 */
[----:B------:R-:W-:Y:S08]  /*95b0*/  MUFU.TANH R229, R229 ;  /* 0x000000e500e57308 */ /* 0x000ff00000002400 */
[----:B------:R-:W-:Y:S01]  /*95c0*/  MUFU.TANH R235, R235 ;  /* 0x000000eb00eb7308 */ /* 0x000fe20000002400 */
[----:B---3--:R-:W-:-:S07]  /*95d0*/  FMNMX.FTZ R122, R123, R122, !PT ;  /* 0x0000007a7b7a7209 */ /* 0x008fce0007810000 */
        /* <DEDUP_REMOVED lines=38> */
[----:B------:R-:W2:Y:S01]  /*9840*/  MUFU.TANH R185, R185 ;  /* 0x000000b900b97308 */ /* 0x000ea20000002400 */
[----:B------:R-:W-:-:S07]  /*9850*/  UMOV UR7, 0x40000040 ;  /* 0x4000004000077882 */ /* 0x000fce0000000000 */
[----:B------:R-:W3:Y:S08]  /*9860*/  MUFU.TANH R187, R187 ;  /* 0x000000bb00bb7308 */ /* 0x000ef00000002400 */
[----:B------:R-:W4:Y:S01]  /*9870*/  MUFU.TANH R125, R125 ;  /* 0x0000007d007d7308 */ /* 0x000f220000002400 */
[----:B--2---:R-:W-:-:S04]  /*9880*/  FMNMX.FTZ R0, R185, R0, !PT ;  /* 0x00000000b9007209 */ /* 0x004fc80007810000 */
[----:B---3--:R-:W-:-:S04]  /*9890*/  FMNMX.FTZ R0, R187, R0, !PT ;  /* 0x00000000bb007209 */ /* 0x008fc80007810000 */
[----:B------:R-:W-:-:S04]  /*98a0*/  FMNMX.FTZ R0, R189, R0, !PT ;  /* 0x00000000bd007209 */ /* 0x000fc80007810000 */
[----:B------:R-:W-:Y:S02]  /*98b0*/  FMNMX.FTZ R0, R191, R0, !PT ;  /* 0x00000000bf007209 */ /* 0x000fe40007810000 */
[----:B----4-:R-:W-:Y:S02]  /*98c0*/  FMNMX.FTZ R122, R125, R122, !PT ;  /* 0x0000007a7d7a7209 */ /* 0x010fe40007810000 */
        /* <DEDUP_REMOVED lines=41> */
[----:B------:R-:W-:-:S04]  /*9b60*/  FMNMX.FTZ R0, R235, R0, !PT ;  /* 0x00000000eb007209 */ /* 0x000fc80007810000 */
[----:B------:R-:W-:-:S04]  /*9b70*/  FMNMX.FTZ R0, R231, R0, !PT ;  /* 0x00000000e7007209 */ /* 0x000fc80007810000 */
[----:B------:R-:W-:-:S05]  /*9b80*/  FMNMX.FTZ R0, R223, R0, !PT ;  /* 0x00000000df007209 */ /* 0x000fca0007810000 */
[----:B------:R-:W2:Y:S02]  /*9b90*/  SHFL.BFLY PT, R157, R0, 0x2, 0x1f ;  /* 0x0c401f00009d7f89 */ /* 0x000ea400000e0000 */
[----:B--2---:R-:W-:Y:S01]  /*9ba0*/  FMNMX.FTZ R4, R0, R157, !PT ;  /* 0x0000009d00047209 */ /* 0x004fe20007810000 */
[----:B------:R-:W-:-:S06]  /*9bb0*/  FMUL.FTZ R157, R158, UR5 ;  /* 0x000000059e9d7c20 */ /* 0x000fcc0008410000 */
[----:B------:R-:W2:Y:S02]  /*9bc0*/  MUFU.TANH R157, R157 ;  /* 0x0000009d009d7308 */ /* 0x000ea40000002400 */
[----:B--2---:R-:W-:-:S04]  /*9bd0*/  FMNMX.FTZ R122, R157, R122, !PT ;  /* 0x0000007a9d7a7209 */ /* 0x004fc80007810000 */
[----:B------:R-:W-:-:S04]  /*9be0*/  FMNMX.FTZ R122, R159, R122, !PT ;  /* 0x0000007a9f7a7209 */ /* 0x000fc80007810000 */
[----:B------:R-:W-:-:S04]  /*9bf0*/  FMNMX.FTZ R122, R161, R122, !PT ;  /* 0x0000007aa17a7209 */ /* 0x000fc80007810000 */
[----:B------:R-:W-:-:S04]  /*9c00*/  FMNMX.FTZ R122, R163, R122, !PT ;  /* 0x0000007aa37a7209 */ /* 0x000fc80007810000 */
[----:B------:R-:W-:-:S04]  /*9c10*/  FMNMX.FTZ R122, R165, R122, !PT ;  /* 0x0000007aa57a7209 */ /* 0x000fc80007810000 */
[----:B------:R-:W-:Y:S01]  /*9c20*/  FMNMX.FTZ R122, R167, R122, !PT ;  /* 0x0000007aa77a7209 */ /* 0x000fe20007810000 */
[----:B------:R-:W-:Y:S02]  /*9c30*/  WARPGROUP.DEPBAR.LE gsb0, 0x0 ;  /* 0x00008000000079c5 */ /* 0x000fe40000010000 */
[----:B------:R-:W-:Y:S01]  /*9c40*/  WARPGROUP.ARRIVE ;  /* 0x00000000000079c5 */ /* 0x000fe20000000000 */
[----:B------:R-:W2:Y:S05]  /*9c50*/  SHFL.BFLY PT, R177, R4, 0x1, 0x1f ;  /* 0x0c201f0004b17f89 */ /* 0x000eaa00000e0000 */
[----:B------:R-:W-:Y:S01]  /*9c60*/  HGMMA.64x192x16.F32.BF16 R24, R172, gdesc[UR4].tnspB, R24, gsb0 ;  /* 0x42e00004ac187df0 */ /* 0x000fe20008001818 */
[----:B------:R-:W-:Y:S01]  /*9c70*/  UIADD3 UR6, UR4, 0x280, URZ ;  /* 0x0000028004067890 */ /* 0x000fe2000fffe03f */
[----:B------:R-:W-:-:S02]  /*9c80*/  UMOV UR7, 0x40000040 ;  /* 0x4000004000077882 */ /* 0x000fc40000000000 */
[----:B------:R-:W-:Y:S01]  /*9c90*/  UMOV UR4, UR36 ;  /* 0x0000002400047c82 */ /* 0x000fe20008000000 */
[----:B--2---:R-:W-:-:S05]  /*9ca0*/  FMNMX.FTZ R4, R4, R177, !PT ;  /* 0x000000b104047209 */ /* 0x004fca0007810000 */
[C---:B-1----:R-:W-:Y:S01]  /*9cb0*/  FMUL.FTZ R120, R4.reuse, R18 ;  /* 0x0000001204787220 */ /* 0x042fe20000410000 */
[----:B------:R-:W-:-:S03]  /*9cc0*/  FADD.FTZ R21, -R4, R21 ;  /* 0x0000001504157221 */ /* 0x000fc60000010100 */
[-CC-:B------:R-:W-:Y:S01]  /*9cd0*/  FFMA.FTZ R188, R3, R18.reuse, -R120.reuse ;  /* 0x0000001203bc7223 */ /* 0x180fe20000010878 */
[-C--:B------:R-:W-:Y:S01]  /*9ce0*/  FMUL.FTZ R0, R21, R18.reuse ;  /* 0x0000001215007220 */ /* 0x080fe20000410000 */
[----:B------:R-:W1:Y:S01]  /*9cf0*/  SHFL.BFLY PT, R3, R122, 0x2, 0x1f ;  /* 0x0c401f007a037f89 */ /* 0x000e6200000e0000 */
        /* <DEDUP_REMOVED lines=18> */
[----:B-1----:R-:W-:Y:S01]  /*9e20*/  FMNMX.FTZ R2, R122, R3, !PT ;  /* 0x000000037a027209 */ /* 0x002fe20007810000 */
[----:B------:R-:W-:-:S06]  /*9e30*/  FFMA.FTZ R122, R229, R18, -R120 ;  /* 0x00000012e57a7223 */ /* 0x000fcc0000010878 */
[----:B------:R-:W-:Y:S01]  /*9e40*/  MUFU.EX2 R21, R21 ;  /* 0x0000001500157308 */ /* 0x000fe20000000800 */
[----:B------:R-:W1:Y:S07]  /*9e50*/  SHFL.BFLY PT, R3, R2, 0x1, 0x1f ;  /* 0x0c201f0002037f89 */ /* 0x000e6e00000e0000 */
[----:B------:R-:W-:Y:S08]  /*9e60*/  MUFU.EX2 R188, R188 ;  /* 0x000000bc00bc7308 */ /* 0x000ff00000000800 */
[----:B------:R-:W-:Y:S08]  /*9e70*/  MUFU.EX2 R190, R190 ;  /* 0x000000be00be7308 */ /* 0x000ff00000000800 */
[----:B------:R-:W-:Y:S01]  /*9e80*/  MUFU.EX2 R177, R177 ;  /* 0x000000b100b17308 */ /* 0x000fe20000000800 */
[----:B-1----:R-:W-:-:S05]  /*9e90*/  FMNMX.FTZ R3, R2, R3, !PT ;  /* 0x0000000302037209 */ /* 0x002fca0007810000 */
[----:B------:R-:W-:Y:S02]  /*9ea0*/  FADD.FTZ R181, -R3, R194 ;  /* 0x000000c203b57221 */ /* 0x000fe40000010100 */
[----:B------:R-:W-:Y:S01]  /*9eb0*/  MUFU.EX2 R184, R184 ;  /* 0x000000b800b87308 */ /* 0x000fe20000000800 */
[----:B------:R-:W-:Y:S02]  /*9ec0*/  IMAD.MOV.U32 R194, RZ, RZ, R3 ;  /* 0x000000ffffc27224 */ /* 0x000fe400078e0003 */
[----:B------:R-:W-:-:S05]  /*9ed0*/  FMUL.FTZ R181, R181, R18 ;  /* 0x00000012b5b57220 */ /* 0x000fca0000410000 */
[----:B------:R1:W-:Y:S08]  /*9ee0*/  MUFU.EX2 R2, R181 ;  /* 0x000000b500027308 */ /* 0x0003f00000000800 */
        /* <DEDUP_REMOVED lines=18> */
[-CC-:B------:R-:W-:Y:S01]  /*a010*/  FFMA.FTZ R174, R227, R18.reuse, -R120.reuse ;  /* 0x00000012e3ae7223 */ /* 0x180fe20000010878 */
[-C--:B------:R-:W-:Y:S01]  /*a020*/  FFMA.FTZ R217, R223, R18.reuse, -R120 ;  /* 0x00000012dfd97223 */ /* 0x080fe20000010878 */
[----:B------:R-:W-:Y:S01]  /*a030*/  HGMMA.64x192x16.F32.BF16 R24, R168, gdesc[UR4].tnspB, R24, gsb0 ;  /* 0x42e00004a8187df0 */ /* 0x000fe20008001818 */
[-C--:B------:R-:W-:Y:S01]  /*a040*/  FMUL.FTZ R120, R3, R18.reuse ;  /* 0x0000001203787220 */ /* 0x080fe20000410000 */
[----:B------:R-:W-:Y:S01]  /*a050*/  MUFU.EX2 R173, R173 ;  /* 0x000000ad00ad7308 */ /* 0x000fe20000000800 */
[----:B------:R-:W-:Y:S02]  /*a060*/  UMOV UR7, UR39 ;  /* 0x0000002700077c82 */ /* 0x000fe40008000000 */
[-CC-:B------:R-:W-:Y:S01]  /*a070*/  FFMA.FTZ R189, R121, R18.reuse, -R120.reuse ;  /* 0x0000001279bd7223 */ /* 0x180fe20000010878 */
[----:B------:R-:W-:Y:S01]  /*a080*/  FFMA.FTZ R191, R125, R18, -R120 ;  /* 0x000000127dbf7223 */ /* 0x000fe20000010878 */
[----:B------:R-:W-:-:S02]  /*a090*/  IMAD.U32 R125, RZ, RZ, UR36 ;  /* 0x00000024ff7d7e24 */ /* 0x000fc4000f8e00ff */
[-CC-:B------:R-:W-:Y:S01]  /*a0a0*/  FFMA.FTZ R126, R123, R18.reuse, -R120.reuse ;  /* 0x000000127b7e7223 */ /* 0x180fe20000010878 */
[-CC-:B------:R-:W-:Y:S01]  /*a0b0*/  FFMA.FTZ R128, R127, R18.reuse, -R120.reuse ;  /* 0x000000127f807223 */ /* 0x180fe20000010878 */
[-CC-:B------:R-:W-:Y:S01]  /*a0c0*/  FFMA.FTZ R185, R129, R18.reuse, -R120.reuse ;  /* 0x0000001281b97223 */ /* 0x180fe20000010878 */
[----:B------:R-:W2:Y:S01]  /*a0d0*/  MUFU.EX2 R189, R189 ;  /* 0x000000bd00bd7308 */ /* 0x000ea20000000800 */
[----:B------:R-:W-:Y:S01]  /*a0e0*/  @!P1 LEA R125, R125, UR37, 0x3 ;  /* 0x000000257d7d9c11 */ /* 0x000fe2000f8e18ff */
[-CC-:B------:R-:W-:Y:S01]  /*a0f0*/  FFMA.FTZ R130, R131, R18.reuse, -R120.reuse ;  /* 0x0000001283827223 */ /* 0x180fe20000010878 */
[----:B------:R-:W-:Y:S02]  /*a100*/  IMAD.U32 R129, RZ, RZ, UR10 ;  /* 0x0000000aff817e24 */ /* 0x000fe4000f8e00ff */
[-CC-:B------:R-:W-:Y:S01]  /*a110*/  FFMA.FTZ R121, R133, R18.reuse, -R120.reuse ;  /* 0x0000001285797223 */ /* 0x180fe20000010878 */
[----:B------:R-:W-:Y:S01]  /*a120*/  FFMA.FTZ R132, R135, R18, -R120 ;  /* 0x0000001287847223 */ /* 0x000fe20000010878 */
[----:B------:R-:W-:-:S02]  /*a130*/  @!P1 VIADD R125, R125, 0x30840 ;  /* 0x000308407d7d9836 */ /* 0x000fc40000000000 */
[-CC-:B-1----:R-:W-:Y:S01]  /*a140*/  FFMA.FTZ R181, R137, R18.reuse, -R120.reuse ;  /* 0x0000001289b57223 */ /* 0x182fe20000010878 */
[----:B------:R-:W1:Y:S01]  /*a150*/  MUFU.EX2 R126, R126 ;  /* 0x0000007e007e7308 */ /* 0x000e620000000800 */
[----:B------:R-:W-:Y:S02]  /*a160*/  @!P1 VIADD R129, R129, 0x30860 ;  /* 0x0003086081819836 */ /* 0x000fe40000000000 */
[-CC-:B------:R-:W-:Y:S01]  /*a170*/  FFMA.FTZ R134, R139, R18.reuse, -R120.reuse ;  /* 0x000000128b867223 */ /* 0x180fe20000010878 */
[----:B------:R-:W-:Y:S01]  /*a180*/  @!P1 PRMT R125, RZ, 0x654, R125 ;  /* 0x00000654ff7d9816 */ /* 0x000fe2000000007d */
[-CC-:B------:R-:W-:Y:S01]  /*a190*/  FFMA.FTZ R183, R141, R18.reuse, -R120.reuse ;  /* 0x000000128db77223 */ /* 0x180fe20000010878 */
[-CC-:B------:R-:W-:Y:S01]  /*a1a0*/  FFMA.FTZ R136, R143, R18.reuse, -R120.reuse ;  /* 0x000000128f887223 */ /* 0x180fe20000010878 */
[----:B------:R-:W-:Y:S01]  /*a1b0*/  @!P1 PRMT R129, RZ, 0x654, R129 ;  /* 0x00000654ff819816 */ /* 0x000fe20000000081 */
[-CC-:B------:R-:W-:Y:S01]  /*a1c0*/  FFMA.FTZ R123, R145, R18.reuse, -R120.reuse ;  /* 0x00000012917b7223 */ /* 0x180fe20000010878 */
[----:B------:R-:W3:Y:S01]  /*a1d0*/  MUFU.EX2 R191, R191 ;  /* 0x000000bf00bf7308 */ /* 0x000ee20000000800 */
[----:B--2---:R-:W-:Y:S01]  /*a1e0*/  FFMA.FTZ R127, R2, R7, R189 ;  /* 0x00000007027f7223 */ /* 0x004fe200000100bd */
[-CC-:B------:R-:W-:Y:S01]  /*a1f0*/  FFMA.FTZ R138, R147, R18.reuse, -R120.reuse ;  /* 0x00000012938a7223 */ /* 0x180fe20000010878 */
[-CC-:B------:R-:W-:Y:S01]  /*a200*/  FFMA.FTZ R149, R149, R18.reuse, -R120.reuse ;  /* 0x0000001295957223 */ /* 0x180fe20000010878 */
[-CC-:B------:R-:W-:Y:S01]  /*a210*/  FFMA.FTZ R155, R155, R18.reuse, -R120.reuse ;  /* 0x000000129b9b7223 */ /* 0x180fe20000010878 */
[-CC-:B------:R-:W-:Y:S01]  /*a220*/  FFMA.FTZ R157, R157, R18.reuse, -R120.reuse ;  /* 0x000000129d9d7223 */ /* 0x180fe20000010878 */
[-CC-:B------:R-:W-:Y:S01]  /*a230*/  FFMA.FTZ R159, R159, R18.reuse, -R120.reuse ;  /* 0x000000129f9f7223 */ /* 0x180fe20000010878 */
[-CC-:B------:R-:W-:Y:S01]  /*a240*/  FFMA.FTZ R161, R161, R18.reuse, -R120.reuse ;  /* 0x00000012a1a17223 */ /* 0x180fe20000010878 */
[----:B------:R-:W2:Y:S01]  /*a250*/  MUFU.EX2 R128, R128 ;  /* 0x0000008000807308 */ /* 0x000ea20000000800 */
[C---:B-1----:R-:W-:Y:S01]  /*a260*/  FADD.FTZ R140, R126.reuse, R127 ;  /* 0x0000007f7e8c7221 */ /* 0x042fe20000010000 */
[----:B------:R-:W-:Y:S01]  /*a270*/  F2FP.BF16.F32.PACK_AB R189, R126, R189 ;  /* 0x000000bd7ebd723e */ /* 0x000fe200000010ff */
[-CC-:B------:R-:W-:Y:S01]  /*a280*/  FFMA.FTZ R163, R163, R18.reuse, -R120.reuse ;  /* 0x00000012a3a37223 */ /* 0x180fe20000010878 */
[----:B------:R-:W-:-:S04]  /*a290*/  FFMA.FTZ R165, R165, R18, -R120 ;  /* 0x00000012a5a57223 */ /* 0x000fc80000010878 */
[----:B------:R-:W1:Y:S01]  /*a2a0*/  MUFU.EX2 R185, R185 ;  /* 0x000000b900b97308 */ /* 0x000e620000000800 */
[----:B---3--:R-:W-:-:S07]  /*a2b0*/  FADD.FTZ R127, R191, R140 ;  /* 0x0000008cbf7f7221 */ /* 0x008fce0000010000 */
[----:B------:R-:W3:Y:S01]  /*a2c0*/  MUFU.EX2 R130, R130 ;  /* 0x0000008200827308 */ /* 0x000ee20000000800 */
[C---:B--2---:R-:W-:Y:S01]  /*a2d0*/  FADD.FTZ R140, R128.reuse, R127 ;  /* 0x0000007f808c7221 */ /* 0x044fe20000010000 */
[----:B------:R-:W-:-:S06]  /*a2e0*/  F2FP.BF16.F32.PACK_AB R191, R128, R191 ;  /* 0x000000bf80bf723e */ /* 0x000fcc00000010ff */
[----:B------:R-:W2:Y:S01]  /*a2f0*/  MUFU.EX2 R121, R121 ;  /* 0x0000007900797308 */ /* 0x000ea20000000800 */
[----:B-1----:R-:W-:-:S07]  /*a300*/  FADD.FTZ R127, R185, R140 ;  /* 0x0000008cb97f7221 */ /* 0x002fce0000010000 */
[----:B------:R-:W1:Y:S01]  /*a310*/  MUFU.EX2 R132, R132 ;  /* 0x0000008400847308 */ /* 0x000e620000000800 */
[C---:B---3--:R-:W-:Y:S01]  /*a320*/  FADD.FTZ R140, R130.reuse, R127 ;  /* 0x0000007f828c7221 */ /* 0x048fe20000010000 */
[----:B------:R-:W-:-:S06]  /*a330*/  F2FP.BF16.F32.PACK_AB R185, R130, R185 ;  /* 0x000000b982b9723e */ /* 0x000fcc00000010ff */
[----:B------:R-:W-:Y:S01]  /*a340*/  MUFU.EX2 R181, R181 ;  /* 0x000000b500b57308 */ /* 0x000fe20000000800 */
[----:B--2---:R-:W-:-:S07]  /*a350*/  FADD.FTZ R127, R121, R140 ;  /* 0x0000008c797f7221 */ /* 0x004fce0000010000 */
[----:B------:R-:W-:Y:S01]  /*a360*/  MUFU.EX2 R134, R134 ;  /* 0x0000008600867308 */ /* 0x000fe20000000800 */
[----:B-1----:R-:W-:-:S07]  /*a370*/  FADD.FTZ R140, R132, R127 ;  /* 0x0000007f848c7221 */ /* 0x002fce0000010000 */
        /* <DEDUP_REMOVED lines=12> */
[----:B------:R-:W1:Y:S08]  /*a440*/  MUFU.EX2 R163, R163 ;  /* 0x000000a300a37308 */ /* 0x000e700000000800 */
[----:B------:R-:W-:Y:S08]  /*a450*/  MUFU.EX2 R124, R124 ;  /* 0x0000007c007c7308 */ /* 0x000ff00000000800 */
[----:B------:R-:W-:Y:S01]  /*a460*/  MUFU.EX2 R165, R165 ;  /* 0x000000a500a57308 */ /* 0x000fe20000000800 */
[----:B------:R-:W-:-:S02]  /*a470*/  WARPGROUP.DEPBAR.LE gsb0, 0x0 ;  /* 0x00008000000079c5 */ /* 0x000fc40000010000 */
[----:B------:R2:W-:Y:S01]  /*a480*/  @!P1 SYNCS.ARRIVE.TRANS64.RED.A1T0 RZ, [R125+URZ], RZ ;  /* 0x000000ff7dff99a7 */ /* 0x0005e2000810043f */
[----:B------:R-:W-:-:S04]  /*a490*/  F2FP.BF16.F32.PACK_AB R168, R215, R122 ;  /* 0x0000007ad7a8723e */ /* 0x000fc800000010ff */
[----:B------:R-:W-:Y:S01]  /*a4a0*/  MUFU.EX2 R217, R217 ;  /* 0x000000d900d97308 */ /* 0x000fe20000000800 */
[----:B-1----:R-:W-:Y:S01]  /*a4b0*/  F2FP.BF16.F32.PACK_AB R169, R163, R161 ;  /* 0x000000a1a3a9723e */ /* 0x002fe200000010ff */
[----:B--2---:R-:W-:Y:S01]  /*a4c0*/  FFMA.FTZ R125, R0, R14, R21 ;  /* 0x0000000e007d7223 */ /* 0x004fe20000010015 */
[----:B------:R1:W-:Y:S01]  /*a4d0*/  @!P1 SYNCS.ARRIVE.TRANS64.RED.A1T0 RZ, [R129+URZ], RZ ;  /* 0x000000ff81ff99a7 */ /* 0x0003e2000810043f */
[-C--:B------:R-:W-:Y:S01]  /*a4e0*/  FFMA.FTZ R14, R151, R18.reuse, -R120 ;  /* 0x00000012970e7223 */ /* 0x080fe20000010878 */
[----:B------:R-:W-:Y:S01]  /*a4f0*/  ISETP.GT.AND P1, PT, R19, UR40, PT ;  /* 0x0000002813007c0c */ /* 0x000fe2000bf24270 */
[C---:B------:R-:W-:Y:S01]  /*a500*/  FADD.FTZ R125, R188.reuse, R125 ;  /* 0x0000007dbc7d7221 */ /* 0x040fe20000010000 */
[----:B------:R-:W-:Y:S01]  /*a510*/  F2FP.BF16.F32.PACK_AB R188, R188, R21 ;  /* 0x00000015bcbc723e */ /* 0x000fe200000010ff */
[----:B------:R-:W-:Y:S01]  /*a520*/  FADD.FTZ R21, R181, R140 ;  /* 0x0000008cb5157221 */ /* 0x000fe20000010000 */
[----:B------:R-:W-:Y:S01]  /*a530*/  F2FP.BF16.F32.PACK_AB R181, R134, R181 ;  /* 0x000000b586b5723e */ /* 0x000fe200000010ff */
[----:B------:R-:W-:Y:S01]  /*a540*/  FADD.FTZ R142, R190, R125 ;  /* 0x0000007dbe8e7221 */ /* 0x000fe20000010000 */
[-C--:B------:R-:W-:Y:S01]  /*a550*/  FFMA.FTZ R125, R153, R18.reuse, -R120 ;  /* 0x00000012997d7223 */ /* 0x080fe20000010878 */
[----:B------:R-:W-:Y:S01]  /*a560*/  FADD.FTZ R140, R134, R21 ;  /* 0x00000015868c7221 */ /* 0x000fe20000010000 */
[----:B------:R-:W2:Y:S01]  /*a570*/  MUFU.EX2 R14, R14 ;  /* 0x0000000e000e7308 */ /* 0x000ea20000000800 */
[----:B-1----:R-:W-:Y:S01]  /*a580*/  FADD.FTZ R129, R177, R142 ;  /* 0x0000008eb1817221 */ /* 0x002fe20000010000 */
[----:B------:R-:W-:Y:S01]  /*a590*/  FFMA.FTZ R120, R167, R18, -R120 ;  /* 0x00000012a7787223 */ /* 0x000fe20000010878 */
[----:B------:R-:W-:Y:S01]  /*a5a0*/  FADD.FTZ R21, R183, R140 ;  /* 0x0000008cb7157221 */ /* 0x000fe20000010000 */
[----:B------:R-:W-:Y:S01]  /*a5b0*/  F2FP.BF16.F32.PACK_AB R190, R177, R190 ;  /* 0x000000beb1be723e */ /* 0x000fe200000010ff */
[----:B------:R-:W-:Y:S01]  /*a5c0*/  FADD.FTZ R142, R184, R129 ;  /* 0x00000081b88e7221 */ /* 0x000fe20000010000 */
[C---:B------:R-:W-:Y:S01]  /*a5d0*/  F2FP.BF16.F32.PACK_AB R184, R179.reuse, R184 ;  /* 0x000000b8b3b8723e */ /* 0x040fe200000010ff */
[C---:B------:R-:W-:Y:S01]  /*a5e0*/  FADD.FTZ R126, R136.reuse, R21 ;  /* 0x00000015887e7221 */ /* 0x040fe20000010000 */
[----:B------:R-:W1:Y:S01]  /*a5f0*/  MUFU.EX2 R125, R125 ;  /* 0x0000007d007d7308 */ /* 0x000e620000000800 */
[----:B------:R-:W-:Y:S01]  /*a600*/  FADD.FTZ R129, R179, R142 ;  /* 0x0000008eb3817221 */ /* 0x000fe20000010000 */
[----:B------:R-:W-:Y:S01]  /*a610*/  F2FP.BF16.F32.PACK_AB R183, R136, R183 ;  /* 0x000000b788b7723e */ /* 0x000fe200000010ff */
[----:B------:R-:W-:Y:S01]  /*a620*/  FADD.FTZ R21, R123, R126 ;  /* 0x0000007e7b157221 */ /* 0x000fe20000010000 */
[----:B------:R-:W-:Y:S01]  /*a630*/  F2FP.BF16.F32.PACK_AB R177, R138, R123 ;  /* 0x0000007b8ab1723e */ /* 0x000fe200000010ff */
[----:B------:R-:W-:Y:S01]  /*a640*/  FADD.FTZ R142, R186, R129 ;  /* 0x00000081ba8e7221 */ /* 0x000fe20000010000 */
[C---:B------:R-:W-:Y:S01]  /*a650*/  F2FP.BF16.F32.PACK_AB R186, R187.reuse, R186 ;  /* 0x000000babbba723e */ /* 0x040fe200000010ff */
[----:B------:R-:W-:Y:S01]  /*a660*/  FADD.FTZ R126, R138, R21 ;  /* 0x000000158a7e7221 */ /* 0x000fe20000010000 */
[----:B------:R-:W3:Y:S01]  /*a670*/  MUFU.EX2 R120, R120 ;  /* 0x0000007800787308 */ /* 0x000ee20000000800 */
[----:B------:R-:W-:Y:S01]  /*a680*/  FADD.FTZ R129, R187, R142 ;  /* 0x0000008ebb817221 */ /* 0x000fe20000010000 */
[----:B------:R-:W-:Y:S01]  /*a690*/  F2FP.BF16.F32.PACK_AB R187, R132, R121 ;  /* 0x0000007984bb723e */ /* 0x000fe200000010ff */
[----:B------:R-:W-:Y:S01]  /*a6a0*/  FADD.FTZ R21, R7, R126 ;  /* 0x0000007e07157221 */ /* 0x000fe20000010000 */
[----:B--2---:R-:W-:Y:S01]  /*a6b0*/  F2FP.BF16.F32.PACK_AB R179, R14, R7 ;  /* 0x000000070eb3723e */ /* 0x004fe200000010ff */
[----:B------:R-:W-:Y:S01]  /*a6c0*/  FADD.FTZ R142, R180, R129 ;  /* 0x00000081b48e7221 */ /* 0x000fe20000010000 */
[----:B------:R-:W-:Y:S01]  /*a6d0*/  F2FP.BF16.F32.PACK_AB R180, R207, R180 ;  /* 0x000000b4cfb4723e */ /* 0x000fe200000010ff */
[----:B------:R-:W-:Y:S01]  /*a6e0*/  FADD.FTZ R126, R14, R21 ;  /* 0x000000150e7e7221 */ /* 0x000fe20000010000 */
[----:B------:R-:W-:-:S02]  /*a6f0*/  VIADD R19, R19, 0xffffffff ;  /* 0xffffffff13137836 */ /* 0x000fc40000000000 */
[----:B------:R-:W-:Y:S01]  /*a700*/  FADD.FTZ R127, R207, R142 ;  /* 0x0000008ecf7f7221 */ /* 0x000fe20000010000 */
[----:B------:R-:W-:Y:S01]  /*a710*/  F2FP.BF16.F32.PACK_AB R170, R217, R124 ;  /* 0x0000007cd9aa723e */ /* 0x000fe200000010ff */
[----:B-1----:R-:W-:Y:S02]  /*a720*/  FADD.FTZ R126, R125, R126 ;  /* 0x0000007e7d7e7221 */ /* 0x002fe40000010000 */
[----:B------:R-:W-:Y:S01]  /*a730*/  FADD.FTZ R142, R182, R127 ;  /* 0x0000007fb68e7221 */ /* 0x000fe20000010000 */
[----:B------:R-:W-:Y:S01]  /*a740*/  F2FP.BF16.F32.PACK_AB R182, R173, R182 ;  /* 0x000000b6adb6723e */ /* 0x000fe200000010ff */
[----:B------:R-:W-:Y:S02]  /*a750*/  FADD.FTZ R126, R155, R126 ;  /* 0x0000007e9b7e7221 */ /* 0x000fe40000010000 */
[----:B------:R-:W-:Y:S01]  /*a760*/  FADD.FTZ R127, R173, R142 ;  /* 0x0000008ead7f7221 */ /* 0x000fe20000010000 */
[----:B------:R-:W-:Y:S01]  /*a770*/  F2FP.BF16.F32.PACK_AB R173, R155, R125 ;  /* 0x0000007d9bad723e */ /* 0x000fe200000010ff */
[----:B------:R-:W-:Y:S01]  /*a780*/  FADD.FTZ R126, R157, R126 ;  /* 0x0000007e9d7e7221 */ /* 0x000fe20000010000 */
[----:B---3--:R-:W-:Y:S01]  /*a790*/  F2FP.BF16.F32.PACK_AB R171, R120, R165 ;  /* 0x000000a578ab723e */ /* 0x008fe200000010ff */
[----:B------:R-:W-:Y:S01]  /*a7a0*/  FADD.FTZ R128, R176, R127 ;  /* 0x0000007fb0807221 */ /* 0x000fe20000010000 */
[----:B------:R-:W-:Y:S01]  /*a7b0*/  F2FP.BF16.F32.PACK_AB R176, R175, R176 ;  /* 0x000000b0afb0723e */ /* 0x000fe200000010ff */
[----:B------:R-:W-:-:S02]  /*a7c0*/  FADD.FTZ R126, R159, R126 ;  /* 0x0000007e9f7e7221 */ /* 0x000fc40000010000 */
[----:B------:R-:W-:Y:S01]  /*a7d0*/  FADD.FTZ R121, R175, R128 ;  /* 0x00000080af797221 */ /* 0x000fe20000010000 */
[----:B------:R-:W-:Y:S01]  /*a7e0*/  F2FP.BF16.F32.PACK_AB R175, R159, R157 ;  /* 0x0000009d9faf723e */ /* 0x000fe200000010ff */
[----:B------:R-:W-:Y:S02]  /*a7f0*/  FADD.FTZ R126, R161, R126 ;  /* 0x0000007ea17e7221 */ /* 0x000fe40000010000 */
[----:B------:R-:W-:Y:S01]  /*a800*/  FADD.FTZ R128, R178, R121 ;  /* 0x00000079b2807221 */ /* 0x000fe20000010000 */
[----:B------:R-:W-:Y:S01]  /*a810*/  F2FP.BF16.F32.PACK_AB R178, R209, R178 ;  /* 0x000000b2d1b2723e */ /* 0x000fe200000010ff */
[----:B------:R-:W-:Y:S02]  /*a820*/  FADD.FTZ R126, R163, R126 ;  /* 0x0000007ea37e7221 */ /* 0x000fe40000010000 */
[----:B------:R-:W-:Y:S02]  /*a830*/  FADD.FTZ R121, R209, R128 ;  /* 0x00000080d1797221 */ /* 0x000fe40000010000 */
[----:B------:R-:W-:-:S02]  /*a840*/  FADD.FTZ R126, R165, R126 ;  /* 0x0000007ea57e7221 */ /* 0x000fc40000010000 */
[----:B------:R-:W-:Y:S01]  /*a850*/  FADD.FTZ R128, R172, R121 ;  /* 0x00000079ac807221 */ /* 0x000fe20000010000 */
[----:B------:R-:W-:-:S03]  /*a860*/  F2FP.BF16.F32.PACK_AB R172, R211, R172 ;  /* 0x000000acd3ac723e */ /* 0x000fc600000010ff */
[----:B------:R-:W-:-:S04]  /*a870*/  FADD.FTZ R21, R211, R128 ;  /* 0x00000080d3157221 */ /* 0x000fc80000010000 */
[----:B------:R-:W-:Y:S01]  /*a880*/  FADD.FTZ R128, R174, R21 ;  /* 0x00000015ae807221 */ /* 0x000fe20000010000 */
[C---:B------:R-:W-:Y:S01]  /*a890*/  F2FP.BF16.F32.PACK_AB R174, R213.reuse, R174 ;  /* 0x000000aed5ae723e */ /* 0x040fe200000010ff */
[----:B------:R-:W-:Y:S02]  /*a8a0*/  IMAD.MOV.U32 R21, RZ, RZ, R4 ;  /* 0x000000ffff157224 */ /* 0x000fe400078e0004 */
[----:B------:R-:W-:-:S04]  /*a8b0*/  FADD.FTZ R7, R213, R128 ;  /* 0x00000080d5077221 */ /* 0x000fc80000010000 */
[----:B------:R-:W-:-:S04]  /*a8c0*/  FADD.FTZ R14, R122, R7 ;  /* 0x000000077a0e7221 */ /* 0x000fc80000010000 */
[----:B------:R-:W-:-:S04]  /*a8d0*/  FADD.FTZ R7, R215, R14 ;  /* 0x0000000ed7077221 */ /* 0x000fc80000010000 */
[----:B------:R-:W-:Y:S01]  /*a8e0*/  FADD.FTZ R14, R124, R7 ;  /* 0x000000077c0e7221 */ /* 0x000fe20000010000 */
[----:B------:R-:W-:-:S03]  /*a8f0*/  FADD.FTZ R7, R120, R126 ;  /* 0x0000007e78077221 */ /* 0x000fc60000010000 */
[----:B------:R-:W-:Y:S01]  /*a900*/  FADD.FTZ R14, R217, R14 ;  /* 0x0000000ed90e7221 */ /* 0x000fe20000010000 */
[----:B------:R-:W-:Y:S06]  /*a910*/  @P1 BRA `(.L_x_920) ;  /* 0xffffffdc00081947 */ /* 0x000fec000383ffff */
.L_x_911:
[----:B------:R-:W-:-:S13]  /*a920*/  ISETP.GE.AND P1, PT, R19, UR47, PT ;  /* 0x0000002f13007c0c */ /* 0x000fda000bf26270 */
[----:B------:R-:W-:Y:S05]  /*a930*/  @!P1 BRA `(.L_x_921) ;  /* 0x00000034005c9947 */ /* 0x000fea0003800000 */
[----:B------:R-:W-:Y:S01]  /*a940*/  IMAD.MOV.U32 R207, RZ, RZ, R3 ;  /* 0x000000ffffcf7224 */ /* 0x000fe200078e0003 */
[----:B------:R-:W-:Y:S01]  /*a950*/  UMOV UR7, UR39 ;  /* 0x0000002700077c82 */ /* 0x000fe20008000000 */
[----:B------:R-:W-:Y:S01]  /*a960*/  IMAD.MOV.U32 R194, RZ, RZ, R4 ;  /* 0x000000ffffc27224 */ /* 0x000fe200078e0004 */
[----:B------:R-:W-:Y:S01]  /*a970*/  UMOV UR4, UR36 ;  /* 0x0000002400047c82 */ /* 0x000fe20008000000 */
[----:B------:R-:W-:Y:S01]  /*a980*/  IMAD.IADD R21, R5, 0x1, R15 ;  /* 0x0000000105157824 */ /* 0x000fe200078e020f */
[----:B------:R-:W-:Y:S01]  /*a990*/  ULDC UR40, c[0x0][0x9e4] ;  /* 0x0002790000287ab9 */ /* 0x000fe20000000800 */
[----:B------:R-:W-:Y:S01]  /*a9a0*/  ULDC UR46, c[0x0][0x2e0] ;  /* 0x0000b800002e7ab9 */ /* 0x000fe20000000800 */
[----:B------:R-:W-:Y:S01]  /*a9b0*/  ULDC UR5, c[0x0][0x9d8] ;  /* 0x0002760000057ab9 */ /* 0x000fe20000000800 */
[----:B------:R-:W-:-:S05]  /*a9c0*/  ULDC UR41, c[0x0][0x9e0] ;  /* 0x0002780000297ab9 */ /* 0x000fca0000000800 */
.L_x_938:
[----:B------:R-:W-:-:S04]  /*a9d0*/  UIADD3 UR36, UR4, 0x1, URZ ;  /* 0x0000000104247890 */ /* 0x000fc8000fffe03f */
[----:B------:R-:W-:-:S04]  /*a9e0*/  UISETP.NE.AND UP0, UPT, UR36, 0x2, UPT ;  /* 0x000000022400788c */ /* 0x000fc8000bf05270 */
[----:B------:R-:W-:Y:S02]  /*a9f0*/  USEL UR39, URZ, 0x1, UP0 ;  /* 0x000000013f277887 */ /* 0x000fe40008000000 */
[----:B------:R-:W-:Y:S02]  /*aa00*/  USEL UR36, UR36, URZ, UP0 ;  /* 0x0000003f24247287 */ /* 0x000fe40008000000 */
[----:B------:R-:W-:Y:S01]  /*aa10*/  ULOP3.LUT UR39, UR7, UR39, URZ, 0x3c, !UPT ;  /* 0x0000002707277292 */ /* 0x000fe2000f8e3c3f */
[----:B------:R-:W-:Y:S11]  /*aa20*/  @!P0 BRA `(.L_x_922) ;  /* 0x0000000000048947 */ /* 0x000ff60003800000 */
[----:B------:R-:W-:Y:S01]  /*aa30*/  BPT.TRAP 0x1 ;  /* 0x000000040000795c */ /* 0x000fe20000300000 */
.L_x_922:
[----:B------:R-:W-:Y:S01]  /*aa40*/  ULEA UR6, UR36, UR37, 0x3 ;  /* 0x0000002524067291 */ /* 0x000fe2000f8e183f */
[----:B------:R-:W-:-:S05]  /*aa50*/  IMAD.U32 R3, RZ, RZ, UR39 ;  /* 0x00000027ff037e24 */ /* 0x000fca000f8e00ff */
[----:B------:R-:W-:-:S04]  /*aa60*/  SHF.L.U32 R3, R3, 0x1f, RZ ;  /* 0x0000001f03037819 */ /* 0x000fc800000006ff */
[----:B------:R1:W2:Y:S01]  /*aa70*/  SYNCS.PHASECHK.TRANS64.TRYWAIT P1, [UR6+0x30830], R3 ;  /* 0x03083003ff0075a7 */ /* 0x0002a20008020146 */
[----:B------:R-:W-:Y:S05]  /*aa80*/  @!P0 BRA `(.L_x_923) ;  /* 0x0000000000048947 */ /* 0x000fea0003800000 */
[----:B------:R-:W-:Y:S01]  /*aa90*/  BPT.TRAP 0x1 ;  /* 0x000000040000795c */ /* 0x000fe20000300000 */
.L_x_923:
[----:B--2---:R-:W-:Y:S05]  /*aaa0*/  @P1 BRA `(.L_x_924) ;  /* 0x0000000000081947 */ /* 0x004fea0003800000 */
[----:B------:R-:W2:Y:S02]  /*aab0*/  SYNCS.PHASECHK.TRANS64.TRYWAIT P1, [UR6+0x30830], R3 ;  /* 0x03083003ff0075a7 */ /* 0x000ea40008020146 */
[----:B--2---:R-:W-:Y:S05]  /*aac0*/  @!P1 BRA `(.L_x_925) ;  /* 0x0000009000c89947 */ /* 0x004fea0003800000 */
.L_x_924:
        /* <DEDUP_REMOVED lines=167> */
.L_x_926:
[----:B------:R-:W-:Y:S01]  /*b540*/  ULEA UR10, UR4, UR37, 0x3 ;  /* 0x00000025040a7291 */ /* 0x000fe2000f8e183f */
[----:B------:R-:W-:-:S05]  /*b550*/  IMAD.U32 R0, RZ, RZ, UR7 ;  /* 0x00000007ff007e24 */ /* 0x000fca000f8e00ff */
[----:B------:R-:W-:-:S04]  /*b560*/  SHF.L.U32 R0, R0, 0x1f, RZ ;  /* 0x0000001f00007819 */ /* 0x000fc800000006ff */
[----:B------:R3:W4:Y:S01]  /*b570*/  SYNCS.PHASECHK.TRANS64.TRYWAIT P1, [UR10+0x30850], R0 ;  /* 0x03085000ff0075a7 */ /* 0x000722000802014a */
[----:B------:R-:W-:Y:S05]  /*b580*/  @!P0 BRA `(.L_x_927) ;  /* 0x0000000000048947 */ /* 0x000fea0003800000 */
[----:B------:R-:W-:Y:S01]  /*b590*/  BPT.TRAP 0x1 ;  /* 0x000000040000795c */ /* 0x000fe20000300000 */
.L_x_927:
[----:B----4-:R-:W-:Y:S05]  /*b5a0*/  @P1 BRA `(.L_x_928) ;  /* 0x0000000000081947 */ /* 0x010fea0003800000 */
[----:B------:R-:W4:Y:S02]  /*b5b0*/  SYNCS.PHASECHK.TRANS64.TRYWAIT P1, [UR10+0x30850], R0 ;  /* 0x03085000ff0075a7 */ /* 0x000f24000802014a */
[----:B----4-:R-:W-:Y:S05]  /*b5c0*/  @!P1 BRA `(.L_x_929) ;  /* 0x0000008800209947 */ /* 0x010fea0003800000 */
.L_x_928:
[----:B------:R-:W-:Y:S01]  /*b5d0*/  UIADD3 UR6, UR37, 0x400, URZ ;  /* 0x0000040025067890 */ /* 0x000fe2000fffe03f */
[----:B------:R-:W-:Y:S01]  /*b5e0*/  WARPGROUP.ARRIVE ;  /* 0x00000000000079c5 */ /* 0x000fe20000000000 */
[----:B------:R-:W-:-:S05]  /*b5f0*/  UMOV UR7, 0x40000040 ;  /* 0x4000004000077882 */ /* 0x000fca0000000000 */
[----:B------:R-:W4:Y:S01]  /*b600*/  S2R R216, SR_TID.X ;  /* 0x0000000000d87919 */ /* 0x000f220000002100 */
[----:B------:R-:W-:Y:S01]  /*b610*/  USHF.R.U32.HI UR6, URZ, 0x4, UR6 ;  /* 0x000000043f067899 */ /* 0x000fe20008011606 */
[----:B------:R-:W-:Y:S01]  /*b620*/  FMUL.FTZ R18, R126, UR5 ;  /* 0x000000057e127c20 */ /* 0x000fe20008410000 */
[----:B------:R-:W-:Y:S02]  /*b630*/  IMAD.U32 R126, RZ, RZ, UR36 ;  /* 0x00000024ff7e7e24 */ /* 0x000fe4000f8e00ff */
[----:B-12---:R-:W-:Y:S01]  /*b640*/  FMUL.FTZ R3, R121, UR5 ;  /* 0x0000000579037c20 */ /* 0x006fe20008410000 */
[----:B------:R-:W-:Y:S01]  /*b650*/  ULOP3.LUT UR6, UR6, 0x3fff, URZ, 0xc0, !UPT ;  /* 0x00003fff06067892 */ /* 0x000fe2000f8ec03f */
[----:B---3--:R-:W-:Y:S01]  /*b660*/  FMUL.FTZ R0, R122, UR5 ;  /* 0x000000057a007c20 */ /* 0x008fe20008410000 */
[----:B------:R-:W-:Y:S01]  /*b670*/  FMUL.FTZ R4, R123, UR5 ;  /* 0x000000057b047c20 */ /* 0x000fe20008410000 */
[----:B------:R-:W-:Y:S01]  /*b680*/  FMUL.FTZ R121, R130, UR5 ;  /* 0x0000000582797c20 */ /* 0x000fe20008410000 */
[----:B------:R-:W-:Y:S01]  /*b690*/  ULOP3.LUT UR6, UR6, 0x3000000, URZ, 0xfc, !UPT ;  /* 0x0300000006067892 */ /* 0x000fe2000f8efc3f */
[----:B------:R-:W-:Y:S01]  /*b6a0*/  FMUL.FTZ R122, R131, UR5 ;  /* 0x00000005837a7c20 */ /* 0x000fe20008410000 */
[----:B------:R-:W-:Y:S01]  /*b6b0*/  FMUL.FTZ R123, R134, UR5 ;  /* 0x00000005867b7c20 */ /* 0x000fe20008410000 */
[----:B------:R-:W-:Y:S01]  /*b6c0*/  FMUL.FTZ R2, R120, UR5 ;  /* 0x0000000578027c20 */ /* 0x000fe20008410000 */
[----:B------:R-:W-:Y:S01]  /*b6d0*/  UIMAD UR4, UR4, 0x900, UR6 ;  /* 0x00000900040478a4 */ /* 0x000fe2000f8e0206 */
[----:B------:R-:W-:Y:S01]  /*b6e0*/  FMUL.FTZ R130, R143, UR5 ;  /* 0x000000058f827c20 */ /* 0x000fe20008410000 */
        /* <DEDUP_REMOVED lines=13> */
[----:B------:R-:W1:Y:S01]  /*b7c0*/  MUFU.TANH R2, R2 ;  /* 0x0000000200027308 */ /* 0x000e620000002400 */
[----:B----4-:R-:W-:-:S07]  /*b7d0*/  LOP3.LUT P1, RZ, R216, 0x7f, RZ, 0xc0, !PT ;  /* 0x0000007fd8ff7812 */ /* 0x010fce000782c0ff */
[----:B------:R-:W2:Y:S08]  /*b7e0*/  MUFU.TANH R3, R3 ;  /* 0x0000000300037308 */ /* 0x000eb00000002400 */
[----:B------:R-:W3:Y:S01]  /*b7f0*/  MUFU.TANH R0, R0 ;  /* 0x0000000000007308 */ /* 0x000ee20000002400 */
[----:B------:R-:W-:-:S05]  /*b800*/  @!P1 LEA R126, R126, UR37, 0x3 ;  /* 0x000000257e7e9c11 */ /* 0x000fca000f8e18ff */
        /* <DEDUP_REMOVED lines=54> */
[----:B------:R-:W5:Y:S01]  /*bb70*/  LDC R162, c[0x0][0x288] ;  /* 0x0000a200ffa27b82 */ /* 0x000f620000000800 */
        /* <DEDUP_REMOVED lines=43> */
[----:B------:R-:W-:Y:S02]  /*be30*/  IMAD R170, R19, -0x60, RZ ;  /* 0xffffffa013aa7824 */ /* 0x000fe400078e02ff */
[----:B------:R-:W-:Y:S01]  /*be40*/  FMUL.FTZ R168, R164, UR5 ;  /* 0x00000005a4a87c20 */ /* 0x000fe20008410000 */
[----:B------:R-:W-:Y:S01]  /*be50*/  FMUL.FTZ R164, R165, UR5 ;  /* 0x00000005a5a47c20 */ /* 0x000fe20008410000 */
[----:B------:R1:W-:Y:S01]  /*be60*/  @!P1 SYNCS.ARRIVE.TRANS64.RED.A1T0 RZ, [R126+URZ], RZ ;  /* 0x000000ff7eff99a7 */ /* 0x0003e2000810043f */
[----:B------:R-:W-:Y:S01]  /*be70*/  IMAD R127, R17, UR46, R170 ;  /* 0x0000002e117f7c24 */ /* 0x000fe2000f8e02aa */
[----:B------:R-:W-:Y:S02]  /*be80*/  ISETP.GE.AND P1, PT, R20, 0x1, PT ;  /* 0x000000011400780c */ /* 0x000fe40003f26270 */
[----:B------:R-:W1:Y:S02]  /*be90*/  MUFU.TANH R168, R168 ;  /* 0x000000a800a87308 */ /* 0x000e640000002400 */
[----:B-----5:R-:W-:Y:S01]  /*bea0*/  IADD3 R127, R127, 0x1, -R162 ;  /* 0x000000017f7f7810 */ /* 0x020fe20007ffe8a2 */
[----:B------:R-:W-:-:S04]  /*beb0*/  IMAD R162, R16, -0x2, R170 ;  /* 0xfffffffe10a27824 */ /* 0x000fc800078e02aa */
[----:B------:R-:W-:Y:S01]  /*bec0*/  IMAD R127, R16, -0x2, R127 ;  /* 0xfffffffe107f7824 */ /* 0x000fe200078e027f */
[----:B------:R-:W1:Y:S03]  /*bed0*/  MUFU.TANH R164, R164 ;  /* 0x000000a400a47308 */ /* 0x000e660000002400 */
[C---:B------:R-:W-:Y:S02]  /*bee0*/  VIADD R178, R127.reuse, UR41 ;  /* 0x000000297fb27c36 */ /* 0x040fe40008000000 */
[----:B------:R-:W-:Y:S02]  /*bef0*/  VIADD R166, R127, UR45 ;  /* 0x0000002d7fa67c36 */ /* 0x000fe40008000000 */
[C---:B------:R-:W-:Y:S02]  /*bf00*/  IMAD.IADD R182, R5.reuse, 0x1, R178 ;  /* 0x0000000105b67824 */ /* 0x040fe400078e02b2 */
[----:B------:R-:W-:Y:S01]  /*bf10*/  IMAD.IADD R180, R5, 0x1, R166 ;  /* 0x0000000105b47824 */ /* 0x000fe200078e02a6 */
[----:B--234-:R-:W-:Y:S06]  /*bf20*/  @!P1 BRA `(.L_x_930) ;  /* 0x0000000000589947 */ /* 0x01cfec0003800000 */
[----:B------:R-:W-:Y:S01]  /*bf30*/  ISETP.GT.AND P1, PT, R21, -0x1, PT ;  /* 0xffffffff1500780c */ /* 0x000fe20003f24270 */
[----:B------:R-:W-:-:S12]  /*bf40*/  BSSY B0, `(.L_x_931) ;  /* 0x0000011000007945 */ /* 0x000fd80003800000 */
[----:B------:R-:W-:Y:S05]  /*bf50*/  @P1 BRA `(.L_x_932) ;  /* 0x0000000000201947 */ /* 0x000fea0003800000 */
[----:B------:R-:W-:Y:S01]  /*bf60*/  IMAD.U32 R147, RZ, RZ, UR40 ;  /* 0x00000028ff937e24 */ /* 0x000fe2000f8e00ff */
[----:B------:R-:W-:-:S04]  /*bf70*/  LOP3.LUT R145, RZ, R21, RZ, 0x33, !PT ;  /* 0x00000015ff917212 */ /* 0x000fc800078e33ff */
[----:B------:R-:W-:-:S13]  /*bf80*/  ISETP.NE.AND P1, PT, R147, 0x1, PT ;  /* 0x000000019300780c */ /* 0x000fda0003f25270 */
[----:B-1----:R-:W1:Y:S02]  /*bf90*/  @P1 LDC.64 R126, c[0x0][0x9e8] ;  /* 0x00027a00ff7e1b82 */ /* 0x002e640000000a00 */
[----:B-1----:R-:W-:-:S05]  /*bfa0*/  @P1 IMAD.HI.U32 R126, R145, R126, RZ ;  /* 0x0000007e917e1227 */ /* 0x002fca00078e00ff */
[----:B------:R-:W-:-:S04]  /*bfb0*/  @P1 SHF.R.U32.HI R145, RZ, R127, R126 ;  /* 0x0000007fff911219 */ /* 0x000fc8000001167e */
[----:B------:R-:W-:Y:S01]  /*bfc0*/  LOP3.LUT R145, RZ, R145, RZ, 0x33, !PT ;  /* 0x00000091ff917212 */ /* 0x000fe200078e33ff */
[----:B------:R-:W-:Y:S06]  /*bfd0*/  BRA `(.L_x_933) ;  /* 0x00000000001c7947 */ /* 0x000fec0003800000 */
.L_x_932:
[----:B------:R-:W-:-:S05]  /*bfe0*/  IMAD.U32 R147, RZ, RZ, UR40 ;  /* 0x00000028ff937e24 */ /* 0x000fca000f8e00ff */
[----:B------:R-:W-:-:S13]  /*bff0*/  ISETP.NE.AND P1, PT, R147, 0x1, PT ;  /* 0x000000019300780c */ /* 0x000fda0003f25270 */
[----:B-1----:R-:W1:Y:S01]  /*c000*/  @P1 LDC.64 R126, c[0x0][0x9e8] ;  /* 0x00027a00ff7e1b82 */ /* 0x002e620000000a00 */
[----:B------:R-:W-:-:S04]  /*c010*/  @P1 IMAD.IADD R145, R5, 0x1, R15 ;  /* 0x0000000105911824 */ /* 0x000fc800078e020f */
[----:B-1----:R-:W-:-:S04]  /*c020*/  @P1 IMAD.HI.U32 R126, R145, R126, RZ ;  /* 0x0000007e917e1227 */ /* 0x002fc800078e00ff */
[----:B------:R-:W-:Y:S01]  /*c030*/  IMAD.MOV.U32 R145, RZ, RZ, R21 ;  /* 0x000000ffff917224 */ /* 0x000fe200078e0015 */
[----:B------:R-:W-:-:S07]  /*c040*/  @P1 SHF.R.U32.HI R145, RZ, R127, R126 ;  /* 0x0000007fff911219 */ /* 0x000fce000001167e */
.L_x_933:
[----:B------:R-:W-:Y:S05]  /*c050*/  BSYNC B0 ;  /* 0x0000000000007941 */ /* 0x000fea0003800000 */
.L_x_931:
[----:B------:R-:W-:-:S05]  /*c060*/  IMAD R127, R145, R147, R162 ;  /* 0x00000093917f7224 */ /* 0x000fca00078e02a2 */
[----:B------:R-:W-:Y:S02]  /*c070*/  VIADDMNMX R182, R127, R147, R182, PT ;  /* 0x000000937fb67246 */ /* 0x000fe400038001b6 */
[----:B------:R-:W-:-:S07]  /*c080*/  VIMNMX R180, R180, R127, !PT ;  /* 0x0000007fb4b47248 */ /* 0x000fce0007fe0100 */
.L_x_930:
[----:B------:R-:W-:Y:S01]  /*c090*/  ISETP.GE.AND P2, PT, R170, 0x9, PT ;  /* 0x00000009aa00780c */ /* 0x000fe20003f46270 */
[----:B-1----:R-:W-:Y:S01]  /*c0a0*/  IMAD.IADD R126, R6, 0x1, R178 ;  /* 0x00000001067e7824 */ /* 0x002fe200078e02b2 */
[----:B------:R-:W-:Y:S02]  /*c0b0*/  ISETP.GE.AND P1, PT, R170, 0x2, PT ;  /* 0x00000002aa00780c */ /* 0x000fe40003f26270 */
[C---:B------:R-:W-:Y:S02]  /*c0c0*/  ISETP.GT.AND P3, PT, R180.reuse, 0x8, !P2 ;  /* 0x00000008b400780c */ /* 0x040fe40005764270 */
[----:B------:R-:W-:Y:S02]  /*c0d0*/  ISETP.GT.AND P4, PT, R180, 0x1, !P1 ;  /* 0x00000001b400780c */ /* 0x000fe40004f84270 */
[----:B------:R-:W-:Y:S02]  /*c0e0*/  ISETP.LT.OR P3, PT, R182, 0x9, P3 ;  /* 0x00000009b600780c */ /* 0x000fe40001f61670 */
[----:B------:R-:W-:-:S02]  /*c0f0*/  ISETP.GE.AND P5, PT, R170, 0xa, PT ;  /* 0x0000000aaa00780c */ /* 0x000fc40003fa6270 */
[----:B------:R-:W-:Y:S02]  /*c100*/  FSEL R171, R172, -INF , !P3 ;  /* 0xff800000acab7808 */ /* 0x000fe40005800000 */
[----:B------:R-:W-:Y:S02]  /*c110*/  ISETP.LT.OR P4, PT, R182, 0x2, P4 ;  /* 0x00000002b600780c */ /* 0x000fe40002781670 */
[----:B------:R-:W-:Y:S02]  /*c120*/  ISETP.GT.AND P3, PT, R180, 0x9, !P5 ;  /* 0x00000009b400780c */ /* 0x000fe40006f64270 */
[----:B------:R-:W-:Y:S02]  /*c130*/  FSEL R169, R3, -INF , !P4 ;  /* 0xff80000003a97808 */ /* 0x000fe40006000000 */
        /* <DEDUP_REMOVED lines=100> */
[----:B------:R-:W-:Y:S02]  /*c780*/  FSEL R227, R2, -INF , !P6 ;  /* 0xff80000002e37808 */ /* 0x000fe40007000000 */
[----:B------:R-:W-:-:S04]  /*c790*/  ISETP.GE.AND P6, PT, R170, 0x5a, PT ;  /* 0x0000005aaa00780c */ /* 0x000fc80003fc6270 */
[----:B------:R-:W-:Y:S02]  /*c7a0*/  P2R R146, PR, RZ, 0x40 ;  /* 0x00000040ff927803 */ /* 0x000fe40000000000 */
[----:B------:R-:W-:-:S04]  /*c7b0*/  ISETP.GT.AND P6, PT, R180, 0x59, !P6 ;  /* 0x00000059b400780c */ /* 0x000fc800077c4270 */
[----:B------:R-:W-:-:S04]  /*c7c0*/  ISETP.LT.OR P6, PT, R182, 0x5a, P6 ;  /* 0x0000005ab600780c */ /* 0x000fc800037c1670 */
[----:B------:R-:W-:Y:S02]  /*c7d0*/  FSEL R127, R164, -INF , !P6 ;  /* 0xff800000a47f7808 */ /* 0x000fe40007000000 */
[----:B------:R-:W-:-:S13]  /*c7e0*/  ISETP.GE.AND P6, PT, R20, 0x1, PT ;  /* 0x000000011400780c */ /* 0x000fda0003fc6270 */
[----:B------:R-:W-:Y:S05]  /*c7f0*/  @!P6 BRA `(.L_x_934) ;  /* 0x000000000054e947 */ /* 0x000fea0003800000 */
        /* <DEDUP_REMOVED lines=12> */
.L_x_936:
[----:B------:R-:W-:-:S05]  /*c8c0*/  IMAD.U32 R148, RZ, RZ, UR40 ;  /* 0x00000028ff947e24 */ /* 0x000fca000f8e00ff */
[----:B------:R-:W-:-:S13]  /*c8d0*/  ISETP.NE.AND P6, PT, R148, 0x1, PT ;  /* 0x000000019400780c */ /* 0x000fda0003fc5270 */
[----:B------:R-:W1:Y:S02]  /*c8e0*/  @P6 LDC.64 R2, c[0x0][0x9e8] ;  /* 0x00027a00ff026b82 */ /* 0x000e640000000a00 */
[----:B-1----:R-:W-:-:S05]  /*c8f0*/  @P6 IMAD.HI.U32 R2, R187, R2, RZ ;  /* 0x00000002bb026227 */ /* 0x002fca00078e00ff */
[----:B------:R-:W-:-:S07]  /*c900*/  @P6 SHF.R.U32.HI R187, RZ, R3, R2 ;  /* 0x00000003ffbb6219 */ /* 0x000fce0000011602 */
.L_x_937:
[----:B------:R-:W-:Y:S05]  /*c910*/  BSYNC B0 ;  /* 0x0000000000007941 */ /* 0x000fea0003800000 */
.L_x_935:
[----:B------:R-:W-:-:S05]  /*c920*/  IMAD R187, R187, R148, R162 ;  /* 0x00000094bbbb7224 */ /* 0x000fca00078e02a2 */
[----:B------:R-:W-:Y:S02]  /*c930*/  VIADDMNMX R126, R187, R148, R126, PT ;  /* 0x00000094bb7e7246 */ /* 0x000fe4000380017e */
[----:B------:R-:W-:-:S07]  /*c940*/  VIMNMX R144, R144, R187, !PT ;  /* 0x000000bb90907248 */ /* 0x000fce0007fe0100 */
.L_x_934:
[----:B------:R-:W-:Y:S01]  /*c950*/  ISETP.GT.AND P1, PT, R144, 0x1, !P1 ;  /* 0x000000019000780c */ /* 0x000fe20004f24270 */
[----:B------:R-:W-:Y:S01]  /*c960*/  UMOV UR7, UR39 ;  /* 0x0000002700077c82 */ /* 0x000fe20008000000 */
[----:B------:R-:W-:Y:S01]  /*c970*/  ISETP.NE.AND P6, PT, R209, RZ, PT ;  /* 0x000000ffd100720c */ /* 0x000fe20003fc5270 */
[----:B------:R-:W-:Y:S01]  /*c980*/  UMOV UR4, UR36 ;  /* 0x0000002400047c82 */ /* 0x000fe20008000000 */
[----:B------:R-:W-:Y:S02]  /*c990*/  ISETP.LT.OR P1, PT, R126, 0x2, P1 ;  /* 0x000000027e00780c */ /* 0x000fe40000f21670 */
[----:B------:R-:W-:Y:S02]  /*c9a0*/  ISETP.GT.AND P2, PT, R144, 0x8, !P2 ;  /* 0x000000089000780c */ /* 0x000fe40005744270 */
[----:B------:R-:W-:Y:S02]  /*c9b0*/  FSEL R223, R4, -INF , !P1 ;  /* 0xff80000004df7808 */ /* 0x000fe40004800000 */
[----:B------:R-:W-:-:S02]  /*c9c0*/  ISETP.NE.AND P1, PT, R189, RZ, PT ;  /* 0x000000ffbd00720c */ /* 0x000fc40003f25270 */
[----:B------:R-:W-:Y:S02]  /*c9d0*/  ISETP.LT.OR P2, PT, R126, 0x9, P2 ;  /* 0x000000097e00780c */ /* 0x000fe40001741670 */
[----:B------:R-:W-:Y:S02]  /*c9e0*/  ISETP.GT.AND P1, PT, R144, 0x9, !P1 ;  /* 0x000000099000780c */ /* 0x000fe40004f24270 */
[----:B------:R-:W-:Y:S02]  /*c9f0*/  FSEL R187, R18, -INF , !P2 ;  /* 0xff80000012bb7808 */ /* 0x000fe40005000000 */
[----:B------:R-:W-:Y:S01]  /*ca00*/  ISETP.LT.OR P1, PT, R126, 0xa, P1 ;  /* 0x0000000a7e00780c */ /* 0x000fe20000f21670 */
[----:B------:R-:W1:Y:S01]  /*ca10*/  LDC R18, c[0x0][0x988] ;  /* 0x00026200ff127b82 */ /* 0x000e620000000800 */
        /* <DEDUP_REMOVED lines=61> */
[----:B------:R-:W-:Y:S01]  /*cdf0*/  ISETP.NE.AND P1, PT, R208, RZ, PT ;  /* 0x000000ffd000720c */ /* 0x000fe20003f25270 */
[----:B------:R-:W2:Y:S01]  /*ce00*/  SHFL.BFLY PT, R2, R3, 0x2, 0x1f ;  /* 0x0c401f0003027f89 */ /* 0x000ea200000e0000 */
[----:B------:R-:W-:-:S02]  /*ce10*/  ISETP.NE.AND P6, PT, R154, RZ, PT ;  /* 0x000000ff9a00720c */ /* 0x000fc40003fc5270 */
[C---:B------:R-:W-:Y:S02]  /*ce20*/  ISETP.GT.AND P1, PT, R144.reuse, 0x31, !P1 ;  /* 0x000000319000780c */ /* 0x040fe40004f24270 */
[----:B------:R-:W-:Y:S02]  /*ce30*/  ISETP.GT.AND P3, PT, R144, 0x50, !P3 ;  /* 0x000000509000780c */ /* 0x000fe40005f64270 */
[C---:B------:R-:W-:Y:S02]  /*ce40*/  ISETP.LT.OR P1, PT, R126.reuse, 0x32, P1 ;  /* 0x000000327e00780c */ /* 0x040fe40000f21670 */
[----:B------:R-:W-:Y:S02]  /*ce50*/  ISETP.LT.OR P3, PT, R126, 0x51, P3 ;  /* 0x000000517e00780c */ /* 0x000fe40001f61670 */
[----:B------:R-:W-:Y:S02]  /*ce60*/  FSEL R123, R132, -INF , !P1 ;  /* 0xff800000847b7808 */ /* 0x000fe40004800000 */
[----:B------:R-:W-:-:S02]  /*ce70*/  ISETP.NE.AND P1, PT, R210, RZ, PT ;  /* 0x000000ffd200720c */ /* 0x000fc40003f25270 */
[C---:B------:R-:W-:Y:S02]  /*ce80*/  ISETP.GT.AND P4, PT, R144.reuse, 0x51, !P4 ;  /* 0x000000519000780c */ /* 0x040fe40006784270 */
[----:B------:R-:W-:Y:S02]  /*ce90*/  ISETP.GT.AND P1, PT, R144, 0x38, !P1 ;  /* 0x000000389000780c */ /* 0x000fe40004f24270 */
[----:B------:R-:W-:Y:S02]  /*cea0*/  FSEL R225, R142, -INF , !P3 ;  /* 0xff8000008ee17808 */ /* 0x000fe40005800000 */
[----:B------:R-:W-:Y:S02]  /*ceb0*/  ISETP.LT.OR P1, PT, R126, 0x39, P1 ;  /* 0x000000397e00780c */ /* 0x000fe40000f21670 */
[----:B------:R-:W-:Y:S02]  /*cec0*/  ISETP.GT.AND P5, PT, R144, 0x58, !P5 ;  /* 0x000000589000780c */ /* 0x000fe40006fa4270 */
[----:B------:R-:W-:-:S02]  /*ced0*/  FSEL R125, R134, -INF , !P1 ;  /* 0xff800000867d7808 */ /* 0x000fc40004800000 */
[----:B------:R-:W-:Y:S02]  /*cee0*/  ISETP.NE.AND P1, PT, R212, RZ, PT ;  /* 0x000000ffd400720c */ /* 0x000fe40003f25270 */
[----:B--2---:R-:W-:Y:S02]  /*cef0*/  FMNMX.FTZ R122, R3, R2, !PT ;  /* 0x00000002037a7209 */ /* 0x004fe40007810000 */
[----:B------:R-:W-:Y:S02]  /*cf00*/  ISETP.GT.AND P1, PT, R144, 0x39, !P1 ;  /* 0x000000399000780c */ /* 0x000fe40004f24270 */
[C---:B------:R-:W-:Y:S01]  /*cf10*/  ISETP.LT.OR P4, PT, R126.reuse, 0x52, P4 ;  /* 0x000000527e00780c */ /* 0x040fe20002781670 */
[----:B------:R-:W2:Y:S01]  /*cf20*/  SHFL.BFLY PT, R229, R122, 0x1, 0x1f ;  /* 0x0c201f007ae57f89 */ /* 0x000ea200000e0000 */
[C---:B------:R-:W-:Y:S02]  /*cf30*/  ISETP.LT.OR P1, PT, R126.reuse, 0x3a, P1 ;  /* 0x0000003a7e00780c */ /* 0x040fe40000f21670 */
[----:B------:R-:W-:-:S02]  /*cf40*/  ISETP.LT.OR P5, PT, R126, 0x59, P5 ;  /* 0x000000597e00780c */ /* 0x000fc40002fa1670 */
[----:B------:R-:W-:Y:S02]  /*cf50*/  FSEL R133, R133, -INF , !P1 ;  /* 0xff80000085857808 */ /* 0x000fe40004800000 */
[----:B------:R-:W-:-:S04]  /*cf60*/  ISETP.NE.AND P1, PT, R214, RZ, PT ;  /* 0x000000ffd600720c */ /* 0x000fc80003f25270 */
[----:B------:R-:W-:-:S04]  /*cf70*/  ISETP.GT.AND P1, PT, R144, 0x40, !P1 ;  /* 0x000000409000780c */ /* 0x000fc80004f24270 */
[----:B------:R-:W-:-:S04]  /*cf80*/  ISETP.LT.OR P1, PT, R126, 0x41, P1 ;  /* 0x000000417e00780c */ /* 0x000fc80000f21670 */
[----:B------:R-:W-:Y:S02]  /*cf90*/  FSEL R137, R137, -INF , !P1 ;  /* 0xff80000089897808 */ /* 0x000fe40004800000 */
[----:B------:R-:W-:Y:S02]  /*cfa0*/  ISETP.NE.AND P1, PT, R150, RZ, PT ;  /* 0x000000ff9600720c */ /* 0x000fe40003f25270 */
[----:B--2---:R-:W-:Y:S02]  /*cfb0*/  FMNMX.FTZ R4, R122, R229, !PT ;  /* 0x000000e57a047209 */ /* 0x004fe40007810000 */
[----:B------:R-:W-:-:S04]  /*cfc0*/  ISETP.GT.AND P1, PT, R144, 0x41, !P1 ;  /* 0x000000419000780c */ /* 0x000fc80004f24270 */
        /* <DEDUP_REMOVED lines=61> */
[----:B------:R-:W-:Y:S01]  /*d3a0*/  FMNMX.FTZ R120, R131, R120, !PT ;  /* 0x0000007883787209 */ /* 0x000fe20007810000 */
[----:B------:R-:W-:Y:S01]  /*d3b0*/  IMAD.MOV.U32 R194, RZ, RZ, R4 ;  /* 0x000000ffffc27224 */ /* 0x000fe200078e0004 */
[----:B------:R-:W-:-:S02]  /*d3c0*/  LOP3.LUT P6, RZ, R216, 0x7f, RZ, 0xc0, !PT ;  /* 0x0000007fd8ff7812 */ /* 0x000fc400078cc0ff */
        /* <DEDUP_REMOVED lines=12> */
[----:B------:R-:W-:Y:S01]  /*d490*/  FMNMX.FTZ R120, R225, R120, !PT ;  /* 0x00000078e1787209 */ /* 0x000fe20007810000 */
[C---:B--2---:R-:W-:Y:S01]  /*d4a0*/  FADD.FTZ R161, R188.reuse, R161 ;  /* 0x000000a1bca17221 */ /* 0x044fe20000010000 */
[----:B------:R-:W-:Y:S02]  /*d4b0*/  F2FP.BF16.F32.PACK_AB R188, R188, R227 ;  /* 0x000000e3bcbc723e */ /* 0x000fe400000010ff */
[----:B------:R-:W-:-:S03]  /*d4c0*/  FMNMX.FTZ R120, R175, R120, !PT ;  /* 0x00000078af787209 */ /* 0x000fc60007810000 */
[----:B------:R-:W2:Y:S01]  /*d4d0*/  MUFU.EX2 R184, R184 ;  /* 0x000000b800b87308 */ /* 0x000ea20000000800 */
[----:B------:R-:W-:Y:S01]  /*d4e0*/  FMNMX.FTZ R120, R177, R120, !PT ;  /* 0x00000078b1787209 */ /* 0x000fe20007810000 */
[----:B---3--:R-:W-:-:S03]  /*d4f0*/  FADD.FTZ R14, R190, R161 ;  /* 0x000000a1be0e7221 */ /* 0x008fc60000010000 */
[----:B------:R-:W-:-:S03]  /*d500*/  FMNMX.FTZ R120, R139, R120, !PT ;  /* 0x000000788b787209 */ /* 0x000fc60007810000 */
[----:B------:R-:W3:Y:S01]  /*d510*/  MUFU.EX2 R171, R171 ;  /* 0x000000ab00ab7308 */ /* 0x000ee20000000800 */
[----:B-1----:R-:W-:Y:S01]  /*d520*/  F2FP.BF16.F32.PACK_AB R190, R169, R190 ;  /* 0x000000bea9be723e */ /* 0x002fe200000010ff */
[----:B------:R-:W1:Y:S06]  /*d530*/  SHFL.BFLY PT, R3, R120, 0x2, 0x1f ;  /* 0x0c401f0078037f89 */ /* 0x000e6c00000e0000 */
[----:B------:R-:W4:Y:S08]  /*d540*/  MUFU.EX2 R186, R186 ;  /* 0x000000ba00ba7308 */ /* 0x000f300000000800 */
[----:B------:R5:W-:Y:S08]  /*d550*/  MUFU.EX2 R135, R185 ;  /* 0x000000b900877308 */ /* 0x000bf00000000800 */
        /* <DEDUP_REMOVED lines=9> */
[----:B------:R-:W-:-:S06]  /*d5f0*/  FMUL.FTZ R126, R3, R18 ;  /* 0x00000012037e7220 */ /* 0x000fcc0000410000 */
[----:B------:R-:W-:Y:S01]  /*d600*/  MUFU.EX2 R147, R147 ;  /* 0x0000009300937308 */ /* 0x000fe20000000800 */
[----:B------:R-:W-:-:S05]  /*d610*/  FSEL R126, R126, RZ, P1 ;  /* 0x000000ff7e7e7208 */ /* 0x000fca0000800000 */
[-CC-:B------:R-:W-:Y:S01]  /*d620*/  FFMA.FTZ R143, R2, R18.reuse, -R126.reuse ;  /* 0x00000012028f7223 */ /* 0x180fe2000001087e */
[----:B------:R-:W-:Y:S01]  /*d630*/  FSEL R2, R3, RZ, P1 ;  /* 0x000000ff03027208 */ /* 0x000fe20000800000 */
[-CC-:B------:R-:W-:Y:S01]  /*d640*/  FFMA.FTZ R120, R223, R18.reuse, -R126.reuse ;  /* 0x00000012df787223 */ /* 0x180fe2000001087e */
[-CC-:B------:R-:W-:Y:S01]  /*d650*/  FFMA.FTZ R122, R187, R18.reuse, -R126.reuse ;  /* 0x00000012bb7a7223 */ /* 0x180fe2000001087e */
[-CC-:B------:R-:W-:Y:S01]  /*d660*/  FFMA.FTZ R157, R221, R18.reuse, -R126.reuse ;  /* 0x00000012dd9d7223 */ /* 0x180fe2000001087e */
[-CC-:B-----5:R-:W-:Y:S01]  /*d670*/  FFMA.FTZ R185, R209, R18.reuse, -R126.reuse ;  /* 0x00000012d1b97223 */ /* 0x1a0fe2000001087e */
[----:B------:R-:W-:Y:S01]  /*d680*/  FADD.FTZ R159, -R2, R207 ;  /* 0x000000cf029f7221 */ /* 0x000fe20000010100 */
[----:B------:R-:W-:Y:S01]  /*d690*/  MUFU.EX2 R143, R143 ;  /* 0x0000008f008f7308 */ /* 0x000fe20000000800 */
[-CC-:B------:R-:W-:Y:S01]  /*d6a0*/  FFMA.FTZ R134, R123, R18.reuse, -R126.reuse ;  /* 0x000000127b867223 */ /* 0x180fe2000001087e */
[-C--:B------:R-:W-:Y:S01]  /*d6b0*/  FFMA.FTZ R124, R219, R18.reuse, -R126 ;  /* 0x00000012db7c7223 */ /* 0x080fe2000001087e */
[-C--:B------:R-:W-:Y:S01]  /*d6c0*/  FMUL.FTZ R159, R159, R18.reuse ;  /* 0x000000129f9f7220 */ /* 0x080fe20000410000 */
[----:B------:R-:W-:Y:S01]  /*d6d0*/  FADD.FTZ R123, R169, R14 ;  /* 0x0000000ea97b7221 */ /* 0x000fe20000010000 */
[-CC-:B------:R-:W-:Y:S01]  /*d6e0*/  FFMA.FTZ R187, R189, R18.reuse, -R126.reuse ;  /* 0x00000012bdbb7223 */ /* 0x180fe2000001087e */
[-CC-:B------:R-:W-:Y:S01]  /*d6f0*/  FFMA.FTZ R128, R217, R18.reuse, -R126.reuse ;  /* 0x00000012d9807223 */ /* 0x180fe2000001087e */
[-CC-:B------:R-:W-:Y:S01]  /*d700*/  FFMA.FTZ R181, R191, R18.reuse, -R126.reuse ;  /* 0x00000012bfb57223 */ /* 0x180fe2000001087e */
[----:B------:R-:W1:Y:S01]  /*d710*/  MUFU.EX2 R2, R159 ;  /* 0x0000009f00027308 */ /* 0x000e620000000800 */
[----:B--2---:R-:W-:Y:S01]  /*d720*/  FADD.FTZ R14, R184, R123 ;  /* 0x0000007bb80e7221 */ /* 0x004fe20000010000 */
[-CC-:B------:R-:W-:Y:S01]  /*d730*/  FFMA.FTZ R130, R215, R18.reuse, -R126.reuse ;  /* 0x00000012d7827223 */ /* 0x180fe2000001087e */
[-CC-:B------:R-:W-:Y:S01]  /*d740*/  FFMA.FTZ R183, R211, R18.reuse, -R126.reuse ;  /* 0x00000012d3b77223 */ /* 0x180fe2000001087e */
[-C--:B------:R-:W-:Y:S01]  /*d750*/  FFMA.FTZ R179, R125, R18.reuse, -R126 ;  /* 0x000000127db37223 */ /* 0x080fe2000001087e */
[----:B---3--:R-:W-:Y:S01]  /*d760*/  FADD.FTZ R123, R171, R14 ;  /* 0x0000000eab7b7221 */ /* 0x008fe20000010000 */
[-CC-:B------:R-:W-:Y:S01]  /*d770*/  FFMA.FTZ R132, R213, R18.reuse, -R126.reuse ;  /* 0x00000012d5847223 */ /* 0x180fe2000001087e */
[-CC-:B------:R-:W-:Y:S01]  /*d780*/  FFMA.FTZ R131, R131, R18.reuse, -R126.reuse ;  /* 0x0000001283837223 */ /* 0x180fe2000001087e */
[----:B------:R-:W2:Y:S01]  /*d790*/  MUFU.EX2 R120, R120 ;  /* 0x0000007800787308 */ /* 0x000ea20000000800 */
[----:B----4-:R-:W-:Y:S01]  /*d7a0*/  FADD.FTZ R138, R186, R123 ;  /* 0x0000007bba8a7221 */ /* 0x010fe20000010000 */
[-CC-:B------:R-:W-:Y:S01]  /*d7b0*/  FFMA.FTZ R136, R133, R18.reuse, -R126.reuse ;  /* 0x0000001285887223 */ /* 0x180fe2000001087e */
[-CC-:B------:R-:W-:Y:S01]  /*d7c0*/  FFMA.FTZ R141, R141, R18.reuse, -R126.reuse ;  /* 0x000000128d8d7223 */ /* 0x180fe2000001087e */
[-CC-:B------:R-:W-:Y:S01]  /*d7d0*/  FFMA.FTZ R129, R129, R18.reuse, -R126.reuse ;  /* 0x0000001281817223 */ /* 0x180fe2000001087e */
[-CC-:B------:R-:W-:Y:S01]  /*d7e0*/  FFMA.FTZ R225, R225, R18.reuse, -R126.reuse ;  /* 0x00000012e1e17223 */ /* 0x180fe2000001087e */
[-CC-:B------:R-:W-:Y:S01]  /*d7f0*/  FFMA.FTZ R175, R175, R18.reuse, -R126.reuse ;  /* 0x00000012afaf7223 */ /* 0x180fe2000001087e */
[----:B------:R-:W-:Y:S01]  /*d800*/  FFMA.FTZ R177, R177, R18, -R126 ;  /* 0x00000012b1b17223 */ /* 0x000fe2000001087e */
[----:B------:R-:W3:Y:S01]  /*d810*/  MUFU.EX2 R122, R122 ;  /* 0x0000007a007a7308 */ /* 0x000ee20000000800 */
[----:B-1----:R-:W-:Y:S01]  /*d820*/  FFMA.FTZ R7, R2, R7, R143 ;  /* 0x0000000702077223 */ /* 0x002fe2000001008f */
[----:B------:R-:W-:Y:S01]  /*d830*/  IMAD.U32 R133, RZ, RZ, UR10 ;  /* 0x0000000aff857e24 */ /* 0x000fe2000f8e00ff */
[C---:B------:R-:W-:Y:S01]  /*d840*/  ISETP.GT.AND P1, PT, R19.reuse, UR47, PT ;  /* 0x0000002f13007c0c */ /* 0x040fe2000bf24270 */
[----:B------:R-:W-:Y:S01]  /*d850*/  VIADD R19, R19, 0xffffffff ;  /* 0xffffffff13137836 */ /* 0x000fe20000000000 */
[----:B------:R-:W-:Y:S01]  /*d860*/  F2FP.BF16.F32.PACK_AB R186, R173, R186 ;  /* 0x000000baadba723e */ /* 0x000fe200000010ff */
[----:B------:R-:W-:Y:S01]  /*d870*/  @!P6 VIADD R133, R133, 0x30860 ;  /* 0x000308608585e836 */ /* 0x000fe20000000000 */
[----:B------:R-:W-:Y:S01]  /*d880*/  F2FP.BF16.F32.PACK_AB R184, R171, R184 ;  /* 0x000000b8abb8723e */ /* 0x000fe200000010ff */
[----:B------:R-:W1:Y:S01]  /*d890*/  MUFU.EX2 R157, R157 ;  /* 0x0000009d009d7308 */ /* 0x000e620000000800 */
[C---:B--2---:R-:W-:Y:S01]  /*d8a0*/  FADD.FTZ R7, R120.reuse, R7 ;  /* 0x0000000778077221 */ /* 0x044fe20000010000 */
[----:B------:R-:W-:Y:S01]  /*d8b0*/  F2FP.BF16.F32.PACK_AB R189, R120, R143 ;  /* 0x0000008f78bd723e */ /* 0x000fe200000010ff */
[----:B------:R-:W-:Y:S01]  /*d8c0*/  IMAD.MOV.U32 R207, RZ, RZ, R3 ;  /* 0x000000ffffcf7224 */ /* 0x000fe200078e0003 */
[----:B------:R-:W-:-:S04]  /*d8d0*/  @!P6 PRMT R133, RZ, 0x654, R133 ;  /* 0x00000654ff85e816 */ /* 0x000fc80000000085 */
[----:B------:R-:W2:Y:S01]  /*d8e0*/  MUFU.EX2 R185, R185 ;  /* 0x000000b900b97308 */ /* 0x000ea20000000800 */
[----:B---3--:R-:W-:Y:S01]  /*d8f0*/  FADD.FTZ R14, R122, R7 ;  /* 0x000000077a0e7221 */ /* 0x008fe20000010000 */
[----:B------:R-:W-:Y:S01]  /*d900*/  FADD.FTZ R7, R173, R138 ;  /* 0x0000008aad077221 */ /* 0x000fe20000010000 */
[----:B------:R3:W-:Y:S03]  /*d910*/  @!P6 SYNCS.ARRIVE.TRANS64.RED.A1T0 RZ, [R133+URZ], RZ ;  /* 0x000000ff85ffe9a7 */ /* 0x0007e6000810043f */
[----:B------:R-:W-:Y:S01]  /*d920*/  FADD.FTZ R138, R180, R7 ;  /* 0x00000007b48a7221 */ /* 0x000fe20000010000 */
[-C--:B------:R-:W-:Y:S01]  /*d930*/  FFMA.FTZ R7, R137, R18.reuse, -R126 ;  /* 0x0000001289077223 */ /* 0x080fe2000001087e */
[----:B------:R-:W4:Y:S01]  /*d940*/  MUFU.EX2 R124, R124 ;  /* 0x0000007c007c7308 */ /* 0x000f220000000800 */
[----:B-1----:R-:W-:Y:S01]  /*d950*/  FADD.FTZ R14, R157, R14 ;  /* 0x0000000e9d0e7221 */ /* 0x002fe20000010000 */
[----:B------:R-:W-:Y:S01]  /*d960*/  FADD.FTZ R125, R135, R138 ;  /* 0x0000008a877d7221 */ /* 0x000fe20000010000 */
[-CC-:B------:R-:W-:Y:S01]  /*d970*/  FFMA.FTZ R138, R121, R18.reuse, -R126.reuse ;  /* 0x00000012798a7223 */ /* 0x180fe2000001087e */
[----:B------:R-:W-:Y:S01]  /*d980*/  FFMA.FTZ R126, R139, R18, -R126 ;  /* 0x000000128b7e7223 */ /* 0x000fe2000001087e */
[----:B------:R-:W-:Y:S01]  /*d990*/  F2FP.BF16.F32.PACK_AB R180, R135, R180 ;  /* 0x000000b487b4723e */ /* 0x000fe200000010ff */
[----:B------:R-:W-:Y:S01]  /*d9a0*/  FADD.FTZ R140, R182, R125 ;  /* 0x0000007db68c7221 */ /* 0x000fe20000010000 */
[----:B------:R-:W-:Y:S01]  /*d9b0*/  F2FP.BF16.F32.PACK_AB R182, R145, R182 ;  /* 0x000000b691b6723e */ /* 0x000fe200000010ff */
[----:B------:R-:W1:Y:S01]  /*d9c0*/  MUFU.EX2 R187, R187 ;  /* 0x000000bb00bb7308 */ /* 0x000e620000000800 */
[----:B--2---:R-:W-:Y:S01]  /*d9d0*/  FADD.FTZ R123, R185, R14 ;  /* 0x0000000eb97b7221 */ /* 0x004fe20000010000 */
[----:B------:R-:W-:-:S06]  /*d9e0*/  F2FP.BF16.F32.PACK_AB R191, R157, R122 ;  /* 0x0000007a9dbf723e */ /* 0x000fcc00000010ff */
[----:B------:R-:W2:Y:S01]  /*d9f0*/  MUFU.EX2 R128, R128 ;  /* 0x0000008000807308 */ /* 0x000ea20000000800 */
[C---:B----4-:R-:W-:Y:S01]  /*da00*/  FADD.FTZ R14, R124.reuse, R123 ;  /* 0x0000007b7c0e7221 */ /* 0x050fe20000010000 */
[----:B------:R-:W-:Y:S01]  /*da10*/  FADD.FTZ R123, R145, R140 ;  /* 0x0000008c917b7221 */ /* 0x000fe20000010000 */
[----:B------:R-:W-:-:S03]  /*da20*/  F2FP.BF16.F32.PACK_AB R185, R124, R185 ;  /* 0x000000b97cb9723e */ /* 0x000fc600000010ff */
[----:B------:R-:W-:Y:S01]  /*da30*/  FADD.FTZ R140, R176, R123 ;  /* 0x0000007bb08c7221 */ /* 0x000fe20000010000 */
[----:B------:R-:W-:Y:S01]  /*da40*/  F2FP.BF16.F32.PACK_AB R176, R147, R176 ;  /* 0x000000b093b0723e */ /* 0x000fe200000010ff */
[----:B------:R-:W4:Y:S01]  /*da50*/  MUFU.EX2 R181, R181 ;  /* 0x000000b500b57308 */ /* 0x000f220000000800 */
[----:B-1----:R-:W-:Y:S01]  /*da60*/  FADD.FTZ R121, R187, R14 ;  /* 0x0000000ebb797221 */ /* 0x002fe20000010000 */
[----:B------:R-:W-:-:S06]  /*da70*/  FADD.FTZ R123, R147, R140 ;  /* 0x0000008c937b7221 */ /* 0x000fcc0000010000 */
[----:B------:R-:W1:Y:S01]  /*da80*/  MUFU.EX2 R130, R130 ;  /* 0x0000008200827308 */ /* 0x000e620000000800 */
[C---:B--2---:R-:W-:Y:S01]  /*da90*/  FADD.FTZ R14, R128.reuse, R121 ;  /* 0x00000079800e7221 */ /* 0x044fe20000010000 */
[----:B------:R-:W-:-:S06]  /*daa0*/  F2FP.BF16.F32.PACK_AB R187, R128, R187 ;  /* 0x000000bb80bb723e */ /* 0x000fcc00000010ff */
[----:B------:R-:W2:Y:S01]  /*dab0*/  MUFU.EX2 R183, R183 ;  /* 0x000000b700b77308 */ /* 0x000ea20000000800 */
[----:B----4-:R-:W-:-:S07]  /*dac0*/  FADD.FTZ R121, R181, R14 ;  /* 0x0000000eb5797221 */ /* 0x010fce0000010000 */
[----:B------:R-:W4:Y:S01]  /*dad0*/  MUFU.EX2 R178, R178 ;  /* 0x000000b200b27308 */ /* 0x000f220000000800 */
[C---:B-1----:R-:W-:Y:S01]  /*dae0*/  FADD.FTZ R14, R130.reuse, R121 ;  /* 0x00000079820e7221 */ /* 0x042fe20000010000 */
[----:B------:R-:W-:-:S06]  /*daf0*/  F2FP.BF16.F32.PACK_AB R181, R130, R181 ;  /* 0x000000b582b5723e */ /* 0x000fcc00000010ff */
[----:B------:R-:W1:Y:S01]  /*db00*/  MUFU.EX2 R132, R132 ;  /* 0x0000008400847308 */ /* 0x000e620000000800 */
[----:B--2---:R-:W-:-:S07]  /*db10*/  FADD.FTZ R121, R183, R14 ;  /* 0x0000000eb7797221 */ /* 0x004fce0000010000 */
[----:B------:R-:W2:Y:S01]  /*db20*/  MUFU.EX2 R149, R149 ;  /* 0x0000009500957308 */ /* 0x000ea20000000800 */
[----:B----4-:R-:W-:-:S07]  /*db30*/  FADD.FTZ R140, R178, R123 ;  /* 0x0000007bb28c7221 */ /* 0x010fce0000010000 */
[----:B------:R-:W4:Y:S01]  /*db40*/  MUFU.EX2 R131, R131 ;  /* 0x0000008300837308 */ /* 0x000f220000000800 */
[C---:B-1----:R-:W-:Y:S01]  /*db50*/  FADD.FTZ R14, R132.reuse, R121 ;  /* 0x00000079840e7221 */ /* 0x042fe20000010000 */
[----:B------:R-:W-:-:S06]  /*db60*/  F2FP.BF16.F32.PACK_AB R183, R132, R183 ;  /* 0x000000b784b7723e */ /* 0x000fcc00000010ff */
[----:B------:R-:W1:Y:S01]  /*db70*/  MUFU.EX2 R172, R172 ;  /* 0x000000ac00ac7308 */ /* 0x000e620000000800 */
[C---:B--2---:R-:W-:Y:S01]  /*db80*/  FADD.FTZ R123, R149.reuse, R140 ;  /* 0x0000008c957b7221 */ /* 0x044fe20000010000 */
[----:B------:R-:W-:-:S06]  /*db90*/  F2FP.BF16.F32.PACK_AB R178, R149, R178 ;  /* 0x000000b295b2723e */ /* 0x000fcc00000010ff */
[----:B------:R-:W2:Y:S01]  /*dba0*/  MUFU.EX2 R134, R134 ;  /* 0x0000008600867308 */ /* 0x000ea20000000800 */
[----:B----4-:R-:W-:-:S07]  /*dbb0*/  FADD.FTZ R121, R131, R14 ;  /* 0x0000000e83797221 */ /* 0x010fce0000010000 */
[----:B------:R-:W4:Y:S01]  /*dbc0*/  MUFU.EX2 R151, R151 ;  /* 0x0000009700977308 */ /* 0x000f220000000800 */
[----:B-1----:R-:W-:-:S07]  /*dbd0*/  FADD.FTZ R140, R172, R123 ;  /* 0x0000007bac8c7221 */ /* 0x002fce0000010000 */
        /* <DEDUP_REMOVED lines=27> */
[----:B------:R4:W5:Y:S01]  /*dd90*/  MUFU.EX2 R169, R175 ;  /* 0x000000af00a97308 */ /* 0x0009620000000800 */
[----:B-1----:R-:W-:-:S07]  /*dda0*/  FADD.FTZ R121, R129, R121 ;  /* 0x0000007981797221 */ /* 0x002fce0000010000 */
[----:B------:R-:W1:Y:S01]  /*ddb0*/  MUFU.EX2 R170, R170 ;  /* 0x000000aa00aa7308 */ /* 0x000e620000000800 */
[----:B--2---:R-:W-:Y:S01]  /*ddc0*/  FADD.FTZ R121, R144, R121 ;  /* 0x0000007990797221 */ /* 0x004fe20000010000 */
[----:B----4-:R-:W-:-:S06]  /*ddd0*/  F2FP.BF16.F32.PACK_AB R175, R129, R142 ;  /* 0x0000008e81af723e */ /* 0x010fcc00000010ff */
[----:B------:R2:W4:Y:S01]  /*dde0*/  MUFU.EX2 R140, R177 ;  /* 0x000000b1008c7308 */ /* 0x0005220000000800 */
[C---:B-----5:R-:W-:Y:S01]  /*ddf0*/  FADD.FTZ R121, R169.reuse, R121 ;  /* 0x00000079a9797221 */ /* 0x060fe20000010000 */
[----:B------:R-:W-:-:S06]  /*de00*/  F2FP.BF16.F32.PACK_AB R169, R169, R144 ;  /* 0x00000090a9a9723e */ /* 0x000fcc00000010ff */
[----:B------:R-:W5:Y:S01]  /*de10*/  MUFU.EX2 R127, R127 ;  /* 0x0000007f007f7308 */ /* 0x000f620000000800 */
[----:B-1----:R-:W-:Y:S01]  /*de20*/  FADD.FTZ R14, R170, R123 ;  /* 0x0000007baa0e7221 */ /* 0x002fe20000010000 */
[----:B--2---:R-:W-:-:S06]  /*de30*/  F2FP.BF16.F32.PACK_AB R177, R134, R131 ;  /* 0x0000008386b1723e */ /* 0x004fcc00000010ff */
[----:B------:R-:W1:Y:S01]  /*de40*/  MUFU.EX2 R126, R126 ;  /* 0x0000007e007e7308 */ /* 0x000e620000000800 */
[----:B----4-:R-:W-:Y:S01]  /*de50*/  FADD.FTZ R121, R140, R121 ;  /* 0x000000798c797221 */ /* 0x010fe20000010000 */
[C---:B-----5:R-:W-:Y:S01]  /*de60*/  FADD.FTZ R14, R127.reuse, R14 ;  /* 0x0000000e7f0e7221 */ /* 0x060fe20000010000 */
[----:B------:R-:W-:Y:S02]  /*de70*/  F2FP.BF16.F32.PACK_AB R170, R127, R170 ;  /* 0x000000aa7faa723e */ /* 0x000fe400000010ff */
[C---:B-1----:R-:W-:Y:S01]  /*de80*/  FADD.FTZ R7, R126.reuse, R121 ;  /* 0x000000797e077221 */ /* 0x042fe20000010000 */
[----:B------:R-:W-:Y:S01]  /*de90*/  F2FP.BF16.F32.PACK_AB R171, R126, R140 ;  /* 0x0000008c7eab723e */ /* 0x000fe200000010ff */
[----:B---3--:R-:W-:Y:S06]  /*dea0*/  @P1 BRA `(.L_x_938) ;  /* 0xffffffc800c81947 */ /* 0x008fec000383ffff */
.L_x_921:
        /* <DEDUP_REMOVED lines=99> */
.L_x_939:
[----:B------:R-:W-:Y:S01]  /*e4e0*/  ULEA UR5, UR36, UR37, 0x3 ;  /* 0x0000002524057291 */ /* 0x000fe2000f8e183f */
[----:B------:R-:W-:-:S05]  /*e4f0*/  IMAD.U32 R0, RZ, RZ, UR39 ;  /* 0x00000027ff007e24 */ /* 0x000fca000f8e00ff */
[----:B------:R-:W-:-:S04]  /*e500*/  SHF.L.U32 R0, R0, 0x1f, RZ ;  /* 0x0000001f00007819 */ /* 0x000fc800000006ff */
[----:B------:R1:W2:Y:S01]  /*e510*/  SYNCS.PHASECHK.TRANS64.TRYWAIT P1, [UR5+0x30850], R0 ;  /* 0x03085000ff0075a7 */ /* 0x0002a20008020145 */
[----:B------:R-:W-:Y:S05]  /*e520*/  @!P0 BRA `(.L_x_940) ;  /* 0x0000000000048947 */ /* 0x000fea0003800000 */
[----:B------:R-:W-:Y:S01]  /*e530*/  BPT.TRAP 0x1 ;  /* 0x000000040000795c */ /* 0x000fe20000300000 */
.L_x_940:
[----:B--2---:R-:W-:Y:S05]  /*e540*/  @P1 BRA `(.L_x_941) ;  /* 0x0000000000081947 */ /* 0x004fea0003800000 */
[----:B------:R-:W2:Y:S02]  /*e550*/  SYNCS.PHASECHK.TRANS64.TRYWAIT P0, [UR5+0x30850], R0 ;  /* 0x03085000ff0075a7 */ /* 0x000ea40008000145 */
[----:B--2---:R-:W-:Y:S05]  /*e560*/  @!P0 BRA `(.L_x_942) ;  /* 0x0000005800508947 */ /* 0x004fea0003800000 */
.L_x_941:
[----:B------:R-:W-:Y:S01]  /*e570*/  UIADD3 UR37, UR37, 0x400, URZ ;  /* 0x0000040025257890 */ /* 0x000fe2000fffe03f */
[----:B------:R-:W-:Y:S01]  /*e580*/  WARPGROUP.ARRIVE ;  /* 0x00000000000079c5 */ /* 0x000fe20000000000 */
[----:B------:R-:W-:Y:S01]  /*e590*/  UMOV UR7, 0x40000040 ;  /* 0x4000004000077882 */ /* 0x000fe20000000000 */
[----:B--2---:R-:W2:Y:S01]  /*e5a0*/  SHFL.BFLY PT, R5, R14, 0x2, 0x1f ;  /* 0x0c401f000e057f89 */ /* 0x004ea200000e0000 */
[----:B------:R-:W-:Y:S01]  /*e5b0*/  USHF.R.U32.HI UR37, URZ, 0x4, UR37 ;  /* 0x000000043f257899 */ /* 0x000fe20008011625 */
[----:B------:R-:W-:Y:S02]  /*e5c0*/  R2UR UR8, R199 ;  /* 0x00000000c70872ca */ /* 0x000fe400000e0000 */
[----:B-1----:R-:W1:Y:S01]  /*e5d0*/  SHFL.BFLY PT, R0, R7, 0x2, 0x1f ;  /* 0x0c401f0007007f89 */ /* 0x002e6200000e0000 */
[----:B------:R-:W-:Y:S01]  /*e5e0*/  ULOP3.LUT UR37, UR37, 0x3fff, URZ, 0xc0, !UPT ;  /* 0x00003fff25257892 */ /* 0x000fe2000f8ec03f */
[----:B------:R-:W3:Y:S03]  /*e5f0*/  S2R R13, SR_TID.X ;  /* 0x00000000000d7919 */ /* 0x000ee60000002100 */
[----:B------:R-:W-:-:S04]  /*e600*/  ULOP3.LUT UR4, UR37, 0x3000000, URZ, 0xfc, !UPT ;  /* 0x0300000025047892 */ /* 0x000fc8000f8efc3f */
[----:B------:R-:W-:Y:S02]  /*e610*/  UIMAD UR4, UR36, 0x900, UR4 ;  /* 0x00000900240478a4 */ /* 0x000fe4000f8e0204 */
[----:B------:R-:W-:Y:S02]  /*e620*/  UIADD3 UR36, UR36, 0x1, URZ ;  /* 0x0000000124247890 */ /* 0x000fe4000fffe03f */
[----:B------:R-:W-:Y:S02]  /*e630*/  UIADD3 UR8, UR8, 0x1, URZ ;  /* 0x0000000108087890 */ /* 0x000fe4000fffe03f */
[----:B------:R-:W-:Y:S01]  /*e640*/  UISETP.NE.AND UP0, UPT, UR36, 0x2, UPT ;  /* 0x000000022400788c */ /* 0x000fe2000bf05270 */
[----:B------:R-:W-:Y:S02]  /*e650*/  UMOV UR6, UR4 ;  /* 0x0000000400067c82 */ /* 0x000fe40008000000 */
[----:B------:R-:W-:Y:S01]  /*e660*/  HGMMA.64x192x16.F32.BF16 R24, R188, gdesc[UR4].tnspB, R24, gsb0 ;  /* 0x42e00004bc187df0 */ /* 0x000fe20008001818 */
[----:B------:R-:W-:Y:S01]  /*e670*/  UIADD3 UR6, UR4, 0x80, URZ ;  /* 0x0000008004067890 */ /* 0x000fe2000fffe03f */
[----:B--2---:R-:W-:Y:S01]  /*e680*/  FADD.FTZ R5, R5, R14 ;  /* 0x0000000e05057221 */ /* 0x004fe20000010000 */
[----:B------:R-:W-:Y:S01]  /*e690*/  UMOV UR7, 0x40000040 ;  /* 0x4000004000077882 */ /* 0x000fe20000000000 */
[----:B------:R-:W-:-:S02]  /*e6a0*/  IMAD.U32 R199, RZ, RZ, UR8 ;  /* 0x00000008ffc77e24 */ /* 0x000fc4000f8e00ff */
[----:B-1----:R-:W-:Y:S01]  /*e6b0*/  FADD.FTZ R2, R0, R7 ;  /* 0x0000000700027221 */ /* 0x002fe20000010000 */
[----:B------:R-:W-:Y:S01]  /*e6c0*/  IMAD.U32 R7, RZ, RZ, UR5 ;  /* 0x00000005ff077e24 */ /* 0x000fe2000f8e00ff */
[----:B------:R-:W1:Y:S01]  /*e6d0*/  SHFL.BFLY PT, R0, R5, 0x1, 0x1f ;  /* 0x0c201f0005007f89 */ /* 0x000e6200000e0000 */
[----:B------:R-:W-:-:S03]  /*e6e0*/  USEL UR36, UR36, URZ, UP0 ;  /* 0x0000003f24247287 */ /* 0x000fc60008000000 */
[----:B------:R-:W2:Y:S01]  /*e6f0*/  SHFL.BFLY PT, R9, R2, 0x1, 0x1f ;  /* 0x0c201f0002097f89 */ /* 0x000ea200000e0000 */
[----:B---3--:R-:W-:-:S13]  /*e700*/  LOP3.LUT P2, RZ, R13, 0x7f, RZ, 0xc0, !PT ;  /* 0x0000007f0dff7812 */ /* 0x008fda000784c0ff */
[----:B------:R-:W-:Y:S02]  /*e710*/  @!P2 VIADD R7, R7, 0x30860 ;  /* 0x000308600707a836 */ /* 0x000fe40000000000 */
[----:B-1----:R-:W-:Y:S01]  /*e720*/  FADD.FTZ R11, R5, R0 ;  /* 0x00000000050b7221 */ /* 0x002fe20000010000 */
[----:B------:R-:W-:Y:S02]  /*e730*/  IMAD.MOV.U32 R0, RZ, RZ, -0x800000 ;  /* 0xff800000ff007424 */ /* 0x000fe400078e00ff */
[----:B--2---:R-:W-:Y:S02]  /*e740*/  FADD.FTZ R12, R2, R9 ;  /* 0x00000009020c7221 */ /* 0x004fe40000010000 */
[----:B------:R-:W-:Y:S02]  /*e750*/  FSETP.NE.FTZ.AND P0, PT, R11, RZ, PT ;  /* 0x000000ff0b00720b */ /* 0x000fe40003f15000 */
[----:B------:R-:W-:Y:S01]  /*e760*/  CS2R R8, SRZ ;  /* 0x0000000000087805 */ /* 0x000fe2000001ff00 */
[----:B------:R-:W-:Y:S01]  /*e770*/  IMAD.MOV.U32 R2, RZ, RZ, -0x800000 ;  /* 0xff800000ff027424 */ /* 0x000fe200078e00ff */
[----:B------:R-:W-:-:S09]  /*e780*/  FSETP.NE.FTZ.AND P1, PT, R12, RZ, PT ;  /* 0x000000ff0c00720b */ /* 0x000fd20003f35000 */
[----:B------:R-:W1:Y:S01]  /*e790*/  @P0 MUFU.LG2 R6, R11 ;  /* 0x0000000b00060308 */ /* 0x000e620000000c00 */
[----:B------:R-:W-:-:S03]  /*e7a0*/  @P0 FMUL.FTZ R5, R18, 0.69314718246459960938 ;  /* 0x3f31721812050820 */ /* 0x000fc60000410000 */
[----:B------:R-:W-:-:S04]  /*e7b0*/  @P1 FMUL.FTZ R13, R18, 0.69314718246459960938 ;  /* 0x3f317218120d1820 */ /* 0x000fc80000410000 */
[----:B------:R-:W2:Y:S08]  /*e7c0*/  @P1 MUFU.LG2 R10, R12 ;  /* 0x0000000c000a1308 */ /* 0x000eb00000000c00 */
[----:B------:R-:W3:Y:S01]  /*e7d0*/  @P0 MUFU.RCP R8, R11 ;  /* 0x0000000b00080308 */ /* 0x000ee20000001000 */
[----:B-1----:R-:W-:-:S04]  /*e7e0*/  @P0 FMUL.FTZ R6, R6, 0.69314718246459960938 ;  /* 0x3f31721806060820 */ /* 0x002fc80000410000 */
[----:B------:R-:W-:Y:S01]  /*e7f0*/  @P0 FFMA.FTZ R0, R5, R4, R6 ;  /* 0x0000000405000223 */ /* 0x000fe20000010006 */
[----:B------:R-:W-:Y:S02]  /*e800*/  @!P2 PRMT R4, RZ, 0x654, R7 ;  /* 0x00000654ff04a816 */ /* 0x000fe40000000007 */
[----:B------:R-:W1:Y:S01]  /*e810*/  @P1 MUFU.RCP R9, R12 ;  /* 0x0000000c00091308 */ /* 0x000e620000001000 */
[----:B--2---:R-:W-:Y:S01]  /*e820*/  @P1 FMUL.FTZ R10, R10, 0.69314718246459960938 ;  /* 0x3f3172180a0a1820 */ /* 0x004fe20000410000 */
[----:B------:R-:W-:-:S03]  /*e830*/  PLOP3.LUT P0, PT, PT, PT, PT, 0x8, 0x0 ;  /* 0x000000000000781c */ /* 0x000fc60003f0e170 */
        /* <DEDUP_REMOVED lines=22> */
[----:B------:R-:W-:-:S04]  /*e9a0*/  USEL UR4, URZ, 0x1, UP0 ;  /* 0x000000013f047887 */ /* 0x000fc80008000000 */
[----:B------:R-:W-:Y:S01]  /*e9b0*/  ULOP3.LUT UR39, UR39, UR4, URZ, 0x3c, !UPT ;  /* 0x0000000427277292 */ /* 0x000fe2000f8e3c3f */
[----:B------:R-:W-:Y:S02]  /*e9c0*/  WARPGROUP.DEPBAR.LE gsb0, 0x0 ;  /* 0x00008000000079c5 */ /* 0x000fe40000010000 */
[----:B------:R-:W-:-:S10]  /*e9d0*/  WARPGROUP.ARRIVE ;  /* 0x00000000000079c5 */ /* 0x000fd40000000000 */
[----:B------:R-:W-:Y:S03]  /*e9e0*/  HGMMA.64x192x16.F32.BF16 R24, R168, gdesc[UR4].tnspB, R24, gsb0 ;  /* 0x42e00004a8187df0 */ /* 0x000fe60008001818 */
[----:B------:R-:W-:Y:S02]  /*e9f0*/  WARPGROUP.DEPBAR.LE gsb0, 0x0 ;  /* 0x00008000000079c5 */ /* 0x000fe40000010000 */
[----:B------:R2:W-:Y:S01]  /*ea00*/  @!P2 SYNCS.ARRIVE.TRANS64.RED.A1T0 RZ, [R4+URZ], RZ ;  /* 0x000000ff04ffa9a7 */ /* 0x0005e2000810043f */
[-C--:B---3--:R-:W-:Y:S01]  /*ea10*/  FMUL.FTZ R122, R25, R8.reuse ;  /* 0x00000008197a7220 */ /* 0x088fe20000410000 */
        /* <DEDUP_REMOVED lines=94> */
[----:B--2---:R-:W-:-:S07]  /*f000*/  FMUL.FTZ R119, R119, R9 ;  /* 0x0000000977777220 */ /* 0x004fce0000410000 */
.L_x_872:
[----:B------:R-:W1:Y:S08]  /*f010*/  S2UR UR4, SR_CgaCtaId ;  /* 0x00000000000479c3 */ /* 0x000e700000008800 */
[----:B------:R-:W-:Y:S06]  /*f020*/  BAR.SYNC.DEFER_BLOCKING 0x5, 0x120 ;  /* 0x0144800000007b1d */ /* 0x000fec0000010000 */
[----:B------:R-:W-:-:S02]  /*f030*/  UMOV UR37, 0x400 ;  /* 0x0000040000257882 */ /* 0x000fc40000000000 */
[----:B-1----:R-:W-:-:S09]  /*f040*/  ULEA UR37, UR4, UR37, 0x18 ;  /* 0x0000002504257291 */ /* 0x002fd2000f8ec03f */
[----:B------:R-:W1:Y:S02]  /*f050*/  LDS R4, [UR37+0x308d0] ;  /* 0x0308d025ff047984 */ /* 0x000e640008000800 */
[----:B-1----:R-:W-:Y:S01]  /*f060*/  R2UR UR4, R4 ;  /* 0x00000000040472ca */ /* 0x002fe200000e0000 */
[----:B------:R-:W-:Y:S06]  /*f070*/  BAR.ARV 0x4, 0x120 ;  /* 0x0104800000007b1d */ /* 0x000fec0000002000 */
[----:B------:R-:W-:Y:S08]  /*f080*/  @P0 BRA `(.L_x_943) ;  /* 0x0000000c00180947 */ /* 0x000ff00003800000 */
[----:B------:R-:W-:Y:S01]  /*f090*/  IADD3 R9, P3, R22, 0x20, RZ ;  /* 0x0000002016097810 */ /* 0x000fe20007f7e0ff */
[----:B------:R-:W-:Y:S01]  /*f0a0*/  VIADD R125, R202, UR42 ;  /* 0x0000002aca7d7c36 */ /* 0x000fe20008000000 */
[----:B------:R-:W-:Y:S01]  /*f0b0*/  IADD3 R13, P4, R22, 0x60, RZ ;  /* 0x00000060160d7810 */ /* 0x000fe20007f9e0ff */
[----:B------:R-:W-:Y:S01]  /*f0c0*/  ULDC UR10, c[0x0][0xa88] ;  /* 0x0002a200000a7ab9 */ /* 0x000fe20000000800 */
[----:B------:R-:W-:Y:S01]  /*f0d0*/  LOP3.LUT R8, R9, 0x380, RZ, 0xc0, !PT ;  /* 0x0000038009087812 */ /* 0x000fe200078ec0ff */
[----:B------:R-:W-:Y:S01]  /*f0e0*/  VIADD R4, R125, 0x8 ;  /* 0x000000087d047836 */ /* 0x000fe20000000000 */
[----:B------:R-:W-:Y:S01]  /*f0f0*/  LOP3.LUT R12, R13, 0x380, RZ, 0xc0, !PT ;  /* 0x000003800d0c7812 */ /* 0x000fe200078ec0ff */
[----:B------:R-:W-:Y:S01]  /*f100*/  USHF.R.S32.HI UR5, URZ, 0x1f, UR43 ;  /* 0x0000001f3f057899 */ /* 0x000fe2000801142b */
[----:B------:R-:W-:Y:S01]  /*f110*/  SHF.R.U64 R8, R8, 0x3, RZ ;  /* 0x0000000308087819 */ /* 0x000fe200000012ff */
[----:B------:R-:W-:Y:S01]  /*f120*/  ULDC.64 UR8, c[0x0][0xb70] ;  /* 0x0002dc0000087ab9 */ /* 0x000fe20000000a00 */
[----:B------:R-:W-:Y:S01]  /*f130*/  SHF.R.U64 R12, R12, 0x3, RZ ;  /* 0x000000030c0c7819 */ /* 0x000fe200000012ff */
[----:B------:R-:W-:Y:S01]  /*f140*/  UIMAD UR5, UR5, UR8, URZ ;  /* 0x00000008050572a4 */ /* 0x000fe2000f8e023f */
[----:B------:R-:W-:Y:S01]  /*f150*/  LOP3.LUT R8, R8, R9, RZ, 0x3c, !PT ;  /* 0x0000000908087212 */ /* 0x000fe200078e3cff */
[--C-:B------:R-:W-:Y:S01]  /*f160*/  IMAD.X R9, RZ, RZ, R23.reuse, P3 ;  /* 0x000000ffff097224 */ /* 0x100fe200018e0617 */
[----:B------:R-:W-:Y:S01]  /*f170*/  IADD3 R21, P3, R22, 0x4040, RZ ;  /* 0x0000404016157810 */ /* 0x000fe20007f7e0ff */
[----:B------:R-:W-:Y:S01]  /*f180*/  UIMAD.WIDE.U32 UR6, UR43, UR8, URZ ;  /* 0x000000082b0672a5 */ /* 0x000fe2000f8e003f */
[----:B------:R-:W-:Y:S01]  /*f190*/  LOP3.LUT R12, R12, R13, RZ, 0x3c, !PT ;  /* 0x0000000d0c0c7212 */ /* 0x000fe200078e3cff */
[----:B------:R-:W-:Y:S01]  /*f1a0*/  IMAD.X R13, RZ, RZ, R23, P4 ;  /* 0x000000ffff0d7224 */ /* 0x000fe200020e0617 */
[C---:B------:R-:W-:Y:S01]  /*f1b0*/  LOP3.LUT R5, R22.reuse, 0x380, RZ, 0xc0, !PT ;  /* 0x0000038016057812 */ /* 0x040fe200078ec0ff */
[----:B------:R-:W-:Y:S01]  /*f1c0*/  UIMAD UR5, UR43, UR9, UR5 ;  /* 0x000000092b0572a4 */ /* 0x000fe2000f8e0205 */
[----:B------:R-:W-:-:S02]  /*f1d0*/  IADD3 R17, P4, R22, 0x8000, RZ ;  /* 0x0000800016117810 */ /* 0x000fc40007f9e0ff */
[----:B------:R-:W-:Y:S01]  /*f1e0*/  LOP3.LUT R20, R21, 0x380, RZ, 0xc0, !PT ;  /* 0x0000038015147812 */ /* 0x000fe200078ec0ff */
[----:B------:R-:W-:Y:S01]  /*f1f0*/  UIADD3 UR5, UR7, UR5, URZ ;  /* 0x0000000507057290 */ /* 0x000fe2000fffe03f */
[----:B------:R-:W-:Y:S02]  /*f200*/  LOP3.LUT P0, RZ, R201, 0x3, RZ, 0xc0, !PT ;  /* 0x00000003c9ff7812 */ /* 0x000fe4000780c0ff */
[----:B------:R-:W-:Y:S02]  /*f210*/  SHF.R.U64 R5, R5, 0x3, RZ ;  /* 0x0000000305057819 */ /* 0x000fe400000012ff */
[----:B------:R-:W-:Y:S02]  /*f220*/  LOP3.LUT R26, R17, 0x380, RZ, 0xc0, !PT ;  /* 0x00000380111a7812 */ /* 0x000fe400078ec0ff */
[----:B------:R-:W-:Y:S02]  /*f230*/  SHF.R.U64 R20, R20, 0x3, RZ ;  /* 0x0000000314147819 */ /* 0x000fe400000012ff */
[----:B------:R-:W-:-:S02]  /*f240*/  ISETP.GE.OR P1, PT, R4, UR10, P0 ;  /* 0x0000000a04007c0c */ /* 0x000fc40008726670 */
[----:B------:R-:W-:Y:S02]  /*f250*/  IADD3 R19, P5, R22, 0x4020, RZ ;  /* 0x0000402016137810 */ /* 0x000fe40007fbe0ff */
[----:B------:R-:W-:Y:S01]  /*f260*/  LOP3.LUT R4, R5, R22, RZ, 0x3c, !PT ;  /* 0x0000001605047212 */ /* 0x000fe200078e3cff */
[--C-:B------:R-:W-:Y:S01]  /*f270*/  IMAD.MOV.U32 R5, RZ, RZ, R23.reuse ;  /* 0x000000ffff057224 */ /* 0x100fe200078e0017 */
[----:B------:R-:W-:Y:S02]  /*f280*/  SHF.R.U64 R26, R26, 0x3, RZ ;  /* 0x000000031a1a7819 */ /* 0x000fe400000012ff */
[----:B------:R-:W-:Y:S01]  /*f290*/  LOP3.LUT R20, R20, R21, RZ, 0x3c, !PT ;  /* 0x0000001514147212 */ /* 0x000fe200078e3cff */
[----:B------:R-:W-:Y:S01]  /*f2a0*/  IMAD.X R21, RZ, RZ, R23, P3 ;  /* 0x000000ffff157224 */ /* 0x000fe200018e0617 */
[----:B------:R-:W-:Y:S02]  /*f2b0*/  LOP3.LUT R18, R19, 0x380, RZ, 0xc0, !PT ;  /* 0x0000038013127812 */ /* 0x000fe400078ec0ff */
[----:B------:R-:W-:-:S02]  /*f2c0*/  IADD3 R11, P2, R22, 0x40, RZ ;  /* 0x00000040160b7810 */ /* 0x000fc40007f5e0ff */
[C---:B------:R-:W-:Y:S02]  /*f2d0*/  IADD3 R87, P3, R22.reuse, 0x8060, RZ ;  /* 0x0000806016577810 */ /* 0x040fe40007f7e0ff */
[----:B------:R-:W-:Y:S02]  /*f2e0*/  IADD3 R15, P6, R22, 0x4000, RZ ;  /* 0x00004000160f7810 */ /* 0x000fe40007fde0ff */
[----:B------:R-:W-:Y:S02]  /*f2f0*/  LOP3.LUT R26, R26, R17, RZ, 0x3c, !PT ;  /* 0x000000111a1a7212 */ /* 0x000fe400078e3cff */
[----:B------:R-:W-:Y:S02]  /*f300*/  MOV R17, R4 ;  /* 0x0000000400117202 */ /* 0x000fe40000000f00 */
[----:B------:R-:W-:Y:S02]  /*f310*/  SHF.R.U64 R18, R18, 0x3, RZ ;  /* 0x0000000312127819 */ /* 0x000fe400000012ff */
[----:B------:R-:W-:-:S02]  /*f320*/  F2FP.BF16.F32.PACK_AB R5, R27, R32 ;  /* 0x000000201b05723e */ /* 0x000fc400000010ff */
[----:B------:R-:W-:Y:S02]  /*f330*/  LOP3.LUT R10, R11, 0x380, RZ, 0xc0, !PT ;  /* 0x000003800b0a7812 */ /* 0x000fe400078ec0ff */
[----:B------:R-:W-:Y:S02]  /*f340*/  LOP3.LUT R32, R87, 0x380, RZ, 0xc0, !PT ;  /* 0x0000038057207812 */ /* 0x000fe400078ec0ff */
[----:B------:R-:W-:Y:S02]  /*f350*/  LOP3.LUT R14, R15, 0x380, RZ, 0xc0, !PT ;  /* 0x000003800f0e7812 */ /* 0x000fe400078ec0ff */
[----:B------:R-:W-:Y:S01]  /*f360*/  LOP3.LUT R18, R18, R19, RZ, 0x3c, !PT ;  /* 0x0000001312127212 */ /* 0x000fe200078e3cff */
[----:B------:R-:W-:Y:S01]  /*f370*/  IMAD.X R19, RZ, RZ, R23, P5 ;  /* 0x000000ffff137224 */ /* 0x000fe200028e0617 */
[----:B------:R-:W-:Y:S02]  /*f380*/  SHF.R.U64 R10, R10, 0x3, RZ ;  /* 0x000000030a0a7819 */ /* 0x000fe400000012ff */
[----:B------:R-:W-:-:S02]  /*f390*/  SHF.R.U64 R32, R32, 0x3, RZ ;  /* 0x0000000320207819 */ /* 0x000fc400000012ff */
[----:B------:R-:W-:Y:S02]  /*f3a0*/  SHF.R.U64 R14, R14, 0x3, RZ ;  /* 0x000000030e0e7819 */ /* 0x000fe400000012ff */
[----:B------:R-:W-:Y:S01]  /*f3b0*/  LOP3.LUT R10, R10, R11, RZ, 0x3c, !PT ;  /* 0x0000000b0a0a7212 */ /* 0x000fe200078e3cff */
[----:B------:R-:W-:Y:S01]  /*f3c0*/  IMAD.X R11, RZ, RZ, R23, P2 ;  /* 0x000000ffff0b7224 */ /* 0x000fe200010e0617 */
[----:B------:R-:W-:Y:S02]  /*f3d0*/  LOP3.LUT R32, R32, R87, RZ, 0x3c, !PT ;  /* 0x0000005720207212 */ /* 0x000fe400078e3cff */
[----:B------:R-:W-:Y:S02]  /*f3e0*/  LOP3.LUT R14, R14, R15, RZ, 0x3c, !PT ;  /* 0x0000000f0e0e7212 */ /* 0x000fe400078e3cff */
[----:B------:R-:W-:Y:S02]  /*f3f0*/  MOV R87, R18 ;  /* 0x0000001200577202 */ /* 0x000fe40000000f00 */
[C---:B------:R-:W-:Y:S01]  /*f400*/  IADD3 R15, P2, R22.reuse, 0x4060, RZ ;  /* 0x00004060160f7810 */ /* 0x040fe20007f5e0ff */
[----:B------:R-:W1:Y:S01]  /*f410*/  LDC.64 R18, c[0x0][0xb78] ;  /* 0x0002de00ff127b82 */ /* 0x000e620000000a00 */
[----:B------:R-:W-:-:S02]  /*f420*/  IADD3 R72, P5, R22, 0x8040, RZ ;  /* 0x0000804016487810 */ /* 0x000fc40007fbe0ff */
[----:B------:R-:W-:Y:S02]  /*f430*/  LOP3.LUT R24, R15, 0x380, RZ, 0xc0, !PT ;  /* 0x000003800f187812 */ /* 0x000fe400078ec0ff */
[----:B------:R-:W-:Y:S02]  /*f440*/  F2FP.BF16.F32.PACK_AB R4, R122, R7 ;  /* 0x000000077a04723e */ /* 0x000fe400000010ff */
[----:B------:R-:W-:Y:S02]  /*f450*/  SHF.R.U64 R24, R24, 0x3, RZ ;  /* 0x0000000318187819 */ /* 0x000fe400000012ff */
[----:B------:R-:W-:Y:S02]  /*f460*/  LOP3.LUT R27, R72, 0x380, RZ, 0xc0, !PT ;  /* 0x00000380481b7812 */ /* 0x000fe400078ec0ff */
[----:B------:R-:W-:Y:S02]  /*f470*/  F2FP.BF16.F32.PACK_AB R6, R29, R6 ;  /* 0x000000061d06723e */ /* 0x000fe400000010ff */
[----:B------:R-:W-:Y:S01]  /*f480*/  F2FP.BF16.F32.PACK_AB R7, R25, R30 ;  /* 0x0000001e1907723e */ /* 0x000fe200000010ff */
[----:B------:R-:W-:Y:S01]  /*f490*/  BAR.SYNC.DEFER_BLOCKING 0x1, 0x100 ;  /* 0x0044000000007b1d */ /* 0x000fe20000010000 */
[----:B------:R-:W-:Y:S01]  /*f4a0*/  LOP3.LUT R24, R24, R15, RZ, 0x3c, !PT ;  /* 0x0000000f18187212 */ /* 0x000fe200078e3cff */
[--C-:B------:R-:W-:Y:S01]  /*f4b0*/  IMAD.X R15, RZ, RZ, R23.reuse, P6 ;  /* 0x000000ffff0f7224 */ /* 0x100fe200030e0617 */
[----:B------:R-:W-:Y:S01]  /*f4c0*/  IADD3 R35, P6, R22, 0x8020, RZ ;  /* 0x0000802016237810 */ /* 0x000fe20007fde0ff */
[----:B------:R-:W-:Y:S01]  /*f4d0*/  IMAD.X R25, RZ, RZ, R23, P2 ;  /* 0x000000ffff197224 */ /* 0x000fe200010e0617 */
[----:B------:R-:W-:-:S02]  /*f4e0*/  SHF.R.U64 R27, R27, 0x3, RZ ;  /* 0x000000031b1b7819 */ /* 0x000fc400000012ff */
[----:B------:R-:W-:Y:S01]  /*f4f0*/  MOV R86, R20 ;  /* 0x0000001400567202 */ /* 0x000fe20000000f00 */
[----:B------:R-:W-:Y:S01]  /*f500*/  IMAD.U32 R21, RZ, RZ, UR7 ;  /* 0x00000007ff157e24 */ /* 0x000fe2000f8e00ff */
[----:B------:R-:W-:Y:S01]  /*f510*/  LOP3.LUT R34, R35, 0x380, RZ, 0xc0, !PT ;  /* 0x0000038023227812 */ /* 0x000fe200078ec0ff */
[----:B------:R-:W-:Y:S01]  /*f520*/  IMAD.U32 R21, RZ, RZ, UR5 ;  /* 0x00000005ff157e24 */ /* 0x000fe2000f8e00ff */
[----:B------:R-:W-:Y:S01]  /*f530*/  USHF.R.S32.HI UR5, URZ, 0x1f, UR44 ;  /* 0x0000001f3f057899 */ /* 0x000fe2000801142c */
[----:B------:R-:W-:Y:S01]  /*f540*/  LOP3.LUT R30, R27, R72, RZ, 0x3c, !PT ;  /* 0x000000481b1e7212 */ /* 0x000fe200078e3cff */
[----:B------:R-:W-:Y:S01]  /*f550*/  IMAD.X R27, RZ, RZ, R23, P4 ;  /* 0x000000ffff1b7224 */ /* 0x000fe200020e0617 */
[----:B------:R-:W-:Y:S01]  /*f560*/  SHF.R.U64 R34, R34, 0x3, RZ ;  /* 0x0000000322227819 */ /* 0x000fe200000012ff */
[----:B------:R-:W-:Y:S01]  /*f570*/  IMAD.U32 R20, RZ, RZ, UR6 ;  /* 0x00000006ff147e24 */ /* 0x000fe2000f8e00ff */
[----:B------:R-:W-:Y:S01]  /*f580*/  MOV R29, R8 ;  /* 0x00000008001d7202 */ /* 0x000fe20000000f00 */
[----:B------:R-:W-:Y:S01]  /*f590*/  ULDC.64 UR6, c[0x0][0xb40] ;  /* 0x0002d00000067ab9 */ /* 0x000fe20000000a00 */
[----:B------:R-:W-:-:S02]  /*f5a0*/  MOV R123, R10 ;  /* 0x0000000a007b7202 */ /* 0x000fc40000000f00 */
[----:B------:R-:W-:Y:S02]  /*f5b0*/  MOV R122, R12 ;  /* 0x0000000c007a7202 */ /* 0x000fe40000000f00 */
[----:B------:R-:W-:Y:S01]  /*f5c0*/  MOV R121, R14 ;  /* 0x0000000e00797202 */ /* 0x000fe20000000f00 */
[----:B------:R2:W-:Y:S01]  /*f5d0*/  STSM.16.M88.4 [R17], R4 ;  /* 0x0000000411007844 */ /* 0x0005e20000000200 */
[----:B------:R-:W-:Y:S02]  /*f5e0*/  F2FP.BF16.F32.PACK_AB R8, R41, R40 ;  /* 0x000000282908723e */ /* 0x000fe400000010ff */
[----:B------:R-:W-:Y:S02]  /*f5f0*/  F2FP.BF16.F32.PACK_AB R9, R43, R42 ;  /* 0x0000002a2b09723e */ /* 0x000fe400000010ff */
[----:B------:R-:W-:Y:S02]  /*f600*/  F2FP.BF16.F32.PACK_AB R10, R45, R44 ;  /* 0x0000002c2d0a723e */ /* 0x000fe400000010ff */
[----:B------:R-:W-:-:S02]  /*f610*/  F2FP.BF16.F32.PACK_AB R11, R47, R46 ;  /* 0x0000002e2f0b723e */ /* 0x000fc400000010ff */
[----:B------:R-:W-:Y:S01]  /*f620*/  LOP3.LUT R34, R34, R35, RZ, 0x3c, !PT ;  /* 0x0000002322227212 */ /* 0x000fe200078e3cff */
[--C-:B------:R-:W-:Y:S01]  /*f630*/  IMAD.X R35, RZ, RZ, R23.reuse, P6 ;  /* 0x000000ffff237224 */ /* 0x100fe200030e0617 */
[----:B------:R-:W-:Y:S02]  /*f640*/  MOV R72, R24 ;  /* 0x0000001800487202 */ /* 0x000fe40000000f00 */
[----:B------:R-:W-:Y:S02]  /*f650*/  F2FP.BF16.F32.PACK_AB R12, R49, R48 ;  /* 0x00000030310c723e */ /* 0x000fe400000010ff */
[----:B------:R-:W-:Y:S02]  /*f660*/  F2FP.BF16.F32.PACK_AB R13, R51, R50 ;  /* 0x00000032330d723e */ /* 0x000fe400000010ff */
[----:B--2---:R-:W-:Y:S01]  /*f670*/  F2FP.BF16.F32.PACK_AB R7, R124, R31 ;  /* 0x0000001f7c07723e */ /* 0x004fe200000010ff */
[--C-:B------:R-:W-:Y:S01]  /*f680*/  IMAD.X R31, RZ, RZ, R23.reuse, P5 ;  /* 0x000000ffff1f7224 */ /* 0x100fe200028e0617 */
[----:B------:R-:W-:Y:S01]  /*f690*/  F2FP.BF16.F32.PACK_AB R5, R126, R33 ;  /* 0x000000217e05723e */ /* 0x000fe200000010ff */
[----:B------:R-:W-:Y:S01]  /*f6a0*/  IMAD.X R33, RZ, RZ, R23, P3 ;  /* 0x000000ffff217224 */ /* 0x000fe200018e0617 */
[----:B------:R-:W-:-:S02]  /*f6b0*/  F2FP.BF16.F32.PACK_AB R4, R120, R3 ;  /* 0x000000037804723e */ /* 0x000fc400000010ff */
[----:B------:R-:W-:Y:S02]  /*f6c0*/  F2FP.BF16.F32.PACK_AB R6, R37, R36 ;  /* 0x000000242506723e */ /* 0x000fe400000010ff */
[----:B------:R-:W-:Y:S01]  /*f6d0*/  MOV R3, R30 ;  /* 0x0000001e00037202 */ /* 0x000fe20000000f00 */
[C---:B-1----:R-:W-:Y:S01]  /*f6e0*/  IMAD R30, R18.reuse, UR5, RZ ;  /* 0x00000005121e7c24 */ /* 0x042fe2000f8e02ff */
[----:B------:R-:W-:Y:S01]  /*f6f0*/  MOV R17, R26 ;  /* 0x0000001a00117202 */ /* 0x000fe20000000f00 */
[----:B------:R1:W-:Y:S01]  /*f700*/  STSM.16.M88.4 [R29], R4 ;  /* 0x000000041d007844 */ /* 0x0003e20000000200 */
[----:B------:R-:W-:Y:S02]  /*f710*/  F2FP.BF16.F32.PACK_AB R14, R53, R52 ;  /* 0x00000034350e723e */ /* 0x000fe400000010ff */
[----:B------:R-:W-:Y:S01]  /*f720*/  F2FP.BF16.F32.PACK_AB R15, R55, R54 ;  /* 0x00000036370f723e */ /* 0x000fe200000010ff */
[----:B------:R-:W-:Y:S01]  /*f730*/  STSM.16.M88.4 [R123], R8 ;  /* 0x000000087b007844 */ /* 0x000fe20000000200 */
[----:B------:R-:W-:Y:S01]  /*f740*/  MOV R32, R32 ;  /* 0x0000002000207202 */ /* 0x000fe20000000f00 */
[----:B------:R-:W-:Y:S01]  /*f750*/  IMAD R33, R19, UR44, R30 ;  /* 0x0000002c13217c24 */ /* 0x000fe2000f8e021e */
[----:B------:R-:W-:Y:S01]  /*f760*/  F2FP.BF16.F32.PACK_AB R24, R57, R56 ;  /* 0x000000383918723e */ /* 0x000fe200000010ff */
[----:B------:R-:W-:Y:S01]  /*f770*/  STSM.16.M88.4 [R122], R12 ;  /* 0x0000000c7a007844 */ /* 0x000fe20000000200 */
[----:B------:R-:W-:Y:S01]  /*f780*/  F2FP.BF16.F32.PACK_AB R25, R59, R58 ;  /* 0x0000003a3b19723e */ /* 0x000fe200000010ff */
[----:B------:R-:W-:Y:S01]  /*f790*/  IMAD.WIDE.U32 R18, R18, UR44, R20 ;  /* 0x0000002c12127c25 */ /* 0x000fe2000f8e0014 */
[----:B------:R-:W-:-:S02]  /*f7a0*/  F2FP.BF16.F32.PACK_AB R26, R61, R60 ;  /* 0x0000003c3d1a723e */ /* 0x000fc400000010ff */
[----:B------:R-:W-:Y:S02]  /*f7b0*/  F2FP.BF16.F32.PACK_AB R27, R63, R62 ;  /* 0x0000003e3f1b723e */ /* 0x000fe400000010ff */
[----:B------:R-:W-:Y:S02]  /*f7c0*/  F2FP.BF16.F32.PACK_AB R80, R81, R80 ;  /* 0x000000505150723e */ /* 0x000fe400000010ff */
[----:B-1----:R-:W-:Y:S01]  /*f7d0*/  F2FP.BF16.F32.PACK_AB R4, R65, R64 ;  /* 0x000000404104723e */ /* 0x002fe200000010ff */
[----:B------:R-:W-:Y:S01]  /*f7e0*/  STSM.16.M88.4 [R121], R24 ;  /* 0x0000001879007844 */ /* 0x000fe20000000200 */
[----:B------:R-:W-:Y:S02]  /*f7f0*/  F2FP.BF16.F32.PACK_AB R5, R67, R66 ;  /* 0x000000424305723e */ /* 0x000fe400000010ff */
[----:B------:R-:W-:Y:S02]  /*f800*/  F2FP.BF16.F32.PACK_AB R6, R69, R68 ;  /* 0x000000444506723e */ /* 0x000fe400000010ff */
[----:B------:R-:W-:-:S02]  /*f810*/  F2FP.BF16.F32.PACK_AB R7, R71, R70 ;  /* 0x000000464707723e */ /* 0x000fc400000010ff */
[----:B------:R-:W-:Y:S02]  /*f820*/  F2FP.BF16.F32.PACK_AB R28, R73, R28 ;  /* 0x0000001c491c723e */ /* 0x000fe400000010ff */
[----:B------:R-:W-:Y:S01]  /*f830*/  F2FP.BF16.F32.PACK_AB R29, R75, R74 ;  /* 0x0000004a4b1d723e */ /* 0x000fe200000010ff */
[----:B------:R1:W-:Y:S01]  /*f840*/  STSM.16.M88.4 [R87], R4 ;  /* 0x0000000457007844 */ /* 0x0003e20000000200 */
[----:B------:R-:W-:Y:S02]  /*f850*/  F2FP.BF16.F32.PACK_AB R30, R77, R76 ;  /* 0x0000004c4d1e723e */ /* 0x000fe400000010ff */
[----:B------:R-:W-:Y:S02]  /*f860*/  F2FP.BF16.F32.PACK_AB R31, R79, R78 ;  /* 0x0000004e4f1f723e */ /* 0x000fe400000010ff */
[----:B------:R-:W-:Y:S02]  /*f870*/  F2FP.BF16.F32.PACK_AB R81, R39, R82 ;  /* 0x000000522751723e */ /* 0x000fe400000010ff */
[----:B------:R-:W-:Y:S01]  /*f880*/  F2FP.BF16.F32.PACK_AB R88, R89, R88 ;  /* 0x000000585958723e */ /* 0x000fe200000010ff */
[----:B------:R-:W-:Y:S01]  /*f890*/  STSM.16.M88.4 [R86], R28 ;  /* 0x0000001c56007844 */ /* 0x000fe20000000200 */
[----:B------:R-:W-:-:S02]  /*f8a0*/  F2FP.BF16.F32.PACK_AB R82, R85, R84 ;  /* 0x000000545552723e */ /* 0x000fc400000010ff */
[----:B------:R-:W-:Y:S02]  /*f8b0*/  F2FP.BF16.F32.PACK_AB R83, R38, R83 ;  /* 0x000000532653723e */ /* 0x000fe400000010ff */
[----:B------:R-:W-:Y:S02]  /*f8c0*/  F2FP.BF16.F32.PACK_AB R89, R91, R90 ;  /* 0x0000005a5b59723e */ /* 0x000fe400000010ff */
[----:B------:R-:W-:Y:S01]  /*f8d0*/  F2FP.BF16.F32.PACK_AB R96, R97, R96 ;  /* 0x000000606160723e */ /* 0x000fe200000010ff */
[----:B------:R-:W-:Y:S01]  /*f8e0*/  STSM.16.M88.4 [R72], R80 ;  /* 0x0000005048007844 */ /* 0x000fe20000000200 */
[----:B------:R-:W-:Y:S02]  /*f8f0*/  F2FP.BF16.F32.PACK_AB R90, R93, R92 ;  /* 0x0000005c5d5a723e */ /* 0x000fe400000010ff */
[----:B------:R-:W-:Y:S02]  /*f900*/  F2FP.BF16.F32.PACK_AB R91, R95, R94 ;  /* 0x0000005e5f5b723e */ /* 0x000fe400000010ff */
[----:B------:R-:W-:-:S02]  /*f910*/  F2FP.BF16.F32.PACK_AB R97, R99, R98 ;  /* 0x000000626361723e */ /* 0x000fc400000010ff */
[----:B------:R-:W-:Y:S01]  /*f920*/  F2FP.BF16.F32.PACK_AB R104, R105, R104 ;  /* 0x000000686968723e */ /* 0x000fe200000010ff */
[----:B------:R-:W-:Y:S01]  /*f930*/  STSM.16.M88.4 [R17], R88 ;  /* 0x0000005811007844 */ /* 0x000fe20000000200 */
[----:B------:R-:W-:Y:S02]  /*f940*/  MOV R34, R34 ;  /* 0x0000002200227202 */ /* 0x000fe40000000f00 */
        /* <DEDUP_REMOVED lines=11> */
[----:B-1----:R-:W-:Y:S02]  /*fa00*/  SHF.R.S32.HI R5, RZ, 0x1f, R125 ;  /* 0x0000001fff057819 */ /* 0x002fe4000001147d */
[C---:B------:R-:W-:Y:S01]  /*fa10*/  IADD3 R6, P2, R125.reuse, R18, RZ ;  /* 0x000000127d067210 */ /* 0x040fe20007f5e0ff */
[----:B------:R-:W-:Y:S01]  /*fa20*/  STSM.16.M88.4 [R32], R112 ;  /* 0x0000007020007844 */ /* 0x000fe20000000200 */
[----:B------:R-:W-:-:S02]  /*fa30*/  ISETP.GE.OR P0, PT, R125, UR10, P0 ;  /* 0x0000000a7d007c0c */ /* 0x000fc40008706670 */
[----:B------:R-:W-:Y:S01]  /*fa40*/  IADD3.X R5, R5, R19, R33, P2, !PT ;  /* 0x0000001305057210 */ /* 0x000fe200017fe421 */
[----:B------:R-:W-:Y:S01]  /*fa50*/  @!PT LDS RZ, [RZ] ;  /* 0x00000000fffff984 */ /* 0x000fe20000000800 */
[----:B------:R-:W-:Y:S01]  /*fa60*/  @!PT LDS RZ, [RZ] ;  /* 0x00000000fffff984 */ /* 0x000fe20000000800 */
[----:B------:R-:W-:Y:S01]  /*fa70*/  @!PT LDS RZ, [RZ] ;  /* 0x00000000fffff984 */ /* 0x000fe20000000800 */
[----:B------:R-:W-:Y:S01]  /*fa80*/  @!PT LDS RZ, [RZ] ;  /* 0x00000000fffff984 */ /* 0x000fe20000000800 */
[----:B------:R1:W-:Y:S06]  /*fa90*/  MEMBAR.ALL.CTA ;  /* 0x0000000000007992 */ /* 0x0003ec0000008000 */
[----:B-1----:R-:W1:Y:S02]  /*faa0*/  FENCE.VIEW.ASYNC.S ;  /* 0x00000000000073c6 */ /* 0x002e640000000000 */
[----:B-1----:R-:W-:Y:S06]  /*fab0*/  BAR.ARV 0x1, 0x120 ;  /* 0x0044800000007b1d */ /* 0x002fec0000002000 */
[----:B------:R-:W-:-:S04]  /*fac0*/  LEA R4, P2, R6, UR6, 0x2 ;  /* 0x0000000606047c11 */ /* 0x000fc8000f8410ff */
[----:B------:R-:W-:Y:S02]  /*fad0*/  LEA.HI.X R5, R6, UR7, R5, 0x2, P2 ;  /* 0x0000000706057c11 */ /* 0x000fe400090f1405 */
[----:B------:R-:W1:Y:S04]  /*fae0*/  SHFL.IDX PT, R6, R204, RZ, 0x1f ;  /* 0x00001fffcc067589 */ /* 0x000e6800000e0000 */
[----:B------:R2:W-:Y:S04]  /*faf0*/  @!P1 STG.E desc[UR60][R4.64+0x20], R2 ;  /* 0x0000200204009986 */ /* 0x0005e8000c10193c */
[----:B------:R2:W-:Y:S01]  /*fb00*/  @!P0 STG.E desc[UR60][R4.64], R0 ;  /* 0x0000000004008986 */ /* 0x0005e2000c10193c */
[----:B-1----:R-:W-:-:S13]  /*fb10*/  ISETP.NE.AND P0, PT, R6, 0x7, PT ;  /* 0x000000070600780c */ /* 0x002fda0003f05270 */
[----:B--2---:R-:W-:Y:S05]  /*fb20*/  @P0 BRA `(.L_x_944) ;  /* 0x0000000800bc0947 */ /* 0x004fea0003800000 */
[----:B------:R-:W-:Y:S01]  /*fb30*/  BAR.SYNC.DEFER_BLOCKING 0x1, 0x120 ;  /* 0x0044800000007b1d */ /* 0x000fe20000010000 */
[----:B------:R-:W-:-:S05]  /*fb40*/  ELECT P0, URZ, PT ;  /* 0x00000000003f782f */ /* 0x000fca0003800000 */
[----:B------:R-:W-:Y:S08]  /*fb50*/  BSSY B0, `(.L_x_945) ;  /* 0x0000018000007945 */ /* 0x000ff00003800000 */
[----:B------:R-:W-:Y:S05]  /*fb60*/  @!P0 BRA `(.L_x_946) ;  /* 0x0000000000588947 */ /* 0x000fea0003800000 */
[----:B------:R-:W-:Y:S01]  /*fb70*/  ULDC.64 UR10, c[0x0][0x198] ;  /* 0x00006600000a7ab9 */ /* 0x000fe20000000a00 */
[----:B------:R-:W-:Y:S02]  /*fb80*/  UIADD3 UR5, UR37, 0x4000, URZ ;  /* 0x0000400025057890 */ /* 0x000fe4000fffe03f */
[----:B------:R-:W-:Y:S02]  /*fb90*/  UIADD3 UR6, UP0, UR10, 0x9f0, URZ ;  /* 0x000009f00a067890 */ /* 0x000fe4000ff1e03f */
[----:B------:R-:W-:Y:S02]  /*fba0*/  UIADD3 UR9, UR37, 0x8000, URZ ;  /* 0x0000800025097890 */ /* 0x000fe4000fffe03f */
[----:B------:R-:W-:Y:S01]  /*fbb0*/  UIADD3.X UR7, URZ, UR11, URZ, UP0, !UPT ;  /* 0x0000000b3f077290 */ /* 0x000fe200087fe43f */
[----:B------:R-:W-:Y:S01]  /*fbc0*/  UMOV UR41, URZ ;  /* 0x0000003f00297c82 */ /* 0x000fe20008000000 */
[----:B------:R-:W-:Y:S01]  /*fbd0*/  UMOV UR45, URZ ;  /* 0x0000003f002d7c82 */ /* 0x000fe20008000000 */
[----:B------:R-:W-:Y:S01]  /*fbe0*/  UMOV UR40, UR37 ;  /* 0x0000002500287c82 */ /* 0x000fe20008000000 */
[----:B------:R-:W-:-:S05]  /*fbf0*/  UMOV UR8, 0x40 ;  /* 0x0000004000087882 */ /* 0x000fca0000000000 */
        /* <DEDUP_REMOVED lines=13> */
.L_x_946:
[----:B------:R-:W-:Y:S05]  /*fcd0*/  BSYNC B0 ;  /* 0x0000000000007941 */ /* 0x000fea0003800000 */
.L_x_945:
[----:B------:R-:W-:Y:S05]  /*fce0*/  BRA `(.L_x_944) ;  /* 0x00000008004c7947 */ /* 0x000fea0003800000 */
.L_x_943:
[----:B------:R-:W1:Y:S01]  /*fcf0*/  LDC R12, c[0x0][0xdac] ;  /* 0x00036b00ff0c7b82 */ /* 0x000e620000000800 */
[----:B------:R-:W-:Y:S01]  /*fd00*/  ISETP.GT.AND P0, PT, R206, 0x7f, PT ;  /* 0x0000007fce00780c */ /* 0x000fe20003f04270 */
[----:B------:R-:W-:Y:S01]  /*fd10*/  USHF.R.S32.HI UR6, URZ, 0x1f, UR43 ;  /* 0x0000001f3f067899 */ /* 0x000fe2000801142b */
[----:B------:R-:W-:Y:S01]  /*fd20*/  BSSY B0, `(.L_x_947) ;  /* 0x000001b000007945 */ /* 0x000fe20003800000 */
[----:B------:R-:W-:Y:S01]  /*fd30*/  USHF.R.S32.HI UR7, URZ, 0x1f, UR44 ;  /* 0x0000001f3f077899 */ /* 0x000fe2000801142c */
[----:B------:R-:W-:-:S03]  /*fd40*/  SHF.R.S32.HI R193, RZ, 0x1f, R192 ;  /* 0x0000001fffc17819 */ /* 0x000fc600000114c0 */
[----:B------:R-:W2:Y:S08]  /*fd50*/  LDC.64 R6, c[0x0][0xae0] ;  /* 0x0002b800ff067b82 */ /* 0x000eb00000000a00 */
[----:B------:R-:W3:Y:S01]  /*fd60*/  LDC.64 R8, c[0x0][0xae8] ;  /* 0x0002ba00ff087b82 */ /* 0x000ee20000000a00 */
[----:B------:R-:W-:Y:S05]  /*fd70*/  @P0 BRA `(.L_x_948) ;  /* 0x0000000000540947 */ /* 0x000fea0003800000 */
[----:B------:R-:W4:Y:S01]  /*fd80*/  S2R R0, SR_TID.X ;  /* 0x0000000000007919 */ /* 0x000f220000002100 */
[----:B------:R-:W-:Y:S01]  /*fd90*/  ULDC UR5, c[0x0][0xa88] ;  /* 0x0002a20000057ab9 */ /* 0x000fe20000000800 */
[----:B----4-:R-:W-:-:S04]  /*fda0*/  IADD3 R2, R200, -0x80, R0 ;  /* 0xffffff80c8027810 */ /* 0x010fc80007ffe000 */
[----:B------:R-:W-:-:S13]  /*fdb0*/  ISETP.GE.AND P0, PT, R2, UR5, PT ;  /* 0x0000000502007c0c */ /* 0x000fda000bf06270 */
[----:B------:R-:W-:Y:S05]  /*fdc0*/  @P0 BRA `(.L_x_948) ;  /* 0x0000000000400947 */ /* 0x000fea0003800000 */
[----:B------:R-:W4:Y:S01]  /*fdd0*/  LDC.64 R4, c[0x0][0xb70] ;  /* 0x0002dc00ff047b82 */ /* 0x000f220000000a00 */
[----:B------:R-:W-:Y:S01]  /*fde0*/  SHF.R.S32.HI R3, RZ, 0x1f, R2 ;  /* 0x0000001fff037819 */ /* 0x000fe20000011402 */
[----:B------:R-:W-:-:S06]  /*fdf0*/  ULDC.64 UR8, c[0x0][0xb40] ;  /* 0x0002d00000087ab9 */ /* 0x000fcc0000000a00 */
[----:B------:R-:W5:Y:S01]  /*fe00*/  LDC.64 R10, c[0x0][0xb78] ;  /* 0x0002de00ff0a7b82 */ /* 0x000f620000000a00 */
[C---:B----4-:R-:W-:Y:S02]  /*fe10*/  IMAD R0, R4.reuse, UR6, RZ ;  /* 0x0000000604007c24 */ /* 0x050fe4000f8e02ff */
[----:B------:R-:W-:-:S04]  /*fe20*/  IMAD.WIDE.U32 R2, R4, UR43, R2 ;  /* 0x0000002b04027c25 */ /* 0x000fc8000f8e0002 */
[----:B------:R-:W-:Y:S02]  /*fe30*/  IMAD R5, R5, UR43, R0 ;  /* 0x0000002b05057c24 */ /* 0x000fe4000f8e0200 */
[C---:B-----5:R-:W-:Y:S02]  /*fe40*/  IMAD R0, R10.reuse, UR7, RZ ;  /* 0x000000070a007c24 */ /* 0x060fe4000f8e02ff */
[----:B------:R-:W-:Y:S02]  /*fe50*/  IMAD.IADD R3, R3, 0x1, R5 ;  /* 0x0000000103037824 */ /* 0x000fe400078e0205 */
[----:B------:R-:W-:Y:S02]  /*fe60*/  IMAD R5, R11, UR44, R0 ;  /* 0x0000002c0b057c24 */ /* 0x000fe4000f8e0200 */
[----:B------:R-:W-:-:S04]  /*fe70*/  IMAD.WIDE.U32 R2, R10, UR44, R2 ;  /* 0x0000002c0a027c25 */ /* 0x000fc8000f8e0002 */
[----:B------:R-:W-:Y:S01]  /*fe80*/  IMAD.IADD R3, R3, 0x1, R5 ;  /* 0x0000000103037824 */ /* 0x000fe200078e0205 */
[----:B------:R-:W-:-:S04]  /*fe90*/  LEA R4, P0, R2, UR8, 0x2 ;  /* 0x0000000802047c11 */ /* 0x000fc8000f8010ff */
[----:B------:R-:W-:Y:S01]  /*fea0*/  LEA.HI.X R5, R2, UR9, R3, 0x2, P0 ;  /* 0x0000000902057c11 */ /* 0x000fe200080f1403 */
[----:B------:R-:W-:-:S05]  /*feb0*/  IMAD.MOV.U32 R3, RZ, RZ, -0x800000 ;  /* 0xff800000ff037424 */ /* 0x000fca00078e00ff */
[----:B------:R4:W-:Y:S03]  /*fec0*/  STG.E desc[UR60][R4.64], R3 ;  /* 0x0000000304007986 */ /* 0x0009e6000c10193c */
.L_x_948:
[----:B------:R-:W-:Y:S05]  /*fed0*/  BSYNC B0 ;  /* 0x0000000000007941 */ /* 0x000fea0003800000 */
.L_x_947:
[----:B------:R-:W-:Y:S01]  /*fee0*/  R2UR UR8, R198 ;  /* 0x00000000c60872ca */ /* 0x000fe200000e0000 */
[----:B------:R-:W-:Y:S01]  /*fef0*/  ULDC UR5, c[0x0][0xa88] ;  /* 0x0002a20000057ab9 */ /* 0x000fe20000000800 */
[C---:B--2---:R-:W-:Y:S01]  /*ff00*/  IMAD R0, R6.reuse, UR6, RZ ;  /* 0x0000000606007c24 */ /* 0x044fe2000f8e02ff */
[----:B------:R-:W-:Y:S01]  /*ff10*/  UIADD3 UR42, -UR42, UR5, URZ ;  /* 0x000000052a2a7290 */ /* 0x000fe2000fffe13f */
[----:B----4-:R-:W-:Y:S01]  /*ff20*/  IMAD.WIDE.U32 R2, R6, UR43, R192 ;  /* 0x0000002b06027c25 */ /* 0x010fe2000f8e00c0 */
[----:B------:R-:W-:Y:S01]  /*ff30*/  SHF.R.S32.HI R197, RZ, 0x1f, R196 ;  /* 0x0000001fffc57819 */ /* 0x000fe200000114c4 */
[----:B------:R-:W-:Y:S02]  /*ff40*/  BSSY B0, `(.L_x_949) ;  /* 0x0000025000007945 */ /* 0x000fe40003800000 */
[----:B------:R-:W-:Y:S01]  /*ff50*/  IMAD R5, R7, UR43, R0 ;  /* 0x0000002b07057c24 */ /* 0x000fe2000f8e0200 */
[C---:B------:R-:W-:Y:S01]  /*ff60*/  ISETP.GE.AND P3, PT, R196.reuse, UR42, PT ;  /* 0x0000002ac4007c0c */ /* 0x040fe2000bf66270 */
[----:B------:R-:W-:-:S02]  /*ff70*/  VIADD R0, R196, 0x40 ;  /* 0x00000040c4007836 */ /* 0x000fc40000000000 */
[----:B------:R-:W-:Y:S01]  /*ff80*/  VIADD R4, R196, 0x20 ;  /* 0x00000020c4047836 */ /* 0x000fe20000000000 */
[----:B------:R-:W-:Y:S01]  /*ff90*/  ULOP3.LUT UR5, URZ, UR8, URZ, 0x33, !UPT ;  /* 0x000000083f057292 */ /* 0x000fe2000f8e333f */
[----:B------:R-:W-:Y:S01]  /*ffa0*/  IMAD.IADD R3, R3, 0x1, R5 ;  /* 0x0000000103037824 */ /* 0x000fe200078e0205 */
[----:B------:R-:W-:Y:S01]  /*ffb0*/  ISETP.GE.AND P1, PT, R0, UR42, PT ;  /* 0x0000002a00007c0c */ /* 0x000fe2000bf26270 */
[----:B---3--:R-:W-:Y:S01]  /*ffc0*/  IMAD R0, R8, UR7, RZ ;  /* 0x0000000708007c24 */ /* 0x008fe2000f8e02ff */
[----:B------:R-:W-:Y:S01]  /*ffd0*/  ISETP.GE.AND P0, PT, R4, UR42, PT ;  /* 0x0000002a04007c0c */ /* 0x000fe2000bf06270 */
[----:B------:R-:W-:Y:S02]  /*ffe0*/  VIADD R4, R196, 0x60 ;  /* 0x00000060c4047836 */ /* 0x000fe40000000000 */
[----:B------:R-:W-:Y:S02]  /*fff0*/  IMAD R9, R9, UR44, R0 ;  /* 0x0000002c09097c24 */ /* 0x000fe4000f8e0200 */
[----:B-1----:R-:W-:Y:S01]  /*10000*/  VIADD R5, R12, UR5 ;  /* 0x000000050c057c36 */ /* 0x002fe20008000000 */
[----:B------:R-:W-:Y:S01]  /*10010*/  ISETP.GE.AND P2, PT, R4, UR42, PT ;  /* 0x0000002a04007c0c */ /* 0x000fe2000bf46270 */
[----:B------:R-:W-:-:S04]  /*10020*/  IMAD.WIDE.U32 R6, R8, UR44, R2 ;  /* 0x0000002c08067c25 */ /* 0x000fc8000f8e0002 */
[----:B------:R-:W-:-:S04]  /*10030*/  IMAD.WIDE R4, R5, 0x80, R196 ;  /* 0x0000008005047825 */ /* 0x000fc800078e02c4 */
[----:B------:R-:W-:Y:S01]  /*10040*/  IMAD.IADD R11, R7, 0x1, R9 ;  /* 0x00000001070b7824 */ /* 0x000fe200078e0209 */
        /* <DEDUP_REMOVED lines=20> */
.L_x_950:
[----:B------:R-:W-:Y:S05]  /*10190*/  BSYNC B0 ;  /* 0x0000000000007941 */ /* 0x000fea0003800000 */
.L_x_949:
[----:B------:R-:W-:Y:S04]  /*101a0*/  BSSY B0, `(.L_x_951) ;  /* 0x0000017000007945 */ /* 0x000fe80003800000 */
[----:B------:R-:W-:Y:S05]  /*101b0*/  @P0 BRA `(.L_x_952) ;  /* 0x0000000000540947 */ /* 0x000fea0003800000 */
[----:B-1----:R-:W-:Y:S01]  /*101c0*/  IADD3 R9, P0, R4, 0x20, RZ ;  /* 0x0000002004097810 */ /* 0x002fe20007f1e0ff */
        /* <DEDUP_REMOVED lines=20> */
.L_x_952:
[----:B------:R-:W-:Y:S05]  /*10310*/  BSYNC B0 ;  /* 0x0000000000007941 */ /* 0x000fea0003800000 */
.L_x_951:
[----:B------:R-:W-:Y:S04]  /*10320*/  BSSY B0, `(.L_x_953) ;  /* 0x0000017000007945 */ /* 0x000fe80003800000 */
[----:B------:R-:W-:Y:S05]  /*10330*/  @P1 BRA `(.L_x_954) ;  /* 0x0000000000541947 */ /* 0x000fea0003800000 */
[----:B-12---:R-:W-:Y:S01]  /*10340*/  IADD3 R9, P0, R4, 0x40, RZ ;  /* 0x0000004004097810 */ /* 0x006fe20007f1e0ff */
        /* <DEDUP_REMOVED lines=20> */
.L_x_954:
[----:B------:R-:W-:Y:S05]  /*10490*/  BSYNC B0 ;  /* 0x0000000000007941 */ /* 0x000fea0003800000 */
.L_x_953:
        /* <DEDUP_REMOVED lines=23> */
.L_x_955:
[----:B------:R-:W-:Y:S05]  /*10610*/  BSYNC B0 ;  /* 0x0000000000007941 */ /* 0x000fea0003800000 */
.L_x_944:
[----:B------:R-:W5:Y:S02]  /*10620*/  LDC R0, c[0x0][0xda8] ;  /* 0x00036a00ff007b82 */ /* 0x000f640000000800 */
[----:B-----5:R-:W-:-:S13]  /*10630*/  ISETP.LE.AND P0, PT, R0, UR4, PT ;  /* 0x0000000400007c0c */ /* 0x020fda000bf03270 */
[----:B------:R-:W-:Y:S05]  /*10640*/  @!P0 BRA `(.L_x_956) ;  /* 0xffffff0400e88947 */ /* 0x000fea000383ffff */
[----:B------:R-:W-:Y:S05]  /*10650*/  EXIT ;  /* 0x000000000000794d */ /* 0x000fea0003800000 */
.L_x_862:
[----:B------:R-:W-:-:S08]  /*10660*/  NOP ;  /* 0x0000000000007918 */ /* 0x000fd00000000000 */
[----:B-1----:R-:W1:-:S00]  /*10670*/  USETMAXREG.DEALLOC.CTAPOOL 0x18 ;  /* 0x00000018000079c8 */ /* 0x002e4000080e0500 */
[----:B-1----:R-:W-:-:S06]  /*10680*/  LOP3.LUT R0, R0, 0x3, RZ, 0xc0, !PT ;  /* 0x0000000300007812 */ /* 0x002fcc00078ec0ff */
[----:B------:R-:W1:Y:S02]  /*10690*/  SHFL.IDX PT, R0, R0, RZ, 0x1f ;  /* 0x00001fff00007589 */ /* 0x000e6400000e0000 */
[----:B-1----:R-:W-:-:S13]  /*106a0*/  ISETP.NE.AND P0, PT, R0, RZ, PT ;  /* 0x000000ff0000720c */ /* 0x002fda0003f05270 */
[----:B------:R-:W-:Y:S05]  /*106b0*/  @P0 EXIT ;  /* 0x000000000000094d */ /* 0x000fea0003800000 */
[----:B------:R-:W1:Y:S01]  /*106c0*/  S2UR UR4, SR_CTAID.X ;  /* 0x00000000000479c3 */ /* 0x000e620000002500 */
[----:B------:R-:W-:Y:S01]  /*106d0*/  UMOV UR47, URZ ;  /* 0x0000003f002f7c82 */ /* 0x000fe20008000000 */
[----:B------:R-:W-:Y:S02]  /*106e0*/  IMAD.MOV.U32 R16, RZ, RZ, RZ ;  /* 0x000000ffff107224 */ /* 0x000fe400078e00ff */
[----:B------:R-:W-:-:S04]  /*106f0*/  IMAD.MOV.U32 R17, RZ, RZ, 0x1 ;  /* 0x00000001ff117424 */ /* 0x000fc800078e00ff */
[----:B------:R-:W1:Y:S02]  /*10700*/  LDC R0, c[0x0][0xda8] ;  /* 0x00036a00ff007b82 */ /* 0x000e640000000800 */
[----:B-1----:R-:W-:-:S13]  /*10710*/  ISETP.LE.AND P0, PT, R0, UR4, PT ;  /* 0x0000000400007c0c */ /* 0x002fda000bf03270 */
[----:B------:R-:W-:Y:S05]  /*10720*/  @P0 BRA `(.L_x_957) ;  /* 0x00000030004c0947 */ /* 0x000fea0003800000 */
[----:B------:R-:W-:Y:S01]  /*10730*/  IMAD.U32 R19, RZ, RZ, UR4 ;  /* 0x00000004ff137e24 */ /* 0x000fe2000f8e00ff */
[----:B------:R-:W-:Y:S01]  /*10740*/  ULDC UR48, c[0x0][0xc] ;  /* 0x0000030000307ab9 */ /* 0x000fe20000000800 */
[----:B------:R-:W-:Y:S01]  /*10750*/  IMAD.MOV.U32 R17, RZ, RZ, 0x1 ;  /* 0x00000001ff117424 */ /* 0x000fe200078e00ff */
[----:B------:R-:W-:Y:S01]  /*10760*/  ULDC.64 UR44, c[0x0][0x198] ;  /* 0x00006600002c7ab9 */ /* 0x000fe20000000a00 */
[----:B------:R-:W-:Y:S01]  /*10770*/  IMAD.MOV.U32 R16, RZ, RZ, RZ ;  /* 0x000000ffff107224 */ /* 0x000fe200078e00ff */
[----:B------:R-:W-:-:S06]  /*10780*/  UMOV UR47, URZ ;  /* 0x0000003f002f7c82 */ /* 0x000fcc0008000000 */
.L_x_1011:
[----:B------:R-:W-:Y:S01]  /*10790*/  ULDC UR7, c[0x0][0xdd0] ;  /* 0x0003740000077ab9 */ /* 0x000fe20000000800 */
[----:B-1----:R-:W1:Y:S01]  /*107a0*/  LDC R0, c[0x0][0xde8] ;  /* 0x00037a00ff007b82 */ /* 0x002e620000000800 */
[C---:B------:R-:W-:Y:S01]  /*107b0*/  R2UR UR8, R19.reuse ;  /* 0x00000000130872ca */ /* 0x040fe200000e0000 */
[----:B------:R-:W-:Y:S01]  /*107c0*/  UISETP.NE.AND UP0, UPT, UR7, 0x1, UPT ;  /* 0x000000010700788c */ /* 0x000fe2000bf05270 */
[----:B------:R-:W-:-:S10]  /*107d0*/  R2UR UR6, R19 ;  /* 0x00000000130672ca */ /* 0x000fd400000e0000 */
[----:B------:R-:W-:Y:S01]  /*107e0*/  @UP0 ULDC UR4, c[0x0][0xdd4] ;  /* 0x0003750000040ab9 */ /* 0x000fe20000000800 */
[----:B------:R-:W-:Y:S01]  /*107f0*/  @UP0 ULDC UR9, c[0x0][0xdd8] ;  /* 0x0003760000090ab9 */ /* 0x000fe20000000800 */
[----:B------:R-:W-:-:S04]  /*10800*/  UIMAD.WIDE.U32 UR4, UR8, UR4, URZ ;  /* 0x00000004080472a5 */ /* 0x000fc8000f8e003f */
[----:B------:R-:W-:-:S04]  /*10810*/  @UP0 USHF.R.U32.HI UR8, URZ, UR9, UR5 ;  /* 0x000000093f080299 */ /* 0x000fc80008011605 */
[----:B------:R-:W-:Y:S02]  /*10820*/  UIADD3 UR4, -UR8, URZ, URZ ;  /* 0x0000003f08047290 */ /* 0x000fe4000fffe13f */
[----:B-1----:R-:W-:Y:S02]  /*10830*/  ISETP.LE.AND P0, PT, R0, UR8, PT ;  /* 0x0000000800007c0c */ /* 0x002fe4000bf03270 */
[----:B------:R-:W-:-:S11]  /*10840*/  UIMAD UR7, UR7, UR4, UR6 ;  /* 0x00000004070772a4 */ /* 0x000fd6000f8e0206 */
[----:B------:R-:W-:Y:S05]  /*10850*/  @!P0 BRA `(.L_x_958) ;  /* 0x0000000000208947 */ /* 0x000fea0003800000 */
[----:B------:R-:W-:Y:S01]  /*10860*/  ULDC UR9, c[0x0][0xddc] ;  /* 0x0003770000097ab9 */ /* 0x000fe20000000800 */
[----:B------:R-:W-:Y:S01]  /*10870*/  UMOV UR6, UR7 ;  /* 0x0000000700067c82 */ /* 0x000fe20008000000 */
[----:B------:R-:W-:-:S11]  /*10880*/  UISETP.NE.AND UP0, UPT, UR9, 0x1, UPT ;  /* 0x000000010900788c */ /* 0x000fd6000bf05270 */
[----:B------:R-:W-:Y:S02]  /*10890*/  @UP0 ULDC.64 UR10, c[0x0][0xde0] ;  /* 0x00037800000a0ab9 */ /* 0x000fe40000000a00 */
[----:B------:R-:W-:-:S04]  /*108a0*/  UIMAD.WIDE.U32 UR4, UR7, UR10, URZ ;  /* 0x0000000a070472a5 */ /* 0x000fc8000f8e003f */
[----:B------:R-:W-:-:S04]  /*108b0*/  @UP0 USHF.R.U32.HI UR6, URZ, UR11, UR5 ;  /* 0x0000000b3f060299 */ /* 0x000fc80008011605 */
[----:B------:R-:W-:Y:S01]  /*108c0*/  UIMAD UR4, UR6, UR9, URZ ;  /* 0x00000009060472a4 */ /* 0x000fe2000f8e023f */
[----:B------:R-:W-:Y:S11]  /*108d0*/  BRA `(.L_x_959) ;  /* 0x00000000001c7947 */ /* 0x000ff60003800000 */
.L_x_958:
[----:B------:R-:W-:Y:S01]  /*108e0*/  ULDC UR9, c[0x0][0xdc4] ;  /* 0x0003710000097ab9 */ /* 0x000fe20000000800 */
[----:B------:R-:W-:Y:S01]  /*108f0*/  UMOV UR6, UR7 ;  /* 0x0000000700067c82 */ /* 0x000fe20008000000 */
[----:B------:R-:W-:-:S11]  /*10900*/  UISETP.NE.AND UP0, UPT, UR9, 0x1, UPT ;  /* 0x000000010900788c */ /* 0x000fd6000bf05270 */
[----:B------:R-:W-:Y:S02]  /*10910*/  @UP0 ULDC.64 UR10, c[0x0][0xdc8] ;  /* 0x00037200000a0ab9 */ /* 0x000fe40000000a00 */
[----:B------:R-:W-:-:S04]  /*10920*/  UIMAD.WIDE.U32 UR4, UR7, UR10, URZ ;  /* 0x0000000a070472a5 */ /* 0x000fc8000f8e003f */
[----:B------:R-:W-:-:S04]  /*10930*/  @UP0 USHF.R.U32.HI UR6, URZ, UR11, UR5 ;  /* 0x0000000b3f060299 */ /* 0x000fc80008011605 */
[----:B------:R-:W-:-:S12]  /*10940*/  UIMAD UR4, UR6, UR9, URZ ;  /* 0x00000009060472a4 */ /* 0x000fd8000f8e023f */
.L_x_959:
[----:B------:R-:W-:Y:S01]  /*10950*/  ULDC.64 UR12, c[0x0][0x3f8] ;  /* 0x0000fe00000c7ab9 */ /* 0x000fe20000000a00 */
[----:B------:R-:W-:Y:S02]  /*10960*/  UIADD3 UR9, UR7, -UR4, URZ ;  /* 0x8000000407097290 */ /* 0x000fe4000fffe03f */
[----:B------:R-:W-:Y:S02]  /*10970*/  UISETP.NE.U32.AND UP0, UPT, UR12, URZ, UPT ;  /* 0x0000003f0c00728c */ /* 0x000fe4000bf05070 */
[----:B------:R-:W-:Y:S01]  /*10980*/  ULOP3.LUT UR10, URZ, UR6, URZ, 0x33, !UPT ;  /* 0x000000063f0a7292 */ /* 0x000fe2000f8e333f */
[----:B------:R-:W-:Y:S01]  /*10990*/  ULDC UR12, c[0x0][0xdb8] ;  /* 0x00036e00000c7ab9 */ /* 0x000fe20000000800 */
[----:B------:R-:W-:Y:S01]  /*109a0*/  ULDC.64 UR4, c[0x0][0x9e0] ;  /* 0x0002780000047ab9 */ /* 0x000fe20000000a00 */
[----:B------:R-:W-:Y:S02]  /*109b0*/  UISETP.NE.AND UP1, UPT, UR12, 0x1, UPT ;  /* 0x000000010c00788c */ /* 0x000fe4000bf25270 */
[----:B------:R-:W-:Y:S01]  /*109c0*/  UISETP.NE.AND.EX UP0, UPT, UR13, URZ, UPT, UP0 ;  /* 0x0000003f0d00728c */ /* 0x000fe2000bf05300 */
[----:B------:R-:W-:-:S02]  /*109d0*/  ULDC UR11, c[0x0][0xdc4] ;  /* 0x00037100000b7ab9 */ /* 0x000fc40000000800 */
[----:B------:R-:W-:Y:S01]  /*109e0*/  ULDC UR13, c[0x0][0xdac] ;  /* 0x00036b00000d7ab9 */ /* 0x000fe20000000800 */
[----:B------:R-:W-:Y:S02]  /*109f0*/  UISETP.GE.AND UP2, UPT, UR5, 0x1, UPT ;  /* 0x000000010500788c */ /* 0x000fe4000bf46270 */
[----:B------:R-:W-:Y:S02]  /*10a00*/  UIMAD UR11, UR8, UR11, UR9 ;  /* 0x0000000b080b72a4 */ /* 0x000fe4000f8e0209 */
[----:B------:R-:W-:Y:S01]  /*10a10*/  UIADD3 UR10, UR10, UR13, URZ ;  /* 0x0000000d0a0a7290 */ /* 0x000fe2000fffe03f */
[----:B------:R-:W-:Y:S01]  /*10a20*/  @UP1 ULDC UR8, c[0x0][0xdbc] ;  /* 0x00036f0000081ab9 */ /* 0x000fe20000000800 */
[----:B------:R-:W-:Y:S01]  /*10a30*/  PLOP3.LUT P1, PT, PT, PT, UP2, 0x80, 0x0 ;  /* 0x000000000000781c */ /* 0x000fe20003f2f028 */
[----:B------:R-:W-:Y:S02]  /*10a40*/  UIMAD.WIDE.U32 UR8, UR11, UR8, URZ ;  /* 0x000000080b0872a5 */ /* 0x000fe4000f8e003f */
[----:B------:R-:W-:Y:S01]  /*10a50*/  USHF.L.U32 UR41, UR10, 0x7, URZ ;  /* 0x000000070a297899 */ /* 0x000fe2000800063f */
[----:B------:R-:W-:Y:S01]  /*10a60*/  ULDC UR14, c[0x0][0x404] ;  /* 0x00010100000e7ab9 */ /* 0x000fe20000000800 */
[----:B------:R-:W-:Y:S01]  /*10a70*/  ULDC UR7, c[0x0][0x288] ;  /* 0x0000a20000077ab9 */ /* 0x000fe20000000800 */
[----:B------:R-:W-:Y:S01]  /*10a80*/  @UP1 ULDC UR13, c[0x0][0xdc0] ;  /* 0x00037000000d1ab9 */ /* 0x000fe20000000800 */
[----:B------:R-:W-:Y:S01]  /*10a90*/  UMOV UR43, UR11 ;  /* 0x0000000b002b7c82 */ /* 0x000fe20008000000 */
[----:B------:R-:W-:-:S02]  /*10aa0*/  USEL UR14, UR14, 0x1, UP0 ;  /* 0x000000010e0e7887 */ /* 0x000fc40008000000 */
[----:B------:R-:W-:Y:S02]  /*10ab0*/  UIADD3 UR10, UR41, 0x80, -UR7 ;  /* 0x00000080290a7890 */ /* 0x000fe4000fffe807 */
[----:B------:R-:W-:Y:S01]  /*10ac0*/  @UP1 USHF.R.U32.HI UR43, URZ, UR13, UR9 ;  /* 0x0000000d3f2b1299 */ /* 0x000fe20008011609 */
[----:B------:R-:W-:Y:S02]  /*10ad0*/  ULDC UR6, c[0x0][0x2e0] ;  /* 0x0000b80000067ab9 */ /* 0x000fe40000000800 */
[----:B------:R-:W-:Y:S02]  /*10ae0*/  UIMAD UR8, UR14, UR6, UR10 ;  /* 0x000000060e0872a4 */ /* 0x000fe4000f8e020a */
[----:B------:R-:W-:Y:S02]  /*10af0*/  UIADD3 UR42, -UR43, URZ, URZ ;  /* 0x0000003f2b2a7290 */ /* 0x000fe4000fffe13f */
[----:B------:R-:W-:Y:S02]  /*10b00*/  UIADD3 UR4, UR8, UR4, URZ ;  /* 0x0000000408047290 */ /* 0x000fe4000fffe03f */
[----:B------:R-:W-:Y:S01]  /*10b10*/  UIMAD UR42, UR12, UR42, UR11 ;  /* 0x0000002a0c2a72a4 */ /* 0x000fe2000f8e020b */
[----:B------:R-:W-:Y:S11]  /*10b20*/  @!P1 BRA `(.L_x_960) ;  /* 0x0000000000449947 */ /* 0x000ff60003800000 */
[----:B------:R-:W-:Y:S01]  /*10b30*/  ISETP.LT.AND P0, PT, RZ, UR8, PT ;  /* 0x00000008ff007c0c */ /* 0x000fe2000bf01270 */
[----:B------:R-:W-:-:S12]  /*10b40*/  UIADD3 UR10, UR8, -0x1, URZ ;  /* 0xffffffff080a7890 */ /* 0x000fd8000fffe03f */
[----:B------:R-:W-:Y:S05]  /*10b50*/  @P0 BRA `(.L_x_961) ;  /* 0x00000000001c0947 */ /* 0x000fea0003800000 */
[----:B------:R-:W-:Y:S02]  /*10b60*/  UISETP.NE.AND UP0, UPT, UR5, 0x1, UPT ;  /* 0x000000010500788c */ /* 0x000fe4000bf05270 */
[----:B------:R-:W-:-:S09]  /*10b70*/  UIADD3 UR10, -UR8, URZ, URZ ;  /* 0x0000003f080a7290 */ /* 0x000fd2000fffe13f */
[----:B------:R-:W-:Y:S02]  /*10b80*/  @UP0 ULDC.64 UR12, c[0x0][0x9e8] ;  /* 0x00027a00000c0ab9 */ /* 0x000fe40000000a00 */
[----:B------:R-:W-:-:S04]  /*10b90*/  UIMAD.WIDE.U32 UR8, UR10, UR12, URZ ;  /* 0x0000000c0a0872a5 */ /* 0x000fc8000f8e003f */
[----:B------:R-:W-:-:S04]  /*10ba0*/  @UP0 USHF.R.U32.HI UR10, URZ, UR13, UR9 ;  /* 0x0000000d3f0a0299 */ /* 0x000fc80008011609 */
[----:B------:R-:W-:Y:S01]  /*10bb0*/  ULOP3.LUT UR10, URZ, UR10, URZ, 0x33, !UPT ;  /* 0x0000000a3f0a7292 */ /* 0x000fe2000f8e333f */
[----:B------:R-:W-:Y:S11]  /*10bc0*/  BRA `(.L_x_962) ;  /* 0x0000000000107947 */ /* 0x000ff60003800000 */
.L_x_961:
[----:B------:R-:W-:-:S11]  /*10bd0*/  UISETP.NE.AND UP0, UPT, UR5, 0x1, UPT ;  /* 0x000000010500788c */ /* 0x000fd6000bf05270 */
[----:B------:R-:W-:Y:S02]  /*10be0*/  @UP0 ULDC.64 UR12, c[0x0][0x9e8] ;  /* 0x00027a00000c0ab9 */ /* 0x000fe40000000a00 */
[----:B------:R-:W-:-:S04]  /*10bf0*/  UIMAD.WIDE.U32 UR8, UR10, UR12, URZ ;  /* 0x0000000c0a0872a5 */ /* 0x000fc8000f8e003f */
[----:B------:R-:W-:-:S12]  /*10c00*/  @UP0 USHF.R.U32.HI UR10, URZ, UR13, UR9 ;  /* 0x0000000d3f0a0299 */ /* 0x000fd80008011609 */
.L_x_962:
[----:B------:R-:W-:-:S04]  /*10c10*/  UIMAD UR10, UR10, UR5, UR5 ;  /* 0x000000050a0a72a4 */ /* 0x000fc8000f8e0205 */
[----:B------:R-:W-:-:S04]  /*10c20*/  UISETP.LT.AND UP0, UPT, UR4, UR10, UPT ;  /* 0x0000000a0400728c */ /* 0x000fc8000bf01270 */
[----:B------:R-:W-:-:S12]  /*10c30*/  USEL UR4, UR4, UR10, UP0 ;  /* 0x0000000a04047287 */ /* 0x000fd80008000000 */
.L_x_960:
[----:B------:R-:W-:Y:S02]  /*10c40*/  UIMAD UR8, UR14, UR6, 0x5f ;  /* 0x0000005f0e0874a4 */ /* 0x000fe4000f8e0206 */
[----:B------:R-:W-:Y:S02]  /*10c50*/  UIADD3 UR10, UR4, 0x5f, URZ ;  /* 0x0000005f040a7890 */ /* 0x000fe4000fffe03f */
[----:B------:R-:W-:Y:S02]  /*10c60*/  UIMAD.WIDE UR8, UR8, 0x2aaaaaab, URZ ;  /* 0x2aaaaaab080878a5 */ /* 0x000fe4000f8e023f */
[----:B------:R-:W-:Y:S02]  /*10c70*/  UIMAD.WIDE UR10, UR10, 0x2aaaaaab, URZ ;  /* 0x2aaaaaab0a0a78a5 */ /* 0x000fe4000f8e023f */
[----:B------:R-:W-:Y:S02]  /*10c80*/  USHF.R.U32.HI UR8, URZ, 0x1f, UR9 ;  /* 0x0000001f3f087899 */ /* 0x000fe40008011609 */
[----:B------:R-:W-:-:S02]  /*10c90*/  USHF.R.U32.HI UR4, URZ, 0x1f, UR11 ;  /* 0x0000001f3f047899 */ /* 0x000fc4000801160b */
[----:B------:R-:W-:Y:S02]  /*10ca0*/  UIADD3 UR7, UR41, -UR7, URZ ;  /* 0x8000000729077290 */ /* 0x000fe4000fffe03f */
[----:B------:R-:W-:Y:S02]  /*10cb0*/  ULEA.HI.SX32 UR9, UR9, UR8, 0x1c ;  /* 0x0000000809097291 */ /* 0x000fe4000f8fe23f */
[----:B------:R-:W-:Y:S02]  /*10cc0*/  ULEA.HI.SX32 UR4, UR11, UR4, 0x1c ;  /* 0x000000040b047291 */ /* 0x000fe4000f8fe23f */
[----:B------:R-:W-:Y:S02]  /*10cd0*/  UIMAD UR7, UR14, UR6, UR7 ;  /* 0x000000060e0772a4 */ /* 0x000fe4000f8e0207 */
[----:B------:R-:W-:Y:S01]  /*10ce0*/  UISETP.LT.AND UP0, UPT, UR9, UR4, UPT ;  /* 0x000000040900728c */ /* 0x000fe2000bf01270 */
[----:B------:R-:W-:Y:S02]  /*10cf0*/  ULDC UR8, c[0x0][0x9dc] ;  /* 0x0002770000087ab9 */ /* 0x000fe40000000800 */
[----:B------:R-:W-:-:S02]  /*10d00*/  UIADD3 UR8, UR7, -UR8, URZ ;  /* 0x8000000807087290 */ /* 0x000fc4000fffe03f */
[----:B------:R-:W-:Y:S01]  /*10d10*/  USEL UR46, UR9, UR4, UP0 ;  /* 0x00000004092e7287 */ /* 0x000fe20008000000 */
[----:B------:R-:W-:Y:S11]  /*10d20*/  @!P1 BRA `(.L_x_963) ;  /* 0x0000000000489947 */ /* 0x000ff60003800000 */
[----:B------:R-:W-:Y:S02]  /*10d30*/  UMOV UR4, UR7 ;  /* 0x0000000700047c82 */ /* 0x000fe40008000000 */
[----:B------:R-:W-:-:S06]  /*10d40*/  UISETP.GT.AND UP0, UPT, UR4, -0x1, UPT ;  /* 0xffffffff0400788c */ /* 0x000fcc000bf04270 */
[----:B------:R-:W-:-:S13]  /*10d50*/  PLOP3.LUT P0, PT, PT, PT, UP0, 0x80, 0x0 ;  /* 0x000000000000781c */ /* 0x000fda0003f0f008 */
[----:B------:R-:W-:Y:S05]  /*10d60*/  @P0 BRA `(.L_x_964) ;  /* 0x00000000001c0947 */ /* 0x000fea0003800000 */
[----:B------:R-:W-:Y:S02]  /*10d70*/  UISETP.NE.AND UP0, UPT, UR5, 0x1, UPT ;  /* 0x000000010500788c */ /* 0x000fe4000bf05270 */
[----:B------:R-:W-:-:S09]  /*10d80*/  ULOP3.LUT UR4, URZ, UR4, URZ, 0x33, !UPT ;  /* 0x000000043f047292 */ /* 0x000fd2000f8e333f */
[----:B------:R-:W-:Y:S02]  /*10d90*/  @UP0 ULDC.64 UR10, c[0x0][0x9e8] ;  /* 0x00027a00000a0ab9 */ /* 0x000fe40000000a00 */
[----:B------:R-:W-:-:S04]  /*10da0*/  UIMAD.WIDE.U32 UR6, UR4, UR10, URZ ;  /* 0x0000000a040672a5 */ /* 0x000fc8000f8e003f */
[----:B------:R-:W-:-:S04]  /*10db0*/  @UP0 USHF.R.U32.HI UR4, URZ, UR11, UR7 ;  /* 0x0000000b3f040299 */ /* 0x000fc80008011607 */
[----:B------:R-:W-:Y:S01]  /*10dc0*/  ULOP3.LUT UR4, URZ, UR4, URZ, 0x33, !UPT ;  /* 0x000000043f047292 */ /* 0x000fe2000f8e333f */
[----:B------:R-:W-:Y:S11]  /*10dd0*/  BRA `(.L_x_965) ;  /* 0x0000000000107947 */ /* 0x000ff60003800000 */
.L_x_964:
[----:B------:R-:W-:-:S11]  /*10de0*/  UISETP.NE.AND UP0, UPT, UR5, 0x1, UPT ;  /* 0x000000010500788c */ /* 0x000fd6000bf05270 */
[----:B------:R-:W-:Y:S02]  /*10df0*/  @UP0 ULDC.64 UR10, c[0x0][0x9e8] ;  /* 0x00027a00000a0ab9 */ /* 0x000fe40000000a00 */
[----:B------:R-:W-:-:S04]  /*10e00*/  UIMAD.WIDE.U32 UR6, UR4, UR10, URZ ;  /* 0x0000000a040672a5 */ /* 0x000fc8000f8e003f */
[----:B------:R-:W-:-:S12]  /*10e10*/  @UP0 USHF.R.U32.HI UR4, URZ, UR11, UR7 ;  /* 0x0000000b3f040299 */ /* 0x000fd80008011607 */
.L_x_965:
[----:B------:R-:W-:-:S04]  /*10e20*/  UIMAD UR4, UR4, UR5, URZ ;  /* 0x00000005040472a4 */ /* 0x000fc8000f8e023f */
[----:B------:R-:W-:-:S04]  /*10e30*/  UISETP.LT.AND UP0, UPT, UR8, UR4, UPT ;  /* 0x000000040800728c */ /* 0x000fc8000bf01270 */
[----:B------:R-:W-:-:S12]  /*10e40*/  USEL UR8, UR8, UR4, !UP0 ;  /* 0x0000000408087287 */ /* 0x000fd8000c000000 */
.L_x_963:
[----:B------:R-:W-:Y:S01]  /*10e50*/  UIMAD.WIDE UR4, UR8, 0x2aaaaaab, URZ ;  /* 0x2aaaaaab080478a5 */ /* 0x000fe2000f8e023f */
[----:B------:R-:W-:Y:S03]  /*10e60*/  BSSY B6, `(.L_x_966) ;  /* 0x000028e000067945 */ /* 0x000fe60003800000 */
[----:B------:R-:W-:-:S04]  /*10e70*/  USHF.R.U32.HI UR4, URZ, 0x1f, UR5 ;  /* 0x0000001f3f047899 */ /* 0x000fc80008011605 */
[----:B------:R-:W-:-:S04]  /*10e80*/  ULEA.HI.SX32 UR4, UR5, UR4, 0x1c ;  /* 0x0000000405047291 */ /* 0x000fc8000f8fe23f */
[----:B------:R-:W-:-:S04]  /*10e90*/  UISETP.LT.AND UP0, UPT, URZ, UR4, UPT ;  /* 0x000000043f00728c */ /* 0x000fc8000bf01270 */
[----:B------:R-:W-:-:S04]  /*10ea0*/  USEL UR39, URZ, UR4, !UP0 ;  /* 0x000000043f277287 */ /* 0x000fc8000c000000 */
[----:B------:R-:W-:-:S06]  /*10eb0*/  UISETP.GT.AND UP0, UPT, UR46, UR39, UPT ;  /* 0x000000272e00728c */ /* 0x000fcc000bf04270 */
[----:B------:R-:W-:-:S13]  /*10ec0*/  PLOP3.LUT P0, PT, PT, PT, UP0, 0x80, 0x0 ;  /* 0x000000000000781c */ /* 0x000fda0003f0f008 */
[----:B------:R-:W-:Y:S05]  /*10ed0*/  @P0 BRA `(.L_x_967) ;  /* 0x0000000000480947 */ /* 0x000fea0003800000 */
[----:B------:R-:W1:Y:S01]  /*10ee0*/  S2R R0, SR_TID.X ;  /* 0x0000000000007919 */ /* 0x000e620000002100 */
[----:B------:R-:W-:Y:S01]  /*10ef0*/  IMAD.MOV.U32 R13, RZ, RZ, R19 ;  /* 0x000000ffff0d7224 */ /* 0x000fe200078e0013 */
        /* <DEDUP_REMOVED lines=14> */
[----:B-1----:R-:W-:Y:S01]  /*10fe0*/  IADD3 R13, R0, UR48, R13 ;  /* 0x00000030000d7c10 */ /* 0x002fe2000fffe00d */
[----:B------:R-:W-:Y:S06]  /*10ff0*/  BRA `(.L_x_968) ;  /* 0x0000002400d07947 */ /* 0x000fec0003800000 */
.L_x_967:
[----:B------:R-:W1:Y:S01]  /*11000*/  S2UR UR4, SR_CgaCtaId ;  /* 0x00000000000479c3 */ /* 0x000e620000008800 */
[----:B------:R-:W-:Y:S02]  /*11010*/  UMOV UR38, 0x400 ;  /* 0x0000040000267882 */ /* 0x000fe40000000000 */
[----:B-1----:R-:W-:-:S04]  /*11020*/  ULEA UR38, UR4, UR38, 0x18 ;  /* 0x0000002604267291 */ /* 0x002fc8000f8ec03f */
[----:B------:R-:W-:-:S04]  /*11030*/  UIADD3 UR4, UR38, 0x1e400, URZ ;  /* 0x0001e40026047890 */ /* 0x000fc8000fffe03f */
[----:B------:R-:W-:-:S06]  /*11040*/  ULOP3.LUT UP0, URZ, UR4, 0x3ff, URZ, 0xc0, !UPT ;  /* 0x000003ff043f7892 */ /* 0x000fcc000f80c03f */
[----:B------:R-:W-:-:S13]  /*11050*/  PLOP3.LUT P0, PT, PT, PT, UP0, 0x80, 0x0 ;  /* 0x000000000000781c */ /* 0x000fda0003f0f008 */
[----:B------:R-:W-:Y:S05]  /*11060*/  @!P0 BRA `(.L_x_969) ;  /* 0x0000000000408947 */ /* 0x000fea0003800000 */
[----:B------:R-:W-:Y:S01]  /*11070*/  MOV R2, 0x0 ;  /* 0x0000000000027802 */ /* 0x000fe20000000f00 */
[----:B------:R-:W-:Y:S01]  /*11080*/  ULDC.64 UR6, c[0x4][0xa8] ;  /* 0x01002a0000067ab9 */ /* 0x000fe20000000a00 */
[----:B------:R-:W-:Y:S01]  /*11090*/  ULDC.64 UR8, c[0x4][0xb0] ;  /* 0x01002c0000087ab9 */ /* 0x000fe20000000a00 */
[----:B------:R-:W-:Y:S01]  /*110a0*/  ULDC.64 UR4, c[0x4][0x30] ;  /* 0x01000c0000047ab9 */ /* 0x000fe20000000a00 */
[----:B------:R-:W-:Y:S02]  /*110b0*/  IMAD.U32 R4, RZ, RZ, UR6 ;  /* 0x00000006ff047e24 */ /* 0x000fe4000f8e00ff */
[----:B------:R-:W1:Y:S01]  /*110c0*/  LDC.64 R2, c[0x4][R2] ;  /* 0x0100000002027b82 */ /* 0x000e620000000a00 */
        /* <DEDUP_REMOVED lines=9> */
[----:B-1----:R-:W-:Y:S05]  /*11160*/  CALL.ABS.NOINC R2 ;  /* 0x0000000002007343 */ /* 0x002fea0003c00000 */
.L_x_969:
        /* <DEDUP_REMOVED lines=8> */
[----:B------:R1:W2:Y:S01]  /*111f0*/  LDC.64 R2, c[0x4][R18] ;  /* 0x0100000012027b82 */ /* 0x0002a20000000a00 */
[----:B------:R-:W-:Y:S02]  /*11200*/  IMAD.U32 R4, RZ, RZ, UR6 ;  /* 0x00000006ff047e24 */ /* 0x000fe4000f8e00ff */
[----:B------:R-:W-:Y:S02]  /*11210*/  IMAD.U32 R5, RZ, RZ, UR7 ;  /* 0x00000007ff057e24 */ /* 0x000fe4000f8e00ff */
[----:B------:R-:W-:Y:S02]  /*11220*/  IMAD.U32 R6, RZ, RZ, UR8 ;  /* 0x00000008ff067e24 */ /* 0x000fe4000f8e00ff */
[----:B------:R-:W-:-:S02]  /*11230*/  IMAD.U32 R7, RZ, RZ, UR9 ;  /* 0x00000009ff077e24 */ /* 0x000fc4000f8e00ff */
[----:B------:R-:W-:Y:S02]  /*11240*/  IMAD.U32 R10, RZ, RZ, UR4 ;  /* 0x00000004ff0a7e24 */ /* 0x000fe4000f8e00ff */
[----:B------:R-:W-:Y:S02]  /*11250*/  IMAD.U32 R11, RZ, RZ, UR5 ;  /* 0x00000005ff0b7e24 */ /* 0x000fe4000f8e00ff */
[----:B------:R-:W-:Y:S02]  /*11260*/  IMAD.MOV.U32 R8, RZ, RZ, 0x70 ;  /* 0x00000070ff087424 */ /* 0x000fe400078e00ff */
[----:B------:R-:W-:Y:S02]  /*11270*/  IMAD.MOV.U32 R12, RZ, RZ, 0x1 ;  /* 0x00000001ff0c7424 */ /* 0x000fe400078e00ff */
[----:B-1----:R-:W-:-:S07]  /*11280*/  IMAD.MOV.U32 R13, RZ, RZ, RZ ;  /* 0x000000ffff0d7224 */ /* 0x002fce00078e00ff */
[----:B------:R-:W-:-:S07]  /*11290*/  LEPC R20, `(.L_x_971) ;  /* 0x000000001014794e */ /* 0x000fce0000000000 */
[----:B--2---:R-:W-:Y:S05]  /*112a0*/  CALL.ABS.NOINC R2 ;  /* 0x0000000002007343 */ /* 0x004fea0003c00000 */
.L_x_971:
[----:B------:R1:W2:Y:S01]  /*112b0*/  LDC.64 R2, c[0x4][R18] ;  /* 0x0100000012027b82 */ /* 0x0002a20000000a00 */
[----:B------:R-:W-:Y:S01]  /*112c0*/  ULDC.64 UR6, c[0x4][0xa8] ;  /* 0x01002a0000067ab9 */ /* 0x000fe20000000a00 */
[----:B------:R-:W-:Y:S01]  /*112d0*/  ULDC.64 UR8, c[0x4][0xb0] ;  /* 0x01002c0000087ab9 */ /* 0x000fe20000000a00 */
[----:B------:R-:W-:Y:S01]  /*112e0*/  ULDC.64 UR4, c[0x4][0x40] ;  /* 0x0100100000047ab9 */ /* 0x000fe20000000a00 */
        /* <DEDUP_REMOVED lines=11> */
.L_x_970:
[----:B------:R-:W-:Y:S01]  /*113a0*/  ULDC.64 UR4, c[0x0][0x9f8] ;  /* 0x00027e0000047ab9 */ /* 0x000fe20000000a00 */
[----:B------:R-:W-:Y:S01]  /*113b0*/  IMAD.U32 R5, RZ, RZ, UR43 ;  /* 0x0000002bff057e24 */ /* 0x000fe2000f8e00ff */
[----:B------:R-:W-:Y:S01]  /*113c0*/  ISETP.NE.U32.AND P0, PT, RZ, UR4, PT ;  /* 0x00000004ff007c0c */ /* 0x000fe2000bf05070 */
[----:B------:R-:W-:Y:S01]  /*113d0*/  IMAD.U32 R0, RZ, RZ, UR43 ;  /* 0x0000002bff007e24 */ /* 0x000fe2000f8e00ff */
[----:B------:R-:W1:Y:S01]  /*113e0*/  LDC R4, c[0x0][0x428] ;  /* 0x00010a00ff047b82 */ /* 0x000e620000000800 */
[----:B------:R-:W2:Y:S01]  /*113f0*/  S2R R18, SR_TID.X ;  /* 0x0000000000127919 */ /* 0x000ea20000002100 */
[----:B------:R-:W-:-:S13]  /*11400*/  ISETP.NE.AND.EX P0, PT, RZ, UR5, PT, P0 ;  /* 0x00000005ff007c0c */ /* 0x000fda000bf05300 */
[----:B------:R-:W3:Y:S02]  /*11410*/  @P0 LDC.64 R2, c[0x0][0x9f8] ;  /* 0x00027e00ff020b82 */ /* 0x000ee40000000a00 */
[----:B---3--:R-:W-:-:S05]  /*11420*/  @P0 IMAD.WIDE R2, R5, 0x4, R2 ;  /* 0x0000000405020825 */ /* 0x008fca00078e0202 */
[----:B------:R3:W4:Y:S01]  /*11430*/  @P0 LDG.E R0, desc[UR60][R2.64] ;  /* 0x0000003c02000981 */ /* 0x000722000c1e1900 */
[----:B-1----:R-:W-:Y:S01]  /*11440*/  ISETP.NE.AND P0, PT, R4, 0x1, PT ;  /* 0x000000010400780c */ /* 0x002fe20003f05270 */
[----:B------:R-:W-:Y:S01]  /*11450*/  IMAD.U32 R4, RZ, RZ, UR42 ;  /* 0x0000002aff047e24 */ /* 0x000fe2000f8e00ff */
[----:B--2---:R-:W-:Y:S01]  /*11460*/  LOP3.LUT R18, R18, 0x1f, RZ, 0xc0, !PT ;  /* 0x0000001f12127812 */ /* 0x004fe200078ec0ff */
[----:B------:R-:W-:Y:S01]  /*11470*/  UMOV UR40, URZ ;  /* 0x0000003f00287c82 */ /* 0x000fe20008000000 */
[----:B------:R-:W-:Y:S01]  /*11480*/  UMOV UR8, 0x40 ;  /* 0x0000004000087882 */ /* 0x000fe20000000000 */
[----:B------:R-:W-:Y:S01]  /*11490*/  UMOV UR9, UR41 ;  /* 0x0000002900097c82 */ /* 0x000fe20008000000 */
[----:B------:R-:W-:Y:S01]  /*114a0*/  ISETP.NE.AND P1, PT, R18, RZ, PT ;  /* 0x000000ff1200720c */ /* 0x000fe20003f25270 */
[----:B------:R-:W-:Y:S01]  /*114b0*/  UMOV UR10, UR42 ;  /* 0x0000002a000a7c82 */ /* 0x000fe20008000000 */
[----:B------:R-:W-:Y:S01]  /*114c0*/  UMOV UR11, UR43 ;  /* 0x0000002b000b7c82 */ /* 0x000fe20008000000 */
[----:B---3--:R-:W1:Y:S01]  /*114d0*/  LDC.64 R2, c[0x0][0x3f8] ;  /* 0x0000fe00ff027b82 */ /* 0x008e620000000a00 */
[----:B------:R-:W-:Y:S01]  /*114e0*/  UMOV UR12, 0x80 ;  /* 0x00000080000c7882 */ /* 0x000fe20000000000 */
[----:B------:R-:W-:Y:S01]  /*114f0*/  UMOV UR13, UR41 ;  /* 0x00000029000d7c82 */ /* 0x000fe20008000000 */
[----:B------:R-:W-:Y:S01]  /*11500*/  UMOV UR14, UR42 ;  /* 0x0000002a000e7c82 */ /* 0x000fe20008000000 */
[----:B------:R-:W-:Y:S01]  /*11510*/  UMOV UR15, UR43 ;  /* 0x0000002b000f7c82 */ /* 0x000fe20008000000 */
[----:B------:R-:W-:-:S03]  /*11520*/  UMOV UR6, 0xffffffff ;  /* 0xffffffff00067882 */ /* 0x000fc60000000000 */
[----:B------:R-:W2:Y:S02]  /*11530*/  @P0 LDC R5, c[0x0][0x42c] ;  /* 0x00010b00ff050b82 */ /* 0x000ea40000000800 */
[----:B------:R-:W-:-:S05]  /*11540*/  VOTEU.ALL UP1, P1 ;  /* 0x00000000003f7886 */ /* 0x000fca0000820000 */
[----:B------:R-:W-:Y:S01]  /*11550*/  @!UP1 UIADD3 UR4, UP0, UR44, 0x270, URZ ;  /* 0x000002702c049890 */ /* 0x000fe2000ff1e03f */
[----:B------:R-:W3:Y:S03]  /*11560*/  @P0 LDC R6, c[0x0][0x430] ;  /* 0x00010c00ff060b82 */ /* 0x000ee60000000800 */
[----:B------:R-:W-:-:S09]  /*11570*/  @!UP1 UIADD3.X UR5, URZ, UR45, URZ, UP0, !UPT ;  /* 0x0000002d3f059290 */ /* 0x000fd200087fe43f */
[----:B------:R1:W-:Y:S01]  /*11580*/  @!UP1 UTMAPF.L2.4D [UR40], [UR4] ;  /* 0x00000028040095b8 */ /* 0x0003e20008018000 */
[----:B--2---:R-:W-:Y:S01]  /*11590*/  @P0 IMAD.HI.U32 R5, R5, UR42, RZ ;  /* 0x0000002a05050c27 */ /* 0x004fe2000f8e00ff */
[----:B------:R2:W-:Y:S04]  /*115a0*/  @!UP1 UTMAPF.L2.4D [UR8], [UR4] ;  /* 0x00000008040095b8 */ /* 0x0005e80008018000 */
[----:B---3--:R-:W-:Y:S01]  /*115b0*/  @P0 SHF.R.U32.HI R4, RZ, R6, R5 ;  /* 0x00000006ff040219 */ /* 0x008fe20000011605 */
[----:B------:R-:W-:Y:S01]  /*115c0*/  IMAD.U32 R5, RZ, RZ, UR46 ;  /* 0x0000002eff057e24 */ /* 0x000fe2000f8e00ff */
[----:B-1----:R-:W-:Y:S01]  /*115d0*/  ISETP.NE.U32.AND P0, PT, R2, RZ, PT ;  /* 0x000000ff0200720c */ /* 0x002fe20003f05070 */
[----:B------:R2:W-:Y:S02]  /*115e0*/  @!UP1 UTMAPF.L2.4D [UR12], [UR4] ;  /* 0x0000000c040095b8 */ /* 0x0005e40008018000 */
[----:B------:R-:W-:Y:S01]  /*115f0*/  VIADD R5, R5, 0xffffffff ;  /* 0xffffffff05057836 */ /* 0x000fe20000000000 */
[----:B------:R-:W-:-:S04]  /*11600*/  ISETP.NE.AND.EX P0, PT, R3, RZ, PT, P0 ;  /* 0x000000ff0300720c */ /* 0x000fc80003f05300 */
[----:B----4-:R-:W-:Y:S01]  /*11610*/  SEL R6, R0, RZ, !P0 ;  /* 0x000000ff00067207 */ /* 0x010fe20004000000 */
[----:B--2---:R-:W-:Y:S08]  /*11620*/  BRA.DIV UR6, `(.L_x_972) ;  /* 0x0000002a06387947 */ /* 0x004ff0000b800000 */
.L_x_1023:
[----:B------:R-:W-:Y:S01]  /*11630*/  UMOV UR4, 0xffffffff ;  /* 0xffffffff00047882 */ /* 0x000fe20000000000 */
[----:B------:R-:W-:Y:S02]  /*11640*/  SHF.R.S32.HI R18, RZ, 0x1f, R0 ;  /* 0x0000001fff127819 */ /* 0x000fe40000011400 */
[----:B------:R-:W-:Y:S05]  /*11650*/  BRA.DIV UR4, `(.L_x_973) ;  /* 0x0000002a04587947 */ /* 0x000fea000b800000 */
[----:B------:R-:W-:-:S13]  /*11660*/  ELECT P6, URZ, PT ;  /* 0x00000000003f782f */ /* 0x000fda00038c0000 */
.L_x_1026:
[----:B------:R-:W-:Y:S05]  /*11670*/  @!P6 BRA `(.L_x_974) ;  /* 0x0000000000f8e947 */ /* 0x000fea0003800000 */
[----:B------:R-:W-:Y:S01]  /*11680*/  IMAD.MOV.U32 R6, RZ, RZ, R0 ;  /* 0x000000ffff067224 */ /* 0x000fe200078e0000 */
[----:B------:R-:W-:Y:S06]  /*11690*/  @!P0 BRA `(.L_x_975) ;  /* 0x0000000000488947 */ /* 0x000fec0003800000 */
[----:B------:R-:W1:Y:S01]  /*116a0*/  LDC R11, c[0x0][0x41c] ;  /* 0x00010700ff0b7b82 */ /* 0x000e620000000800 */
[----:B------:R-:W-:Y:S01]  /*116b0*/  IMAD.MOV.U32 R10, RZ, RZ, R5 ;  /* 0x000000ffff0a7224 */ /* 0x000fe200078e0005 */
[----:B------:R-:W-:Y:S02]  /*116c0*/  ULDC.64 UR4, c[0x0][0x408] ;  /* 0x0001020000047ab9 */ /* 0x000fe40000000a00 */
[----:B------:R-:W-:-:S04]  /*116d0*/  IMAD R9, R18, UR4, RZ ;  /* 0x0000000412097c24 */ /* 0x000fc8000f8e02ff */
[----:B------:R-:W-:Y:S01]  /*116e0*/  IMAD R9, R0, UR5, R9 ;  /* 0x0000000500097c24 */ /* 0x000fe2000f8e0209 */
[----:B-1----:R-:W-:-:S13]  /*116f0*/  ISETP.NE.AND P2, PT, R11, 0x1, PT ;  /* 0x000000010b00780c */ /* 0x002fda0003f45270 */
[----:B------:R-:W1:Y:S02]  /*11700*/  @P2 LDC.64 R6, c[0x0][0x420] ;  /* 0x00010800ff062b82 */ /* 0x000e640000000a00 */
[----:B-1----:R-:W-:-:S05]  /*11710*/  @P2 IMAD.HI.U32 R6, R5, R6, RZ ;  /* 0x0000000605062227 */ /* 0x002fca00078e00ff */
[----:B------:R-:W-:-:S04]  /*11720*/  @P2 SHF.R.U32.HI R10, RZ, R7, R6 ;  /* 0x00000007ff0a2219 */ /* 0x000fc80000011606 */
[--C-:B------:R-:W-:Y:S01]  /*11730*/  SHF.R.S32.HI R7, RZ, 0x1f, R10.reuse ;  /* 0x0000001fff077819 */ /* 0x100fe2000001140a */
[----:B------:R-:W-:-:S04]  /*11740*/  IMAD.MOV.U32 R6, RZ, RZ, R10 ;  /* 0x000000ffff067224 */ /* 0x000fc800078e000a */
[----:B------:R-:W-:-:S04]  /*11750*/  IMAD.WIDE.U32 R6, R0, UR4, R6 ;  /* 0x0000000400067c25 */ /* 0x000fc8000f8e0006 */
[----:B------:R-:W-:Y:S01]  /*11760*/  IMAD.IADD R7, R7, 0x1, R9 ;  /* 0x0000000107077824 */ /* 0x000fe200078e0209 */
[----:B------:R-:W-:-:S04]  /*11770*/  LEA R8, P2, R6, R2, 0x2 ;  /* 0x0000000206087211 */ /* 0x000fc800078410ff */
[----:B------:R-:W-:-:S05]  /*11780*/  LEA.HI.X R9, R6, R3, R7, 0x2, P2 ;  /* 0x0000000306097211 */ /* 0x000fca00010f1407 */
[----:B------:R1:W5:Y:S01]  /*11790*/  LDG.E R6, desc[UR60][R8.64] ;  /* 0x0000003c08067981 */ /* 0x000362000c1e1900 */
[----:B------:R-:W-:-:S04]  /*117a0*/  IMAD.MOV R10, RZ, RZ, -R10 ;  /* 0x000000ffff0a7224 */ /* 0x000fc800078e0a0a */
[----:B------:R-:W-:-:S07]  /*117b0*/  IMAD R5, R11, R10, R5 ;  /* 0x0000000a0b057224 */ /* 0x000fce00078e0205 */
.L_x_975:
[----:B------:R-:W2:Y:S01]  /*117c0*/  S2R R7, SR_TID.X ;  /* 0x0000000000077919 */ /* 0x000ea20000002100 */
[----:B-1----:R-:W-:Y:S02]  /*117d0*/  LEA R8, R16, UR38, 0x3 ;  /* 0x0000002610087c11 */ /* 0x002fe4000f8e18ff */
[----:B--2---:R-:W-:Y:S02]  /*117e0*/  LOP3.LUT R9, R7, 0x7f, RZ, 0xc0, !PT ;  /* 0x0000007f07097812 */ /* 0x004fe400078ec0ff */
[----:B------:R-:W-:Y:S02]  /*117f0*/  SHF.L.U32 R7, R17, 0x1f, RZ ;  /* 0x0000001f11077819 */ /* 0x000fe400000006ff */
[----:B------:R-:W-:Y:S02]  /*11800*/  ISETP.NE.AND P3, PT, R9, RZ, PT ;  /* 0x000000ff0900720c */ /* 0x000fe40003f65270 */
[----:B------:R-:W1:Y:S02]  /*11810*/  SYNCS.PHASECHK.TRANS64.TRYWAIT P2, [R8+URZ+0x30840], R7 ;  /* 0x03084007080075a7 */ /* 0x000e64000804017f */
[----:B-1----:R-:W-:Y:S09]  /*11820*/  @!P2 BRA `(.L_x_976) ;  /* 0x000000280004a947 */ /* 0x002ff20003800000 */
.L_x_1027:
        /* <DEDUP_REMOVED lines=8> */
.L_x_977:
        /* <DEDUP_REMOVED lines=10> */
[----:B------:R-:W-:-:S03]  /*11950*/  UMOV UR16, 0x40 ;  /* 0x0000004000107882 */ /* 0x000fc60000000000 */
[----:B------:R-:W-:Y:S02]  /*11960*/  UIMAD UR8, UR8, 0x9000, UR38 ;  /* 0x00009000080878a4 */ /* 0x000fe4000f8e0226 */
[----:B------:R-:W-:Y:S02]  /*11970*/  UIADD3 UR9, UR9, 0x30830, URZ ;  /* 0x0003083009097890 */ /* 0x000fe4000fffe03f */
[----:B------:R-:W-:Y:S02]  /*11980*/  UIMAD UR11, UR11, 0x60, URZ ;  /* 0x000000600b0b78a4 */ /* 0x000fe4000f8e023f */
        /* <DEDUP_REMOVED lines=13> */
.L_x_974:
[----:B------:R-:W-:Y:S05]  /*11a60*/  WARPSYNC.ALL ;  /* 0x0000000000007948 */ /* 0x000fea0003800000 */
[----:B------:R-:W-:Y:S01]  /*11a70*/  BAR.SYNC.DEFER_BLOCKING 0x8, 0x120 ;  /* 0x0204800000007b1d */ /* 0x000fe20000010000 */
[----:B------:R-:W-:Y:S01]  /*11a80*/  ELECT P2, URZ, PT ;  /* 0x00000000003f782f */ /* 0x000fe20003840000 */
[----:B------:R-:W-:Y:S02]  /*11a90*/  UIADD3 UR47, UR47, 0x1, URZ ;  /* 0x000000012f2f7890 */ /* 0x000fe4000fffe03f */
[----:B------:R-:W-:Y:S02]  /*11aa0*/  UIADD3 UR4, UP0, UR44, 0x270, URZ ;  /* 0x000002702c047890 */ /* 0x000fe4000ff1e03f */
[----:B------:R-:W-:-:S02]  /*11ab0*/  ULEA.HI UR5, UR47, UR47, URZ, 0x1 ;  /* 0x0000002f2f057291 */ /* 0x000fc4000f8f083f */
[----:B------:R-:W-:Y:S02]  /*11ac0*/  UIADD3 UR8, UR38, 0x12400, URZ ;  /* 0x0001240026087890 */ /* 0x000fe4000fffe03f */
[----:B------:R-:W-:Y:S02]  /*11ad0*/  ULOP3.LUT UR5, UR5, 0xfffffffe, URZ, 0xc0, !UPT ;  /* 0xfffffffe05057892 */ /* 0x000fe4000f8ec03f */
[----:B------:R-:W-:Y:S02]  /*11ae0*/  UIADD3 UR9, UR38, 0x30800, URZ ;  /* 0x0003080026097890 */ /* 0x000fe4000fffe03f */
[----:B-1----:R-:W-:Y:S01]  /*11af0*/  @P2 IMAD.MOV.U32 R7, RZ, RZ, 0xc000 ;  /* 0x0000c000ff072424 */ /* 0x002fe200078e00ff */
[----:B------:R-:W-:Y:S02]  /*11b00*/  UIADD3 UR14, UR47, -UR5, URZ ;  /* 0x800000052f0e7290 */ /* 0x000fe4000fffe03f */
[----:B------:R-:W-:Y:S02]  /*11b10*/  UIADD3.X UR5, URZ, UR45, URZ, UP0, !UPT ;  /* 0x0000002d3f057290 */ /* 0x000fe400087fe43f */
[----:B------:R-:W-:-:S02]  /*11b20*/  UIADD3 UR24, UR38, 0x16400, URZ ;  /* 0x0001640026187890 */ /* 0x000fc4000fffe03f */
[----:B------:R-:W-:Y:S01]  /*11b30*/  UIADD3 UR16, UR38, 0x1a400, URZ ;  /* 0x0001a40026107890 */ /* 0x000fe2000fffe03f */
[----:B------:R-:W-:Y:S01]  /*11b40*/  UMOV UR11, UR41 ;  /* 0x00000029000b7c82 */ /* 0x000fe20008000000 */
[----:B------:R1:W-:Y:S01]  /*11b50*/  @P2 SYNCS.ARRIVE.TRANS64 RZ, [UR38+0x30800], R7 ;  /* 0x03080007ffff29a7 */ /* 0x0003e20008000026 */
[----:B------:R-:W-:Y:S01]  /*11b60*/  UMOV UR12, UR42 ;  /* 0x0000002a000c7c82 */ /* 0x000fe20008000000 */
[----:B------:R-:W-:Y:S01]  /*11b70*/  UMOV UR13, UR43 ;  /* 0x0000002b000d7c82 */ /* 0x000fe20008000000 */
[----:B------:R-:W-:Y:S01]  /*11b80*/  UMOV UR6, 0x0 ;  /* 0x0000000000067882 */ /* 0x000fe20000000000 */
[----:B------:R-:W-:Y:S01]  /*11b90*/  UMOV UR7, 0x12f00000 ;  /* 0x12f0000000077882 */ /* 0x000fe20000000000 */
[----:B------:R-:W-:Y:S01]  /*11ba0*/  UMOV UR10, URZ ;  /* 0x0000003f000a7c82 */ /* 0x000fe20008000000 */
[----:B------:R-:W-:Y:S01]  /*11bb0*/  UMOV UR27, UR41 ;  /* 0x00000029001b7c82 */ /* 0x000fe20008000000 */
[----:B------:R-:W-:Y:S01]  /*11bc0*/  UMOV UR28, UR42 ;  /* 0x0000002a001c7c82 */ /* 0x000fe20008000000 */
[----:B-1----:R-:W-:Y:S01]  /*11bd0*/  IMAD.U32 R7, RZ, RZ, UR14 ;  /* 0x0000000eff077e24 */ /* 0x002fe2000f8e00ff */
[----:B------:R-:W-:Y:S01]  /*11be0*/  UMOV UR29, UR43 ;  /* 0x0000002b001d7c82 */ /* 0x000fe20008000000 */
[----:B------:R-:W-:Y:S01]  /*11bf0*/  UMOV UR26, 0x40 ;  /* 0x00000040001a7882 */ /* 0x000fe20000000000 */
[----:B------:R-:W-:Y:S01]  /*11c00*/  UMOV UR25, UR9 ;  /* 0x0000000900197c82 */ /* 0x000fe20008000000 */
[----:B------:R-:W-:Y:S01]  /*11c10*/  UMOV UR19, UR41 ;  /* 0x0000002900137c82 */ /* 0x000fe20008000000 */
[----:B------:R-:W-:Y:S01]  /*11c20*/  SHF.L.U32 R7, R7, 0x1f, RZ ;  /* 0x0000001f07077819 */ /* 0x000fe200000006ff */
[----:B------:R-:W-:Y:S01]  /*11c30*/  UMOV UR20, UR42 ;  /* 0x0000002a00147c82 */ /* 0x000fe20008000000 */
[----:B------:R-:W-:Y:S01]  /*11c40*/  UMOV UR21, UR43 ;  /* 0x0000002b00157c82 */ /* 0x000fe20008000000 */
[----:B------:R-:W-:Y:S01]  /*11c50*/  UMOV UR18, 0x80 ;  /* 0x0000008000127882 */ /* 0x000fe20000000000 */
[----:B------:R1:W-:Y:S01]  /*11c60*/  UTMALDG.4D [UR8], [UR4], desc[UR6] ;  /* 0x00000608040075b4 */ /* 0x0003e20008019000 */
[----:B------:R-:W-:Y:S01]  /*11c70*/  UMOV UR17, UR9 ;  /* 0x0000000900117c82 */ /* 0x000fe20008000000 */
[----:B------:R1:W-:Y:S01]  /*11c80*/  UTMALDG.4D [UR24], [UR4], desc[UR6] ;  /* 0x00000618040075b4 */ /* 0x0003e20008019000 */
[----:B------:R1:W-:Y:S01]  /*11c90*/  UTMALDG.4D [UR16], [UR4], desc[UR6] ;  /* 0x00000610040075b4 */ /* 0x0003e20008019000 */
[----:B------:R-:W2:Y:S02]  /*11ca0*/  SYNCS.PHASECHK.TRANS64.TRYWAIT P2, [UR38+0x30820], R7 ;  /* 0x03082007ff0075a7 */ /* 0x000ea40008040166 */
[----:B-12---:R-:W-:Y:S05]  /*11cb0*/  @!P2 BRA `(.L_x_978) ;  /* 0x0000002000f4a947 */ /* 0x006fea0003800000 */
.L_x_1028:
[----:B------:R-:W-:-:S04]  /*11cc0*/  UIADD3 UR4, UR46, -0x2, URZ ;  /* 0xfffffffe2e047890 */ /* 0x000fc8000fffe03f */
[----:B------:R-:W-:-:S06]  /*11cd0*/  UISETP.GE.AND UP0, UPT, UR4, UR39, UPT ;  /* 0x000000270400728c */ /* 0x000fcc000bf06270 */
[----:B------:R-:W-:-:S13]  /*11ce0*/  PLOP3.LUT P2, PT, PT, PT, UP0, 0x80, 0x0 ;  /* 0x000000000000781c */ /* 0x000fda0003f4f008 */
[----:B------:R-:W-:Y:S05]  /*11cf0*/  @!P2 BRA `(.L_x_979) ;  /* 0x000000140088a947 */ /* 0x000fea0003800000 */
[----:B-1----:R-:W-:Y:S01]  /*11d00*/  IMAD R8, RZ, RZ, -UR46 ;  /* 0x8000002eff087e24 */ /* 0x002fe2000f8e02ff */
[----:B------:R-:W-:Y:S01]  /*11d10*/  LOP3.LUT R11, RZ, UR39, RZ, 0x33, !PT ;  /* 0x00000027ff0b7c12 */ /* 0x000fe2000f8e33ff */
[----:B------:R-:W-:-:S03]  /*11d20*/  ULDC.64 UR36, c[0x0][0x408] ;  /* 0x0001020000247ab9 */ /* 0x000fc60000000a00 */
[----:B------:R-:W-:-:S05]  /*11d30*/  VIADDMNMX R11, R8, 0x1, R11, !PT ;  /* 0x00000001080b7846 */ /* 0x000fca000780010b */
[----:B------:R-:W-:-:S05]  /*11d40*/  VIADD R7, R11, UR46 ;  /* 0x0000002e0b077c36 */ /* 0x000fca0008000000 */
[----:B------:R-:W-:-:S04]  /*11d50*/  LOP3.LUT R7, R7, 0x1, RZ, 0xc0, !PT ;  /* 0x0000000107077812 */ /* 0x000fc800078ec0ff */
[----:B------:R-:W-:Y:S01]  /*11d60*/  ISETP.NE.U32.AND P2, PT, R7, 0x1, PT ;  /* 0x000000010700780c */ /* 0x000fe20003f45070 */
[----:B------:R-:W-:-:S12]  /*11d70*/  IMAD.U32 R7, RZ, RZ, UR4 ;  /* 0x00000004ff077e24 */ /* 0x000fd8000f8e00ff */
        /* <DEDUP_REMOVED lines=27> */
.L_x_983:
[----:B-1----:R-:W1:Y:S01]  /*11f30*/  S2R R2, SR_TID.X ;  /* 0x0000000000027919 */ /* 0x002e620000002100 */
[----:B------:R-:W-:Y:S02]  /*11f40*/  LEA R3, R10, UR38, 0x3 ;  /* 0x000000260a037c11 */ /* 0x000fe4000f8e18ff */
[----:B-1----:R-:W-:Y:S02]  /*11f50*/  LOP3.LUT R9, R2, 0x7f, RZ, 0xc0, !PT ;  /* 0x0000007f02097812 */ /* 0x002fe400078ec0ff */
[----:B------:R-:W-:Y:S02]  /*11f60*/  SHF.L.U32 R2, R12, 0x1f, RZ ;  /* 0x0000001f0c027819 */ /* 0x000fe400000006ff */
[----:B------:R-:W-:Y:S02]  /*11f70*/  ISETP.NE.AND P2, PT, R9, RZ, PT ;  /* 0x000000ff0900720c */ /* 0x000fe40003f45270 */
[----:B------:R-:W1:Y:S02]  /*11f80*/  SYNCS.PHASECHK.TRANS64.TRYWAIT P3, [R3+URZ+0x30840], R2 ;  /* 0x03084002030075a7 */ /* 0x000e64000806017f */
[----:B-1----:R-:W-:Y:S09]  /*11f90*/  @!P3 BRA `(.L_x_984) ;  /* 0x000000200054b947 */ /* 0x002ff20003800000 */
.L_x_1029:
        /* <DEDUP_REMOVED lines=8> */
.L_x_985:
[----:B------:R-:W-:Y:S01]  /*12020*/  R2UR UR8, R10 ;  /* 0x000000000a0872ca */ /* 0x000fe200000e0000 */
[----:B------:R-:W-:Y:S01]  /*12030*/  UIADD3 UR4, UP0, UR44, 0x370, URZ ;  /* 0x000003702c047890 */ /* 0x000fe2000ff1e03f */
[----:B------:R-:W-:Y:S01]  /*12040*/  R2UR UR9, R3 ;  /* 0x00000000030972ca */ /* 0x000fe200000e0000 */
[----:B------:R-:W-:Y:S01]  /*12050*/  UIADD3 UR19, UR38, 0x30800, URZ ;  /* 0x0003080026137890 */ /* 0x000fe2000fffe03f */
[----:B------:R-:W-:Y:S01]  /*12060*/  R2UR UR11, R7 ;  /* 0x00000000070b72ca */ /* 0x000fe200000e0000 */
[----:B------:R-:W-:Y:S01]  /*12070*/  UIADD3.X UR5, URZ, UR45, URZ, UP0, !UPT ;  /* 0x0000002d3f057290 */ /* 0x000fe200087fe43f */
[----:B------:R-:W-:Y:S01]  /*12080*/  R2UR UR12, R4 ;  /* 0x00000000040c72ca */ /* 0x000fe200000e0000 */
[----:B------:R-:W-:Y:S01]  /*12090*/  UMOV UR10, URZ ;  /* 0x0000003f000a7c82 */ /* 0x000fe20008000000 */
[----:B-----5:R-:W-:Y:S01]  /*120a0*/  R2UR UR13, R8 ;  /* 0x00000000080d72ca */ /* 0x020fe200000e0000 */
[----:B------:R-:W-:Y:S01]  /*120b0*/  UMOV UR6, 0x0 ;  /* 0x0000000000067882 */ /* 0x000fe20000000000 */
[----:B------:R-:W-:Y:S01]  /*120c0*/  UMOV UR7, 0x14f00000 ;  /* 0x14f0000000077882 */ /* 0x000fe20000000000 */
[----:B------:R-:W-:Y:S01]  /*120d0*/  UMOV UR17, 0x40 ;  /* 0x0000004000117882 */ /* 0x000fe20000000000 */
[----:B------:R-:W-:Y:S01]  /*120e0*/  UMOV UR18, 0x80 ;  /* 0x0000008000127882 */ /* 0x000fe20000000000 */
[----:B------:R-:W-:Y:S01]  /*120f0*/  UIMAD UR8, UR8, 0x9000, UR38 ;  /* 0x00009000080878a4 */ /* 0x000fe2000f8e0226 */
[----:B-1----:R-:W-:Y:S01]  /*12100*/  SHF.L.U32 R3, R17, 0x1f, RZ ;  /* 0x0000001f11037819 */ /* 0x002fe200000006ff */
[----:B------:R-:W-:Y:S01]  /*12110*/  UIADD3 UR9, UR9, 0x30830, URZ ;  /* 0x0003083009097890 */ /* 0x000fe2000fffe03f */
[----:B------:R-:W-:Y:S01]  /*12120*/  LEA R2, R16, UR19, 0x3 ;  /* 0x0000001310027c11 */ /* 0x000fe2000f8e18ff */
[----:B------:R-:W-:-:S02]  /*12130*/  UIMAD UR11, UR11, 0x60, URZ ;  /* 0x000000600b0b78a4 */ /* 0x000fc4000f8e023f */
        /* <DEDUP_REMOVED lines=13> */
.L_x_1030:
[----:B------:R-:W-:Y:S05]  /*12210*/  @P2 BRA `(.L_x_987) ;  /* 0x0000000000202947 */ /* 0x000fea0003800000 */
[----:B------:R-:W2:Y:S01]  /*12220*/  S2R R9, SR_TID.X ;  /* 0x0000000000097919 */ /* 0x000ea20000002100 */
[----:B-1----:R-:W-:Y:S01]  /*12230*/  LEA R2, R16, UR38, 0x3 ;  /* 0x0000002610027c11 */ /* 0x002fe2000f8e18ff */
[----:B------:R-:W-:-:S04]  /*12240*/  IMAD.MOV.U32 R3, RZ, RZ, 0x9000 ;  /* 0x00009000ff037424 */ /* 0x000fc800078e00ff */
[----:B------:R3:W-:Y:S01]  /*12250*/  SYNCS.ARRIVE.TRANS64 RZ, [R2+URZ+0x30850], R3 ;  /* 0x0308500302ff79a7 */ /* 0x0007e2000800003f */
[----:B--2---:R-:W-:-:S04]  /*12260*/  LOP3.LUT R9, R9, 0x1f, RZ, 0xc0, !PT ;  /* 0x0000001f09097812 */ /* 0x004fc800078ec0ff */
[----:B------:R-:W-:-:S13]  /*12270*/  ISETP.NE.AND P2, PT, R9, RZ, PT ;  /* 0x000000ff0900720c */ /* 0x000fda0003f45270 */
[----:B---3--:R-:W-:Y:S05]  /*12280*/  @!P2 BRA `(.L_x_987) ;  /* 0x000000000004a947 */ /* 0x008fea0003800000 */
[----:B------:R-:W-:Y:S01]  /*12290*/  BPT.TRAP 0x1 ;  /* 0x000000040000795c */ /* 0x000fe20000300000 */
.L_x_987:
        /* <DEDUP_REMOVED lines=10> */
[----:B------:R-:W-:-:S02]  /*12340*/  IMAD.MOV.U32 R6, RZ, RZ, R8 ;  /* 0x000000ffff067224 */ /* 0x000fc400078e0008 */
[----:B------:R-:W-:Y:S01]  /*12350*/  IMAD.MOV.U32 R5, RZ, RZ, R7 ;  /* 0x000000ffff057224 */ /* 0x000fe200078e0007 */
[----:B------:R-:W-:Y:S02]  /*12360*/  UIMAD UR15, UR9, 0x9000, UR38 ;  /* 0x00009000090f78a4 */ /* 0x000fe4000f8e0226 */
[----:B------:R-:W-:Y:S02]  /*12370*/  ULEA UR9, UR9, UR38, 0x3 ;  /* 0x0000002609097291 */ /* 0x000fe4000f8e183f */
[----:B------:R-:W-:Y:S02]  /*12380*/  UIMAD UR11, UR11, 0x60, URZ ;  /* 0x000000600b0b78a4 */ /* 0x000fe4000f8e023f */
[----:B------:R-:W-:Y:S02]  /*12390*/  UIADD3 UR8, UR15, 0x400, URZ ;  /* 0x000004000f087890 */ /* 0x000fe4000fffe03f */
[----:B------:R-:W-:Y:S02]  /*123a0*/  UIADD3 UR9, UR9, 0x30850, URZ ;  /* 0x0003085009097890 */ /* 0x000fe4000fffe03f */
[----:B------:R-:W-:-:S02]  /*123b0*/  UIADD3 UR14, UR15, 0x3400, URZ ;  /* 0x000034000f0e7890 */ /* 0x000fc4000fffe03f */
        /* <DEDUP_REMOVED lines=10> */
.L_x_982:
[----:B------:R-:W-:Y:S05]  /*12460*/  BSYNC B0 ;  /* 0x0000000000007941 */ /* 0x000fea0003800000 */
.L_x_981:
[----:B------:R-:W-:Y:S01]  /*12470*/  UIADD3 UR4, UR46, -0x3, URZ ;  /* 0xfffffffd2e047890 */ /* 0x000fe2000fffe03f */
[----:B------:R-:W-:Y:S02]  /*12480*/  IMAD.MOV.U32 R16, RZ, RZ, R10 ;  /* 0x000000ffff107224 */ /* 0x000fe400078e000a */
[----:B------:R-:W-:-:S03]  /*12490*/  IMAD.MOV.U32 R17, RZ, RZ, R12 ;  /* 0x000000ffff117224 */ /* 0x000fc600078e000c */
[----:B------:R-:W-:-:S07]  /*124a0*/  IMAD.U32 R7, RZ, RZ, UR4 ;  /* 0x00000004ff077e24 */ /* 0x000fce000f8e00ff */
.L_x_980:
[----:B------:R-:W-:Y:S01]  /*124b0*/  ULOP3.LUT UR4, URZ, UR46, URZ, 0x33, !UPT ;  /* 0x0000002e3f047292 */ /* 0x000fe2000f8e333f */
[----:B------:R-:W-:Y:S01]  /*124c0*/  VIADD R11, R11, 0xfffffffe ;  /* 0xfffffffe0b0b7836 */ /* 0x000fe20000000000 */
[----:B------:R-:W-:Y:S04]  /*124d0*/  BSSY B0, `(.L_x_979) ;  /* 0x00000e4000007945 */ /* 0x000fe80003800000 */
[----:B------:R-:W-:-:S13]  /*124e0*/  ISETP.NE.AND P2, PT, R11, UR4, PT ;  /* 0x000000040b007c0c */ /* 0x000fda000bf45270 */
[----:B------:R-:W-:Y:S05]  /*124f0*/  @!P2 BRA `(.L_x_988) ;  /* 0x0000000c0084a947 */ /* 0x000fea0003800000 */
[----:B------:R-:W-:-:S07]  /*12500*/  IMAD.MOV.U32 R8, RZ, RZ, R6 ;  /* 0x000000ffff087224 */ /* 0x000fce00078e0006 */
.L_x_1003:
[----:B------:R-:W-:Y:S01]  /*12510*/  VIADD R10, R16, 0x1 ;  /* 0x00000001100a7836 */ /* 0x000fe20000000000 */
[----:B------:R-:W-:Y:S05]  /*12520*/  YIELD ;  /* 0x0000000000007946 */ /* 0x000fea0003800000 */
[----:B------:R-:W-:Y:S01]  /*12530*/  ISETP.NE.AND P2, PT, R10, 0x2, PT ;  /* 0x000000020a00780c */ /* 0x000fe20003f45270 */
[----:B------:R-:W-:Y:S03]  /*12540*/  BSSY B1, `(.L_x_989) ;  /* 0x000006b000017945 */ /* 0x000fe60003800000 */
[----:B-1----:R-:W-:-:S02]  /*12550*/  SEL R2, RZ, 0x1, P2 ;  /* 0x00000001ff027807 */ /* 0x002fc40001000000 */
[----:B------:R-:W-:Y:S02]  /*12560*/  SEL R10, R10, RZ, P2 ;  /* 0x000000ff0a0a7207 */ /* 0x000fe40001000000 */
[----:B------:R-:W-:Y:S01]  /*12570*/  LOP3.LUT R11, R17, R2, RZ, 0x3c, !PT ;  /* 0x00000002110b7212 */ /* 0x000fe200078e3cff */
[----:B------:R-:W-:Y:S06]  /*12580*/  @!P6 BRA `(.L_x_990) ;  /* 0x000000040098e947 */ /* 0x000fec0003800000 */
[----:B------:R-:W-:Y:S01]  /*12590*/  IMAD.MOV.U32 R12, RZ, RZ, R7 ;  /* 0x000000ffff0c7224 */ /* 0x000fe200078e0007 */
[----:B------:R-:W-:Y:S06]  /*125a0*/  @!P0 BRA `(.L_x_991) ;  /* 0x0000000000448947 */ /* 0x000fec0003800000 */
[----:B------:R-:W1:Y:S01]  /*125b0*/  LDC R9, c[0x0][0x41c] ;  /* 0x00010700ff097b82 */ /* 0x000e620000000800 */
        /* <DEDUP_REMOVED lines=11> */
[----:B------:R-:W-:-:S04]  /*12670*/  IMAD.WIDE.U32 R2, R0, UR36, R2 ;  /* 0x0000002400027c25 */ /* 0x000fc8000f8e0002 */
[----:B------:R-:W-:Y:S01]  /*12680*/  IMAD.IADD R13, R13, 0x1, R3 ;  /* 0x000000010d0d7824 */ /* 0x000fe200078e0203 */
[----:B-1----:R-:W-:-:S04]  /*12690*/  LEA R8, P2, R2, R8, 0x2 ;  /* 0x0000000802087211 */ /* 0x002fc800078410ff */
[----:B------:R-:W-:-:S05]  /*126a0*/  LEA.HI.X R9, R2, R9, R13, 0x2, P2 ;  /* 0x0000000902097211 */ /* 0x000fca00010f140d */
[----:B------:R1:W5:Y:S04]  /*126b0*/  LDG.E R8, desc[UR60][R8.64] ;  /* 0x0000003c08087981 */ /* 0x000368000c1e1900 */
.L_x_991:
[----:B------:R-:W1:Y:S01]  /*126c0*/  S2R R2, SR_TID.X ;  /* 0x0000000000027919 */ /* 0x000e620000002100 */
[----:B------:R-:W-:Y:S02]  /*126d0*/  LEA R3, R10, UR38, 0x3 ;  /* 0x000000260a037c11 */ /* 0x000fe4000f8e18ff */
[----:B-1----:R-:W-:Y:S02]  /*126e0*/  LOP3.LUT R9, R2, 0x7f, RZ, 0xc0, !PT ;  /* 0x0000007f02097812 */ /* 0x002fe400078ec0ff */
[----:B------:R-:W-:Y:S02]  /*126f0*/  SHF.L.U32 R2, R11, 0x1f, RZ ;  /* 0x0000001f0b027819 */ /* 0x000fe400000006ff */
[----:B------:R-:W-:Y:S02]  /*12700*/  ISETP.NE.AND P2, PT, R9, RZ, PT ;  /* 0x000000ff0900720c */ /* 0x000fe40003f45270 */
[----:B------:R-:W1:Y:S02]  /*12710*/  SYNCS.PHASECHK.TRANS64.TRYWAIT P3, [R3+URZ+0x30840], R2 ;  /* 0x03084002030075a7 */ /* 0x000e64000806017f */
[----:B-1----:R-:W-:Y:S09]  /*12720*/  @!P3 BRA `(.L_x_992) ;  /* 0x000000180098b947 */ /* 0x002ff20003800000 */
.L_x_1031:
        /* <DEDUP_REMOVED lines=8> */
.L_x_993:
        /* <DEDUP_REMOVED lines=14> */
[----:B------:R-:W-:Y:S01]  /*12890*/  SHF.L.U32 R17, R17, 0x1f, RZ ;  /* 0x0000001f11117819 */ /* 0x000fe200000006ff */
[----:B------:R-:W-:Y:S01]  /*128a0*/  UIADD3 UR9, UR9, 0x30830, URZ ;  /* 0x0003083009097890 */ /* 0x000fe2000fffe03f */
[----:B-1----:R-:W-:Y:S01]  /*128b0*/  LEA R2, R16, UR19, 0x3 ;  /* 0x0000001310027c11 */ /* 0x002fe2000f8e18ff */
        /* <DEDUP_REMOVED lines=14> */
.L_x_1032:
[----:B------:R-:W-:Y:S05]  /*129a0*/  @P2 BRA `(.L_x_995) ;  /* 0x00000000001c2947 */ /* 0x000fea0003800000 */
[----:B------:R-:W2:Y:S02]  /*129b0*/  S2R R3, SR_TID.X ;  /* 0x0000000000037919 */ /* 0x000ea40000002100 */
[----:B--2---:R-:W-:Y:S01]  /*129c0*/  LOP3.LUT R9, R3, 0x1f, RZ, 0xc0, !PT ;  /* 0x0000001f03097812 */ /* 0x004fe200078ec0ff */
[----:B------:R-:W-:-:S03]  /*129d0*/  IMAD.MOV.U32 R3, RZ, RZ, 0x9000 ;  /* 0x00009000ff037424 */ /* 0x000fc600078e00ff */
[----:B------:R-:W-:Y:S01]  /*129e0*/  ISETP.NE.AND P2, PT, R9, RZ, PT ;  /* 0x000000ff0900720c */ /* 0x000fe20003f45270 */
[----:B------:R2:W-:-:S12]  /*129f0*/  SYNCS.ARRIVE.TRANS64 RZ, [R2+URZ+0x50], R3 ;  /* 0x0000500302ff79a7 */ /* 0x0005d8000800003f */
[----:B--2---:R-:W-:Y:S05]  /*12a00*/  @!P2 BRA `(.L_x_995) ;  /* 0x000000000004a947 */ /* 0x004fea0003800000 */
[----:B------:R-:W-:Y:S01]  /*12a10*/  BPT.TRAP 0x1 ;  /* 0x000000040000795c */ /* 0x000fe20000300000 */
.L_x_995:
        /* <DEDUP_REMOVED lines=11> */
[----:B------:R-:W-:-:S02]  /*12ad0*/  IMAD.MOV.U32 R5, RZ, RZ, R12 ;  /* 0x000000ffff057224 */ /* 0x000fc400078e000c */
[----:B------:R-:W-:Y:S01]  /*12ae0*/  UIMAD UR8, UR8, 0x9000, UR38 ;  /* 0x00009000080878a4 */ /* 0x000fe2000f8e0226 */
[----:B------:R-:W-:Y:S01]  /*12af0*/  IMAD.MOV.U32 R6, RZ, RZ, R8 ;  /* 0x000000ffff067224 */ /* 0x000fe200078e0008 */
[----:B------:R-:W-:Y:S02]  /*12b00*/  UIMAD UR11, UR11, 0x60, URZ ;  /* 0x000000600b0b78a4 */ /* 0x000fe4000f8e023f */
[----:B------:R-:W-:Y:S02]  /*12b10*/  UIADD3 UR9, UR9, 0x50, URZ ;  /* 0x0000005009097890 */ /* 0x000fe4000fffe03f */
        /* <DEDUP_REMOVED lines=13> */
.L_x_990:
[----:B------:R-:W-:Y:S05]  /*12bf0*/  BSYNC B1 ;  /* 0x0000000000017941 */ /* 0x000fea0003800000 */
.L_x_989:
[----:B------:R-:W-:Y:S01]  /*12c00*/  VIADD R16, R10, 0x1 ;  /* 0x000000010a107836 */ /* 0x000fe20000000000 */
[----:B------:R-:W-:Y:S01]  /*12c10*/  BSSY B1, `(.L_x_996) ;  /* 0x000006c000017945 */ /* 0x000fe20003800000 */
[----:B------:R-:W-:-:S03]  /*12c20*/  VIADD R12, R7, 0xffffffff ;  /* 0xffffffff070c7836 */ /* 0x000fc60000000000 */
[----:B------:R-:W-:-:S04]  /*12c30*/  ISETP.NE.AND P2, PT, R16, 0x2, PT ;  /* 0x000000021000780c */ /* 0x000fc80003f45270 */
[----:B-1----:R-:W-:Y:S02]  /*12c40*/  SEL R2, RZ, 0x1, P2 ;  /* 0x00000001ff027807 */ /* 0x002fe40001000000 */
[----:B------:R-:W-:Y:S02]  /*12c50*/  SEL R16, R16, RZ, P2 ;  /* 0x000000ff10107207 */ /* 0x000fe40001000000 */
[----:B------:R-:W-:Y:S01]  /*12c60*/  LOP3.LUT R17, R11, R2, RZ, 0x3c, !PT ;  /* 0x000000020b117212 */ /* 0x000fe200078e3cff */
[----:B------:R-:W-:Y:S06]  /*12c70*/  @!P6 BRA `(.L_x_997) ;  /* 0x000000040094e947 */ /* 0x000fec0003800000 */
[----:B------:R-:W-:Y:S01]  /*12c80*/  IMAD.MOV.U32 R13, RZ, RZ, R12 ;  /* 0x000000ffff0d7224 */ /* 0x000fe200078e000c */
[----:B------:R-:W-:Y:S06]  /*12c90*/  @!P0 BRA `(.L_x_998) ;  /* 0x0000000000448947 */ /* 0x000fec0003800000 */
[----:B------:R-:W1:Y:S02]  /*12ca0*/  LDC R8, c[0x0][0x41c] ;  /* 0x00010700ff087b82 */ /* 0x000e640000000800 */
        /* <DEDUP_REMOVED lines=16> */
.L_x_998:
[----:B------:R-:W-:Y:S02]  /*12db0*/  LEA R2, R16, UR38, 0x3 ;  /* 0x0000002610027c11 */ /* 0x000fe4000f8e18ff */
[----:B------:R-:W-:-:S04]  /*12dc0*/  SHF.L.U32 R3, R17, 0x1f, RZ ;  /* 0x0000001f11037819 */ /* 0x000fc800000006ff */
[----:B------:R-:W2:Y:S02]  /*12dd0*/  SYNCS.PHASECHK.TRANS64.TRYWAIT P2, [R2+URZ+0x30840], R3 ;  /* 0x03084003020075a7 */ /* 0x000ea4000804017f */
[----:B--2---:R-:W-:Y:S05]  /*12de0*/  @!P2 BRA `(.L_x_999) ;  /* 0x000000140010a947 */ /* 0x004fea0003800000 */
.L_x_1033:
        /* <DEDUP_REMOVED lines=11> */
.L_x_1000:
[----:B------:R-:W-:Y:S01]  /*12ea0*/  R2UR UR9, R16 ;  /* 0x00000000100972ca */ /* 0x000fe200000e0000 */
[----:B------:R-:W-:Y:S01]  /*12eb0*/  UIADD3 UR19, UR38, 0x30800, URZ ;  /* 0x0003080026137890 */ /* 0x000fe2000fffe03f */
[----:B------:R-:W-:Y:S01]  /*12ec0*/  R2UR UR11, R13 ;  /* 0x000000000d0b72ca */ /* 0x000fe200000e0000 */
[----:B------:R-:W-:Y:S01]  /*12ed0*/  UIADD3 UR4, UP0, UR44, 0x370, URZ ;  /* 0x000003702c047890 */ /* 0x000fe2000ff1e03f */
[----:B------:R-:W-:Y:S01]  /*12ee0*/  R2UR UR12, R4 ;  /* 0x00000000040c72ca */ /* 0x000fe200000e0000 */
[----:B------:R-:W-:Y:S01]  /*12ef0*/  UMOV UR10, URZ ;  /* 0x0000003f000a7c82 */ /* 0x000fe20008000000 */
[----:B-----5:R-:W-:Y:S01]  /*12f00*/  R2UR UR13, R8 ;  /* 0x00000000080d72ca */ /* 0x020fe200000e0000 */
[----:B------:R-:W-:Y:S01]  /*12f10*/  UIADD3.X UR5, URZ, UR45, URZ, UP0, !UPT ;  /* 0x0000002d3f057290 */ /* 0x000fe200087fe43f */
[----:B------:R-:W-:Y:S01]  /*12f20*/  SHF.L.U32 R11, R11, 0x1f, RZ ;  /* 0x0000001f0b0b7819 */ /* 0x000fe200000006ff */
[----:B------:R-:W-:Y:S01]  /*12f30*/  UMOV UR6, 0x0 ;  /* 0x0000000000067882 */ /* 0x000fe20000000000 */
[----:B------:R-:W-:Y:S01]  /*12f40*/  UMOV UR7, 0x14f00000 ;  /* 0x14f0000000077882 */ /* 0x000fe20000000000 */
[----:B------:R-:W-:Y:S01]  /*12f50*/  UMOV UR17, 0x40 ;  /* 0x0000004000117882 */ /* 0x000fe20000000000 */
[----:B------:R-:W-:Y:S01]  /*12f60*/  UMOV UR18, 0x80 ;  /* 0x0000008000127882 */ /* 0x000fe20000000000 */
[----:B------:R-:W-:Y:S01]  /*12f70*/  UIMAD UR8, UR9, 0x9000, UR38 ;  /* 0x00009000090878a4 */ /* 0x000fe2000f8e0226 */
[----:B--2---:R-:W-:Y:S01]  /*12f80*/  LEA R2, R10, UR19, 0x3 ;  /* 0x000000130a027c11 */ /* 0x004fe2000f8e18ff */
[----:B------:R-:W-:-:S02]  /*12f90*/  ULEA UR9, UR9, UR19, 0x3 ;  /* 0x0000001309097291 */ /* 0x000fc4000f8e183f */
[----:B------:R-:W-:Y:S02]  /*12fa0*/  UIMAD UR11, UR11, 0x60, URZ ;  /* 0x000000600b0b78a4 */ /* 0x000fe4000f8e023f */
[----:B------:R-:W-:Y:S02]  /*12fb0*/  UIADD3 UR14, UR8, 0x1e400, URZ ;  /* 0x0001e400080e7890 */ /* 0x000fe4000fffe03f */
        /* <DEDUP_REMOVED lines=13> */
.L_x_1034:
        /* <DEDUP_REMOVED lines=8> */
.L_x_1002:
        /* <DEDUP_REMOVED lines=28> */
.L_x_997:
[----:B------:R-:W-:Y:S05]  /*132d0*/  BSYNC B1 ;  /* 0x0000000000017941 */ /* 0x000fea0003800000 */
.L_x_996:
[----:B------:R-:W-:Y:S01]  /*132e0*/  ISETP.GT.AND P2, PT, R12, UR39, PT ;  /* 0x000000270c007c0c */ /* 0x000fe2000bf44270 */
[----:B------:R-:W-:-:S12]  /*132f0*/  VIADD R7, R7, 0xfffffffe ;  /* 0xfffffffe07077836 */ /* 0x000fd80000000000 */
[----:B------:R-:W-:Y:S05]  /*13300*/  @P2 BRA `(.L_x_1003) ;  /* 0xfffffff000802947 */ /* 0x000fea000383ffff */
.L_x_988:
[----:B------:R-:W-:Y:S05]  /*13310*/  BSYNC B0 ;  /* 0x0000000000007941 */ /* 0x000fea0003800000 */
.L_x_979:
[----:B------:R-:W-:Y:S04]  /*13320*/  BSSY B0, `(.L_x_1004) ;  /* 0x000000e000007945 */ /* 0x000fe80003800000 */
[----:B------:R-:W-:Y:S05]  /*13330*/  @P1 BRA `(.L_x_1005) ;  /* 0x0000000000301947 */ /* 0x000fea0003800000 */
[----:B-1----:R-:W1:Y:S01]  /*13340*/  S2R R7, SR_LANEID ;  /* 0x0000000000077919 */ /* 0x002e620000000000 */
        /* <DEDUP_REMOVED lines=11> */
.L_x_1005:
[----:B------:R-:W-:Y:S05]  /*13400*/  BSYNC B0 ;  /* 0x0000000000007941 */ /* 0x000fea0003800000 */
.L_x_1004:
[----:B------:R-:W-:Y:S04]  /*13410*/  BSSY B0, `(.L_x_1006) ;  /* 0x000002c000007945 */ /* 0x000fe80003800000 */
[----:B------:R-:W-:Y:S05]  /*13420*/  @!P6 BRA `(.L_x_1007) ;  /* 0x0000000000a8e947 */ /* 0x000fea0003800000 */
[----:B------:R-:W2:Y:S01]  /*13430*/  S2R R0, SR_TID.X ;  /* 0x0000000000007919 */ /* 0x000ea20000002100 */
[----:B-1----:R-:W-:Y:S02]  /*13440*/  LEA R3, R16, UR38, 0x3 ;  /* 0x0000002610037c11 */ /* 0x002fe4000f8e18ff */
[----:B--2---:R-:W-:Y:S02]  /*13450*/  LOP3.LUT R2, R0, 0x7f, RZ, 0xc0, !PT ;  /* 0x0000007f00027812 */ /* 0x004fe400078ec0ff */
[----:B------:R-:W-:Y:S02]  /*13460*/  SHF.L.U32 R0, R17, 0x1f, RZ ;  /* 0x0000001f11007819 */ /* 0x000fe400000006ff */
[----:B------:R-:W-:Y:S02]  /*13470*/  ISETP.NE.AND P1, PT, R2, RZ, PT ;  /* 0x000000ff0200720c */ /* 0x000fe40003f25270 */
[----:B------:R-:W1:Y:S02]  /*13480*/  SYNCS.PHASECHK.TRANS64.TRYWAIT P0, [R3+URZ+0x30860], R0 ;  /* 0x03086000030075a7 */ /* 0x000e64000800017f */
[----:B-1----:R-:W-:Y:S09]  /*13490*/  @!P0 BRA `(.L_x_1008) ;  /* 0x0000000c008c8947 */ /* 0x002ff20003800000 */
.L_x_1035:
        /* <DEDUP_REMOVED lines=8> */
.L_x_1009:
        /* <DEDUP_REMOVED lines=11> */
[----:B------:R-:W-:Y:S02]  /*135d0*/  UIMAD UR8, UR8, 0x9000, UR38 ;  /* 0x00009000080878a4 */ /* 0x000fe4000f8e0226 */
        /* <DEDUP_REMOVED lines=15> */
.L_x_1007:
[----:B------:R-:W-:Y:S05]  /*136d0*/  BSYNC B0 ;  /* 0x0000000000007941 */ /* 0x000fea0003800000 */
.L_x_1006:
[----:B------:R-:W-:Y:S02]  /*136e0*/  VIADD R16, R16, 0x1 ;  /* 0x0000000110107836 */ /* 0x000fe40000000000 */
[----:B------:R-:W-:-:S03]  /*136f0*/  IMAD.MOV.U32 R13, RZ, RZ, R19 ;  /* 0x000000ffff0d7224 */ /* 0x000fc600078e0013 */
[----:B------:R-:W-:-:S04]  /*13700*/  ISETP.NE.AND P0, PT, R16, 0x2, PT ;  /* 0x000000021000780c */ /* 0x000fc80003f05270 */
[----:B-1----:R-:W-:Y:S02]  /*13710*/  SEL R0, RZ, 0x1, P0 ;  /* 0x00000001ff007807 */ /* 0x002fe40000000000 */
[----:B------:R-:W-:Y:S02]  /*13720*/  SEL R16, R16, RZ, P0 ;  /* 0x000000ff10107207 */ /* 0x000fe40000000000 */
[----:B------:R-:W-:-:S07]  /*13730*/  LOP3.LUT R17, R17, R0, RZ, 0x3c, !PT ;  /* 0x0000000011117212 */ /* 0x000fce00078e3cff */
.L_x_968:
[----:B------:R-:W-:Y:S05]  /*13740*/  BSYNC B6 ;  /* 0x0000000000067941 */ /* 0x000fea0003800000 */
.L_x_966:
[----:B------:R-:W-:-:S03]  /*13750*/  UMOV UR4, 0xffffffff ;  /* 0xffffffff00047882 */ /* 0x000fc60000000000 */
[----:B------:R-:W-:Y:S05]  /*13760*/  BRA.DIV UR4, `(.L_x_1010) ;  /* 0x0000000a04ec7947 */ /* 0x000fea000b800000 */
[----:B------:R1:W2:Y:S02]  /*13770*/  SHFL.IDX PT, R14, R13, RZ, 0x1f ;  /* 0x00001fff0d0e7589 */ /* 0x0002a400000e0000 */
.L_x_1038:
[----:B------:R-:W3:Y:S01]  /*13780*/  S2R R0, SR_TID.X ;  /* 0x0000000000007919 */ /* 0x000ee20000002100 */
[----:B------:R-:W-:Y:S05]  /*13790*/  WARPSYNC.ALL ;  /* 0x0000000000007948 */ /* 0x000fea0003800000 */
[----:B------:R-:W-:Y:S01]  /*137a0*/  BAR.SYNC.DEFER_BLOCKING 0x4, 0x120 ;  /* 0x0104800000007b1d */ /* 0x000fe20000010000 */
[----:B--2---:R-:W-:-:S05]  /*137b0*/  IMAD.MOV.U32 R19, RZ, RZ, R14 ;  /* 0x000000ffff137224 */ /* 0x004fca00078e000e */
[----:B------:R-:W-:Y:S01]  /*137c0*/  ULDC UR4, c[0x0][0xda8] ;  /* 0x00036a0000047ab9 */ /* 0x000fe20000000800 */
[----:B---3--:R-:W-:-:S04]  /*137d0*/  LOP3.LUT R0, R0, 0x1f, RZ, 0xc0, !PT ;  /* 0x0000001f00007812 */ /* 0x008fc800078ec0ff */
[----:B------:R-:W-:-:S13]  /*137e0*/  ISETP.NE.AND P0, PT, R0, RZ, PT ;  /* 0x000000ff0000720c */ /* 0x000fda0003f05270 */
[----:B------:R-:W2:Y:S01]  /*137f0*/  @!P0 S2R R3, SR_CgaCtaId ;  /* 0x0000000000038919 */ /* 0x000ea20000008800 */
[----:B------:R-:W-:-:S04]  /*13800*/  @!P0 MOV R0, 0x400 ;  /* 0x0000040000008802 */ /* 0x000fc80000000f00 */
[----:B--2---:R-:W-:-:S05]  /*13810*/  @!P0 LEA R0, R3, R0, 0x18 ;  /* 0x0000000003008211 */ /* 0x004fca00078ec0ff */
[----:B------:R2:W-:Y:S01]  /*13820*/  @!P0 STS [R0+0x308d0], R13 ;  /* 0x0308d00d00008388 */ /* 0x0005e20000000800 */
[----:B------:R-:W-:Y:S06]  /*13830*/  BAR.ARV 0x5, 0x120 ;  /* 0x0144800000007b1d */ /* 0x000fec0000002000 */
[----:B------:R-:W-:-:S13]  /*13840*/  ISETP.GE.AND P0, PT, R19, UR4, PT ;  /* 0x0000000413007c0c */ /* 0x000fda000bf06270 */
[----:B--2---:R-:W-:Y:S05]  /*13850*/  @!P0 BRA `(.L_x_1011) ;  /* 0xffffffcc00cc8947 */ /* 0x004fea000383ffff */
.L_x_957:
[----:B------:R-:W2:Y:S01]  /*13860*/  S2R R3, SR_CgaCtaId ;  /* 0x0000000000037919 */ /* 0x000ea20000008800 */
[----:B------:R-:W-:Y:S01]  /*13870*/  UIADD3 UR47, UR47, 0x1, URZ ;  /* 0x000000012f2f7890 */ /* 0x000fe2000fffe03f */
[----:B------:R-:W-:-:S03]  /*13880*/  MOV R0, 0x400 ;  /* 0x0000040000007802 */ /* 0x000fc60000000f00 */
[----:B------:R-:W-:-:S04]  /*13890*/  ULEA.HI UR4, UR47, UR47, URZ, 0x1 ;  /* 0x0000002f2f047291 */ /* 0x000fc8000f8f083f */
[----:B------:R-:W-:-:S04]  /*138a0*/  ULOP3.LUT UR4, UR4, 0xfffffffe, URZ, 0xc0, !UPT ;  /* 0xfffffffe04047892 */ /* 0x000fc8000f8ec03f */
[----:B------:R-:W-:Y:S01]  /*138b0*/  UIADD3 UR4, UR47, -UR4, URZ ;  /* 0x800000042f047290 */ /* 0x000fe2000fffe03f */
[----:B--2---:R-:W-:-:S05]  /*138c0*/  LEA R7, R3, R0, 0x18 ;  /* 0x0000000003077211 */ /* 0x004fca00078ec0ff */
[----:B------:R-:W-:-:S05]  /*138d0*/  IMAD.U32 R0, RZ, RZ, UR4 ;  /* 0x00000004ff007e24 */ /* 0x000fca000f8e00ff */
[----:B------:R-:W-:-:S04]  /*138e0*/  SHF.L.U32 R0, R0, 0x1f, RZ ;  /* 0x0000001f00007819 */ /* 0x000fc800000006ff */
[----:B------:R-:W2:Y:S02]  /*138f0*/  SYNCS.PHASECHK.TRANS64.TRYWAIT P0, [R7+URZ+0x30820], R0 ;  /* 0x03082000070075a7 */ /* 0x000ea4000800017f */
[----:B--2---:R-:W-:Y:S05]  /*13900*/  @!P0 BRA `(.L_x_1012) ;  /* 0x0000000800a88947 */ /* 0x004fea0003800000 */
.L_x_1039:
[----:B------:R-:W3:Y:S02]  /*13910*/  S2R R2, SR_TID.X ;  /* 0x0000000000027919 */ /* 0x000ee40000002100 */
[----:B---3--:R-:W-:-:S04]  /*13920*/  SHF.R.U32.HI R2, RZ, 0x5, R2 ;  /* 0x00000005ff027819 */ /* 0x008fc80000011602 */
[----:B------:R-:W-:-:S05]  /*13930*/  LOP3.LUT R2, R2, 0x3, RZ, 0xc0, !PT ;  /* 0x0000000302027812 */ /* 0x000fca00078ec0ff */
[----:B--2---:R-:W2:Y:S02]  /*13940*/  SHFL.IDX PT, R0, R2, RZ, 0x1f ;  /* 0x00001fff02007589 */ /* 0x004ea400000e0000 */
[----:B--2---:R-:W-:-:S13]  /*13950*/  ISETP.NE.AND P0, PT, R0, RZ, PT ;  /* 0x000000ff0000720c */ /* 0x004fda0003f05270 */
[----:B------:R-:W-:Y:S05]  /*13960*/  @P0 EXIT ;  /* 0x000000000000094d */ /* 0x000fea0003800000 */
[----:B------:R-:W-:Y:S01]  /*13970*/  ELECT P0, URZ, PT ;  /* 0x00000000003f782f */ /* 0x000fe20003800000 */
[----:B------:R-:W-:-:S12]  /*13980*/  BSSY B0, `(.L_x_1013) ;  /* 0x0000022000007945 */ /* 0x000fd80003800000 */
[----:B------:R-:W-:Y:S05]  /*13990*/  @!P0 BRA `(.L_x_1014) ;  /* 0x0000000000808947 */ /* 0x000fea0003800000 */
[----:B------:R-:W2:Y:S02]  /*139a0*/  LDL R2, [R1] ;  /* 0x0000000001027983 */ /* 0x000ea40000100800 */
[----:B--2---:R-:W-:-:S13]  /*139b0*/  R2UR UR4, R2 ;  /* 0x00000000020472ca */ /* 0x004fda00000e0000 */
[----:B------:R-:W-:-:S06]  /*139c0*/  ULOP3.LUT UR4, UR4, 0x2, URZ, 0xfc, !UPT ;  /* 0x0000000204047892 */ /* 0x000fcc000f8efc3f */
[----:B------:R-:W-:-:S05]  /*139d0*/  IMAD.U32 R0, RZ, RZ, UR4 ;  /* 0x00000004ff007e24 */ /* 0x000fca000f8e00ff */
[----:B------:R-:W-:-:S13]  /*139e0*/  ISETP.NE.AND P2, PT, R0, 0x3, PT ;  /* 0x000000030000780c */ /* 0x000fda0003f45270 */
[----:B------:R-:W-:Y:S05]  /*139f0*/  @!P2 BRA `(.L_x_1015) ;  /* 0x000000000004a947 */ /* 0x000fea0003800000 */
[----:B------:R-:W-:Y:S01]  /*13a00*/  BPT.TRAP 0x1 ;  /* 0x000000040000795c */ /* 0x000fe20000300000 */
.L_x_1015:
[----:B------:R-:W-:Y:S01]  /*13a10*/  VIADD R3, R7, 0x30840 ;  /* 0x0003084007037836 */ /* 0x000fe20000000000 */
[----:B------:R-:W-:Y:S01]  /*13a20*/  SHF.L.U32 R4, R17, 0x1f, RZ ;  /* 0x0000001f11047819 */ /* 0x000fe200000006ff */
[C---:B------:R-:W-:Y:S02]  /*13a30*/  VIADD R0, R16.reuse, 0x1 ;  /* 0x0000000110007836 */ /* 0x040fe40000000000 */
[----:B------:R-:W-:-:S03]  /*13a40*/  IMAD R5, R16, 0x8, R3 ;  /* 0x0000000810057824 */ /* 0x000fc600078e0203 */
[----:B------:R-:W-:Y:S01]  /*13a50*/  ISETP.NE.AND P1, PT, R0, 0x2, PT ;  /* 0x000000020000780c */ /* 0x000fe20003f25270 */
[----:B------:R-:W2:Y:S03]  /*13a60*/  SYNCS.PHASECHK.TRANS64.TRYWAIT P0, [R5+URZ], R4 ;  /* 0x00000004050075a7 */ /* 0x000ea6000800017f */
[----:B------:R-:W-:-:S04]  /*13a70*/  SEL R2, RZ, 0x1, P1 ;  /* 0x00000001ff027807 */ /* 0x000fc80000800000 */
[----:B------:R-:W-:Y:S02]  /*13a80*/  LOP3.LUT R17, R17, R2, RZ, 0x3c, !PT ;  /* 0x0000000211117212 */ /* 0x000fe400078e3cff */
[----:B------:R-:W-:Y:S02]  /*13a90*/  SEL R2, R0, RZ, P1 ;  /* 0x000000ff00027207 */ /* 0x000fe40000800000 */
[----:B------:R-:W-:-:S03]  /*13aa0*/  SHF.L.U32 R0, R17, 0x1f, RZ ;  /* 0x0000001f11007819 */ /* 0x000fc600000006ff */
[----:B------:R-:W-:Y:S01]  /*13ab0*/  IMAD R3, R2, 0x8, R3 ;  /* 0x0000000802037824 */ /* 0x000fe200078e0203 */
[----:B--2---:R-:W-:Y:S06]  /*13ac0*/  @!P0 BRA `(.L_x_1016) ;  /* 0x00000008004c8947 */ /* 0x004fec0003800000 */
.L_x_1040:
[----:B------:R-:W3:Y:S02]  /*13ad0*/  SYNCS.PHASECHK.TRANS64.TRYWAIT P0, [R3+URZ], R0 ;  /* 0x00000000030075a7 */ /* 0x000ee4000800017f */
[----:B---3--:R-:W-:Y:S05]  /*13ae0*/  @!P0 BRA `(.L_x_1017) ;  /* 0x0000000800588947 */ /* 0x008fea0003800000 */
.L_x_1041:
[----:B------:R-:W-:Y:S05]  /*13af0*/  @!P2 BRA `(.L_x_1018) ;  /* 0x000000000004a947 */ /* 0x000fea0003800000 */
[----:B------:R-:W-:Y:S01]  /*13b00*/  BPT.TRAP 0x1 ;  /* 0x000000040000795c */ /* 0x000fe20000300000 */
.L_x_1018:
[----:B---3--:R-:W-:-:S04]  /*13b10*/  VIADD R3, R7, 0x30860 ;  /* 0x0003086007037836 */ /* 0x008fc80000000000 */
[----:B--2---:R-:W-:-:S04]  /*13b20*/  IMAD R5, R16, 0x8, R3 ;  /* 0x0000000810057824 */ /* 0x004fc800078e0203 */
[----:B------:R-:W2:Y:S02]  /*13b30*/  SYNCS.PHASECHK.TRANS64.TRYWAIT P0, [R5+URZ], R4 ;  /* 0x00000004050075a7 */ /* 0x000ea4000800017f */
[----:B--2---:R-:W-:Y:S05]  /*13b40*/  @!P0 BRA `(.L_x_1019) ;  /* 0x0000000800548947 */ /* 0x004fea0003800000 */
.L_x_1042:
[----:B------:R-:W-:-:S07]  /*13b50*/  IMAD R3, R2, 0x8, R3 ;  /* 0x0000000802037824 */ /* 0x000fce00078e0203 */
.L_x_1020:
[----:B---3--:R3:W4:Y:S02]  /*13b60*/  SYNCS.PHASECHK.TRANS64.TRYWAIT P0, [R3+URZ], R0 ;  /* 0x00000000030075a7 */ /* 0x008724000800017f */
[----:B----4-:R-:W-:Y:S05]  /*13b70*/  @!P0 NANOSLEEP.SYNCS 0x989680 ;  /* 0x009896800000895d */ /* 0x010fea0003900000 */
[----:B------:R-:W4:Y:S02]  /*13b80*/  @!P0 SYNCS.PHASECHK.TRANS64 P0, [R3+URZ], R0 ;  /* 0x00000000030085a7 */ /* 0x000f24000800007f */
[----:B----4-:R-:W-:Y:S05]  /*13b90*/  @!P0 BRA `(.L_x_1020) ;  /* 0xfffffffc00f08947 */ /* 0x010fea000383ffff */
.L_x_1014:
[----:B------:R-:W-:Y:S05]  /*13ba0*/  BSYNC B0 ;  /* 0x0000000000007941 */ /* 0x000fea0003800000 */
.L_x_1013:
[----:B------:R-:W-:Y:S05]  /*13bb0*/  EXIT ;  /* 0x000000000000794d */ /* 0x000fea0003800000 */
.L_x_874:
[----:B-1----:R-:W-:-:S04]  /*13bc0*/  IMAD.U32 R3, RZ, RZ, UR37 ;  /* 0x00000025ff037e24 */ /* 0x002fc8000f8e00ff */
[----:B------:R1:W2:Y:S03]  /*13bd0*/  SYNCS.PHASECHK.TRANS64.TRYWAIT P1, [R3+URZ+0x30800], R0 ;  /* 0x03080000030075a7 */ /* 0x0002a6000802017f */
[----:B--2---:R-:W-:Y:S05]  /*13be0*/  @!P1 NANOSLEEP.SYNCS 0x989680 ;  /* 0x009896800000995d */ /* 0x004fea0003900000 */
[----:B------:R-:W2:Y:S02]  /*13bf0*/  @!P1 SYNCS.PHASECHK.TRANS64 P1, [R3+URZ+0x30800], R0 ;  /* 0x03080000030095a7 */ /* 0x000ea4000802007f */
[----:B--2---:R-:W-:Y:S05]  /*13c00*/  @!P1 BRA `(.L_x_874) ;  /* 0xfffffffc00ec9947 */ /* 0x004fea000383ffff */
[----:B------:R-:W-:Y:S05]  /*13c10*/  BRA `(.L_x_1021) ;  /* 0xfffffedc00b87947 */ /* 0x000fea000383ffff */
.L_x_878:
[----:B--2---:R2:W3:Y:S02]  /*13c20*/  SYNCS.PHASECHK.TRANS64.TRYWAIT P1, [R5+URZ+0x30830], R0 ;  /* 0x03083000050075a7 */ /* 0x0044e4000802017f */
[----:B---3--:R-:W-:Y:S05]  /*13c30*/  @!P1 NANOSLEEP.SYNCS 0x989680 ;  /* 0x009896800000995d */ /* 0x008fea0003900000 */
[----:B------:R-:W3:Y:S02]  /*13c40*/  @!P1 SYNCS.PHASECHK.TRANS64 P1, [R5+URZ+0x30830], R0 ;  /* 0x03083000050095a7 */ /* 0x000ee4000802007f */
[----:B---3--:R-:W-:Y:S05]  /*13c50*/  @!P1 BRA `(.L_x_878) ;  /* 0xfffffffc00f09947 */ /* 0x008fea000383ffff */
[----:B------:R-:W-:Y:S05]  /*13c60*/  BRA `(.L_x_877) ;  /* 0xfffffedc00e47947 */ /* 0x000fea000383ffff */
.L_x_894:
[----:B--2---:R-:W-:-:S04]  /*13c70*/  IMAD.U32 R21, RZ, RZ, UR7 ;  /* 0x00000007ff157e24 */ /* 0x004fc8000f8e00ff */
[----:B------:R2:W3:Y:S03]  /*13c80*/  SYNCS.PHASECHK.TRANS64.TRYWAIT P1, [R21+URZ+0x30830], R18 ;  /* 0x03083012150075a7 */ /* 0x0004e6000802017f */
[----:B---3--:R-:W-:Y:S05]  /*13c90*/  @!P1 NANOSLEEP.SYNCS 0x989680 ;  /* 0x009896800000995d */ /* 0x008fea0003900000 */
[----:B------:R-:W3:Y:S02]  /*13ca0*/  @!P1 SYNCS.PHASECHK.TRANS64 P1, [R21+URZ+0x30830], R18 ;  /* 0x03083012150095a7 */ /* 0x000ee4000802007f */
[----:B---3--:R-:W-:Y:S05]  /*13cb0*/  @!P1 BRA `(.L_x_894) ;  /* 0xfffffffc00ec9947 */ /* 0x008fea000383ffff */
[----:B------:R-:W-:Y:S05]  /*13cc0*/  BRA `(.L_x_893) ;  /* 0xffffff1000807947 */ /* 0x000fea000383ffff */
.L_x_898:
[----:B--2---:R-:W-:-:S04]  /*13cd0*/  IMAD.U32 R21, RZ, RZ, UR6 ;  /* 0x00000006ff157e24 */ /* 0x004fc8000f8e00ff */
[----:B------:R2:W4:Y:S03]  /*13ce0*/  SYNCS.PHASECHK.TRANS64.TRYWAIT P1, [R21+URZ+0x30850], R0 ;  /* 0x03085000150075a7 */ /* 0x000526000802017f */
[----:B----4-:R-:W-:Y:S05]  /*13cf0*/  @!P1 NANOSLEEP.SYNCS 0x989680 ;  /* 0x009896800000995d */ /* 0x010fea0003900000 */
[----:B------:R-:W4:Y:S02]  /*13d00*/  @!P1 SYNCS.PHASECHK.TRANS64 P1, [R21+URZ+0x30850], R0 ;  /* 0x03085000150095a7 */ /* 0x000f24000802007f */
[----:B----4-:R-:W-:Y:S05]  /*13d10*/  @!P1 BRA `(.L_x_898) ;  /* 0xfffffffc00ec9947 */ /* 0x010fea000383ffff */
[----:B------:R-:W-:Y:S05]  /*13d20*/  BRA `(.L_x_897) ;  /* 0xffffff1c00287947 */ /* 0x000fea000383ffff */
.L_x_915:
[----:B--2---:R-:W-:-:S04]  /*13d30*/  IMAD.U32 R4, RZ, RZ, UR6 ;  /* 0x00000006ff047e24 */ /* 0x004fc8000f8e00ff */
[----:B------:R2:W3:Y:S03]  /*13d40*/  SYNCS.PHASECHK.TRANS64.TRYWAIT P1, [R4+URZ+0x30830], R3 ;  /* 0x03083003040075a7 */ /* 0x0004e6000802017f */
[----:B---3--:R-:W-:Y:S05]  /*13d50*/  @!P1 NANOSLEEP.SYNCS 0x989680 ;  /* 0x009896800000995d */ /* 0x008fea0003900000 */
[----:B------:R-:W3:Y:S02]  /*13d60*/  @!P1 SYNCS.PHASECHK.TRANS64 P1, [R4+URZ+0x30830], R3 ;  /* 0x03083003040095a7 */ /* 0x000ee4000802007f */
[----:B---3--:R-:W-:Y:S05]  /*13d70*/  @!P1 BRA `(.L_x_915) ;  /* 0xfffffffc00ec9947 */ /* 0x008fea000383ffff */
[----:B------:R-:W-:Y:S05]  /*13d80*/  BRA `(.L_x_914) ;  /* 0xffffff48002c7947 */ /* 0x000fea000383ffff */
.L_x_919:
[----:B-12---:R-:W-:-:S04]  /*13d90*/  IMAD.U32 R3, RZ, RZ, UR10 ;  /* 0x0000000aff037e24 */ /* 0x006fc8000f8e00ff */
[----:B------:R1:W2:Y:S03]  /*13da0*/  SYNCS.PHASECHK.TRANS64.TRYWAIT P1, [R3+URZ+0x30850], R0 ;  /* 0x03085000030075a7 */ /* 0x0002a6000802017f */
[----:B--2---:R-:W-:Y:S05]  /*13db0*/  @!P1 NANOSLEEP.SYNCS 0x989680 ;  /* 0x009896800000995d */ /* 0x004fea0003900000 */
[----:B------:R-:W2:Y:S02]  /*13dc0*/  @!P1 SYNCS.PHASECHK.TRANS64 P1, [R3+URZ+0x30850], R0 ;  /* 0x03085000030095a7 */ /* 0x000ea4000802007f */
[----:B--2---:R-:W-:Y:S05]  /*13dd0*/  @!P1 BRA `(.L_x_919) ;  /* 0xfffffffc00ec9947 */ /* 0x004fea000383ffff */
[----:B------:R-:W-:Y:S05]  /*13de0*/  BRA `(.L_x_918) ;  /* 0xffffff5000d47947 */ /* 0x000fea000383ffff */
.L_x_925:
[----:B--2---:R-:W-:-:S04]  /*13df0*/  IMAD.U32 R4, RZ, RZ, UR6 ;  /* 0x00000006ff047e24 */ /* 0x004fc8000f8e00ff */
[----:B------:R2:W3:Y:S03]  /*13e00*/  SYNCS.PHASECHK.TRANS64.TRYWAIT P1, [R4+URZ+0x30830], R3 ;  /* 0x03083003040075a7 */ /* 0x0004e6000802017f */
[----:B---3--:R-:W-:Y:S05]  /*13e10*/  @!P1 NANOSLEEP.SYNCS 0x989680 ;  /* 0x009896800000995d */ /* 0x008fea0003900000 */
[----:B------:R-:W3:Y:S02]  /*13e20*/  @!P1 SYNCS.PHASECHK.TRANS64 P1, [R4+URZ+0x30830], R3 ;  /* 0x03083003040095a7 */ /* 0x000ee4000802007f */
[----:B---3--:R-:W-:Y:S05]  /*13e30*/  @!P1 BRA `(.L_x_925) ;  /* 0xfffffffc00ec9947 */ /* 0x008fea000383ffff */
[----:B------:R-:W-:Y:S05]  /*13e40*/  BRA `(.L_x_924) ;  /* 0xffffff6c00207947 */ /* 0x000fea000383ffff */
.L_x_929:
[----:B-12---:R-:W-:-:S04]  /*13e50*/  IMAD.U32 R3, RZ, RZ, UR10 ;  /* 0x0000000aff037e24 */ /* 0x006fc8000f8e00ff */
[----:B------:R1:W2:Y:S03]  /*13e60*/  SYNCS.PHASECHK.TRANS64.TRYWAIT P1, [R3+URZ+0x30850], R0 ;  /* 0x03085000030075a7 */ /* 0x0002a6000802017f */
[----:B--2---:R-:W-:Y:S05]  /*13e70*/  @!P1 NANOSLEEP.SYNCS 0x989680 ;  /* 0x009896800000995d */ /* 0x004fea0003900000 */
[----:B------:R-:W2:Y:S02]  /*13e80*/  @!P1 SYNCS.PHASECHK.TRANS64 P1, [R3+URZ+0x30850], R0 ;  /* 0x03085000030095a7 */ /* 0x000ea4000802007f */
[----:B--2---:R-:W-:Y:S05]  /*13e90*/  @!P1 BRA `(.L_x_929) ;  /* 0xfffffffc00ec9947 */ /* 0x004fea000383ffff */
[----:B------:R-:W-:Y:S05]  /*13ea0*/  BRA `(.L_x_928) ;  /* 0xffffff7400c87947 */ /* 0x000fea000383ffff */
.L_x_942:
[----:B--2---:R-:W-:-:S04]  /*13eb0*/  IMAD.U32 R5, RZ, RZ, UR5 ;  /* 0x00000005ff057e24 */ /* 0x004fc8000f8e00ff */
[----:B------:R2:W3:Y:S03]  /*13ec0*/  SYNCS.PHASECHK.TRANS64.TRYWAIT P0, [R5+URZ+0x30850], R0 ;  /* 0x03085000050075a7 */ /* 0x0004e6000800017f */
[----:B---3--:R-:W-:Y:S05]  /*13ed0*/  @!P0 NANOSLEEP.SYNCS 0x989680 ;  /* 0x009896800000895d */ /* 0x008fea0003900000 */
[----:B------:R-:W3:Y:S02]  /*13ee0*/  @!P0 SYNCS.PHASECHK.TRANS64 P0, [R5+URZ+0x30850], R0 ;  /* 0x03085000050085a7 */ /* 0x000ee4000800007f */
[----:B---3--:R-:W-:Y:S05]  /*13ef0*/  @!P0 BRA `(.L_x_942) ;  /* 0xfffffffc00ec8947 */ /* 0x008fea000383ffff */
[----:B------:R-:W-:Y:S05]  /*13f00*/  BRA `(.L_x_941) ;  /* 0xffffffa400987947 */ /* 0x000fea000383ffff */
.L_x_972:
[----:B------:R-:W1:Y:S01]  /*13f10*/  S2R R18, SR_TID.X ;  /* 0x0000000000127919 */ /* 0x000e620000002100 */
[----:B------:R-:W-:Y:S02]  /*13f20*/  IMAD.MOV.U32 R12, RZ, RZ, RZ ;  /* 0x000000ffff0c7224 */ /* 0x000fe400078e00ff */
[----:B------:R-:W-:Y:S02]  /*13f30*/  IMAD.MOV.U32 R11, RZ, RZ, 0x1f ;  /* 0x0000001fff0b7424 */ /* 0x000fe400078e00ff */
[----:B------:R-:W-:Y:S01]  /*13f40*/  IMAD.MOV.U32 R15, RZ, RZ, -0x1 ;  /* 0xffffffffff0f7424 */ /* 0x000fe200078e00ff */
[----:B-1----:R-:W-:-:S04]  /*13f50*/  SHF.R.U32.HI R18, RZ, 0x5, R18 ;  /* 0x00000005ff127819 */ /* 0x002fc80000011612 */
[----:B------:R-:W-:-:S05]  /*13f60*/  LOP3.LUT R18, R18, 0x3, RZ, 0xc0, !PT ;  /* 0x0000000312127812 */ /* 0x000fca00078ec0ff */
[----:B------:R-:W-:-:S07]  /*13f70*/  IMAD.MOV.U32 R13, RZ, RZ, R18 ;  /* 0x000000ffff0d7224 */ /* 0x000fce00078e0012 */
[----:B------:R-:W-:Y:S05]  /*13f80*/  WARPSYNC.COLLECTIVE R15, `(.L_x_1022) ;  /* 0x000000000f087348 */ /* 0x000fea0003c00000 */
[----:B------:R1:W2:Y:S02]  /*13f90*/  SHFL.IDX P6, R14, R13, R12, R11 ;  /* 0x0000000c0d0e7389 */ /* 0x0002a400000c000b */
[----:B-12---:R-:W-:Y:S01]  /*13fa0*/  ENDCOLLECTIVE ;  /* 0x000000000000791b */ /* 0x006fe20003800000 */
.L_x_1022:
[----:B------:R-:W-:Y:S05]  /*13fb0*/  BRA `(.L_x_1023) ;  /* 0xffffffd4009c7947 */ /* 0x000fea000383ffff */
.L_x_973:
[----:B------:R-:W-:Y:S01]  /*13fc0*/  BSSY B0, `(.L_x_1024) ;  /* 0x0000006000007945 */ /* 0x000fe20003800000 */
[----:B------:R-:W-:-:S07]  /*13fd0*/  IMAD.MOV.U32 R15, RZ, RZ, -0x1 ;  /* 0xffffffffff0f7424 */ /* 0x000fce00078e00ff */
[----:B------:R-:W-:Y:S05]  /*13fe0*/  WARPSYNC.COLLECTIVE R15, `(.L_x_1025) ;  /* 0x000000000f0c7348 */ /* 0x000fea0003c00000 */
[----:B------:R-:W-:Y:S02]  /*13ff0*/  ELECT P6, UR62, PT ;  /* 0x00000000003e782f */ /* 0x000fe400038c0000 */
[----:B------:R-:W-:Y:S01]  /*14000*/  MOV R14, UR62 ;  /* 0x0000003e000e7c02 */ /* 0x000fe20008000f00 */
[----:B------:R-:W-:Y:S10]  /*14010*/  ENDCOLLECTIVE ;  /* 0x000000000000791b */ /* 0x000ff40003800000 */
.L_x_1025:
[----:B------:R-:W-:Y:S05]  /*14020*/  BSYNC B0 ;  /* 0x0000000000007941 */ /* 0x000fea0003800000 */
.L_x_1024:
[----:B------:R-:W-:Y:S05]  /*14030*/  BRA `(.L_x_1026) ;  /* 0xffffffd4008c7947 */ /* 0x000fea000383ffff */
.L_x_976:
[----:B-1----:R1:W2:Y:S02]  /*14040*/  SYNCS.PHASECHK.TRANS64.TRYWAIT P2, [R8+URZ+0x30840], R7 ;  /* 0x03084007080075a7 */ /* 0x0022a4000804017f */
[----:B--2---:R-:W-:Y:S05]  /*14050*/  @!P2 NANOSLEEP.SYNCS 0x989680 ;  /* 0x009896800000a95d */ /* 0x004fea0003900000 */
[----:B------:R-:W2:Y:S02]  /*14060*/  @!P2 SYNCS.PHASECHK.TRANS64 P2, [R8+URZ+0x30840], R7 ;  /* 0x030840070800a5a7 */ /* 0x000ea4000804007f */
[----:B--2---:R-:W-:Y:S05]  /*14070*/  @!P2 BRA `(.L_x_976) ;  /* 0xfffffffc00f0a947 */ /* 0x004fea000383ffff */
[----:B------:R-:W-:Y:S05]  /*14080*/  BRA `(.L_x_1027) ;  /* 0xffffffd400e87947 */ /* 0x000fea000383ffff */
.L_x_978:
[----:B-1----:R-:W-:-:S04]  /*14090*/  IMAD.U32 R8, RZ, RZ, UR38 ;  /* 0x00000026ff087e24 */ /* 0x002fc8000f8e00ff */
[----:B------:R1:W2:Y:S03]  /*140a0*/  SYNCS.PHASECHK.TRANS64.TRYWAIT P2, [R8+URZ+0x30820], R7 ;  /* 0x03082007080075a7 */ /* 0x0002a6000804017f */
[----:B--2---:R-:W-:Y:S05]  /*140b0*/  @!P2 NANOSLEEP.SYNCS 0x989680 ;  /* 0x009896800000a95d */ /* 0x004fea0003900000 */
[----:B------:R-:W2:Y:S02]  /*140c0*/  @!P2 SYNCS.PHASECHK.TRANS64 P2, [R8+URZ+0x30820], R7 ;  /* 0x030820070800a5a7 */ /* 0x000ea4000804007f */
[----:B--2---:R-:W-:Y:S05]  /*140d0*/  @!P2 BRA `(.L_x_978) ;  /* 0xfffffffc00eca947 */ /* 0x004fea000383ffff */
[----:B------:R-:W-:Y:S05]  /*140e0*/  BRA `(.L_x_1028) ;  /* 0xffffffd800f47947 */ /* 0x000fea000383ffff */
.L_x_984:
[----:B-1----:R1:W2:Y:S02]  /*140f0*/  SYNCS.PHASECHK.TRANS64.TRYWAIT P3, [R3+URZ+0x30840], R2 ;  /* 0x03084002030075a7 */ /* 0x0022a4000806017f */
[----:B--2---:R-:W-:Y:S05]  /*14100*/  @!P3 NANOSLEEP.SYNCS 0x989680 ;  /* 0x009896800000b95d */ /* 0x004fea0003900000 */
[----:B------:R-:W2:Y:S02]  /*14110*/  @!P3 SYNCS.PHASECHK.TRANS64 P3, [R3+URZ+0x30840], R2 ;  /* 0x030840020300b5a7 */ /* 0x000ea4000806007f */
[----:B--2---:R-:W-:Y:S05]  /*14120*/  @!P3 BRA `(.L_x_984) ;  /* 0xfffffffc00f0b947 */ /* 0x004fea000383ffff */
[----:B------:R-:W-:Y:S05]  /*14130*/  BRA `(.L_x_1029) ;  /* 0xffffffdc00987947 */ /* 0x000fea000383ffff */
.L_x_986:
[----:B-1----:R1:W2:Y:S02]  /*14140*/  SYNCS.PHASECHK.TRANS64.TRYWAIT P3, [R2+URZ+0x60], R3 ;  /* 0x00006003020075a7 */ /* 0x0022a4000806017f */
[----:B--2---:R-:W-:Y:S05]  /*14150*/  @!P3 NANOSLEEP.SYNCS 0x989680 ;  /* 0x009896800000b95d */ /* 0x004fea0003900000 */
[----:B------:R-:W2:Y:S02]  /*14160*/  @!P3 SYNCS.PHASECHK.TRANS64 P3, [R2+URZ+0x60], R3 ;  /* 0x000060030200b5a7 */ /* 0x000ea4000806007f */
[----:B--2---:R-:W-:Y:S05]  /*14170*/  @!P3 BRA `(.L_x_986) ;  /* 0xfffffffc00f0b947 */ /* 0x004fea000383ffff */
[----:B------:R-:W-:Y:S05]  /*14180*/  BRA `(.L_x_1030) ;  /* 0xffffffe000207947 */ /* 0x000fea000383ffff */
.L_x_992:
[----:B-1----:R1:W2:Y:S02]  /*14190*/  SYNCS.PHASECHK.TRANS64.TRYWAIT P3, [R3+URZ+0x30840], R2 ;  /* 0x03084002030075a7 */ /* 0x0022a4000806017f */
[----:B--2---:R-:W-:Y:S05]  /*141a0*/  @!P3 NANOSLEEP.SYNCS 0x989680 ;  /* 0x009896800000b95d */ /* 0x004fea0003900000 */
[----:B------:R-:W2:Y:S02]  /*141b0*/  @!P3 SYNCS.PHASECHK.TRANS64 P3, [R3+URZ+0x30840], R2 ;  /* 0x030840020300b5a7 */ /* 0x000ea4000806007f */
[----:B--2---:R-:W-:Y:S05]  /*141c0*/  @!P3 BRA `(.L_x_992) ;  /* 0xfffffffc00f0b947 */ /* 0x004fea000383ffff */
[----:B------:R-:W-:Y:S05]  /*141d0*/  BRA `(.L_x_1031) ;  /* 0xffffffe400547947 */ /* 0x000fea000383ffff */
.L_x_994:
[----:B-1----:R1:W2:Y:S02]  /*141e0*/  SYNCS.PHASECHK.TRANS64.TRYWAIT P3, [R2+URZ+0x60], R17 ;  /* 0x00006011020075a7 */ /* 0x0022a4000806017f */
[----:B--2---:R-:W-:Y:S05]  /*141f0*/  @!P3 NANOSLEEP.SYNCS 0x989680 ;  /* 0x009896800000b95d */ /* 0x004fea0003900000 */
[----:B------:R-:W2:Y:S02]  /*14200*/  @!P3 SYNCS.PHASECHK.TRANS64 P3, [R2+URZ+0x60], R17 ;  /* 0x000060110200b5a7 */ /* 0x000ea4000806007f */
[----:B--2---:R-:W-:Y:S05]  /*14210*/  @!P3 BRA `(.L_x_994) ;  /* 0xfffffffc00f0b947 */ /* 0x004fea000383ffff */
[----:B------:R-:W-:Y:S05]  /*14220*/  BRA `(.L_x_1032) ;  /* 0xffffffe400dc7947 */ /* 0x000fea000383ffff */
.L_x_999:
[----:B--2---:R2:W3:Y:S02]  /*14230*/  SYNCS.PHASECHK.TRANS64.TRYWAIT P2, [R2+URZ+0x30840], R3 ;  /* 0x03084003020075a7 */ /* 0x0044e4000804017f */
[----:B---3--:R-:W-:Y:S05]  /*14240*/  @!P2 NANOSLEEP.SYNCS 0x989680 ;  /* 0x009896800000a95d */ /* 0x008fea0003900000 */
[----:B------:R-:W3:Y:S02]  /*14250*/  @!P2 SYNCS.PHASECHK.TRANS64 P2, [R2+URZ+0x30840], R3 ;  /* 0x030840030200a5a7 */ /* 0x000ee4000804007f */
[----:B---3--:R-:W-:Y:S05]  /*14260*/  @!P2 BRA `(.L_x_999) ;  /* 0xfffffffc00f0a947 */ /* 0x008fea000383ffff */
[----:B------:R-:W-:Y:S05]  /*14270*/  BRA `(.L_x_1033) ;  /* 0xffffffe800dc7947 */ /* 0x000fea000383ffff */
.L_x_1001:
[----:B-1----:R1:W2:Y:S02]  /*14280*/  SYNCS.PHASECHK.TRANS64.TRYWAIT P2, [R2+URZ+0x60], R11 ;  /* 0x0000600b020075a7 */ /* 0x0022a4000804017f */
[----:B--2---:R-:W-:Y:S05]  /*14290*/  @!P2 NANOSLEEP.SYNCS 0x989680 ;  /* 0x009896800000a95d */ /* 0x004fea0003900000 */
[----:B------:R-:W2:Y:S02]  /*142a0*/  @!P2 SYNCS.PHASECHK.TRANS64 P2, [R2+URZ+0x60], R11 ;  /* 0x0000600b0200a5a7 */ /* 0x000ea4000804007f */
[----:B--2---:R-:W-:Y:S05]  /*142b0*/  @!P2 BRA `(.L_x_1001) ;  /* 0xfffffffc00f0a947 */ /* 0x004fea000383ffff */
[----:B------:R-:W-:Y:S05]  /*142c0*/  BRA `(.L_x_1034) ;  /* 0xffffffec00707947 */ /* 0x000fea000383ffff */
.L_x_1008:
[----:B-1----:R1:W2:Y:S02]  /*142d0*/  SYNCS.PHASECHK.TRANS64.TRYWAIT P0, [R3+URZ+0x30860], R0 ;  /* 0x03086000030075a7 */ /* 0x0022a4000800017f */
[----:B--2---:R-:W-:Y:S05]  /*142e0*/  @!P0 NANOSLEEP.SYNCS 0x989680 ;  /* 0x009896800000895d */ /* 0x004fea0003900000 */
[----:B------:R-:W2:Y:S02]  /*142f0*/  @!P0 SYNCS.PHASECHK.TRANS64 P0, [R3+URZ+0x30860], R0 ;  /* 0x03086000030085a7 */ /* 0x000ea4000800007f */
[----:B--2---:R-:W-:Y:S05]  /*14300*/  @!P0 BRA `(.L_x_1008) ;  /* 0xfffffffc00f08947 */ /* 0x004fea000383ffff */
[----:B------:R-:W-:Y:S05]  /*14310*/  BRA `(.L_x_1035) ;  /* 0xfffffff000607947 */ /* 0x000fea000383ffff */
.L_x_1010:
[----:B------:R-:W-:Y:S01]  /*14320*/  BSSY B0, `(.L_x_1036) ;  /* 0x0000007000007945 */ /* 0x000fe20003800000 */
[----:B------:R-:W-:Y:S02]  /*14330*/  IMAD.MOV.U32 R12, RZ, RZ, RZ ;  /* 0x000000ffff0c7224 */ /* 0x000fe400078e00ff */
[----:B------:R-:W-:Y:S02]  /*14340*/  IMAD.MOV.U32 R11, RZ, RZ, 0x1f ;  /* 0x0000001fff0b7424 */ /* 0x000fe400078e00ff */
[----:B------:R-:W-:-:S07]  /*14350*/  IMAD.MOV.U32 R15, RZ, RZ, -0x1 ;  /* 0xffffffffff0f7424 */ /* 0x000fce00078e00ff */
[----:B------:R-:W-:Y:S05]  /*14360*/  WARPSYNC.COLLECTIVE R15, `(.L_x_1037) ;  /* 0x000000000f087348 */ /* 0x000fea0003c00000 */
[----:B------:R1:W2:Y:S02]  /*14370*/  SHFL.IDX P6, R14, R13, R12, R11 ;  /* 0x0000000c0d0e7389 */ /* 0x0002a400000c000b */
[----:B-12---:R-:W-:Y:S01]  /*14380*/  ENDCOLLECTIVE ;  /* 0x000000000000791b */ /* 0x006fe20003800000 */
.L_x_1037:
[----:B------:R-:W-:Y:S05]  /*14390*/  BSYNC B0 ;  /* 0x0000000000007941 */ /* 0x000fea0003800000 */
.L_x_1036:
[----:B------:R-:W-:Y:S05]  /*143a0*/  BRA `(.L_x_1038) ;  /* 0xfffffff000f47947 */ /* 0x000fea000383ffff */
.L_x_1012:
[----:B--2---:R2:W3:Y:S02]  /*143b0*/  SYNCS.PHASECHK.TRANS64.TRYWAIT P0, [R7+URZ+0x30820], R0 ;  /* 0x03082000070075a7 */ /* 0x0044e4000800017f */
[----:B---3--:R-:W-:Y:S05]  /*143c0*/  @!P0 NANOSLEEP.SYNCS 0x989680 ;  /* 0x009896800000895d */ /* 0x008fea0003900000 */
[----:B------:R-:W3:Y:S02]  /*143d0*/  @!P0 SYNCS.PHASECHK.TRANS64 P0, [R7+URZ+0x30820], R0 ;  /* 0x03082000070085a7 */ /* 0x000ee4000800007f */
[----:B---3--:R-:W-:Y:S05]  /*143e0*/  @!P0 BRA `(.L_x_1012) ;  /* 0xfffffffc00f08947 */ /* 0x008fea000383ffff */
[----:B------:R-:W-:Y:S05]  /*143f0*/  BRA `(.L_x_1039) ;  /* 0xfffffff400447947 */ /* 0x000fea000383ffff */
.L_x_1016:
[----:B--2---:R2:W3:Y:S02]  /*14400*/  SYNCS.PHASECHK.TRANS64.TRYWAIT P0, [R5+URZ], R4 ;  /* 0x00000004050075a7 */ /* 0x0044e4000800017f */
[----:B---3--:R-:W-:Y:S05]  /*14410*/  @!P0 NANOSLEEP.SYNCS 0x989680 ;  /* 0x009896800000895d */ /* 0x008fea0003900000 */
[----:B------:R-:W3:Y:S02]  /*14420*/  @!P0 SYNCS.PHASECHK.TRANS64 P0, [R5+URZ], R4 ;  /* 0x00000004050085a7 */ /* 0x000ee4000800007f */
[----:B---3--:R-:W-:Y:S05]  /*14430*/  @!P0 BRA `(.L_x_1016) ;  /* 0xfffffffc00f08947 */ /* 0x008fea000383ffff */
[----:B------:R-:W-:Y:S05]  /*14440*/  BRA `(.L_x_1040) ;  /* 0xfffffff400a07947 */ /* 0x000fea000383ffff */
.L_x_1017:
[----:B---3--:R3:W4:Y:S02]  /*14450*/  SYNCS.PHASECHK.TRANS64.TRYWAIT P0, [R3+URZ], R0 ;  /* 0x00000000030075a7 */ /* 0x008724000800017f */
[----:B----4-:R-:W-:Y:S05]  /*14460*/  @!P0 NANOSLEEP.SYNCS 0x989680 ;  /* 0x009896800000895d */ /* 0x010fea0003900000 */
[----:B------:R-:W4:Y:S02]  /*14470*/  @!P0 SYNCS.PHASECHK.TRANS64 P0, [R3+URZ], R0 ;  /* 0x00000000030085a7 */ /* 0x000f24000800007f */
[----:B----4-:R-:W-:Y:S05]  /*14480*/  @!P0 BRA `(.L_x_1017) ;  /* 0xfffffffc00f08947 */ /* 0x010fea000383ffff */
[----:B------:R-:W-:Y:S05]  /*14490*/  BRA `(.L_x_1041) ;  /* 0xfffffff400947947 */ /* 0x000fea000383ffff */
.L_x_1019:
[----:B--2---:R2:W3:Y:S02]  /*144a0*/  SYNCS.PHASECHK.TRANS64.TRYWAIT P0, [R5+URZ], R4 ;  /* 0x00000004050075a7 */ /* 0x0044e4000800017f */
[----:B---3--:R-:W-:Y:S05]  /*144b0*/  @!P0 NANOSLEEP.SYNCS 0x989680 ;  /* 0x009896800000895d */ /* 0x008fea0003900000 */
[----:B------:R-:W3:Y:S02]  /*144c0*/  @!P0 SYNCS.PHASECHK.TRANS64 P0, [R5+URZ], R4 ;  /* 0x00000004050085a7 */ /* 0x000ee4000800007f */
[----:B---3--:R-:W-:Y:S05]  /*144d0*/  @!P0 BRA `(.L_x_1019) ;  /* 0xfffffffc00f08947 */ /* 0x008fea000383ffff */
[----:B------:R-:W-:Y:S05]  /*144e0*/  BRA `(.L_x_1042) ;  /* 0xfffffff400987947 */ /* 0x000fea000383ffff */
.L_x_1043:
        /* <DEDUP_REMOVED lines=9> */
.L_x_2659:


//--------------------- .text._ZN7cutlass13device_kernelIN5flash11enable_sm90INS1_16FlashAttnFwdSm90INS1_25CollectiveMainloopFwdSm90ILi2EN4cute5tupleIJNS5_1CILi1EEES8_S8_EEENS6_IJNS7_ILi128EEENS7_ILi96EEENS7_ILi192EEEEEELi192ENS_10bfloat16_tEfNS_4arch4Sm90ELb0ELb1ELb1ELb1ELb0ELb0ELb0ELb1ELb1ELb0ELb0ELb0EEENS1_21CollectiveEpilogueFwdINS6_IJSA_SC_SB_EEES9_SE_SG_Li256ELb1ELb0ELb0ELb0EEENS1_36VarlenDynamicPersistentTileSchedulerILi128ELi96ELi256ELi32ELb0ELb0ELb1ELb1ELb0ELb1EEEEEEEEEvNT_6ParamsE --------------------------
	.section	.text._ZN7cutlass13device_kernelIN5flash11enable_sm90INS1_16FlashAttnFwdSm90INS1_25CollectiveMainloopFwdSm90ILi2EN4cute5tupleIJNS5_1CILi1EEES8_S8_EEENS6_IJNS7_ILi128EEENS7_ILi96EEENS7_ILi192EEEEEELi192ENS_10bfloat16_tEfNS_4arch4Sm90ELb0ELb1ELb1ELb1ELb0ELb0ELb0ELb1ELb1ELb0ELb0ELb0EEENS1_21CollectiveEpilogueFwdINS6_IJSA_SC_SB_EEES9_SE_SG_Li256ELb1ELb0ELb0ELb0EEENS1_36VarlenDynamicPersistentTileSchedulerILi128ELi96ELi256ELi32ELb0ELb0ELb1ELb1ELb0ELb1EEEEEEEEEvNT_6ParamsE,"ax",@progbits
	.align	128
.text._ZN7cutlass13device_kernelIN5flash11enable_sm90INS1_16FlashAttnFwdSm90INS1_25CollectiveMainloopFwdSm90ILi2EN4cute5tupleIJNS5_1CILi1EEES8_S8_EEENS6_IJNS7_ILi128EEENS7_ILi96EEENS7_ILi192EEEEEELi192ENS_10bfloat16_tEfNS_4arch4Sm90ELb0ELb1ELb1ELb1ELb0ELb0ELb0ELb1ELb1ELb0ELb0ELb0EEENS1_21CollectiveEpilogueFwdINS6_IJSA_SC_SB_EEES9_SE_SG_Li256ELb1ELb0ELb0ELb0EEENS1_36VarlenDynamicPersistentTileSchedulerILi128ELi96ELi256ELi32ELb0ELb0ELb1ELb1ELb0ELb1EEEEEEEEEvNT_6ParamsE:
        .type           _ZN7cutlass13device_kernelIN5flash11enable_sm90INS1_16FlashAttnFwdSm90INS1_25CollectiveMainloopFwdSm90ILi2EN4cute5tupleIJNS5_1CILi1EEES8_S8_EEENS6_IJNS7_ILi128EEENS7_ILi96EEENS7_ILi192EEEEEELi192ENS_10bfloat16_tEfNS_4arch4Sm90ELb0ELb1ELb1ELb1ELb0ELb0ELb0ELb1ELb1ELb0ELb0ELb0EEENS1_21CollectiveEpilogueFwdINS6_IJSA_SC_SB_EEES9_SE_SG_Li256ELb1ELb0ELb0ELb0EEENS1_36VarlenDynamicPersistentTileSchedulerILi128ELi96ELi256ELi32ELb0ELb0ELb1ELb1ELb0ELb1EEEEEEEEEvNT_6ParamsE,@function
        .size           _ZN7cutlass13device_kernelIN5flash11enable_sm90INS1_16FlashAttnFwdSm90INS1_25CollectiveMainloopFwdSm90ILi2EN4cute5tupleIJNS5_1CILi1EEES8_S8_EEENS6_IJNS7_ILi128EEENS7_ILi96EEENS7_ILi192EEEEEELi192ENS_10bfloat16_tEfNS_4arch4Sm90ELb0ELb1ELb1ELb1ELb0ELb0ELb0ELb1ELb1ELb0ELb0ELb0EEENS1_21CollectiveEpilogueFwdINS6_IJSA_SC_SB_EEES9_SE_SG_Li256ELb1ELb0ELb0ELb0EEENS1_36VarlenDynamicPersistentTileSchedulerILi128ELi96ELi256ELi32ELb0ELb0ELb1ELb1ELb0ELb1EEEEEEEEEvNT_6ParamsE,(.L_x_2660 - _ZN7cutlass13device_kernelIN5flash11enable_sm90INS1_16FlashAttnFwdSm90INS1_25CollectiveMainloopFwdSm90ILi2EN4cute5tupleIJNS5_1CILi1EEES8_S8_EEENS6_IJNS7_ILi128EEENS7_ILi96EEENS7_ILi192EEEEEELi192ENS_10bfloat16_tEfNS_4arch4Sm90ELb0ELb1ELb1ELb1ELb0ELb0ELb0ELb1ELb1ELb0ELb0ELb0EEENS1_21CollectiveEpilogueFwdINS6_IJSA_SC_SB_EEES9_SE_SG_Li256ELb1ELb0ELb0ELb0EEENS1_36VarlenDynamicPersistentTileSchedulerILi128ELi96ELi256ELi32ELb0ELb0ELb1ELb1ELb0ELb1EEEEEEEEEvNT_6ParamsE)
        .other          _ZN7cutlass13device_kernelIN5flash11enable_sm90INS1_16FlashAttnFwdSm90INS1_25CollectiveMainloopFwdSm90ILi2EN4cute5tupleIJNS5_1CILi1EEES8_S8_EEENS6_IJNS7_ILi128EEENS7_ILi96EEENS7_ILi192EEEEEELi192ENS_10bfloat16_tEfNS_4arch4Sm90ELb0ELb1ELb1ELb1ELb0ELb0ELb0ELb1ELb1ELb0ELb0ELb0EEENS1_21CollectiveEpilogueFwdINS6_IJSA_SC_SB_EEES9_SE_SG_Li256ELb1ELb0ELb0ELb0EEENS1_36VarlenDynamicPersistentTileSchedulerILi128ELi96ELi256ELi32ELb0ELb0ELb1ELb1ELb0ELb1EEEEEEEEEvNT_6ParamsE,@"STO_CUDA_ENTRY STV_DEFAULT"
_ZN7cutlass13device_kernelIN5flash11enable_sm90INS1_16FlashAttnFwdSm90INS1_25CollectiveMainloopFwdSm90ILi2EN4cute5tupleIJNS5_1CILi1EEES8_S8_EEENS6_IJNS7_ILi128EEENS7_ILi96EEENS7_ILi192EEEEEELi192ENS_10bfloat16_tEfNS_4arch4Sm90ELb0ELb1ELb1ELb1ELb0ELb0ELb0ELb1ELb1ELb0ELb0ELb0EEENS1_21CollectiveEpilogueFwdINS6_IJSA_SC_SB_EEES9_SE_SG_Li256ELb1ELb0ELb0ELb0EEENS1_36VarlenDynamicPersistentTileSchedulerILi128ELi96ELi256ELi32ELb0ELb0ELb1ELb1ELb0ELb1EEEEEEEEEvNT_6ParamsE:
        /* <DEDUP_REMOVED lines=21> */
.L_x_1045:
[----:B------:R-:W-:Y:S05]  /*0150*/  BSYNC B0 ;  /* 0x0000000000007941 */ /* 0x000fea0003800000 */
.L_x_1044:
        /* <DEDUP_REMOVED lines=41> */
.L_x_1046:
        /* <DEDUP_REMOVED lines=22> */
.L_x_1047:
        /* <DEDUP_REMOVED lines=18> */
.L_x_1048:
        /* <DEDUP_REMOVED lines=22> */
.L_x_1049:
        /* <DEDUP_REMOVED lines=22> */
.L_x_1050:
[----:B0-----:R-:W-:Y:S01]  /*0930*/  UMOV UR4, 0x1 ;  /* 0x0000000100047882 */ /* 0x001fe20000000000 */
[----:B------:R-:W-:Y:S01]  /*0940*/  PLOP3.LUT P0, PT, PT, PT, UP0, 0x80, 0x0 ;  /* 0x000000000000781c */ /* 0x000fe20003f0f008 */
[----:B------:R-:W-:Y:S01]  /*0950*/  USEL UR4, UR4, 0x2, !UP0 ;  /* 0x0000000204047887 */ /* 0x000fe2000c000000 */
[----:B------:R-:W-:-:S05]  /*0960*/  NOP ;  /* 0x0000000000007918 */ /* 0x000fca0000000000 */
[----:B------:R-:W-:-:S05]  /*0970*/  IMAD.U32 R2, RZ, RZ, UR4 ;  /* 0x00000004ff027e24 */ /* 0x000fca000f8e00ff */
[----:B------:R0:W-:Y:S01]  /*0980*/  STL [R1+0x20], R2 ;  /* 0x0000200201007387 */ /* 0x0001e20000100800 */
[----:B-12-4-:R-:W-:Y:S06]  /*0990*/  BAR.SYNC.DEFER_BLOCKING 0x0 ;  /* 0x0000000000007b1d */ /* 0x016fec0000010000 */
[----:B------:R-:W-:Y:S05]  /*09a0*/  @!P0 BRA `(.L_x_1051) ;  /* 0x0000010c003c8947 */ /* 0x000fea0003800000 */
.L_x_1052:
        /* <DEDUP_REMOVED lines=14> */
[----:B0-----:R-:W2:Y:S01]  /*0a90*/  LDL R2, [R1+0x20] ;  /* 0x0000200001027983 */ /* 0x001ea20000100800 */
[----:B------:R-:W-:Y:S01]  /*0aa0*/  R2UR UR6, R194 ;  /* 0x00000000c20672ca */ /* 0x000fe200000e0000 */
[----:B------:R-:W-:Y:S01]  /*0ab0*/  UMOV UR36, URZ ;  /* 0x0000003f00247c82 */ /* 0x000fe20008000000 */
[----:B------:R-:W-:Y:S01]  /*0ac0*/  R2UR UR5, R195 ;  /* 0x00000000c30572ca */ /* 0x000fe200000e0000 */
[----:B------:R-:W0:Y:S01]  /*0ad0*/  S2R R0, SR_TID.X ;  /* 0x0000000000007919 */ /* 0x000e220000002100 */
[----:B------:R-:W-:Y:S01]  /*0ae0*/  UMOV UR37, URZ ;  /* 0x0000003f00257c82 */ /* 0x000fe20008000000 */
[----:B0-----:R-:W-:-:S05]  /*0af0*/  VIADD R205, R0, 0xffffff80 ;  /* 0xffffff8000cd7836 */ /* 0x001fca0000000000 */
[----:B------:R-:W-:-:S04]  /*0b00*/  SHF.R.S32.HI R0, RZ, 0x1f, R205 ;  /* 0x0000001fff007819 */ /* 0x000fc800000114cd */
[CC--:B------:R-:W-:Y:S02]  /*0b10*/  LEA.HI R3, R0.reuse, R205.reuse, RZ, 0x7 ;  /* 0x000000cd00037211 */ /* 0x0c0fe400078f38ff */
[----:B------:R-:W-:Y:S02]  /*0b20*/  LEA.HI R4, R0, R205, RZ, 0x5 ;  /* 0x000000cd00047211 */ /* 0x000fe400078f28ff */
[----:B------:R-:W-:Y:S02]  /*0b30*/  LOP3.LUT R200, R3, 0xffffff80, RZ, 0xc0, !PT ;  /* 0xffffff8003c87812 */ /* 0x000fe400078ec0ff */
[----:B------:R-:W-:-:S03]  /*0b40*/  SHF.R.S32.HI R202, RZ, 0x7, R3 ;  /* 0x00000007ffca7819 */ /* 0x000fc60000011403 */
[----:B------:R-:W-:Y:S01]  /*0b50*/  IMAD.IADD R200, R205, 0x1, -R200 ;  /* 0x00000001cdc87824 */ /* 0x000fe200078e0ac8 */
[----:B------:R-:W-:-:S04]  /*0b60*/  LEA.HI R3, R3, R202, RZ, 0x1 ;  /* 0x000000ca03037211 */ /* 0x000fc800078f08ff */
[----:B------:R-:W-:Y:S02]  /*0b70*/  SHF.R.S32.HI R9, RZ, 0x1f, R200 ;  /* 0x0000001fff097819 */ /* 0x000fe400000114c8 */
[----:B------:R-:W-:Y:S02]  /*0b80*/  LOP3.LUT R3, R3, 0x3fffffe, RZ, 0xc0, !PT ;  /* 0x03fffffe03037812 */ /* 0x000fe400078ec0ff */
[CC--:B------:R-:W-:Y:S02]  /*0b90*/  LEA.HI R8, R9.reuse, R200.reuse, RZ, 0x2 ;  /* 0x000000c809087211 */ /* 0x0c0fe400078f10ff */
[----:B------:R-:W-:Y:S01]  /*0ba0*/  LEA.HI R9, R9, R200, RZ, 0x5 ;  /* 0x000000c809097211 */ /* 0x000fe200078f28ff */
[----:B------:R-:W-:Y:S01]  /*0bb0*/  IMAD.IADD R3, R202, 0x1, -R3 ;  /* 0x00000001ca037824 */ /* 0x000fe200078e0a03 */
[----:B------:R-:W-:Y:S02]  /*0bc0*/  SHF.R.S32.HI R5, RZ, 0x2, R8 ;  /* 0x00000002ff057819 */ /* 0x000fe40000011408 */
[----:B------:R-:W-:-:S02]  /*0bd0*/  SHF.R.S32.HI R9, RZ, 0x5, R9 ;  /* 0x00000005ff097819 */ /* 0x000fc40000011409 */
[----:B--2---:R-:W-:Y:S02]  /*0be0*/  R2UR UR4, R2 ;  /* 0x00000000020472ca */ /* 0x004fe400000e0000 */
[----:B------:R-:W-:-:S04]  /*0bf0*/  SHF.R.S32.HI R2, RZ, 0x1f, R8 ;  /* 0x0000001fff027819 */ /* 0x000fc80000011408 */
[----:B------:R-:W-:-:S04]  /*0c00*/  LEA.HI R2, R2, R5, RZ, 0x3 ;  /* 0x0000000502027211 */ /* 0x000fc800078f18ff */
[----:B------:R-:W-:Y:S02]  /*0c10*/  LOP3.LUT R6, R2, 0xfffffff8, RZ, 0xc0, !PT ;  /* 0xfffffff802067812 */ /* 0x000fe400078ec0ff */
[CC--:B------:R-:W-:Y:S01]  /*0c20*/  LEA.HI R2, R0.reuse, R205.reuse, RZ, 0x4 ;  /* 0x000000cd00027211 */ /* 0x0c0fe200078f20ff */
[----:B------:R-:W-:Y:S01]  /*0c30*/  ULOP3.LUT UR4, UR4, 0x1, URZ, 0xfc, !UPT ;  /* 0x0000000104047892 */ /* 0x000fe2000f8efc3f */
[----:B------:R-:W-:Y:S01]  /*0c40*/  LEA.HI R0, R0, R205, RZ, 0x3 ;  /* 0x000000cd00007211 */ /* 0x000fe200078f18ff */
[----:B------:R-:W-:Y:S01]  /*0c50*/  IMAD.IADD R10, R5, 0x1, -R6 ;  /* 0x00000001050a7824 */ /* 0x000fe200078e0a06 */
[----:B------:R-:W-:Y:S01]  /*0c60*/  SHF.R.S32.HI R5, RZ, 0x4, R2 ;  /* 0x00000004ff057819 */ /* 0x000fe20000011402 */
[----:B------:R-:W-:Y:S01]  /*0c70*/  IMAD.SHL.U32 R6, R4, 0x20, RZ ;  /* 0x0000002004067824 */ /* 0x000fe200078e00ff */
[C---:B------:R-:W-:Y:S01]  /*0c80*/  LOP3.LUT R4, R2.reuse, 0x3fffff0, RZ, 0xc0, !PT ;  /* 0x03fffff002047812 */ /* 0x040fe200078ec0ff */
[----:B------:R-:W-:Y:S01]  /*0c90*/  IMAD R10, R9, 0x10, R10 ;  /* 0x00000010090a7824 */ /* 0x000fe200078e020a */
[----:B------:R-:W-:Y:S01]  /*0ca0*/  LEA.HI R2, R2, R5, RZ, 0x1 ;  /* 0x0000000502027211 */ /* 0x000fe200078f08ff */
[----:B------:R-:W-:Y:S01]  /*0cb0*/  IMAD.U32 R204, RZ, RZ, UR4 ;  /* 0x00000004ffcc7e24 */ /* 0x000fe2000f8e00ff */
[----:B------:R-:W-:Y:S01]  /*0cc0*/  LOP3.LUT R7, R6, 0xfffffc00, RZ, 0xc0, !PT ;  /* 0xfffffc0006077812 */ /* 0x000fe200078ec0ff */
[----:B------:R-:W-:Y:S01]  /*0cd0*/  IMAD.IADD R4, R205, 0x1, -R4 ;  /* 0x00000001cd047824 */ /* 0x000fe200078e0a04 */
[----:B------:R-:W-:Y:S01]  /*0ce0*/  LOP3.LUT R2, R2, 0x1ffffffe, RZ, 0xc0, !PT ;  /* 0x1ffffffe02027812 */ /* 0x000fe200078ec0ff */
[----:B------:R-:W-:Y:S01]  /*0cf0*/  IMAD R201, R3, 0x40, R10 ;  /* 0x0000004003c97824 */ /* 0x000fe200078e020a */
[----:B------:R-:W-:Y:S01]  /*0d00*/  LOP3.LUT R3, R8, 0x7ffffffc, RZ, 0xc0, !PT ;  /* 0x7ffffffc08037812 */ /* 0x000fe200078ec0ff */
[----:B------:R-:W-:Y:S01]  /*0d10*/  IMAD R7, R4, 0x40, R7 ;  /* 0x0000004004077824 */ /* 0x000fe200078e0207 */
[----:B------:R-:W-:Y:S01]  /*0d20*/  UMOV UR4, URZ ;  /* 0x0000003f00047c82 */ /* 0x000fe20008000000 */
[----:B------:R-:W-:Y:S01]  /*0d30*/  IMAD.IADD R2, R5, 0x1, -R2 ;  /* 0x0000000105027824 */ /* 0x000fe200078e0a02 */
[----:B------:R-:W-:Y:S01]  /*0d40*/  SHF.R.S32.HI R22, RZ, 0x3, R0 ;  /* 0x00000003ff167819 */ /* 0x000fe20000011400 */
[----:B------:R-:W-:-:S02]  /*0d50*/  IMAD.U32 R199, RZ, RZ, UR4 ;  /* 0x00000004ffc77e24 */ /* 0x000fc4000f8e00ff */
[----:B------:R-:W-:Y:S01]  /*0d60*/  IMAD R203, R2, 0x8, R7 ;  /* 0x0000000802cb7824 */ /* 0x000fe200078e0207 */
[----:B------:R-:W-:Y:S01]  /*0d70*/  LOP3.LUT R2, R0, 0x1ffffff8, RZ, 0xc0, !PT ;  /* 0x1ffffff800027812 */ /* 0x000fe200078ec0ff */
[----:B------:R-:W-:-:S04]  /*0d80*/  IMAD.IADD R18, R200, 0x1, -R3 ;  /* 0x00000001c8127824 */ /* 0x000fc800078e0a03 */
[----:B------:R-:W-:-:S04]  /*0d90*/  IMAD.IADD R2, R205, 0x1, -R2 ;  /* 0x00000001cd027824 */ /* 0x000fc800078e0a02 */
[----:B------:R-:W-:-:S07]  /*0da0*/  IMAD.SHL.U32 R19, R2, 0x8, RZ ;  /* 0x0000000802137824 */ /* 0x000fce00078e00ff */
.L_x_1152:
[----:B------:R-:W-:Y:S01]  /*0db0*/  ULDC.64 UR8, c[0x0][0xa28] ;  /* 0x00028a0000087ab9 */ /* 0x000fe20000000a00 */
[----:B012345:R-:W0:Y:S01]  /*0dc0*/  LDC.64 R8, c[0x0][0x3f8] ;  /* 0x0000fe00ff087b82 */ /* 0x03fe220000000a00 */
[----:B------:R-:W-:Y:S01]  /*0dd0*/  UISETP.NE.U32.AND UP0, UPT, UR8, URZ, UPT ;  /* 0x0000003f0800728c */ /* 0x000fe2000bf05070 */
[----:B------:R-:W-:Y:S01]  /*0de0*/  IMAD.MOV.U32 R7, RZ, RZ, RZ ;  /* 0x000000ffff077224 */ /* 0x000fe200078e00ff */
[----:B------:R-:W-:Y:S02]  /*0df0*/  ULDC.64 UR12, c[0x0][0x208] ;  /* 0x00008200000c7ab9 */ /* 0x000fe40000000a00 */
[----:B------:R-:W-:-:S03]  /*0e00*/  UISETP.NE.AND.EX UP0, UPT, UR9, URZ, UPT, UP0 ;  /* 0x0000003f0900728c */ /* 0x000fc6000bf05300 */
[----:B------:R-:W-:Y:S01]  /*0e10*/  ULDC.64 UR8, c[0x0][0xa18] ;  /* 0x0002860000087ab9 */ /* 0x000fe20000000a00 */
[----:B------:R-:W1:Y:S01]  /*0e20*/  LDC R17, c[0x0][0x288] ;  /* 0x0000a200ff117b82 */ /* 0x000e620000000800 */
[----:B------:R-:W-:Y:S01]  /*0e30*/  UISETP.NE.U32.AND UP1, UPT, UR8, URZ, UPT ;  /* 0x0000003f0800728c */ /* 0x000fe2000bf25070 */
[----:B------:R-:W-:-:S03]  /*0e40*/  PLOP3.LUT P0, PT, PT, PT, UP0, 0x80, 0x0 ;  /* 0x000000000000781c */ /* 0x000fc60003f0f008 */
[----:B------:R-:W-:-:S03]  /*0e50*/  UISETP.NE.AND.EX UP1, UPT, UR9, URZ, UPT, UP1 ;  /* 0x0000003f0900728c */ /* 0x000fc6000bf25310 */
[----:B------:R-:W-:Y:S01]  /*0e60*/  @UP0 ULDC.64 UR8, c[0x0][0xa28] ;  /* 0x00028a0000080ab9 */ /* 0x000fe20000000a00 */
[----:B------:R-:W2:Y:S01]  /*0e70*/  LDC R0, c[0x0][0x404] ;  /* 0x00010100ff007b82 */ /* 0x000ea20000000800 */
[----:B------:R-:W-:Y:S01]  /*0e80*/  @UP0 UIMAD.WIDE UR8, UR5, 0x4, UR8 ;  /* 0x00000004050808a5 */ /* 0x000fe2000f8e0208 */
[----:B------:R-:W-:-:S05]  /*0e90*/  PLOP3.LUT P2, PT, PT, PT, UP1, 0x80, 0x0 ;  /* 0x000000000000781c */ /* 0x000fca0003f4f018 */
[----:B------:R-:W-:Y:S01]  /*0ea0*/  @UP1 ULDC.64 UR10, c[0x0][0xa18] ;  /* 0x00028600000a1ab9 */ /* 0x000fe20000000a00 */
[----:B------:R-:W3:Y:S01]  /*0eb0*/  LDC R11, c[0x0][0x2e0] ;  /* 0x0000b800ff0b7b82 */ /* 0x000ee20000000800 */
[----:B------:R-:W-:Y:S02]  /*0ec0*/  IMAD.U32 R2, RZ, RZ, UR8 ;  /* 0x00000008ff027e24 */ /* 0x000fe4000f8e00ff */
[----:B------:R-:W-:Y:S01]  /*0ed0*/  IMAD.U32 R3, RZ, RZ, UR9 ;  /* 0x00000009ff037e24 */ /* 0x000fe2000f8e00ff */
[----:B------:R-:W-:-:S04]  /*0ee0*/  @UP1 UIMAD.WIDE UR8, UR5, 0x4, UR10 ;  /* 0x00000004050818a5 */ /* 0x000fc8000f8e020a */
[----:B------:R4:W5:Y:S02]  /*0ef0*/  @P0 LDG.E R7, desc[UR12][R2.64] ;  /* 0x0000000c02070981 */ /* 0x000964000c1e1900 */
[----:B------:R-:W-:Y:S02]  /*0f00*/  IMAD.U32 R4, RZ, RZ, UR8 ;  /* 0x00000008ff047e24 */ /* 0x000fe4000f8e00ff */
[----:B------:R-:W-:Y:S01]  /*0f10*/  IMAD.U32 R5, RZ, RZ, UR9 ;  /* 0x00000009ff057e24 */ /* 0x000fe2000f8e00ff */
[----:B------:R-:W-:Y:S01]  /*0f20*/  ULDC.64 UR8, c[0x0][0xa20] ;  /* 0x0002880000087ab9 */ /* 0x000fe20000000a00 */
[----:B0-----:R-:W-:Y:S02]  /*0f30*/  ISETP.NE.U32.AND P0, PT, R8, RZ, PT ;  /* 0x000000ff0800720c */ /* 0x001fe40003f05070 */
[----:B------:R-:W-:Y:S01]  /*0f40*/  ISETP.NE.U32.AND P1, PT, RZ, UR8, PT ;  /* 0x00000008ff007c0c */ /* 0x000fe2000bf25070 */
[----:B-1----:R4:W5:Y:S01]  /*0f50*/  @P2 LDG.E R17, desc[UR12][R4.64] ;  /* 0x0000000c04112981 */ /* 0x002962000c1e1900 */
[----:B------:R-:W-:Y:S01]  /*0f60*/  ISETP.NE.AND.EX P0, PT, R9, RZ, PT, P0 ;  /* 0x000000ff0900720c */ /* 0x000fe20003f05300 */
[----:B------:R-:W-:Y:S01]  /*0f70*/  IMAD.U32 R197, RZ, RZ, UR6 ;  /* 0x00000006ffc57e24 */ /* 0x000fe2000f8e00ff */
[----:B------:R-:W-:-:S02]  /*0f80*/  ISETP.NE.AND.EX P1, PT, RZ, UR9, PT, P1 ;  /* 0x00000009ff007c0c */ /* 0x000fc4000bf25310 */
[----:B--2---:R-:W-:Y:S01]  /*0f90*/  SEL R0, R0, 0x1, P0 ;  /* 0x0000000100007807 */ /* 0x004fe20000000000 */
[----:B----4-:R-:W-:Y:S10]  /*0fa0*/  @P2 BRA `(.L_x_1053) ;  /* 0x0000000000302947 */ /* 0x010ff40003800000 */
[----:B------:R-:W-:Y:S02]  /*0fb0*/  ULDC.64 UR6, c[0x0][0xa00] ;  /* 0x0002800000067ab9 */ /* 0x000fe40000000a00 */
[----:B------:R-:W-:-:S04]  /*0fc0*/  ISETP.NE.U32.AND P0, PT, RZ, UR6, PT ;  /* 0x00000006ff007c0c */ /* 0x000fc8000bf05070 */
[----:B------:R-:W-:-:S13]  /*0fd0*/  ISETP.NE.AND.EX P0, PT, RZ, UR7, PT, P0 ;  /* 0x00000007ff007c0c */ /* 0x000fda000bf05300 */
[----:B------:R-:W-:Y:S05]  /*0fe0*/  @!P0 BRA `(.L_x_1053) ;  /* 0x0000000000208947 */ /* 0x000fea0003800000 */
[----:B------:R-:W-:Y:S01]  /*0ff0*/  ULDC.64 UR6, c[0x0][0xa00] ;  /* 0x0002800000067ab9 */ /* 0x000fe20000000a00 */
[----:B------:R-:W-:Y:S01]  /*1000*/  ULDC.64 UR8, c[0x0][0x208] ;  /* 0x0000820000087ab9 */ /* 0x000fe20000000a00 */
[----:B------:R-:W-:-:S06]  /*1010*/  UIMAD.WIDE UR6, UR5, 0x4, UR6 ;  /* 0x00000004050678a5 */ /* 0x000fcc000f8e0206 */
[----:B------:R-:W-:Y:S02]  /*1020*/  IMAD.U32 R2, RZ, RZ, UR6 ;  /* 0x00000006ff027e24 */ /* 0x000fe4000f8e00ff */
[----:B------:R-:W-:-:S05]  /*1030*/  IMAD.U32 R3, RZ, RZ, UR7 ;  /* 0x00000007ff037e24 */ /* 0x000fca000f8e00ff */
[----:B-----5:R-:W2:Y:S04]  /*1040*/  LDG.E R17, desc[UR8][R2.64] ;  /* 0x0000000802117981 */ /* 0x020ea8000c1e1900 */
[----:B------:R-:W2:Y:S02]  /*1050*/  LDG.E R4, desc[UR8][R2.64+0x4] ;  /* 0x0000040802047981 */ /* 0x000ea4000c1e1900 */
[----:B--2---:R-:W-:-:S07]  /*1060*/  IMAD.IADD R17, R4, 0x1, -R17 ;  /* 0x0000000104117824 */ /* 0x004fce00078e0a11 */
.L_x_1053:
[----:B---3--:R-:W-:Y:S02]  /*1070*/  IMAD R16, R0, R11, RZ ;  /* 0x0000000b00107224 */ /* 0x008fe400078e02ff */
[----:B------:R-:W-:Y:S02]  /*1080*/  IMAD.MOV.U32 R196, RZ, RZ, R193 ;  /* 0x000000ffffc47224 */ /* 0x000fe400078e00c1 */
[----:B------:R-:W-:Y:S01]  /*1090*/  IMAD.U32 R198, RZ, RZ, UR5 ;  /* 0x00000005ffc67e24 */ /* 0x000fe2000f8e00ff */
[----:B------:R-:W-:Y:S06]  /*10a0*/  @!P1 BRA `(.L_x_1054) ;  /* 0x00000000001c9947 */ /* 0x000fec0003800000 */
[----:B------:R-:W-:Y:S01]  /*10b0*/  ULDC.64 UR6, c[0x0][0xa20] ;  /* 0x0002880000067ab9 */ /* 0x000fe20000000a00 */
[----:B------:R-:W-:Y:S01]  /*10c0*/  ULDC.64 UR8, c[0x0][0x208] ;  /* 0x0000820000087ab9 */ /* 0x000fe20000000a00 */
[----:B------:R-:W-:-:S06]  /*10d0*/  UIMAD.WIDE UR4, UR5, 0x4, UR6 ;  /* 0x00000004050478a5 */ /* 0x000fcc000f8e0206 */
[----:B------:R-:W-:Y:S02]  /*10e0*/  IMAD.U32 R2, RZ, RZ, UR4 ;  /* 0x00000004ff027e24 */ /* 0x000fe4000f8e00ff */
[----:B------:R-:W-:-:S05]  /*10f0*/  IMAD.U32 R3, RZ, RZ, UR5 ;  /* 0x00000005ff037e24 */ /* 0x000fca000f8e00ff */
[----:B------:R0:W5:Y:S01]  /*1100*/  LDG.E R16, desc[UR8][R2.64] ;  /* 0x0000000802107981 */ /* 0x000162000c1e1900 */
[----:B------:R-:W-:Y:S05]  /*1110*/  BRA `(.L_x_1055) ;  /* 0x0000000000307947 */ /* 0x000fea0003800000 */
.L_x_1054:
        /* <DEDUP_REMOVED lines=9> */
[----:B------:R-:W2:Y:S04]  /*11b0*/  LDG.E R16, desc[UR8][R2.64] ;  /* 0x0000000802107981 */ /* 0x000ea8000c1e1900 */
[----:B------:R-:W2:Y:S02]  /*11c0*/  LDG.E R5, desc[UR8][R2.64+0x4] ;  /* 0x0000040802057981 */ /* 0x000ea4000c1e1900 */
[----:B--2---:R-:W-:-:S07]  /*11d0*/  IMAD.IADD R16, R5, 0x1, -R16 ;  /* 0x0000000105107824 */ /* 0x004fce00078e0a10 */
.L_x_1055:
[----:B------:R-:W1:Y:S01]  /*11e0*/  LDC.64 R8, c[0x0][0x9e0] ;  /* 0x00027800ff087b82 */ /* 0x000e620000000a00 */
[----:B-----5:R-:W-:Y:S01]  /*11f0*/  IMAD.IADD R16, R16, 0x1, -R7 ;  /* 0x0000000110107824 */ /* 0x020fe200078e0a07 */
[----:B------:R-:W-:-:S04]  /*1200*/  LEA R0, R193, 0x80, 0x7 ;  /* 0x00000080c1007811 */ /* 0x000fc800078e38ff */
[----:B0-----:R-:W-:Y:S02]  /*1210*/  IADD3 R3, R16, R0, -R17 ;  /* 0x0000000010037210 */ /* 0x001fe40007ffe811 */
[----:B-1----:R-:W-:-:S03]  /*1220*/  ISETP.GE.AND P1, PT, R9, 0x1, PT ;  /* 0x000000010900780c */ /* 0x002fc60003f26270 */
[----:B------:R-:W-:-:S10]  /*1230*/  IMAD.IADD R0, R3, 0x1, R8 ;  /* 0x0000000103007824 */ /* 0x000fd400078e0208 */
[----:B------:R-:W-:Y:S05]  /*1240*/  @!P1 BRA `(.L_x_1056) ;  /* 0x0000000000409947 */ /* 0x000fea0003800000 */
[C---:B------:R-:W-:Y:S01]  /*1250*/  ISETP.GT.AND P0, PT, R3.reuse, RZ, PT ;  /* 0x000000ff0300720c */ /* 0x040fe20003f04270 */
[----:B------:R-:W-:-:S12]  /*1260*/  VIADD R2, R3, 0xffffffff ;  /* 0xffffffff03027836 */ /* 0x000fd80000000000 */
[----:B------:R-:W-:Y:S05]  /*1270*/  @P0 BRA `(.L_x_1057) ;  /* 0x00000000001c0947 */ /* 0x000fea0003800000 */
[----:B------:R-:W-:Y:S01]  /*1280*/  ISETP.NE.AND P0, PT, R9, 0x1, PT ;  /* 0x000000010900780c */ /* 0x000fe20003f05270 */
[----:B------:R-:W-:-:S12]  /*1290*/  IMAD.MOV R3, RZ, RZ, -R3 ;  /* 0x000000ffff037224 */ /* 0x000fd800078e0a03 */
[----:B------:R-:W0:Y:S02]  /*12a0*/  @P0 LDC.64 R4, c[0x0][0x9e8] ;  /* 0x00027a00ff040b82 */ /* 0x000e240000000a00 */
[----:B0-----:R-:W-:-:S05]  /*12b0*/  @P0 IMAD.HI.U32 R2, R3, R4, RZ ;  /* 0x0000000403020227 */ /* 0x001fca00078e00ff */
[----:B------:R-:W-:-:S04]  /*12c0*/  @P0 SHF.R.U32.HI R3, RZ, R5, R2 ;  /* 0x00000005ff030219 */ /* 0x000fc80000011602 */
[----:B------:R-:W-:Y:S01]  /*12d0*/  LOP3.LUT R2, RZ, R3, RZ, 0x33, !PT ;  /* 0x00000003ff027212 */ /* 0x000fe200078e33ff */
[----:B------:R-:W-:Y:S06]  /*12e0*/  BRA `(.L_x_1058) ;  /* 0x0000000000107947 */ /* 0x000fec0003800000 */
.L_x_1057:
[----:B------:R-:W-:-:S13]  /*12f0*/  ISETP.NE.AND P0, PT, R9, 0x1, PT ;  /* 0x000000010900780c */ /* 0x000fda0003f05270 */
[----:B------:R-:W0:Y:S02]  /*1300*/  @P0 LDC.64 R4, c[0x0][0x9e8] ;  /* 0x00027a00ff040b82 */ /* 0x000e240000000a00 */
[----:B0-----:R-:W-:-:S05]  /*1310*/  @P0 IMAD.HI.U32 R4, R2, R4, RZ ;  /* 0x0000000402040227 */ /* 0x001fca00078e00ff */
[----:B------:R-:W-:-:S07]  /*1320*/  @P0 SHF.R.U32.HI R2, RZ, R5, R4 ;  /* 0x00000005ff020219 */ /* 0x000fce0000011604 */
.L_x_1058:
[----:B------:R-:W-:-:S05]  /*1330*/  IMAD R3, R2, R9, R9 ;  /* 0x0000000902037224 */ /* 0x000fca00078e0209 */
[----:B------:R-:W-:-:S07]  /*1340*/  VIMNMX R0, R0, R3, PT ;  /* 0x0000000300007248 */ /* 0x000fce0003fe0100 */
.L_x_1056:
[----:B------:R-:W-:Y:S01]  /*1350*/  VIADD R2, R0, 0x5f ;  /* 0x0000005f00027836 */ /* 0x000fe20000000000 */
[----:B------:R-:W-:Y:S01]  /*1360*/  ULDC UR4, c[0x0][0x9dc] ;  /* 0x0002770000047ab9 */ /* 0x000fe20000000800 */
[----:B------:R-:W-:Y:S02]  /*1370*/  VIADD R0, R16, 0x5f ;  /* 0x0000005f10007836 */ /* 0x000fe40000000000 */
[----:B------:R-:W-:Y:S02]  /*1380*/  IMAD R3, R193, 0x80, -R17 ;  /* 0x00000080c1037824 */ /* 0x000fe400078e0a11 */
[----:B------:R-:W-:-:S04]  /*1390*/  IMAD.HI R2, R2, 0x2aaaaaab, RZ ;  /* 0x2aaaaaab02027827 */ /* 0x000fc800078e02ff */
[----:B------:R-:W-:Y:S01]  /*13a0*/  IMAD.HI R0, R0, 0x2aaaaaab, RZ ;  /* 0x2aaaaaab00007827 */ /* 0x000fe200078e02ff */
[----:B------:R-:W-:-:S03]  /*13b0*/  SHF.R.U32.HI R5, RZ, 0x1f, R2 ;  /* 0x0000001fff057819 */ /* 0x000fc60000011602 */
[----:B------:R-:W-:Y:S01]  /*13c0*/  IMAD.IADD R4, R16, 0x1, R3 ;  /* 0x0000000110047824 */ /* 0x000fe200078e0203 */
        /* <DEDUP_REMOVED lines=11> */
[----:B------:R-:W0:Y:S02]  /*1480*/  @P0 LDC.64 R6, c[0x0][0x9e8] ;  /* 0x00027a00ff060b82 */ /* 0x000e240000000a00 */
[----:B0-----:R-:W-:-:S05]  /*1490*/  @P0 IMAD.HI.U32 R0, R3, R6, RZ ;  /* 0x0000000603000227 */ /* 0x001fca00078e00ff */
[----:B------:R-:W-:-:S04]  /*14a0*/  @P0 SHF.R.U32.HI R3, RZ, R7, R0 ;  /* 0x00000007ff030219 */ /* 0x000fc80000011600 */
[----:B------:R-:W-:Y:S01]  /*14b0*/  LOP3.LUT R4, RZ, R3, RZ, 0x33, !PT ;  /* 0x00000003ff047212 */ /* 0x000fe200078e33ff */
[----:B------:R-:W-:Y:S06]  /*14c0*/  BRA `(.L_x_1061) ;  /* 0x0000000000107947 */ /* 0x000fec0003800000 */
.L_x_1060:
[----:B------:R-:W-:-:S13]  /*14d0*/  ISETP.NE.AND P0, PT, R9, 0x1, PT ;  /* 0x000000010900780c */ /* 0x000fda0003f05270 */
[----:B------:R-:W0:Y:S02]  /*14e0*/  @P0 LDC.64 R2, c[0x0][0x9e8] ;  /* 0x00027a00ff020b82 */ /* 0x000e240000000a00 */
[----:B0-----:R-:W-:-:S05]  /*14f0*/  @P0 IMAD.HI.U32 R0, R4, R2, RZ ;  /* 0x0000000204000227 */ /* 0x001fca00078e00ff */
[----:B------:R-:W-:-:S07]  /*1500*/  @P0 SHF.R.U32.HI R4, RZ, R3, R0 ;  /* 0x00000003ff040219 */ /* 0x000fce0000011600 */
.L_x_1061:
[----:B------:R-:W-:-:S05]  /*1510*/  IMAD R4, R4, R9, RZ ;  /* 0x0000000904047224 */ /* 0x000fca00078e02ff */
[----:B------:R-:W-:-:S13]  /*1520*/  R2UR UR5, R4 ;  /* 0x00000000040572ca */ /* 0x000fda00000e0000 */
[----:B------:R-:W-:-:S04]  /*1530*/  UISETP.LT.AND UP0, UPT, UR4, UR5, UPT ;  /* 0x000000050400728c */ /* 0x000fc8000bf01270 */
[----:B------:R-:W-:-:S12]  /*1540*/  USEL UR4, UR4, UR5, !UP0 ;  /* 0x0000000504047287 */ /* 0x000fd8000c000000 */
.L_x_1059:
[----:B------:R-:W-:Y:S01]  /*1550*/  UIMAD.WIDE UR4, UR4, 0x2aaaaaab, URZ ;  /* 0x2aaaaaab040478a5 */ /* 0x000fe2000f8e023f */
[----:B------:R-:W-:Y:S01]  /*1560*/  PLOP3.LUT P0, PT, PT, PT, PT, 0x80, 0x0 ;  /* 0x000000000000781c */ /* 0x000fe20003f0f070 */
[----:B------:R-:W-:Y:S01]  /*1570*/  IMAD.MOV.U32 R0, RZ, RZ, RZ ;  /* 0x000000ffff007224 */ /* 0x000fe200078e00ff */
[----:B------:R-:W-:Y:S01]  /*1580*/  CS2R R2, SRZ ;  /* 0x0000000000027805 */ /* 0x000fe2000001ff00 */
        /* <DEDUP_REMOVED lines=50> */
[----:B------:R-:W-:Y:S01]  /*18b0*/  IMAD.MOV.U32 R32, RZ, RZ, RZ ;  /* 0x000000ffff207224 */ /* 0x000fe200078e00ff */
[----:B------:R-:W-:-:S02]  /*18c0*/  CS2R R6, SRZ ;  /* 0x0000000000067805 */ /* 0x000fc4000001ff00 */
[----:B------:R-:W-:Y:S01]  /*18d0*/  CS2R R130, SRZ ;  /* 0x0000000000827805 */ /* 0x000fe2000001ff00 */
        /* <DEDUP_REMOVED lines=33> */
.L_x_1063:
        /* <DEDUP_REMOVED lines=9> */
[----:B------:R-:W0:Y:S02]  /*1b80*/  SYNCS.PHASECHK.TRANS64.TRYWAIT P1, [UR39+0x30800], R0 ;  /* 0x03080000ff0075a7 */ /* 0x000e240008020167 */
[----:B0-----:R-:W-:Y:S05]  /*1b90*/  @!P1 BRA `(.L_x_1064) ;  /* 0x00000150007c9947 */ /* 0x001fea0003800000 */
.L_x_1248:
[----:B------:R-:W-:Y:S05]  /*1ba0*/  @!P0 BRA `(.L_x_1065) ;  /* 0x0000000000048947 */ /* 0x000fea0003800000 */
[----:B------:R-:W-:Y:S01]  /*1bb0*/  BPT.TRAP 0x1 ;  /* 0x000000040000795c */ /* 0x000fe20000300000 */
.L_x_1065:
[----:B------:R-:W-:Y:S02]  /*1bc0*/  IMAD.U32 R5, RZ, RZ, UR37 ;  /* 0x00000025ff057e24 */ /* 0x000fe4000f8e00ff */
[----:B0-----:R-:W-:-:S03]  /*1bd0*/  IMAD.U32 R0, RZ, RZ, UR36 ;  /* 0x00000024ff007e24 */ /* 0x001fc6000f8e00ff */
[----:B------:R-:W-:Y:S02]  /*1be0*/  LEA R5, R5, UR39, 0x3 ;  /* 0x0000002705057c11 */ /* 0x000fe4000f8e18ff */
[----:B------:R-:W-:-:S04]  /*1bf0*/  SHF.L.U32 R0, R0, 0x1f, RZ ;  /* 0x0000001f00007819 */ /* 0x000fc800000006ff */
[----:B------:R0:W1:Y:S01]  /*1c00*/  SYNCS.PHASECHK.TRANS64.TRYWAIT P1, [R5+URZ+0x30830], R0 ;  /* 0x03083000050075a7 */ /* 0x000062000802017f */
[----:B------:R-:W-:Y:S05]  /*1c10*/  @!P0 BRA `(.L_x_1066) ;  /* 0x0000000000048947 */ /* 0x000fea0003800000 */
[----:B------:R-:W-:Y:S01]  /*1c20*/  BPT.TRAP 0x1 ;  /* 0x000000040000795c */ /* 0x000fe20000300000 */
.L_x_1066:
[----:B------:R-:W2:Y:S01]  /*1c30*/  LDL.LU R2, [R1] ;  /* 0x0000000001027983 */ /* 0x000ea20000300800 */
[----:B------:R-:W3:Y:S02]  /*1c40*/  S2R R3, SR_TID.X ;  /* 0x0000000000037919 */ /* 0x000ee40000002100 */
[----:B---3--:R-:W-:Y:S02]  /*1c50*/  LOP3.LUT P2, RZ, R3, 0x7f, RZ, 0xc0, !PT ;  /* 0x0000007f03ff7812 */ /* 0x008fe4000784c0ff */
[----:B--2---:R-:W-:-:S11]  /*1c60*/  LOP3.LUT R2, R2, 0xfff7ffff, RZ, 0xc0, !PT ;  /* 0xfff7ffff02027812 */ /* 0x004fd600078ec0ff */
[----:B------:R-:W-:-:S05]  /*1c70*/  @P2 LOP3.LUT R2, R2, 0x80000, RZ, 0xfc, !PT ;  /* 0x0008000002022812 */ /* 0x000fca00078efcff */
[----:B------:R2:W-:Y:S01]  /*1c80*/  STL [R1], R2 ;  /* 0x0000000201007387 */ /* 0x0005e20000100800 */
[----:B-1----:R-:W-:Y:S05]  /*1c90*/  @P1 BRA `(.L_x_1067) ;  /* 0x0000000000081947 */ /* 0x002fea0003800000 */
[----:B------:R-:W1:Y:S02]  /*1ca0*/  SYNCS.PHASECHK.TRANS64.TRYWAIT P1, [R5+URZ+0x30830], R0 ;  /* 0x03083000050075a7 */ /* 0x000e64000802017f */
[----:B-1----:R-:W-:Y:S05]  /*1cb0*/  @!P1 BRA `(.L_x_1068) ;  /* 0x00000150004c9947 */ /* 0x002fea0003800000 */
.L_x_1067:
        /* <DEDUP_REMOVED lines=14> */
[----:B------:R-:W-:Y:S01]  /*1da0*/  IMAD.MOV.U32 R11, RZ, RZ, -0x60 ;  /* 0xffffffa0ff0b7424 */ /* 0x000fe200078e00ff */
[----:B------:R-:W-:-:S02]  /*1db0*/  ULOP3.LUT UR4, UR38, 0x10000, URZ, 0xfc, !UPT ;  /* 0x0001000026047892 */ /* 0x000fc4000f8efc3f */
[----:B------:R-:W-:Y:S01]  /*1dc0*/  UIMAD UR5, UR37, 0x900, UR60 ;  /* 0x00000900250578a4 */ /* 0x000fe2000f8e023c */
[----:B------:R-:W-:Y:S01]  /*1dd0*/  IMAD R11, R74, R11, 0x60 ;  /* 0x000000604a0b7424 */ /* 0x000fe200078e020b */
[----:B------:R-:W-:Y:S02]  /*1de0*/  UIADD3 UR56, UR4, 0x2, URZ ;  /* 0x0000000204387890 */ /* 0x000fe4000fffe03f */
[----:B------:R-:W-:Y:S01]  /*1df0*/  UIADD3 UR58, UR5, 0x2, URZ ;  /* 0x00000002053a7890 */ /* 0x000fe2000fffe03f */
[----:B------:R-:W-:Y:S01]  /*1e00*/  IMAD.IADD R9, R16, 0x1, R11 ;  /* 0x0000000110097824 */ /* 0x000fe200078e020b */
[----:B------:R-:W-:Y:S01]  /*1e10*/  UMOV UR8, UR4 ;  /* 0x0000000400087c82 */ /* 0x000fe20008000000 */
[----:B------:R-:W-:Y:S01]  /*1e20*/  UMOV UR10, UR5 ;  /* 0x00000005000a7c82 */ /* 0x000fe20008000000 */
[----:B------:R-:W-:Y:S01]  /*1e30*/  UIADD3 UR52, UR4, 0x4, URZ ;  /* 0x0000000404347890 */ /* 0x000fe2000fffe03f */
[----:B------:R-:W-:Y:S01]  /*1e40*/  HGMMA.64x96x16.F32.BF16 R24, gdesc[UR8], RZ, !UPT, gsb0 ;  /* 0x01600000081879f0 */ /* 0x000fe2000c0018ff */
[----:B------:R-:W-:Y:S01]  /*1e50*/  UIADD3 UR54, UR5, 0x4, URZ ;  /* 0x0000000405367890 */ /* 0x000fe2000fffe03f */
[----:B------:R-:W-:Y:S01]  /*1e60*/  IMAD.U32 R6, RZ, RZ, UR8 ;  /* 0x00000008ff067e24 */ /* 0x000fe2000f8e00ff */
        /* <DEDUP_REMOVED lines=9> */
[----:B------:R-:W-:Y:S01]  /*1f00*/  UIADD3 UR16, UR4, 0x402, URZ ;  /* 0x0000040204107890 */ /* 0x000fe2000fffe03f */
[----:B---3--:R-:W-:Y:S01]  /*1f10*/  LOP3.LUT P1, RZ, R4, 0x7f, RZ, 0xc0, !PT ;  /* 0x0000007f04ff7812 */ /* 0x008fe2000782c0ff */
[----:B------:R-:W-:Y:S01]  /*1f20*/  UIADD3 UR18, UR5, 0x302, URZ ;  /* 0x0000030205127890 */ /* 0x000fe2000fffe03f */
[----:B------:R-:W-:Y:S01]  /*1f30*/  UMOV UR17, 0x40000040 ;  /* 0x4000004000117882 */ /* 0x000fe20000000000 */
[----:B------:R-:W-:Y:S01]  /*1f40*/  UMOV UR19, 0x40000040 ;  /* 0x4000004000137882 */ /* 0x000fe20000000000 */
[----:B------:R-:W-:Y:S02]  /*1f50*/  UIADD3 UR20, UR4, 0x404, URZ ;  /* 0x0000040404147890 */ /* 0x000fe4000fffe03f */
[----:B------:R-:W-:Y:S01]  /*1f60*/  UIADD3 UR22, UR5, 0x304, URZ ;  /* 0x0000030405167890 */ /* 0x000fe2000fffe03f */
[----:B------:R-:W-:Y:S01]  /*1f70*/  UMOV UR21, 0x40000040 ;  /* 0x4000004000157882 */ /* 0x000fe20000000000 */
[----:B------:R-:W-:Y:S01]  /*1f80*/  UMOV UR23, 0x40000040 ;  /* 0x4000004000177882 */ /* 0x000fe20000000000 */
[----:B------:R-:W-:-:S02]  /*1f90*/  UIADD3 UR24, UR4, 0x406, URZ ;  /* 0x0000040604187890 */ /* 0x000fc4000fffe03f */
[----:B------:R-:W-:Y:S02]  /*1fa0*/  UIADD3 UR26, UR5, 0x306, URZ ;  /* 0x00000306051a7890 */ /* 0x000fe4000fffe03f */
[----:B------:R-:W-:Y:S01]  /*1fb0*/  @!P1 VIADD R4, R5, 0x30840 ;  /* 0x0003084005049836 */ /* 0x000fe20000000000 */
[----:B------:R-:W-:Y:S01]  /*1fc0*/  UMOV UR25, 0x40000040 ;  /* 0x4000004000197882 */ /* 0x000fe20000000000 */
[----:B------:R-:W-:Y:S01]  /*1fd0*/  UMOV UR27, 0x40000040 ;  /* 0x40000040001b7882 */ /* 0x000fe20000000000 */
[----:B------:R-:W-:Y:S01]  /*1fe0*/  UIADD3 UR28, UR4, 0x800, URZ ;  /* 0x00000800041c7890 */ /* 0x000fe2000fffe03f */
[----:B01----:R-:W-:Y:S01]  /*1ff0*/  IADD3 R5, -R17, 0x1, R9 ;  /* 0x0000000111057810 */ /* 0x003fe20007ffe109 */
[----:B------:R-:W-:Y:S01]  /*2000*/  UIADD3 UR30, UR5, 0x600, URZ ;  /* 0x00000600051e7890 */ /* 0x000fe2000fffe03f */
[----:B------:R-:W-:Y:S01]  /*2010*/  @!P1 PRMT R4, RZ, 0x654, R4 ;  /* 0x00000654ff049816 */ /* 0x000fe20000000004 */
        /* <DEDUP_REMOVED lines=10> */
[----:B------:R-:W-:Y:S02]  /*20c0*/  UIADD3 UR48, UR4, 0x806, URZ ;  /* 0x0000080604307890 */ /* 0x000fe4000fffe03f */
[----:B------:R-:W-:Y:S01]  /*20d0*/  UIADD3 UR50, UR5, 0x606, URZ ;  /* 0x0000060605327890 */ /* 0x000fe2000fffe03f */
[----:B------:R-:W-:Y:S01]  /*20e0*/  UMOV UR49, 0x40000040 ;  /* 0x4000004000317882 */ /* 0x000fe20000000000 */
[----:B------:R-:W-:Y:S01]  /*20f0*/  UMOV UR51, 0x40000040 ;  /* 0x4000004000337882 */ /* 0x000fe20000000000 */
[----:B------:R-:W-:-:S02]  /*2100*/  ULDC.64 UR4, c[0x0][0x9e0] ;  /* 0x0002780000047ab9 */ /* 0x000fc40000000a00 */
        /* <DEDUP_REMOVED lines=33> */
[----:B------:R-:W-:Y:S01]  /*2320*/  HGMMA.64x96x16.F32.BF16 R24, gdesc[UR48], R24, gsb0 ;  /* 0x01600000301879f0 */ /* 0x000fe20008001818 */
[----:B------:R-:W-:Y:S02]  /*2330*/  ULDC.64 UR50, c[0x0][0x9d8] ;  /* 0x0002760000327ab9 */ /* 0x000fe40000000a00 */
[----:B------:R-:W-:Y:S01]  /*2340*/  ULOP3.LUT UR51, URZ, UR51, URZ, 0x33, !UPT ;  /* 0x000000333f337292 */ /* 0x000fe2000f8e333f */
[----:B------:R-:W-:Y:S02]  /*2350*/  WARPGROUP.DEPBAR.LE gsb0, 0x0 ;  /* 0x00008000000079c5 */ /* 0x000fe40000010000 */
        /* <DEDUP_REMOVED lines=34> */
[----:B--2---:R-:W-:Y:S01]  /*2580*/  FMUL.FTZ R2, R63, UR50 ;  /* 0x000000323f027c20 */ /* 0x004fe20008410000 */
[----:B------:R-:W-:Y:S01]  /*2590*/  FMUL.FTZ R64, R64, UR50 ;  /* 0x0000003240407c20 */ /* 0x000fe20008410000 */
[----:B------:R-:W-:Y:S01]  /*25a0*/  FMUL.FTZ R65, R65, UR50 ;  /* 0x0000003241417c20 */ /* 0x000fe20008410000 */
[----:B------:R-:W-:Y:S01]  /*25b0*/  FMUL.FTZ R8, R66, UR50 ;  /* 0x0000003242087c20 */ /* 0x000fe20008410000 */
[----:B------:R-:W-:Y:S01]  /*25c0*/  FMUL.FTZ R3, R67, UR50 ;  /* 0x0000003243037c20 */ /* 0x000fe20008410000 */
[----:B------:R-:W-:Y:S01]  /*25d0*/  FMUL.FTZ R68, R68, UR50 ;  /* 0x0000003244447c20 */ /* 0x000fe20008410000 */
[----:B------:R-:W-:Y:S01]  /*25e0*/  FMUL.FTZ R69, R69, UR50 ;  /* 0x0000003245457c20 */ /* 0x000fe20008410000 */
[----:B------:R-:W-:Y:S01]  /*25f0*/  FMUL.FTZ R70, R70, UR50 ;  /* 0x0000003246467c20 */ /* 0x000fe20008410000 */
[----:B------:R-:W0:Y:S01]  /*2600*/  MUFU.TANH R12, R27 ;  /* 0x0000001b000c7308 */ /* 0x000e220000002400 */
[----:B------:R-:W-:Y:S01]  /*2610*/  FMUL.FTZ R30, R30, UR50 ;  /* 0x000000321e1e7c20 */ /* 0x000fe20008410000 */
[----:B------:R1:W-:Y:S01]  /*2620*/  @!P1 SYNCS.ARRIVE.TRANS64.RED.A1T0 RZ, [R4+URZ], RZ ;  /* 0x000000ff04ff99a7 */ /* 0x0003e2000810043f */
[----:B------:R-:W-:Y:S01]  /*2630*/  FMUL.FTZ R71, R71, UR50 ;  /* 0x0000003247477c20 */ /* 0x000fe20008410000 */
[----:B------:R-:W-:Y:S01]  /*2640*/  PLOP3.LUT P1, PT, PT, PT, UP0, 0x40, 0x0 ;  /* 0x000000000000781c */ /* 0x000fe20003f2e808 */
[----:B------:R-:W-:Y:S01]  /*2650*/  FMUL.FTZ R31, R31, UR50 ;  /* 0x000000321f1f7c20 */ /* 0x000fe20008410000 */
[----:B------:R-:W-:Y:S01]  /*2660*/  FMUL.FTZ R39, R39, UR50 ;  /* 0x0000003227277c20 */ /* 0x000fe20008410000 */
[----:B------:R-:W-:Y:S01]  /*2670*/  FMUL.FTZ R47, R47, UR50 ;  /* 0x000000322f2f7c20 */ /* 0x000fe20008410000 */
[----:B------:R-:W2:Y:S01]  /*2680*/  MUFU.TANH R27, R35 ;  /* 0x00000023001b7308 */ /* 0x000ea20000002400 */
[----:B------:R-:W-:Y:S01]  /*2690*/  FMUL.FTZ R55, R55, UR50 ;  /* 0x0000003237377c20 */ /* 0x000fe20008410000 */
[----:B-1----:R-:W-:-:S02]  /*26a0*/  IMAD R4, R18, -0x2, R5 ;  /* 0xfffffffe12047824 */ /* 0x002fc400078e0205 */
[----:B------:R-:W-:Y:S02]  /*26b0*/  IMAD R5, R193, 0x80, R201 ;  /* 0x00000080c1057824 */ /* 0x000fe400078e02c9 */
[C---:B------:R-:W-:Y:S02]  /*26c0*/  VIADD R14, R4.reuse, UR4 ;  /* 0x00000004040e7c36 */ /* 0x040fe40008000000 */
[----:B------:R-:W1:Y:S01]  /*26d0*/  MUFU.TANH R35, R43 ;  /* 0x0000002b00237308 */ /* 0x000e620000002400 */
[----:B------:R-:W-:Y:S02]  /*26e0*/  VIADD R20, R4, UR51 ;  /* 0x0000003304147c36 */ /* 0x000fe40008000000 */
[----:B------:R-:W-:Y:S02]  /*26f0*/  VIADDMNMX R4, R5, R14, R13, PT ;  /* 0x0000000e05047246 */ /* 0x000fe4000380010d */
[----:B------:R-:W-:-:S03]  /*2700*/  IMAD.IADD R9, R20, 0x1, R5 ;  /* 0x0000000114097824 */ /* 0x000fc600078e0205 */
[----:B------:R-:W3:Y:S08]  /*2710*/  MUFU.TANH R43, R51 ;  /* 0x00000033002b7308 */ /* 0x000ef00000002400 */
[----:B------:R-:W4:Y:S08]  /*2720*/  MUFU.TANH R51, R59 ;  /* 0x0000003b00337308 */ /* 0x000f300000002400 */
[----:B------:R-:W0:Y:S08]  /*2730*/  MUFU.TANH R24, R24 ;  /* 0x0000001800187308 */ /* 0x000e300000002400 */
        /* <DEDUP_REMOVED lines=41> */
[----:B------:R5:W0:Y:S02]  /*29d0*/  MUFU.TANH R47, R55 ;  /* 0x00000037002f7308 */ /* 0x000a240000002400 */
[----:B-----5:R-:W-:Y:S01]  /*29e0*/  IMAD R55, R18, -0x2, R11 ;  /* 0xfffffffe12377824 */ /* 0x020fe200078e020b */
[----:B-1234-:R-:W-:Y:S06]  /*29f0*/  @P1 BRA `(.L_x_1069) ;  /* 0x0000000000541947 */ /* 0x01efec0003800000 */
[----:B------:R-:W-:Y:S01]  /*2a00*/  IADD3 R10, -R17, R16, R5 ;  /* 0x00000010110a7210 */ /* 0x000fe20007ffe105 */
[----:B------:R-:W-:Y:S03]  /*2a10*/  BSSY B0, `(.L_x_1070) ;  /* 0x0000010000007945 */ /* 0x000fe60003800000 */
        /* <DEDUP_REMOVED lines=10> */
.L_x_1071:
[----:B------:R-:W-:-:S06]  /*2ac0*/  UISETP.NE.AND UP1, UPT, UR5, 0x1, UPT ;  /* 0x000000010500788c */ /* 0x000fcc000bf25270 */
[----:B------:R-:W-:-:S05]  /*2ad0*/  PLOP3.LUT P1, PT, PT, PT, UP1, 0x80, 0x0 ;  /* 0x000000000000781c */ /* 0x000fca0003f2f018 */
[----:B------:R-:W-:-:S08]  /*2ae0*/  @UP1 ULDC.64 UR6, c[0x0][0x9e8] ;  /* 0x00027a0000061ab9 */ /* 0x000fd00000000a00 */
[----:B------:R-:W-:-:S05]  /*2af0*/  @P1 IMAD.HI.U32 R26, R10, UR6, RZ ;  /* 0x000000060a1a1c27 */ /* 0x000fca000f8e00ff */
[----:B------:R-:W-:-:S07]  /*2b00*/  @P1 SHF.R.U32.HI R10, RZ, UR7, R26 ;  /* 0x00000007ff0a1c19 */ /* 0x000fce000801161a */
.L_x_1072:
[----:B------:R-:W-:Y:S05]  /*2b10*/  BSYNC B0 ;  /* 0x0000000000007941 */ /* 0x000fea0003800000 */
.L_x_1070:
[----:B------:R-:W-:-:S05]  /*2b20*/  IMAD R10, R10, UR5, R55 ;  /* 0x000000050a0a7c24 */ /* 0x000fca000f8e0237 */
[----:B------:R-:W-:Y:S02]  /*2b30*/  VIMNMX R9, R9, R10, !PT ;  /* 0x0000000a09097248 */ /* 0x000fe40007fe0100 */
[----:B------:R-:W-:-:S07]  /*2b40*/  VIADDMNMX R4, R10, UR5, R4, PT ;  /* 0x000000050a047c46 */ /* 0x000fce000b800104 */
.L_x_1069:
[C---:B------:R-:W-:Y:S02]  /*2b50*/  ISETP.GE.AND P1, PT, R11.reuse, 0x2, PT ;  /* 0x000000020b00780c */ /* 0x040fe40003f26270 */
[----:B------:R-:W-:Y:S02]  /*2b60*/  ISETP.GE.AND P5, PT, R11, 0xa, PT ;  /* 0x0000000a0b00780c */ /* 0x000fe40003fa6270 */
[----:B------:R-:W-:Y:S02]  /*2b70*/  ISETP.GT.AND P3, PT, R9, 0x1, !P1 ;  /* 0x000000010900780c */ /* 0x000fe40004f64270 */
[----:B------:R-:W-:Y:S02]  /*2b80*/  ISETP.GE.AND P2, PT, R11, 0x9, PT ;  /* 0x000000090b00780c */ /* 0x000fe40003f46270 */
[----:B------:R-:W-:Y:S02]  /*2b90*/  ISETP.LT.OR P3, PT, R4, 0x2, P3 ;  /* 0x000000020400780c */ /* 0x000fe40001f61670 */
[----:B------:R-:W-:-:S02]  /*2ba0*/  P2R R10, PR, RZ, 0x20 ;  /* 0x00000020ff0a7803 */ /* 0x000fc40000000000 */
[----:B0-----:R-:W-:Y:S02]  /*2bb0*/  FSEL R26, R25, -INF , !P3 ;  /* 0xff800000191a7808 */ /* 0x001fe40005800000 */
[C---:B------:R-:W-:Y:S02]  /*2bc0*/  ISETP.GT.AND P3, PT, R9.reuse, 0x9, !P5 ;  /* 0x000000090900780c */ /* 0x040fe40006f64270 */
[----:B------:R-:W-:Y:S02]  /*2bd0*/  ISETP.GT.AND P4, PT, R9, 0x8, !P2 ;  /* 0x000000080900780c */ /* 0x000fe40005784270 */
        /* <DEDUP_REMOVED lines=21> */
[C---:B------:R-:W-:Y:S02]  /*2d30*/  ISETP.LT.OR P3, PT, R4.reuse, 0x1a, P3 ;  /* 0x0000001a0400780c */ /* 0x040fe40001f61670 */
        /* <DEDUP_REMOVED lines=79> */
[----:B------:R-:W-:Y:S02]  /*3230*/  ISETP.GE.AND P5, PT, R11, 0x5a, PT ;  /* 0x0000005a0b00780c */ /* 0x000fe40003fa6270 */
[----:B------:R-:W-:Y:S02]  /*3240*/  IADD3 R11, R20, 0x8, R5 ;  /* 0x00000008140b7810 */ /* 0x000fe40007ffe005 */
[----:B------:R-:W-:Y:S02]  /*3250*/  P2R R65, PR, RZ, 0x20 ;  /* 0x00000020ff417803 */ /* 0x000fe40000000000 */
[----:B------:R-:W-:-:S04]  /*3260*/  ISETP.GT.AND P5, PT, R9, 0x59, !P5 ;  /* 0x000000590900780c */ /* 0x000fc80006fa4270 */
[----:B------:R-:W-:Y:S01]  /*3270*/  ISETP.LT.OR P5, PT, R4, 0x5a, P5 ;  /* 0x0000005a0400780c */ /* 0x000fe20002fa1670 */
[----:B------:R-:W-:-:S03]  /*3280*/  VIADD R4, R5, 0x8 ;  /* 0x0000000805047836 */ /* 0x000fc60000000000 */
[----:B------:R-:W-:Y:S02]  /*3290*/  FSEL R90, R69, -INF , !P5 ;  /* 0xff800000455a7808 */ /* 0x000fe40006800000 */
[----:B------:R-:W-:Y:S02]  /*32a0*/  PLOP3.LUT P5, PT, PT, PT, UP0, 0x40, 0x0 ;  /* 0x000000000000781c */ /* 0x000fe40003fae808 */
[----:B------:R-:W-:-:S11]  /*32b0*/  VIADDMNMX R9, R4, R14, R13, PT ;  /* 0x0000000e04097246 */ /* 0x000fd6000380010d */
[----:B------:R-:W-:Y:S05]  /*32c0*/  @P5 BRA `(.L_x_1073) ;  /* 0x0000000000605947 */ /* 0x000fea0003800000 */
[----:B------:R-:W-:Y:S01]  /*32d0*/  IADD3 R4, R16, 0x8, R5 ;  /* 0x0000000810047810 */ /* 0x000fe20007ffe005 */
[----:B------:R-:W-:Y:S04]  /*32e0*/  BSSY B0, `(.L_x_1074) ;  /* 0x0000013000007945 */ /* 0x000fe80003800000 */
        /* <DEDUP_REMOVED lines=12> */
.L_x_1075:
[----:B------:R-:W-:-:S06]  /*33b0*/  UISETP.NE.AND UP1, UPT, UR5, 0x1, UPT ;  /* 0x000000010500788c */ /* 0x000fcc000bf25270 */
[----:B------:R-:W-:-:S05]  /*33c0*/  PLOP3.LUT P5, PT, PT, PT, UP1, 0x80, 0x0 ;  /* 0x000000000000781c */ /* 0x000fca0003faf018 */
[----:B------:R-:W-:-:S08]  /*33d0*/  @UP1 ULDC.64 UR6, c[0x0][0x9e8] ;  /* 0x00027a0000061ab9 */ /* 0x000fd00000000a00 */
[----:B------:R-:W-:Y:S01]  /*33e0*/  @P5 IMAD.HI.U32 R13, R4, UR6, RZ ;  /* 0x00000006040d5c27 */ /* 0x000fe2000f8e00ff */
[----:B------:R-:W-:-:S13]  /*33f0*/  PLOP3.LUT P5, PT, PT, PT, UP1, 0x80, 0x0 ;  /* 0x000000000000781c */ /* 0x000fda0003faf018 */
[----:B------:R-:W-:-:S07]  /*3400*/  @P5 SHF.R.U32.HI R4, RZ, UR7, R13 ;  /* 0x00000007ff045c19 */ /* 0x000fce000801160d */
.L_x_1076:
[----:B------:R-:W-:Y:S05]  /*3410*/  BSYNC B0 ;  /* 0x0000000000007941 */ /* 0x000fea0003800000 */
.L_x_1074:
[----:B------:R-:W-:-:S05]  /*3420*/  IMAD R4, R4, UR5, R55 ;  /* 0x0000000504047c24 */ /* 0x000fca000f8e0237 */
[----:B------:R-:W-:Y:S02]  /*3430*/  VIMNMX R11, R11, R4, !PT ;  /* 0x000000040b0b7248 */ /* 0x000fe40007fe0100 */
[----:B------:R-:W-:-:S07]  /*3440*/  VIADDMNMX R9, R4, UR5, R9, PT ;  /* 0x0000000504097c46 */ /* 0x000fce000b800109 */
.L_x_1073:
[C---:B------:R-:W-:Y:S01]  /*3450*/  ISETP.GT.AND P1, PT, R11.reuse, 0x1, !P1 ;  /* 0x000000010b00780c */ /* 0x040fe20004f24270 */
[----:B------:R-:W-:Y:S01]  /*3460*/  ULDC UR6, c[0x0][0x988] ;  /* 0x0002620000067ab9 */ /* 0x000fe20000000800 */
[----:B------:R-:W-:Y:S02]  /*3470*/  ISETP.GT.AND P6, PT, R11, RZ, !P6 ;  /* 0x000000ff0b00720c */ /* 0x000fe400077c4270 */
[C---:B------:R-:W-:Y:S02]  /*3480*/  ISETP.LT.OR P1, PT, R9.reuse, 0x2, P1 ;  /* 0x000000020900780c */ /* 0x040fe40000f21670 */
[----:B------:R-:W-:Y:S02]  /*3490*/  ISETP.LT.OR P6, PT, R9, 0x1, P6 ;  /* 0x000000010900780c */ /* 0x000fe400037c1670 */
[----:B------:R-:W-:Y:S02]  /*34a0*/  FSEL R12, R12, -INF , !P1 ;  /* 0xff8000000c0c7808 */ /* 0x000fe40004800000 */
[----:B------:R-:W-:Y:S01]  /*34b0*/  ISETP.NE.AND P1, PT, R10, RZ, PT ;  /* 0x000000ff0a00720c */ /* 0x000fe20003f25270 */
[----:B------:R-:W-:Y:S01]  /*34c0*/  IMAD.U32 R10, RZ, RZ, UR6 ;  /* 0x00000006ff0a7e24 */ /* 0x000fe2000f8e00ff */
[----:B------:R-:W-:-:S02]  /*34d0*/  ISETP.GT.AND P2, PT, R11, 0x8, !P2 ;  /* 0x000000080b00780c */ /* 0x000fc40005744270 */
[----:B------:R-:W-:Y:S02]  /*34e0*/  ISETP.GT.AND P1, PT, R11, 0x9, !P1 ;  /* 0x000000090b00780c */ /* 0x000fe40004f24270 */
[----:B------:R-:W-:Y:S02]  /*34f0*/  FSEL R13, R0, -INF , !P6 ;  /* 0xff800000000d7808 */ /* 0x000fe40007000000 */
[----:B------:R-:W-:Y:S02]  /*3500*/  ISETP.LT.OR P1, PT, R9, 0xa, P1 ;  /* 0x0000000a0900780c */ /* 0x000fe40000f21670 */
[----:B------:R-:W-:Y:S02]  /*3510*/  FMNMX.FTZ R0, R24, R26, !PT ;  /* 0x0000001a18007209 */ /* 0x000fe40007810000 */
[----:B------:R-:W-:Y:S02]  /*3520*/  FSEL R21, R21, -INF , !P1 ;  /* 0xff80000015157808 */ /* 0x000fe40004800000 */
[----:B------:R-:W-:-:S02]  /*3530*/  ISETP.NE.AND P1, PT, R25, RZ, PT ;  /* 0x000000ff1900720c */ /* 0x000fc40003f25270 */
[----:B------:R-:W-:Y:S02]  /*3540*/  ISETP.LT.OR P2, PT, R9, 0x9, P2 ;  /* 0x000000090900780c */ /* 0x000fe40001741670 */
[----:B------:R-:W-:Y:S02]  /*3550*/  ISETP.GT.AND P1, PT, R11, 0x10, !P1 ;  /* 0x000000100b00780c */ /* 0x000fe40004f24270 */
[----:B------:R-:W-:Y:S02]  /*3560*/  FMNMX.FTZ R0, R28, R0, !PT ;  /* 0x000000001c007209 */ /* 0x000fe40007810000 */
[----:B------:R-:W-:Y:S02]  /*3570*/  FSEL R15, R15, -INF , !P2 ;  /* 0xff8000000f0f7808 */ /* 0x000fe40005000000 */
[----:B------:R-:W-:Y:S02]  /*3580*/  ISETP.LT.OR P1, PT, R9, 0x11, P1 ;  /* 0x000000110900780c */ /* 0x000fe40000f21670 */
[----:B------:R-:W-:-:S02]  /*3590*/  ISETP.NE.AND P2, PT, R29, RZ, PT ;  /* 0x000000ff1d00720c */ /* 0x000fc40003f45270 */
[----:B------:R-:W-:Y:S02]  /*35a0*/  FMNMX.FTZ R0, R30, R0, !PT ;  /* 0x000000001e007209 */ /* 0x000fe40007810000 */
[----:B------:R-:W-:Y:S02]  /*35b0*/  FSEL R25, R34, -INF , !P1 ;  /* 0xff80000022197808 */ /* 0x000fe40004800000 */
[----:B------:R-:W-:Y:S02]  /*35c0*/  ISETP.GT.AND P1, PT, R11, 0x11, !P2 ;  /* 0x000000110b00780c */ /* 0x000fe40005724270 */
[----:B------:R-:W-:Y:S02]  /*35d0*/  FMNMX.FTZ R0, R32, R0, !PT ;  /* 0x0000000020007209 */ /* 0x000fe40007810000 */
[----:B------:R-:W-:Y:S02]  /*35e0*/  ISETP.LT.OR P1, PT, R9, 0x12, P1 ;  /* 0x000000120900780c */ /* 0x000fe40000f21670 */
[----:B------:R-:W-:-:S02]  /*35f0*/  ISETP.NE.AND P5, PT, R33, RZ, PT ;  /* 0x000000ff2100720c */ /* 0x000fc40003fa5270 */
[----:B------:R-:W-:Y:S02]  /*3600*/  FMNMX.FTZ R0, R66, R0, !PT ;  /* 0x0000000042007209 */ /* 0x000fe40007810000 */
[----:B------:R-:W-:Y:S02]  /*3610*/  FSEL R27, R27, -INF , !P1 ;  /* 0xff8000001b1b7808 */ /* 0x000fe40004800000 */
        /* <DEDUP_REMOVED lines=29> */
[----:B------:R-:W-:Y:S02]  /*37f0*/  ISETP.GT.AND P1, PT, R11, 0x28, !P1 ;  /* 0x000000280b00780c */ /* 0x000fe40004f24270 */
[----:B------:R-:W-:Y:S02]  /*3800*/  FMNMX.FTZ R0, R86, R0, !PT ;  /* 0x0000000056007209 */ /* 0x000fe40007810000 */
[----:B------:R-:W-:Y:S02]  /*3810*/  ISETP.LT.OR P1, PT, R9, 0x29, P1 ;  /* 0x000000290900780c */ /* 0x000fe40000f21670 */
[----:B------:R-:W-:Y:S02]  /*3820*/  FMNMX.FTZ R0, R64, R0, !PT ;  /* 0x0000000040007209 */ /* 0x000fe40007810000 */
[----:B------:R-:W-:-:S02]  /*3830*/  FSEL R37, R46, -INF , !P1 ;  /* 0xff8000002e257808 */ /* 0x000fc40004800000 */
[----:B------:R-:W-:Y:S02]  /*3840*/  FMNMX.FTZ R0, R88, R0, !PT ;  /* 0x0000000058007209 */ /* 0x000fe40007810000 */
[----:B------:R-:W-:Y:S02]  /*3850*/  ISETP.NE.AND P1, PT, R71, RZ, PT ;  /* 0x000000ff4700720c */ /* 0x000fe40003f25270 */
[----:B------:R-:W-:Y:S02]  /*3860*/  FMNMX.FTZ R0, R68, R0, !PT ;  /* 0x0000000044007209 */ /* 0x000fe40007810000 */
[----:B------:R-:W-:Y:S02]  /*3870*/  ISETP.GT.AND P1, PT, R11, 0x29, !P1 ;  /* 0x000000290b00780c */ /* 0x000fe40004f24270 */
[----:B------:R-:W-:Y:S02]  /*3880*/  FMNMX.FTZ R0, R90, R0, !PT ;  /* 0x000000005a007209 */ /* 0x000fe40007810000 */
[----:B------:R-:W-:-:S02]  /*3890*/  ISETP.LT.OR P1, PT, R9, 0x2a, P1 ;  /* 0x0000002a0900780c */ /* 0x000fc40000f21670 */
[----:B------:R-:W-:Y:S02]  /*38a0*/  ISETP.NE.AND P2, PT, R53, RZ, PT ;  /* 0x000000ff3500720c */ /* 0x000fe40003f45270 */
[----:B------:R-:W-:Y:S01]  /*38b0*/  FSEL R39, R39, -INF , !P1 ;  /* 0xff80000027277808 */ /* 0x000fe20004800000 */
[----:B------:R-:W0:Y:S01]  /*38c0*/  SHFL.BFLY PT, R53, R0, 0x2, 0x1f ;  /* 0x0c401f0000357f89 */ /* 0x000e2200000e0000 */
[----:B------:R-:W-:Y:S02]  /*38d0*/  ISETP.NE.AND P1, PT, R45, RZ, PT ;  /* 0x000000ff2d00720c */ /* 0x000fe40003f25270 */
[----:B------:R-:W-:Y:S02]  /*38e0*/  ISETP.NE.AND P5, PT, R77, RZ, PT ;  /* 0x000000ff4d00720c */ /* 0x000fe40003fa5270 */
[----:B------:R-:W-:Y:S02]  /*38f0*/  ISETP.GT.AND P1, PT, R11, 0x30, !P1 ;  /* 0x000000300b00780c */ /* 0x000fe40004f24270 */
[----:B------:R-:W-:-:S02]  /*3900*/  ISETP.NE.AND P6, PT, R79, RZ, PT ;  /* 0x000000ff4f00720c */ /* 0x000fc40003fc5270 */
[----:B------:R-:W-:Y:S02]  /*3910*/  ISETP.LT.OR P1, PT, R9, 0x31, P1 ;  /* 0x000000310900780c */ /* 0x000fe40000f21670 */
[----:B------:R-:W-:Y:S02]  /*3920*/  ISETP.GT.AND P3, PT, R11, 0x51, !P3 ;  /* 0x000000510b00780c */ /* 0x000fe40005f64270 */
[----:B------:R-:W-:Y:S02]  /*3930*/  FSEL R41, R50, -INF , !P1 ;  /* 0xff80000032297808 */ /* 0x000fe40004800000 */
[----:B------:R-:W-:Y:S02]  /*3940*/  ISETP.NE.AND P1, PT, R73, RZ, PT ;  /* 0x000000ff4900720c */ /* 0x000fe40003f25270 */
[C---:B------:R-:W-:Y:S02]  /*3950*/  ISETP.GT.AND P4, PT, R11.reuse, 0x58, !P4 ;  /* 0x000000580b00780c */ /* 0x040fe40006784270 */
[----:B------:R-:W-:-:S02]  /*3960*/  ISETP.GT.AND P1, PT, R11, 0x31, !P1 ;  /* 0x000000310b00780c */ /* 0x000fc40004f24270 */
[C---:B------:R-:W-:Y:S02]  /*3970*/  ISETP.LT.OR P3, PT, R9.reuse, 0x52, P3 ;  /* 0x000000520900780c */ /* 0x040fe40001f61670 */
[----:B------:R-:W-:Y:S02]  /*3980*/  ISETP.LT.OR P1, PT, R9, 0x32, P1 ;  /* 0x000000320900780c */ /* 0x000fe40000f21670 */
[----:B0-----:R-:W-:Y:S02]  /*3990*/  FMNMX.FTZ R14, R0, R53, !PT ;  /* 0x00000035000e7209 */ /* 0x001fe40007810000 */
[----:B------:R-:W-:Y:S02]  /*39a0*/  FMNMX.FTZ R0, R13, R12, !PT ;  /* 0x0000000c0d007209 */ /* 0x000fe40007810000 */
[----:B------:R-:W-:Y:S01]  /*39b0*/  FSEL R43, R43, -INF , !P1 ;  /* 0xff8000002b2b7808 */ /* 0x000fe20004800000 */
[----:B------:R-:W0:Y:S01]  /*39c0*/  SHFL.BFLY PT, R53, R14, 0x1, 0x1f ;  /* 0x0c201f000e357f89 */ /* 0x000e2200000e0000 */
[----:B------:R-:W-:-:S02]  /*39d0*/  ISETP.NE.AND P1, PT, R49, RZ, PT ;  /* 0x000000ff3100720c */ /* 0x000fc40003f25270 */
[----:B------:R-:W-:Y:S02]  /*39e0*/  FMNMX.FTZ R0, R15, R0, !PT ;  /* 0x000000000f007209 */ /* 0x000fe40007810000 */
[----:B------:R-:W-:Y:S02]  /*39f0*/  ISETP.GT.AND P1, PT, R11, 0x38, !P1 ;  /* 0x000000380b00780c */ /* 0x000fe40004f24270 */
[----:B------:R-:W-:Y:S02]  /*3a00*/  FMNMX.FTZ R0, R21, R0, !PT ;  /* 0x0000000015007209 */ /* 0x000fe40007810000 */
[----:B------:R-:W-:Y:S02]  /*3a10*/  ISETP.LT.OR P1, PT, R9, 0x39, P1 ;  /* 0x000000390900780c */ /* 0x000fe40000f21670 */
[----:B------:R-:W-:Y:S02]  /*3a20*/  FMNMX.FTZ R0, R25, R0, !PT ;  /* 0x0000000019007209 */ /* 0x000fe40007810000 */
        /* <DEDUP_REMOVED lines=8> */
[----:B------:R-:W-:Y:S02]  /*3ab0*/  ISETP.GT.AND P1, PT, R11, 0x40, !P2 ;  /* 0x000000400b00780c */ /* 0x000fe40005724270 */
[----:B------:R-:W-:Y:S02]  /*3ac0*/  FMNMX.FTZ R0, R33, R0, !PT ;  /* 0x0000000021007209 */ /* 0x000fe40007810000 */
[----:B------:R-:W-:Y:S02]  /*3ad0*/  ISETP.LT.OR P1, PT, R9, 0x41, P1 ;  /* 0x000000410900780c */ /* 0x000fe40000f21670 */
[----:B------:R-:W-:Y:S02]  /*3ae0*/  FMNMX.FTZ R0, R35, R0, !PT ;  /* 0x0000000023007209 */ /* 0x000fe40007810000 */
[----:B------:R-:W-:-:S02]  /*3af0*/  FSEL R49, R58, -INF , !P1 ;  /* 0xff8000003a317808 */ /* 0x000fc40004800000 */
[----:B------:R-:W-:Y:S02]  /*3b00*/  FMNMX.FTZ R0, R37, R0, !PT ;  /* 0x0000000025007209 */ /* 0x000fe40007810000 */
[----:B------:R-:W-:Y:S02]  /*3b10*/  ISETP.GT.AND P1, PT, R11, 0x41, !P5 ;  /* 0x000000410b00780c */ /* 0x000fe40006f24270 */
[----:B0-----:R-:W-:Y:S02]  /*3b20*/  FMNMX.FTZ R4, R14, R53, !PT ;  /* 0x000000350e047209 */ /* 0x001fe40007810000 */
[----:B------:R-:W-:Y:S02]  /*3b30*/  FMNMX.FTZ R0, R39, R0, !PT ;  /* 0x0000000027007209 */ /* 0x000fe40007810000 */
[----:B------:R-:W-:Y:S01]  /*3b40*/  ISETP.LT.OR P1, PT, R9, 0x42, P1 ;  /* 0x000000420900780c */ /* 0x000fe20000f21670 */
[----:B------:R-:W-:Y:S01]  /*3b50*/  FMUL.FTZ R20, R4, R10 ;  /* 0x0000000a04147220 */ /* 0x000fe20000410000 */
[----:B------:R-:W-:-:S02]  /*3b60*/  FMNMX.FTZ R0, R41, R0, !PT ;  /* 0x0000000029007209 */ /* 0x000fc40007810000 */
[----:B------:R-:W-:Y:S02]  /*3b70*/  FSEL R51, R51, -INF , !P1 ;  /* 0xff80000033337808 */ /* 0x000fe40004800000 */
[----:B------:R-:W-:Y:S02]  /*3b80*/  FSETP.NEU.FTZ.AND P1, PT, R4, -INF , PT ;  /* 0xff8000000400780b */ /* 0x000fe40003f3d000 */
[----:B------:R-:W-:Y:S02]  /*3b90*/  ISETP.NE.AND P5, PT, R57, RZ, PT ;  /* 0x000000ff3900720c */ /* 0x000fe40003fa5270 */
[----:B------:R-:W-:Y:S02]  /*3ba0*/  FMNMX.FTZ R0, R43, R0, !PT ;  /* 0x000000002b007209 */ /* 0x000fe40007810000 */
[----:B------:R-:W-:Y:S02]  /*3bb0*/  FSEL R61, R20, RZ, P1 ;  /* 0x000000ff143d7208 */ /* 0x000fe40000800000 */
[----:B------:R-:W-:-:S02]  /*3bc0*/  ISETP.GT.AND P1, PT, R11, 0x48, !P5 ;  /* 0x000000480b00780c */ /* 0x000fc40006f24270 */
[----:B------:R-:W-:Y:S01]  /*3bd0*/  FMNMX.FTZ R0, R45, R0, !PT ;  /* 0x000000002d007209 */ /* 0x000fe20007810000 */
[-CC-:B------:R-:W-:Y:S01]  /*3be0*/  FFMA.FTZ R14, R24, R10.reuse, -R61.reuse ;  /* 0x0000000a180e7223 */ /* 0x180fe2000001083d */
[----:B------:R-:W-:Y:S01]  /*3bf0*/  ISETP.LT.OR P1, PT, R9, 0x49, P1 ;  /* 0x000000490900780c */ /* 0x000fe20000f21670 */
[--C-:B------:R-:W-:Y:S01]  /*3c00*/  FFMA.FTZ R20, R26, R10, -R61.reuse ;  /* 0x0000000a1a147223 */ /* 0x100fe2000001083d */
[----:B------:R-:W-:Y:S01]  /*3c10*/  FMNMX.FTZ R0, R47, R0, !PT ;  /* 0x000000002f007209 */ /* 0x000fe20007810000 */
[-CC-:B------:R-:W-:Y:S01]  /*3c20*/  FFMA.FTZ R24, R28, R10.reuse, -R61.reuse ;  /* 0x0000000a1c187223 */ /* 0x180fe2000001083d */
[----:B------:R-:W-:Y:S01]  /*3c30*/  FSEL R53, R62, -INF , !P1 ;  /* 0xff8000003e357808 */ /* 0x000fe20004800000 */
[----:B------:R-:W-:Y:S01]  /*3c40*/  MUFU.EX2 R14, R14 ;  /* 0x0000000e000e7308 */ /* 0x000fe20000000800 */
[----:B------:R-:W-:Y:S01]  /*3c50*/  ISETP.NE.AND P2, PT, R81, RZ, PT ;  /* 0x000000ff5100720c */ /* 0x000fe20003f45270 */
[-CC-:B------:R-:W-:Y:S01]  /*3c60*/  FFMA.FTZ R26, R30, R10.reuse, -R61.reuse ;  /* 0x0000000a1e1a7223 */ /* 0x180fe2000001083d */
[----:B------:R-:W-:Y:S01]  /*3c70*/  ISETP.GT.AND P1, PT, R11, 0x49, !P6 ;  /* 0x000000490b00780c */ /* 0x000fe20007724270 */
[--C-:B------:R-:W-:Y:S01]  /*3c80*/  FFMA.FTZ R28, R32, R10, -R61.reuse ;  /* 0x0000000a201c7223 */ /* 0x100fe2000001083d */
[----:B------:R-:W-:Y:S01]  /*3c90*/  FMNMX.FTZ R0, R49, R0, !PT ;  /* 0x0000000031007209 */ /* 0x000fe20007810000 */
[-CC-:B------:R-:W-:Y:S01]  /*3ca0*/  FFMA.FTZ R38, R88, R10.reuse, -R61.reuse ;  /* 0x0000000a58267223 */ /* 0x180fe2000001083d */
[----:B------:R-:W-:Y:S01]  /*3cb0*/  ISETP.NE.AND P5, PT, R65, RZ, PT ;  /* 0x000000ff4100720c */ /* 0x000fe20003fa5270 */
[----:B------:R0:W1:Y:S01]  /*3cc0*/  MUFU.EX2 R63, R20 ;  /* 0x00000014003f7308 */ /* 0x0000620000000800 */
[----:B------:R-:W-:Y:S01]  /*3cd0*/  ISETP.GT.AND P2, PT, R11, 0x50, !P2 ;  /* 0x000000500b00780c */ /* 0x000fe20005744270 */
[-CC-:B------:R-:W-:Y:S01]  /*3ce0*/  FFMA.FTZ R30, R36, R10.reuse, -R61.reuse ;  /* 0x0000000a241e7223 */ /* 0x180fe2000001083d */
[----:B------:R-:W-:Y:S01]  /*3cf0*/  ISETP.LT.OR P1, PT, R9, 0x4a, P1 ;  /* 0x0000004a0900780c */ /* 0x000fe20000f21670 */
[--C-:B------:R-:W-:Y:S01]  /*3d00*/  FFMA.FTZ R32, R52, R10, -R61.reuse ;  /* 0x0000000a34207223 */ /* 0x100fe2000001083d */
[----:B------:R-:W-:Y:S01]  /*3d10*/  FMNMX.FTZ R0, R51, R0, !PT ;  /* 0x0000000033007209 */ /* 0x000fe20007810000 */
[-CC-:B------:R-:W-:Y:S01]  /*3d20*/  FFMA.FTZ R34, R82, R10.reuse, -R61.reuse ;  /* 0x0000000a52227223 */ /* 0x180fe2000001083d */
[----:B------:R-:W-:Y:S01]  /*3d30*/  ISETP.GT.AND P5, PT, R11, 0x59, !P5 ;  /* 0x000000590b00780c */ /* 0x000fe20006fa4270 */
[----:B------:R-:W-:Y:S01]  /*3d40*/  MUFU.EX2 R24, R24 ;  /* 0x0000001800187308 */ /* 0x000fe20000000800 */
[----:B------:R-:W-:Y:S01]  /*3d50*/  ISETP.LT.OR P2, PT, R9, 0x51, P2 ;  /* 0x000000510900780c */ /* 0x000fe20001741670 */
[-CC-:B0-----:R-:W-:Y:S01]  /*3d60*/  FFMA.FTZ R20, R66, R10.reuse, -R61.reuse ;  /* 0x0000000a42147223 */ /* 0x181fe2000001083d */
[----:B------:R-:W-:Y:S01]  /*3d70*/  FSEL R11, R2, -INF , !P1 ;  /* 0xff800000020b7808 */ /* 0x000fe20004800000 */
[--C-:B------:R-:W-:Y:S01]  /*3d80*/  FFMA.FTZ R2, R40, R10, -R61.reuse ;  /* 0x0000000a28027223 */ /* 0x100fe2000001083d */
[----:B------:R-:W-:Y:S01]  /*3d90*/  FMNMX.FTZ R0, R53, R0, !PT ;  /* 0x0000000035007209 */ /* 0x000fe20007810000 */
[--C-:B------:R-:W-:Y:S01]  /*3da0*/  FFMA.FTZ R36, R56, R10, -R61.reuse ;  /* 0x0000000a38247223 */ /* 0x100fe2000001083d */
[----:B------:R-:W-:Y:S01]  /*3db0*/  FSEL R55, R8, -INF , !P2 ;  /* 0xff80000008377808 */ /* 0x000fe20005000000 */
[----:B------:R0:W-:Y:S01]  /*3dc0*/  MUFU.EX2 R180, R2 ;  /* 0x0000000200b47308 */ /* 0x0001e20000000800 */
[----:B------:R-:W-:Y:S01]  /*3dd0*/  FMNMX.FTZ R0, R11, R0, !PT ;  /* 0x000000000b007209 */ /* 0x000fe20007810000 */
[----:B------:R-:W-:Y:S01]  /*3de0*/  FFMA.FTZ R8, R76, R10, -R61 ;  /* 0x0000000a4c087223 */ /* 0x000fe2000001083d */
[----:B------:R-:W-:-:S02]  /*3df0*/  ISETP.LT.OR P4, PT, R9, 0x59, P4 ;  /* 0x000000590900780c */ /* 0x000fc40002781670 */
[----:B------:R-:W-:Y:S02]  /*3e00*/  FSEL R57, R3, -INF , !P3 ;  /* 0xff80000003397808 */ /* 0x000fe40005800000 */
[----:B------:R-:W-:Y:S01]  /*3e10*/  FMNMX.FTZ R0, R55, R0, !PT ;  /* 0x0000000037007209 */ /* 0x000fe20007810000 */
[----:B------:R2:W-:Y:S01]  /*3e20*/  MUFU.EX2 R67, R20 ;  /* 0x0000001400437308 */ /* 0x0005e20000000800 */
[----:B------:R-:W-:Y:S01]  /*3e30*/  ISETP.LT.OR P5, PT, R9, 0x5a, P5 ;  /* 0x0000005a0900780c */ /* 0x000fe20002fa1670 */
[--C-:B0-----:R-:W-:Y:S01]  /*3e40*/  FFMA.FTZ R2, R44, R10, -R61.reuse ;  /* 0x0000000a2c027223 */ /* 0x101fe2000001083d */
[----:B------:R-:W-:Y:S02]  /*3e50*/  FSEL R9, R70, -INF , !P4 ;  /* 0xff80000046097808 */ /* 0x000fe40006000000 */
[----:B------:R-:W-:Y:S02]  /*3e60*/  FMNMX.FTZ R0, R57, R0, !PT ;  /* 0x0000000039007209 */ /* 0x000fe40007810000 */
[----:B------:R-:W-:Y:S01]  /*3e70*/  FSEL R59, R59, -INF , !P5 ;  /* 0xff8000003b3b7808 */ /* 0x000fe20006800000 */
[----:B------:R-:W-:Y:S01]  /*3e80*/  MUFU.EX2 R182, R2 ;  /* 0x0000000200b67308 */ /* 0x000fe20000000800 */
[----:B------:R-:W-:Y:S01]  /*3e90*/  FMNMX.FTZ R0, R9, R0, !PT ;  /* 0x0000000009007209 */ /* 0x000fe20007810000 */
[----:B--2---:R-:W-:Y:S01]  /*3ea0*/  FFMA.FTZ R20, R78, R10, -R61 ;  /* 0x0000000a4e147223 */ /* 0x004fe2000001083d */
[----:B-1----:R-:W-:-:S02]  /*3eb0*/  F2FP.BF16.F32.PACK_AB R188, R63, R14 ;  /* 0x0000000e3fbc723e */ /* 0x002fc400000010ff */
[----:B------:R-:W-:-:S03]  /*3ec0*/  FMNMX.FTZ R0, R59, R0, !PT ;  /* 0x000000003b007209 */ /* 0x000fc60007810000 */
[----:B------:R0:W1:Y:S02]  /*3ed0*/  MUFU.EX2 R65, R26 ;  /* 0x0000001a00417308 */ /* 0x0000640000000800 */
[----:B------:R-:W2:Y:S06]  /*3ee0*/  SHFL.BFLY PT, R3, R0, 0x2, 0x1f ;  /* 0x0c401f0000037f89 */ /* 0x000eac00000e0000 */
[----:B------:R3:W-:Y:S01]  /*3ef0*/  MUFU.EX2 R73, R20 ;  /* 0x0000001400497308 */ /* 0x0007e20000000800 */
[----:B0-----:R-:W-:-:S07]  /*3f00*/  FFMA.FTZ R26, R72, R10, -R61 ;  /* 0x0000000a481a7223 */ /* 0x001fce000001083d */
[----:B------:R-:W0:Y:S01]  /*3f10*/  MUFU.EX2 R28, R28 ;  /* 0x0000001c001c7308 */ /* 0x000e220000000800 */
[----:B---3--:R-:W-:Y:S01]  /*3f20*/  FFMA.FTZ R20, R86, R10, -R61 ;  /* 0x0000000a56147223 */ /* 0x008fe2000001083d */
[----:B-1----:R-:W-:-:S06]  /*3f30*/  F2FP.BF16.F32.PACK_AB R190, R65, R24 ;  /* 0x0000001841be723e */ /* 0x002fcc00000010ff */
[----:B------:R-:W-:Y:S01]  /*3f40*/  MUFU.EX2 R83, R38 ;  /* 0x0000002600537308 */ /* 0x000fe20000000800 */
[----:B--2---:R-:W-:Y:S01]  /*3f50*/  FMNMX.FTZ R2, R0, R3, !PT ;  /* 0x0000000300027209 */ /* 0x004fe20007810000 */
[----:B------:R-:W-:-:S04]  /*3f60*/  FFMA.FTZ R0, R84, R10, -R61 ;  /* 0x0000000a54007223 */ /* 0x000fc8000001083d */
[----:B------:R-:W1:Y:S02]  /*3f70*/  SHFL.BFLY PT, R3, R2, 0x1, 0x1f ;  /* 0x0c201f0002037f89 */ /* 0x000e6400000e0000 */
[----:B------:R2:W-:Y:S01]  /*3f80*/  MUFU.EX2 R79, R0 ;  /* 0x00000000004f7308 */ /* 0x0005e20000000800 */
[----:B0-----:R-:W-:-:S07]  /*3f90*/  F2FP.BF16.F32.PACK_AB R184, R67, R28 ;  /* 0x0000001c43b8723e */ /* 0x001fce00000010ff */
[----:B------:R-:W-:Y:S08]  /*3fa0*/  MUFU.EX2 R81, R20 ;  /* 0x0000001400517308 */ /* 0x000ff00000000800 */
[----:B------:R-:W-:Y:S01]  /*3fb0*/  MUFU.EX2 R30, R30 ;  /* 0x0000001e001e7308 */ /* 0x000fe20000000800 */
[----:B-1----:R-:W-:-:S07]  /*3fc0*/  FMNMX.FTZ R3, R2, R3, !PT ;  /* 0x0000000302037209 */ /* 0x002fce0007810000 */
[----:B------:R0:W1:Y:S01]  /*3fd0*/  MUFU.EX2 R69, R26 ;  /* 0x0000001a00457308 */ /* 0x0000620000000800 */
[-C--:B------:R-:W-:Y:S01]  /*3fe0*/  FFMA.FTZ R2, R68, R10.reuse, -R61 ;  /* 0x0000000a44027223 */ /* 0x080fe2000001083d */
[C---:B------:R-:W-:Y:S01]  /*3ff0*/  FSETP.NEU.FTZ.AND P1, PT, R3.reuse, -INF , PT ;  /* 0xff8000000300780b */ /* 0x040fe20003f3d000 */
[----:B--2---:R-:W-:-:S05]  /*4000*/  FMUL.FTZ R0, R3, R10 ;  /* 0x0000000a03007220 */ /* 0x004fca0000410000 */
[----:B------:R2:W-:Y:S01]  /*4010*/  MUFU.EX2 R71, R8 ;  /* 0x0000000800477308 */ /* 0x0005e20000000800 */
[----:B------:R-:W-:Y:S01]  /*4020*/  FSEL R0, R0, RZ, P1 ;  /* 0x000000ff00007208 */ /* 0x000fe20000800000 */
[----:B0-----:R-:W-:Y:S01]  /*4030*/  FFMA.FTZ R26, R48, R10, -R61 ;  /* 0x0000000a301a7223 */ /* 0x001fe2000001083d */
        /* <DEDUP_REMOVED lines=11> */
[-C--:B--2---:R-:W-:Y:S01]  /*40f0*/  FFMA.FTZ R8, R80, R10.reuse, -R61 ;  /* 0x0000000a50087223 */ /* 0x084fe2000001083d */
[-CC-:B------:R-:W-:Y:S01]  /*4100*/  FFMA.FTZ R35, R35, R10.reuse, -R0.reuse ;  /* 0x0000000a23237223 */ /* 0x180fe20000010800 */
[-CC-:B------:R-:W-:Y:S01]  /*4110*/  FFMA.FTZ R37, R37, R10.reuse, -R0.reuse ;  /* 0x0000000a25257223 */ /* 0x180fe20000010800 */
[----:B------:R-:W-:Y:S01]  /*4120*/  MUFU.EX2 R13, R13 ;  /* 0x0000000d000d7308 */ /* 0x000fe20000000800 */
[----:B0-----:R-:W-:Y:S01]  /*4130*/  FADD.FTZ R21, R14, R63 ;  /* 0x0000003f0e157221 */ /* 0x001fe20000010000 */
[-CC-:B------:R-:W-:Y:S01]  /*4140*/  FFMA.FTZ R39, R39, R10.reuse, -R0.reuse ;  /* 0x0000000a27277223 */ /* 0x180fe20000010800 */
[-CC-:B------:R-:W-:Y:S01]  /*4150*/  FFMA.FTZ R41, R41, R10.reuse, -R0.reuse ;  /* 0x0000000a29297223 */ /* 0x180fe20000010800 */
[-CC-:B------:R-:W-:Y:S01]  /*4160*/  FFMA.FTZ R43, R43, R10.reuse, -R0.reuse ;  /* 0x0000000a2b2b7223 */ /* 0x180fe20000010800 */
[-CC-:B------:R-:W-:Y:S01]  /*4170*/  FFMA.FTZ R45, R45, R10.reuse, -R0.reuse ;  /* 0x0000000a2d2d7223 */ /* 0x180fe20000010800 */
[-CC-:B------:R-:W-:Y:S01]  /*4180*/  FFMA.FTZ R47, R47, R10.reuse, -R0.reuse ;  /* 0x0000000a2f2f7223 */ /* 0x180fe20000010800 */
[-CC-:B------:R-:W-:Y:S01]  /*4190*/  FFMA.FTZ R49, R49, R10.reuse, -R0.reuse ;  /* 0x0000000a31317223 */ /* 0x180fe20000010800 */
[----:B------:R0:W2:Y:S01]  /*41a0*/  MUFU.EX2 R20, R12 ;  /* 0x0000000c00147308 */ /* 0x0000a20000000800 */
[-CC-:B------:R-:W-:Y:S01]  /*41b0*/  FFMA.FTZ R51, R51, R10.reuse, -R0.reuse ;  /* 0x0000000a33337223 */ /* 0x180fe20000010800 */
[-CC-:B------:R-:W-:Y:S01]  /*41c0*/  FFMA.FTZ R53, R53, R10.reuse, -R0.reuse ;  /* 0x0000000a35357223 */ /* 0x180fe20000010800 */
[-CC-:B------:R-:W-:Y:S01]  /*41d0*/  FFMA.FTZ R11, R11, R10.reuse, -R0.reuse ;  /* 0x0000000a0b0b7223 */ /* 0x180fe20000010800 */
[-CC-:B------:R-:W-:Y:S01]  /*41e0*/  FFMA.FTZ R55, R55, R10.reuse, -R0.reuse ;  /* 0x0000000a37377223 */ /* 0x180fe20000010800 */
[-CC-:B------:R-:W-:Y:S01]  /*41f0*/  FFMA.FTZ R57, R57, R10.reuse, -R0.reuse ;  /* 0x0000000a39397223 */ /* 0x180fe20000010800 */
[----:B------:R-:W-:Y:S01]  /*4200*/  FFMA.FTZ R59, R59, R10, -R0 ;  /* 0x0000000a3b3b7223 */ /* 0x000fe20000010800 */
[----:B-1----:R-:W-:Y:S01]  /*4210*/  F2FP.BF16.F32.PACK_AB R186, R69, R30 ;  /* 0x0000001e45ba723e */ /* 0x002fe200000010ff */
[----:B------:R-:W1:Y:S01]  /*4220*/  MUFU.EX2 R15, R15 ;  /* 0x0000000f000f7308 */ /* 0x000e620000000800 */
[----:B0-----:R-:W-:-:S04]  /*4230*/  FADD.FTZ R12, R24, R21 ;  /* 0x00000015180c7221 */ /* 0x001fc80000010000 */
[----:B------:R-:W-:-:S03]  /*4240*/  FADD.FTZ R21, R65, R12 ;  /* 0x0000000c41157221 */ /* 0x000fc60000010000 */
[----:B------:R-:W0:Y:S01]  /*4250*/  MUFU.EX2 R25, R25 ;  /* 0x0000001900197308 */ /* 0x000e220000000800 */
[----:B------:R-:W-:Y:S01]  /*4260*/  FADD.FTZ R12, R28, R21 ;  /* 0x000000151c0c7221 */ /* 0x000fe20000010000 */
[----:B--2---:R-:W-:-:S03]  /*4270*/  F2FP.BF16.F32.PACK_AB R189, R20, R13 ;  /* 0x0000000d14bd723e */ /* 0x004fc600000010ff */
[----:B------:R-:W-:Y:S01]  /*4280*/  FADD.FTZ R21, R67, R12 ;  /* 0x0000000c43157221 */ /* 0x000fe20000010000 */
[----:B------:R-:W-:Y:S02]  /*4290*/  FADD.FTZ R12, R13, R20 ;  /* 0x000000140d0c7221 */ /* 0x000fe40000010000 */
[----:B------:R2:W3:Y:S01]  /*42a0*/  MUFU.EX2 R40, R27 ;  /* 0x0000001b00287308 */ /* 0x0004e20000000800 */
[----:B------:R-:W-:Y:S01]  /*42b0*/  FADD.FTZ R50, R30, R21 ;  /* 0x000000151e327221 */ /* 0x000fe20000010000 */
[----:B-1----:R-:W-:Y:S01]  /*42c0*/  FADD.FTZ R21, R15, R12 ;  /* 0x0000000c0f157221 */ /* 0x002fe20000010000 */
[----:B------:R-:W-:-:S03]  /*42d0*/  F2FP.BF16.F32.PACK_AB R191, R38, R15 ;  /* 0x0000000f26bf723e */ /* 0x000fc600000010ff */
[----:B------:R-:W-:Y:S02]  /*42e0*/  FADD.FTZ R12, R38, R21 ;  /* 0x00000015260c7221 */ /* 0x000fe40000010000 */
[----:B------:R-:W1:Y:S01]  /*42f0*/  MUFU.EX2 R29, R29 ;  /* 0x0000001d001d7308 */ /* 0x000e620000000800 */
[----:B--2---:R-:W-:Y:S01]  /*4300*/  FADD.FTZ R27, R69, R50 ;  /* 0x00000032451b7221 */ /* 0x004fe20000010000 */
[----:B0-----:R-:W-:-:S03]  /*4310*/  FADD.FTZ R21, R25, R12 ;  /* 0x0000000c19157221 */ /* 0x001fc60000010000 */
[----:B------:R-:W-:Y:S01]  /*4320*/  FADD.FTZ R52, R180, R27 ;  /* 0x0000001bb4347221 */ /* 0x000fe20000010000 */
[C---:B------:R-:W-:Y:S02]  /*4330*/  F2FP.BF16.F32.PACK_AB R180, R71.reuse, R180 ;  /* 0x000000b447b4723e */ /* 0x040fe400000010ff */
[----:B------:R-:W0:Y:S01]  /*4340*/  MUFU.EX2 R42, R31 ;  /* 0x0000001f002a7308 */ /* 0x000e220000000800 */
[----:B------:R-:W-:Y:S01]  /*4350*/  FADD.FTZ R27, R71, R52 ;  /* 0x00000034471b7221 */ /* 0x000fe20000010000 */
[C---:B---3--:R-:W-:Y:S01]  /*4360*/  FADD.FTZ R12, R40.reuse, R21 ;  /* 0x00000015280c7221 */ /* 0x048fe20000010000 */
[----:B------:R-:W-:Y:S02]  /*4370*/  F2FP.BF16.F32.PACK_AB R185, R40, R25 ;  /* 0x0000001928b9723e */ /* 0x000fe400000010ff */
[----:B------:R-:W-:Y:S01]  /*4380*/  FADD.FTZ R52, R182, R27 ;  /* 0x0000001bb6347221 */ /* 0x000fe20000010000 */
[----:B------:R-:W-:Y:S02]  /*4390*/  F2FP.BF16.F32.PACK_AB R182, R73, R182 ;  /* 0x000000b649b6723e */ /* 0x000fe400000010ff */
[----:B------:R-:W2:Y:S01]  /*43a0*/  MUFU.EX2 R26, R26 ;  /* 0x0000001a001a7308 */ /* 0x000ea20000000800 */
[----:B-1----:R-:W-:Y:S01]  /*43b0*/  FADD.FTZ R21, R29, R12 ;  /* 0x0000000c1d157221 */ /* 0x002fe20000010000 */
[----:B------:R-:W-:-:S06]  /*43c0*/  FADD.FTZ R27, R73, R52 ;  /* 0x00000034491b7221 */ /* 0x000fcc0000010000 */
[----:B------:R-:W1:Y:S01]  /*43d0*/  MUFU.EX2 R33, R33 ;  /* 0x0000002100217308 */ /* 0x000e620000000800 */
[C---:B0-----:R-:W-:Y:S01]  /*43e0*/  FADD.FTZ R12, R42.reuse, R21 ;  /* 0x000000152a0c7221 */ /* 0x041fe20000010000 */
[----:B------:R-:W-:Y:S01]  /*43f0*/  FFMA.FTZ R21, R9, R10, -R0 ;  /* 0x0000000a09157223 */ /* 0x000fe20000010800 */
[----:B------:R-:W-:-:S05]  /*4400*/  F2FP.BF16.F32.PACK_AB R187, R42, R29 ;  /* 0x0000001d2abb723e */ /* 0x000fca00000010ff */
[----:B------:R0:W3:Y:S01]  /*4410*/  MUFU.EX2 R75, R8 ;  /* 0x00000008004b7308 */ /* 0x0000e20000000800 */
[----:B--2---:R-:W-:-:S07]  /*4420*/  FADD.FTZ R54, R26, R27 ;  /* 0x0000001b1a367221 */ /* 0x004fce0000010000 */
[----:B------:R-:W2:Y:S01]  /*4430*/  MUFU.EX2 R44, R35 ;  /* 0x00000023002c7308 */ /* 0x000ea20000000800 */
[----:B0-----:R-:W-:Y:S01]  /*4440*/  FFMA.FTZ R8, R60, R10, -R61 ;  /* 0x0000000a3c087223 */ /* 0x001fe2000001083d */
[----:B-1----:R-:W-:-:S06]  /*4450*/  FADD.FTZ R9, R33, R12 ;  /* 0x0000000c21097221 */ /* 0x002fcc0000010000 */
[----:B------:R-:W0:Y:S01]  /*4460*/  MUFU.EX2 R32, R32 ;  /* 0x0000002000207308 */ /* 0x000e220000000800 */
[C---:B---3--:R-:W-:Y:S01]  /*4470*/  FADD.FTZ R27, R75.reuse, R54 ;  /* 0x000000364b1b7221 */ /* 0x048fe20000010000 */
[----:B------:R-:W-:-:S06]  /*4480*/  F2FP.BF16.F32.PACK_AB R176, R75, R26 ;  /* 0x0000001a4bb0723e */ /* 0x000fcc00000010ff */
[----:B------:R-:W1:Y:S01]  /*4490*/  MUFU.EX2 R37, R37 ;  /* 0x0000002500257308 */ /* 0x000e620000000800 */
[C---:B--2---:R-:W-:Y:S01]  /*44a0*/  FADD.FTZ R0, R44.reuse, R9 ;  /* 0x000000092c007221 */ /* 0x044fe20000010000 */
[----:B------:R-:W-:-:S06]  /*44b0*/  F2FP.BF16.F32.PACK_AB R181, R44, R33 ;  /* 0x000000212cb5723e */ /* 0x000fcc00000010ff */
[----:B------:R2:W3:Y:S01]  /*44c0*/  MUFU.EX2 R77, R34 ;  /* 0x00000022004d7308 */ /* 0x0004e20000000800 */
[----:B0-----:R-:W-:-:S07]  /*44d0*/  FADD.FTZ R12, R32, R27 ;  /* 0x0000001b200c7221 */ /* 0x001fce0000010000 */
[----:B------:R-:W0:Y:S01]  /*44e0*/  MUFU.EX2 R46, R39 ;  /* 0x00000027002e7308 */ /* 0x000e220000000800 */
[-CC-:B--2---:R-:W-:Y:S01]  /*44f0*/  FFMA.FTZ R34, R64, R10.reuse, -R61.reuse ;  /* 0x0000000a40227223 */ /* 0x184fe2000001083d */
[----:B-1----:R-:W-:Y:S01]  /*4500*/  FADD.FTZ R9, R37, R0 ;  /* 0x0000000025097221 */ /* 0x002fe20000010000 */
[----:B------:R-:W-:-:S05]  /*4510*/  FFMA.FTZ R61, R90, R10, -R61 ;  /* 0x0000000a5a3d7223 */ /* 0x000fca000001083d */
[----:B------:R-:W1:Y:S01]  /*4520*/  MUFU.EX2 R36, R36 ;  /* 0x0000002400247308 */ /* 0x000e620000000800 */
[C---:B---3--:R-:W-:Y:S01]  /*4530*/  FADD.FTZ R27, R77.reuse, R12 ;  /* 0x0000000c4d1b7221 */ /* 0x048fe20000010000 */
[----:B------:R-:W-:-:S06]  /*4540*/  F2FP.BF16.F32.PACK_AB R178, R77, R32 ;  /* 0x000000204db2723e */ /* 0x000fcc00000010ff */
[----:B------:R-:W2:Y:S01]  /*4550*/  MUFU.EX2 R41, R41 ;  /* 0x0000002900297308 */ /* 0x000ea20000000800 */
[C---:B0-----:R-:W-:Y:S01]  /*4560*/  FADD.FTZ R12, R46.reuse, R9 ;  /* 0x000000092e0c7221 */ /* 0x041fe20000010000 */
[----:B------:R-:W-:-:S06]  /*4570*/  F2FP.BF16.F32.PACK_AB R183, R46, R37 ;  /* 0x000000252eb7723e */ /* 0x000fcc00000010ff */
[----:B------:R-:W0:Y:S01]  /*4580*/  MUFU.EX2 R48, R43 ;  /* 0x0000002b00307308 */ /* 0x000e220000000800 */
[----:B-1----:R-:W-:Y:S01]  /*4590*/  FADD.FTZ R14, R36, R27 ;  /* 0x0000001b240e7221 */ /* 0x002fe20000010000 */
[----:B------:R-:W-:-:S03]  /*45a0*/  F2FP.BF16.F32.PACK_AB R172, R79, R36 ;  /* 0x000000244fac723e */ /* 0x000fc600000010ff */
[----:B------:R-:W-:-:S03]  /*45b0*/  FADD.FTZ R27, R79, R14 ;  /* 0x0000000e4f1b7221 */ /* 0x000fc60000010000 */
[----:B------:R-:W1:Y:S01]  /*45c0*/  MUFU.EX2 R8, R8 ;  /* 0x0000000800087308 */ /* 0x000e620000000800 */
[----:B--2---:R-:W-:-:S07]  /*45d0*/  FADD.FTZ R9, R41, R12 ;  /* 0x0000000c29097221 */ /* 0x004fce0000010000 */
[----:B------:R-:W2:Y:S01]  /*45e0*/  MUFU.EX2 R45, R45 ;  /* 0x0000002d002d7308 */ /* 0x000ea20000000800 */
[C---:B0-----:R-:W-:Y:S01]  /*45f0*/  FADD.FTZ R12, R48.reuse, R9 ;  /* 0x00000009300c7221 */ /* 0x041fe20000010000 */
[----:B------:R-:W-:-:S06]  /*4600*/  F2FP.BF16.F32.PACK_AB R177, R48, R41 ;  /* 0x0000002930b1723e */ /* 0x000fcc00000010ff */
[----:B------:R-:W0:Y:S01]  /*4610*/  MUFU.EX2 R50, R47 ;  /* 0x0000002f00327308 */ /* 0x000e220000000800 */
[----:B-1----:R-:W-:Y:S01]  /*4620*/  FADD.FTZ R14, R8, R27 ;  /* 0x0000001b080e7221 */ /* 0x002fe20000010000 */
[----:B------:R-:W-:-:S06]  /*4630*/  F2FP.BF16.F32.PACK_AB R174, R81, R8 ;  /* 0x0000000851ae723e */ /* 0x000fcc00000010ff */
[----:B------:R-:W1:Y:S01]  /*4640*/  MUFU.EX2 R34, R34 ;  /* 0x0000002200227308 */ /* 0x000e620000000800 */
[----:B--2---:R-:W-:-:S07]  /*4650*/  FADD.FTZ R9, R45, R12 ;  /* 0x0000000c2d097221 */ /* 0x004fce0000010000 */
[----:B------:R-:W2:Y:S01]  /*4660*/  MUFU.EX2 R49, R49 ;  /* 0x0000003100317308 */ /* 0x000ea20000000800 */
[C---:B0-----:R-:W-:Y:S01]  /*4670*/  FADD.FTZ R12, R50.reuse, R9 ;  /* 0x00000009320c7221 */ /* 0x041fe20000010000 */
[----:B------:R-:W-:-:S06]  /*4680*/  F2FP.BF16.F32.PACK_AB R179, R50, R45 ;  /* 0x0000002d32b3723e */ /* 0x000fcc00000010ff */
[----:B------:R-:W0:Y:S01]  /*4690*/  MUFU.EX2 R52, R51 ;  /* 0x0000003300347308 */ /* 0x000e220000000800 */
[----:B-1----:R-:W-:-:S07]  /*46a0*/  F2FP.BF16.F32.PACK_AB R168, R83, R34 ;  /* 0x0000002253a8723e */ /* 0x002fce00000010ff */
[----:B------:R-:W-:Y:S01]  /*46b0*/  MUFU.EX2 R2, R2 ;  /* 0x0000000200027308 */ /* 0x000fe20000000800 */
[----:B--2---:R-:W-:Y:S01]  /*46c0*/  FADD.FTZ R9, R49, R12 ;  /* 0x0000000c31097221 */ /* 0x004fe20000010000 */
[----:B------:R-:W-:-:S04]  /*46d0*/  IMAD.IADD R12, R16, 0x1, -R17 ;  /* 0x00000001100c7824 */ /* 0x000fc800078e0a11 */
[----:B------:R-:W-:Y:S02]  /*46e0*/  IMAD R26, R193, 0x80, R12 ;  /* 0x00000080c11a7824 */ /* 0x000fe400078e020c */
[----:B------:R-:W-:Y:S01]  /*46f0*/  MUFU.EX2 R53, R53 ;  /* 0x0000003500357308 */ /* 0x000fe20000000800 */
[C---:B0-----:R-:W-:Y:S01]  /*4700*/  FADD.FTZ R8, R52.reuse, R9 ;  /* 0x0000000934087221 */ /* 0x041fe20000010000 */
[----:B------:R-:W-:Y:S02]  /*4710*/  F2FP.BF16.F32.PACK_AB R173, R52, R49 ;  /* 0x0000003134ad723e */ /* 0x000fe400000010ff */
[----:B------:R-:W-:-:S04]  /*4720*/  R2UR UR6, R26 ;  /* 0x000000001a0672ca */ /* 0x000fc800000e0000 */
[----:B------:R-:W0:Y:S08]  /*4730*/  MUFU.EX2 R61, R61 ;  /* 0x0000003d003d7308 */ /* 0x000e300000000800 */
[----:B------:R1:W2:Y:S01]  /*4740*/  MUFU.EX2 R0, R11 ;  /* 0x0000000b00007308 */ /* 0x0002a20000000800 */
[----:B------:R-:W-:-:S07]  /*4750*/  UIADD3 UR4, UR6, UR4, URZ ;  /* 0x0000000406047290 */ /* 0x000fce000fffe03f */
[----:B------:R-:W3:Y:S01]  /*4760*/  MUFU.EX2 R55, R55 ;  /* 0x0000003700377308 */ /* 0x000ee20000000800 */
[----:B-1----:R-:W-:Y:S01]  /*4770*/  FADD.FTZ R11, R81, R14 ;  /* 0x0000000e510b7221 */ /* 0x002fe20000010000 */
[----:B0-----:R-:W-:-:S03]  /*4780*/  F2FP.BF16.F32.PACK_AB R170, R61, R2 ;  /* 0x000000023daa723e */ /* 0x001fc600000010ff */
[----:B------:R-:W-:-:S03]  /*4790*/  FADD.FTZ R24, R34, R11 ;  /* 0x0000000b22187221 */ /* 0x000fc60000010000 */
[----:B------:R-:W0:Y:S01]  /*47a0*/  MUFU.EX2 R14, R57 ;  /* 0x00000039000e7308 */ /* 0x000e220000000800 */
[----:B------:R-:W-:Y:S01]  /*47b0*/  FADD.FTZ R11, R83, R24 ;  /* 0x00000018530b7221 */ /* 0x000fe20000010000 */
[----:B--2---:R-:W-:-:S03]  /*47c0*/  F2FP.BF16.F32.PACK_AB R175, R0, R53 ;  /* 0x0000003500af723e */ /* 0x004fc600000010ff */
[----:B------:R-:W-:Y:S01]  /*47d0*/  FADD.FTZ R24, R2, R11 ;  /* 0x0000000b02187221 */ /* 0x000fe20000010000 */
[----:B------:R-:W-:Y:S02]  /*47e0*/  FADD.FTZ R11, R53, R8 ;  /* 0x00000008350b7221 */ /* 0x000fe40000010000 */
[----:B------:R-:W1:Y:S01]  /*47f0*/  MUFU.EX2 R21, R21 ;  /* 0x0000001500157308 */ /* 0x000e620000000800 */
[----:B------:R-:W-:Y:S01]  /*4800*/  FADD.FTZ R9, R61, R24 ;  /* 0x000000183d097221 */ /* 0x000fe20000010000 */
[----:B------:R-:W-:-:S04]  /*4810*/  FADD.FTZ R8, R0, R11 ;  /* 0x0000000b00087221 */ /* 0x000fc80000010000 */
[----:B---3--:R-:W-:Y:S02]  /*4820*/  FADD.FTZ R11, R55, R8 ;  /* 0x00000008370b7221 */ /* 0x008fe40000010000 */
[----:B------:R-:W2:Y:S01]  /*4830*/  MUFU.EX2 R2, R59 ;  /* 0x0000003b00027308 */ /* 0x000ea20000000800 */
[C---:B0-----:R-:W-:Y:S01]  /*4840*/  F2FP.BF16.F32.PACK_AB R169, R14.reuse, R55 ;  /* 0x000000370ea9723e */ /* 0x041fe200000010ff */
[----:B------:R-:W-:-:S04]  /*4850*/  FADD.FTZ R8, R14, R11 ;  /* 0x0000000b0e087221 */ /* 0x000fc80000010000 */
[----:B-1----:R-:W-:-:S04]  /*4860*/  FADD.FTZ R11, R21, R8 ;  /* 0x00000008150b7221 */ /* 0x002fc80000010000 */
[C---:B--2---:R-:W-:Y:S01]  /*4870*/  FADD.FTZ R8, R2.reuse, R11 ;  /* 0x0000000b02087221 */ /* 0x044fe20000010000 */
[----:B------:R-:W-:Y:S01]  /*4880*/  F2FP.BF16.F32.PACK_AB R171, R2, R21 ;  /* 0x0000001502ab723e */ /* 0x000fe200000010ff */
[----:B------:R-:W-:Y:S01]  /*4890*/  VIADD R11, R74, 0xfffffffe ;  /* 0xfffffffe4a0b7836 */ /* 0x000fe20000000000 */
        /* <DEDUP_REMOVED lines=12> */
.L_x_1078:
[----:B------:R-:W-:-:S11]  /*4960*/  UISETP.NE.AND UP1, UPT, UR5, 0x1, UPT ;  /* 0x000000010500788c */ /* 0x000fd6000bf25270 */
[----:B------:R-:W-:Y:S02]  /*4970*/  @UP1 ULDC.64 UR6, c[0x0][0x9e8] ;  /* 0x00027a0000061ab9 */ /* 0x000fe40000000a00 */
[----:B------:R-:W-:-:S04]  /*4980*/  UIMAD.WIDE.U32 UR10, UR14, UR6, URZ ;  /* 0x000000060e0a72a5 */ /* 0x000fc8000f8e003f */
[----:B------:R-:W-:-:S12]  /*4990*/  @UP1 USHF.R.U32.HI UR14, URZ, UR7, UR11 ;  /* 0x000000073f0e1299 */ /* 0x000fd8000801160b */
.L_x_1079:
[----:B------:R-:W-:-:S04]  /*49a0*/  UIMAD UR5, UR14, UR5, UR5 ;  /* 0x000000050e0572a4 */ /* 0x000fc8000f8e0205 */
[----:B------:R-:W-:-:S04]  /*49b0*/  UISETP.LT.AND UP1, UPT, UR4, UR5, UPT ;  /* 0x000000050400728c */ /* 0x000fc8000bf21270 */
[----:B------:R-:W-:-:S12]  /*49c0*/  USEL UR4, UR4, UR5, UP1 ;  /* 0x0000000504047287 */ /* 0x000fd80008800000 */
.L_x_1077:
        /* <DEDUP_REMOVED lines=61> */
[----:B------:R-:W-:Y:S01]  /*4da0*/  VIADD R15, R21, 0x8 ;  /* 0x00000008150f7836 */ /* 0x000fe20000000000 */
[----:B------:R-:W-:Y:S01]  /*4db0*/  ULDC UR55, c[0x0][0x9e0] ;  /* 0x0002780000377ab9 */ /* 0x000fe20000000800 */
[----:B------:R-:W-:-:S03]  /*4dc0*/  IMAD.MOV.U32 R119, RZ, RZ, RZ ;  /* 0x000000ffff777224 */ /* 0x000fc600078e00ff */
[----:B------:R-:W-:-:S07]  /*4dd0*/  LOP3.LUT R13, RZ, R15, RZ, 0x33, !PT ;  /* 0x0000000fff0d7212 */ /* 0x000fce00078e33ff */
.L_x_1097:
[----:B------:R-:W-:-:S04]  /*4de0*/  UIADD3 UR5, UR37, 0x1, URZ ;  /* 0x0000000125057890 */ /* 0x000fc8000fffe03f */
[----:B------:R-:W-:-:S04]  /*4df0*/  UISETP.NE.AND UP1, UPT, UR5, 0x2, UPT ;  /* 0x000000020500788c */ /* 0x000fc8000bf25270 */
[----:B------:R-:W-:Y:S02]  /*4e00*/  USEL UR38, URZ, 0x1, UP1 ;  /* 0x000000013f267887 */ /* 0x000fe40008800000 */
[----:B------:R-:W-:Y:S02]  /*4e10*/  USEL UR5, UR5, URZ, UP1 ;  /* 0x0000003f05057287 */ /* 0x000fe40008800000 */
[----:B------:R-:W-:Y:S01]  /*4e20*/  ULOP3.LUT UR38, UR36, UR38, URZ, 0x3c, !UPT ;  /* 0x0000002624267292 */ /* 0x000fe2000f8e3c3f */
[----:B------:R-:W-:Y:S11]  /*4e30*/  @!P0 BRA `(.L_x_1081) ;  /* 0x0000000000048947 */ /* 0x000ff60003800000 */
[----:B------:R-:W-:Y:S01]  /*4e40*/  BPT.TRAP 0x1 ;  /* 0x000000040000795c */ /* 0x000fe20000300000 */
.L_x_1081:
[----:B------:R-:W-:Y:S01]  /*4e50*/  ULEA UR6, UR5, UR39, 0x3 ;  /* 0x0000002705067291 */ /* 0x000fe2000f8e183f */
[----:B------:R-:W-:-:S05]  /*4e60*/  IMAD.U32 R10, RZ, RZ, UR38 ;  /* 0x00000026ff0a7e24 */ /* 0x000fca000f8e00ff */
[----:B------:R-:W-:-:S04]  /*4e70*/  SHF.L.U32 R10, R10, 0x1f, RZ ;  /* 0x0000001f0a0a7819 */ /* 0x000fc800000006ff */
[----:B------:R0:W1:Y:S01]  /*4e80*/  SYNCS.PHASECHK.TRANS64.TRYWAIT P1, [UR6+0x30830], R10 ;  /* 0x0308300aff0075a7 */ /* 0x0000620008020146 */
[----:B------:R-:W-:Y:S05]  /*4e90*/  @!P0 BRA `(.L_x_1082) ;  /* 0x0000000000048947 */ /* 0x000fea0003800000 */
[----:B------:R-:W-:Y:S01]  /*4ea0*/  BPT.TRAP 0x1 ;  /* 0x000000040000795c */ /* 0x000fe20000300000 */
.L_x_1082:
[----:B-1----:R-:W-:Y:S05]  /*4eb0*/  @P1 BRA `(.L_x_1083) ;  /* 0x0000000000081947 */ /* 0x002fea0003800000 */
[----:B------:R-:W1:Y:S02]  /*4ec0*/  SYNCS.PHASECHK.TRANS64.TRYWAIT P1, [UR6+0x30830], R10 ;  /* 0x0308300aff0075a7 */ /* 0x000e640008020146 */
[----:B-1----:R-:W-:Y:S05]  /*4ed0*/  @!P1 BRA `(.L_x_1084) ;  /* 0x0000011c00d89947 */ /* 0x002fea0003800000 */
.L_x_1083:
[----:B------:R-:W-:Y:S01]  /*4ee0*/  R2UR UR44, R6 ;  /* 0x00000000062c72ca */ /* 0x000fe200000e0000 */
[----:B------:R-:W-:Y:S01]  /*4ef0*/  UIMAD UR7, UR5, 0x900, UR60 ;  /* 0x00000900050778a4 */ /* 0x000fe2000f8e023c */
[----:B------:R-:W-:Y:S01]  /*4f00*/  R2UR UR45, R7 ;  /* 0x00000000072d72ca */ /* 0x000fe200000e0000 */
[----:B-1----:R-:W-:Y:S01]  /*4f10*/  WARPGROUP.ARRIVE ;  /* 0x00000000000079c5 */ /* 0x002fe20000000000 */
        /* <DEDUP_REMOVED lines=12> */
[----:B------:R-:W-:Y:S01]  /*4fe0*/  UIADD3 UR46, UR7, 0x2, URZ ;  /* 0x00000002072e7890 */ /* 0x000fe2000fffe03f */
[-C--:B------:R-:W-:Y:S01]  /*4ff0*/  FMUL.FTZ R29, R29, R0.reuse ;  /* 0x000000001d1d7220 */ /* 0x080fe20000410000 */
[----:B------:R-:W-:Y:S01]  /*5000*/  UMOV UR44, UR56 ;  /* 0x00000038002c7c82 */ /* 0x000fe20008000000 */
[----:B------:R-:W-:Y:S01]  /*5010*/  UMOV UR45, UR57 ;  /* 0x00000039002d7c82 */ /* 0x000fe20008000000 */
        /* <DEDUP_REMOVED lines=105> */
[----:B------:R-:W-:Y:S01]  /*56b0*/  UIADD3 UR46, UR7, 0x4, URZ ;  /* 0x00000004072e7890 */ /* 0x000fe2000fffe03f */
[----:B------:R-:W-:Y:S01]  /*56c0*/  FMUL.FTZ R119, R119, R2 ;  /* 0x0000000277777220 */ /* 0x000fe20000410000 */
[----:B------:R-:W-:Y:S01]  /*56d0*/  UMOV UR44, UR52 ;  /* 0x00000034002c7c82 */ /* 0x000fe20008000000 */
[----:B------:R-:W-:Y:S01]  /*56e0*/  UMOV UR45, UR53 ;  /* 0x00000035002d7c82 */ /* 0x000fe20008000000 */
[----:B------:R-:W-:Y:S01]  /*56f0*/  UMOV UR47, 0x40000040 ;  /* 0x40000040002f7882 */ /* 0x000fe20000000000 */
[----:B------:R-:W-:-:S02]  /*5700*/  WARPGROUP.DEPBAR.LE gsb0, 0x0 ;  /* 0x00008000000079c5 */ /* 0x000fc40000010000 */
[----:B------:R-:W-:-:S06]  /*5710*/  WARPGROUP.ARRIVE ;  /* 0x00000000000079c5 */ /* 0x000fcc0000000000 */
        /* <DEDUP_REMOVED lines=35> */
.L_x_1085:
[----:B------:R-:W-:Y:S01]  /*5950*/  ULEA UR14, UR37, UR39, 0x3 ;  /* 0x00000027250e7291 */ /* 0x000fe2000f8e183f */
[----:B------:R-:W-:-:S05]  /*5960*/  IMAD.U32 R0, RZ, RZ, UR36 ;  /* 0x00000024ff007e24 */ /* 0x000fca000f8e00ff */
[----:B------:R-:W-:-:S04]  /*5970*/  SHF.L.U32 R0, R0, 0x1f, RZ ;  /* 0x0000001f00007819 */ /* 0x000fc800000006ff */
[----:B------:R1:W2:Y:S01]  /*5980*/  SYNCS.PHASECHK.TRANS64.TRYWAIT P1, [UR14+0x30850], R0 ;  /* 0x03085000ff0075a7 */ /* 0x0002a2000802014e */
[----:B------:R-:W-:Y:S05]  /*5990*/  @!P0 BRA `(.L_x_1086) ;  /* 0x0000000000048947 */ /* 0x000fea0003800000 */
[----:B------:R-:W-:Y:S01]  /*59a0*/  BPT.TRAP 0x1 ;  /* 0x000000040000795c */ /* 0x000fe20000300000 */
.L_x_1086:
[----:B--2---:R-:W-:Y:S05]  /*59b0*/  @P1 BRA `(.L_x_1087) ;  /* 0x0000000000081947 */ /* 0x004fea0003800000 */
[----:B------:R-:W2:Y:S02]  /*59c0*/  SYNCS.PHASECHK.TRANS64.TRYWAIT P1, [UR14+0x30850], R0 ;  /* 0x03085000ff0075a7 */ /* 0x000ea4000802014e */
[----:B--2---:R-:W-:Y:S05]  /*59d0*/  @!P1 BRA `(.L_x_1088) ;  /* 0x0000011400309947 */ /* 0x004fea0003800000 */
.L_x_1087:
[----:B------:R-:W-:Y:S01]  /*59e0*/  UIADD3 UR7, UR39, 0x400, URZ ;  /* 0x0000040027077890 */ /* 0x000fe2000fffe03f */
[----:B------:R-:W-:Y:S01]  /*59f0*/  WARPGROUP.ARRIVE ;  /* 0x00000000000079c5 */ /* 0x000fe20000000000 */
[----:B------:R-:W-:-:S05]  /*5a00*/  UMOV UR11, 0x40000040 ;  /* 0x40000040000b7882 */ /* 0x000fca0000000000 */
[----:B------:R-:W3:Y:S01]  /*5a10*/  S2R R210, SR_TID.X ;  /* 0x0000000000d27919 */ /* 0x000ee20000002100 */
[----:B------:R-:W-:Y:S01]  /*5a20*/  USHF.R.U32.HI UR7, URZ, 0x4, UR7 ;  /* 0x000000043f077899 */ /* 0x000fe20008011607 */
[----:B------:R-:W-:Y:S01]  /*5a30*/  FMUL.FTZ R2, R120, UR4 ;  /* 0x0000000478027c20 */ /* 0x000fe20008410000 */
[----:B------:R-:W-:Y:S02]  /*5a40*/  IMAD.U32 R120, RZ, RZ, UR6 ;  /* 0x00000006ff787e24 */ /* 0x000fe4000f8e00ff */
[----:B-12---:R-:W-:Y:S01]  /*5a50*/  FMUL.FTZ R0, R122, UR4 ;  /* 0x000000047a007c20 */ /* 0x006fe20008410000 */
[----:B------:R-:W-:Y:S01]  /*5a60*/  ULOP3.LUT UR7, UR7, 0x3fff, URZ, 0xc0, !UPT ;  /* 0x00003fff07077892 */ /* 0x000fe2000f8ec03f */
[----:B------:R-:W-:Y:S01]  /*5a70*/  FMUL.FTZ R14, R126, UR4 ;  /* 0x000000047e0e7c20 */ /* 0x000fe20008410000 */
[----:B------:R-:W-:Y:S01]  /*5a80*/  FMUL.FTZ R122, R130, UR4 ;  /* 0x00000004827a7c20 */ /* 0x000fe20008410000 */
[----:B------:R-:W-:Y:S01]  /*5a90*/  FMUL.FTZ R126, R139, UR4 ;  /* 0x000000048b7e7c20 */ /* 0x000fe20008410000 */
[----:B------:R-:W-:Y:S01]  /*5aa0*/  ULOP3.LUT UR7, UR7, 0x3000000, URZ, 0xfc, !UPT ;  /* 0x0300000007077892 */ /* 0x000fe2000f8efc3f */
[----:B0-----:R-:W-:Y:S01]  /*5ab0*/  FMUL.FTZ R10, R123, UR4 ;  /* 0x000000047b0a7c20 */ /* 0x001fe20008410000 */
        /* <DEDUP_REMOVED lines=16> */
[----:B------:R-:W0:Y:S01]  /*5bc0*/  MUFU.TANH R2, R2 ;  /* 0x0000000200027308 */ /* 0x000e220000002400 */
[----:B---3--:R-:W-:-:S07]  /*5bd0*/  LOP3.LUT P1, RZ, R210, 0x7f, RZ, 0xc0, !PT ;  /* 0x0000007fd2ff7812 */ /* 0x008fce000782c0ff */
[----:B------:R-:W1:Y:S08]  /*5be0*/  MUFU.TANH R0, R0 ;  /* 0x0000000000007308 */ /* 0x000e700000002400 */
[----:B------:R-:W2:Y:S01]  /*5bf0*/  MUFU.TANH R10, R10 ;  /* 0x0000000a000a7308 */ /* 0x000ea20000002400 */
[----:B------:R-:W-:-:S05]  /*5c00*/  @!P1 VIADD R120, R120, 0x30840 ;  /* 0x0003084078789836 */ /* 0x000fca0000000000 */
[----:B------:R-:W-:Y:S02]  /*5c10*/  @!P1 PRMT R120, RZ, 0x654, R120 ;  /* 0x00000654ff789816 */ /* 0x000fe40000000078 */
        /* <DEDUP_REMOVED lines=13> */
[----:B------:R-:W0:Y:S01]  /*5cf0*/  MUFU.TANH R160, R160 ;  /* 0x000000a000a07308 */ /* 0x000e220000002400 */
[----:B------:R-:W-:-:S02]  /*5d00*/  WARPGROUP.DEPBAR.LE gsb0, 0x0 ;  /* 0x00008000000079c5 */ /* 0x000fc40000010000 */
[----:B------:R-:W-:Y:S01]  /*5d10*/  WARPGROUP.ARRIVE ;  /* 0x00000000000079c5 */ /* 0x000fe20000000000 */
[----:B------:R-:W-:-:S05]  /*5d20*/  IMAD R189, R11, -0x60, RZ ;  /* 0xffffffa00bbd7824 */ /* 0x000fca00078e02ff */
        /* <DEDUP_REMOVED lines=14> */
[----:B------:R-:W-:-:S10]  /*5e10*/  FMUL.FTZ R150, R156, UR4 ;  /* 0x000000049c967c20 */ /* 0x000fd40008410000 */
[----:B------:R-:W-:Y:S01]  /*5e20*/  HGMMA.64x192x16.F32.BF16 R24, R176, gdesc[UR8].tnspB, R24, gsb0 ;  /* 0x42e00008b0187df0 */ /* 0x000fe20008001818 */
[----:B------:R-:W-:Y:S01]  /*5e30*/  UIADD3 UR10, UR7, 0x200, URZ ;  /* 0x00000200070a7890 */ /* 0x000fe2000fffe03f */
[----:B------:R-:W-:Y:S01]  /*5e40*/  FMUL.FTZ R141, R158, UR4 ;  /* 0x000000049e8d7c20 */ /* 0x000fe20008410000 */
[----:B------:R-:W-:Y:S01]  /*5e50*/  UMOV UR11, 0x40000040 ;  /* 0x40000040000b7882 */ /* 0x000fe20000000000 */
[----:B------:R-:W-:Y:S01]  /*5e60*/  FMUL.FTZ R140, R159, UR4 ;  /* 0x000000049f8c7c20 */ /* 0x000fe20008410000 */
[----:B------:R-:W-:Y:S01]  /*5e70*/  FMUL.FTZ R156, R161, UR4 ;  /* 0x00000004a19c7c20 */ /* 0x000fe20008410000 */
[----:B------:R-:W-:Y:S01]  /*5e80*/  IADD3 R158, R189, 0x1, R16 ;  /* 0x00000001bd9e7810 */ /* 0x000fe20007ffe010 */
        /* <DEDUP_REMOVED lines=20> */
[----:B------:R-:W0:Y:S01]  /*5fd0*/  MUFU.TANH R176, R176 ;  /* 0x000000b000b07308 */ /* 0x000e220000002400 */
[----:B------:R-:W-:-:S02]  /*5fe0*/  IMAD.IADD R121, R158, 0x1, -R17 ;  /* 0x000000019e797824 */ /* 0x000fc400078e0a11 */
[C---:B------:R-:W-:Y:S02]  /*5ff0*/  IMAD R158, R18.reuse, -0x2, R189 ;  /* 0xfffffffe129e7824 */ /* 0x040fe400078e02bd */
[----:B------:R-:W-:-:S03]  /*6000*/  IMAD R121, R18, -0x2, R121 ;  /* 0xfffffffe12797824 */ /* 0x000fc600078e0279 */
[----:B------:R-:W0:Y:S01]  /*6010*/  MUFU.TANH R177, R177 ;  /* 0x000000b100b17308 */ /* 0x000e220000002400 */
[C---:B------:R-:W-:Y:S02]  /*6020*/  VIADD R164, R121.reuse, UR55 ;  /* 0x0000003779a47c36 */ /* 0x040fe40008000000 */
[----:B------:R-:W-:Y:S02]  /*6030*/  VIADD R162, R121, UR51 ;  /* 0x0000003379a27c36 */ /* 0x000fe40008000000 */
[----:B------:R-:W-:-:S03]  /*6040*/  IMAD.IADD R166, R5, 0x1, R164 ;  /* 0x0000000105a67824 */ /* 0x000fc600078e02a4 */
        /* <DEDUP_REMOVED lines=39> */
[----:B------:R-:W-:Y:S01]  /*62c0*/  FMUL.FTZ R169, R165, UR4 ;  /* 0x00000004a5a97c20 */ /* 0x000fe20008410000 */
[----:B------:R0:W-:Y:S01]  /*62d0*/  @!P1 SYNCS.ARRIVE.TRANS64.RED.A1T0 RZ, [R120+URZ], RZ ;  /* 0x000000ff78ff99a7 */ /* 0x0001e2000810043f */
[----:B------:R-:W-:Y:S01]  /*62e0*/  PLOP3.LUT P1, PT, PT, PT, UP0, 0x40, 0x0 ;  /* 0x000000000000781c */ /* 0x000fe20003f2e808 */
[----:B------:R-:W-:-:S03]  /*62f0*/  IMAD.IADD R168, R5, 0x1, R162 ;  /* 0x0000000105a87824 */ /* 0x000fc600078e02a2 */
[----:B------:R-:W0:Y:S09]  /*6300*/  MUFU.TANH R169, R169 ;  /* 0x000000a900a97308 */ /* 0x000e320000002400 */
[----:B-1234-:R-:W-:Y:S05]  /*6310*/  @P1 BRA `(.L_x_1089) ;  /* 0x0000000000581947 */ /* 0x01efea0003800000 */
[----:B------:R-:W-:Y:S01]  /*6320*/  ISETP.GT.AND P1, PT, R21, -0x1, PT ;  /* 0xffffffff1500780c */ /* 0x000fe20003f24270 */
[----:B------:R-:W-:-:S12]  /*6330*/  BSSY B0, `(.L_x_1090) ;  /* 0x0000011000007945 */ /* 0x000fd80003800000 */
[----:B------:R-:W-:Y:S05]  /*6340*/  @P1 BRA `(.L_x_1091) ;  /* 0x0000000000241947 */ /* 0x000fea0003800000 */
[----:B------:R-:W-:Y:S02]  /*6350*/  IMAD.U32 R149, RZ, RZ, UR54 ;  /* 0x00000036ff957e24 */ /* 0x000fe4000f8e00ff */
[----:B------:R-:W-:-:S03]  /*6360*/  IMAD.IADD R147, R5, 0x1, R12 ;  /* 0x0000000105937824 */ /* 0x000fc600078e020c */
[----:B------:R-:W-:Y:S02]  /*6370*/  ISETP.NE.AND P1, PT, R149, 0x1, PT ;  /* 0x000000019500780c */ /* 0x000fe40003f25270 */
[----:B------:R-:W-:-:S11]  /*6380*/  LOP3.LUT R147, RZ, R147, RZ, 0x33, !PT ;  /* 0x00000093ff937212 */ /* 0x000fd600078e33ff */
[----:B0-----:R-:W0:Y:S02]  /*6390*/  @P1 LDC.64 R120, c[0x0][0x9e8] ;  /* 0x00027a00ff781b82 */ /* 0x001e240000000a00 */
[----:B0-----:R-:W-:-:S05]  /*63a0*/  @P1 IMAD.HI.U32 R120, R147, R120, RZ ;  /* 0x0000007893781227 */ /* 0x001fca00078e00ff */
[----:B------:R-:W-:-:S04]  /*63b0*/  @P1 SHF.R.U32.HI R147, RZ, R121, R120 ;  /* 0x00000079ff931219 */ /* 0x000fc80000011678 */
[----:B------:R-:W-:Y:S01]  /*63c0*/  LOP3.LUT R147, RZ, R147, RZ, 0x33, !PT ;  /* 0x00000093ff937212 */ /* 0x000fe200078e33ff */
[----:B------:R-:W-:Y:S06]  /*63d0*/  BRA `(.L_x_1092) ;  /* 0x0000000000187947 */ /* 0x000fec0003800000 */
.L_x_1091:
[----:B------:R-:W-:Y:S02]  /*63e0*/  IMAD.U32 R149, RZ, RZ, UR54 ;  /* 0x00000036ff957e24 */ /* 0x000fe4000f8e00ff */
[----:B------:R-:W-:-:S03]  /*63f0*/  IMAD.MOV.U32 R147, RZ, RZ, R21 ;  /* 0x000000ffff937224 */ /* 0x000fc600078e0015 */
[----:B------:R-:W-:-:S13]  /*6400*/  ISETP.NE.AND P1, PT, R149, 0x1, PT ;  /* 0x000000019500780c */ /* 0x000fda0003f25270 */
[----:B0-----:R-:W0:Y:S02]  /*6410*/  @P1 LDC.64 R120, c[0x0][0x9e8] ;  /* 0x00027a00ff781b82 */ /* 0x001e240000000a00 */
[----:B0-----:R-:W-:-:S05]  /*6420*/  @P1 IMAD.HI.U32 R120, R21, R120, RZ ;  /* 0x0000007815781227 */ /* 0x001fca00078e00ff */
[----:B------:R-:W-:-:S07]  /*6430*/  @P1 SHF.R.U32.HI R147, RZ, R121, R120 ;  /* 0x00000079ff931219 */ /* 0x000fce0000011678 */
.L_x_1092:
[----:B------:R-:W-:Y:S05]  /*6440*/  BSYNC B0 ;  /* 0x0000000000007941 */ /* 0x000fea0003800000 */
.L_x_1090:
[----:B------:R-:W-:-:S05]  /*6450*/  IMAD R121, R147, R149, R158 ;  /* 0x0000009593797224 */ /* 0x000fca00078e029e */
[----:B------:R-:W-:Y:S02]  /*6460*/  VIADDMNMX R166, R121, R149, R166, PT ;  /* 0x0000009579a67246 */ /* 0x000fe400038001a6 */
[----:B------:R-:W-:-:S07]  /*6470*/  VIMNMX R168, R168, R121, !PT ;  /* 0x00000079a8a87248 */ /* 0x000fce0007fe0100 */
.L_x_1089:
[C---:B------:R-:W-:Y:S02]  /*6480*/  ISETP.GE.AND P1, PT, R189.reuse, 0x2, PT ;  /* 0x00000002bd00780c */ /* 0x040fe40003f26270 */
[C---:B------:R-:W-:Y:S02]  /*6490*/  ISETP.GE.AND P5, PT, R189.reuse, 0xa, PT ;  /* 0x0000000abd00780c */ /* 0x040fe40003fa6270 */
        /* <DEDUP_REMOVED lines=64> */
[C---:B------:R-:W-:Y:S02]  /*68a0*/  ISETP.GE.AND P4, PT, R189.reuse, 0x3a, PT ;  /* 0x0000003abd00780c */ /* 0x040fe40003f86270 */
        /* <DEDUP_REMOVED lines=26> */
[----:B------:R-:W-:Y:S02]  /*6a50*/  ISETP.GE.AND P3, PT, R189, 0x51, PT ;  /* 0x00000051bd00780c */ /* 0x000fe40003f66270 */
[----:B------:R-:W-:Y:S02]  /*6a60*/  IADD3 R142, R162, 0x8, R5 ;  /* 0x00000008a28e7810 */ /* 0x000fe40007ffe005 */
        /* <DEDUP_REMOVED lines=16> */
[----:B------:R-:W-:Y:S02]  /*6b70*/  ISETP.GE.AND P6, PT, R189, 0x5a, PT ;  /* 0x0000005abd00780c */ /* 0x000fe40003fc6270 */
[----:B------:R-:W-:Y:S02]  /*6b80*/  IADD3 R2, R164, 0x8, R5 ;  /* 0x00000008a4027810 */ /* 0x000fe40007ffe005 */
[----:B------:R-:W-:Y:S02]  /*6b90*/  P2R R146, PR, RZ, 0x40 ;  /* 0x00000040ff927803 */ /* 0x000fe40000000000 */
[----:B------:R-:W-:-:S04]  /*6ba0*/  ISETP.GT.AND P6, PT, R168, 0x59, !P6 ;  /* 0x00000059a800780c */ /* 0x000fc800077c4270 */
[----:B------:R-:W-:-:S04]  /*6bb0*/  ISETP.LT.OR P6, PT, R166, 0x5a, P6 ;  /* 0x0000005aa600780c */ /* 0x000fc800037c1670 */
[----:B------:R-:W-:Y:S02]  /*6bc0*/  FSEL R169, R169, -INF , !P6 ;  /* 0xff800000a9a97808 */ /* 0x000fe40007000000 */
[----:B------:R-:W-:-:S13]  /*6bd0*/  PLOP3.LUT P6, PT, PT, PT, UP0, 0x40, 0x0 ;  /* 0x000000000000781c */ /* 0x000fda0003fce808 */
[----:B------:R-:W-:Y:S05]  /*6be0*/  @P6 BRA `(.L_x_1093) ;  /* 0x0000000000546947 */ /* 0x000fea0003800000 */
[----:B------:R-:W-:Y:S01]  /*6bf0*/  ISETP.GT.AND P6, PT, R15, -0x1, PT ;  /* 0xffffffff0f00780c */ /* 0x000fe20003fc4270 */
[----:B------:R-:W-:-:S12]  /*6c00*/  BSSY B0, `(.L_x_1094) ;  /* 0x0000010000007945 */ /* 0x000fd80003800000 */
[----:B------:R-:W-:Y:S05]  /*6c10*/  @P6 BRA `(.L_x_1095) ;  /* 0x0000000000206947 */ /* 0x000fea0003800000 */
[----:B------:R-:W-:-:S05]  /*6c20*/  IMAD.U32 R148, RZ, RZ, UR54 ;  /* 0x00000036ff947e24 */ /* 0x000fca000f8e00ff */
[----:B------:R-:W-:-:S13]  /*6c30*/  ISETP.NE.AND P6, PT, R148, 0x1, PT ;  /* 0x000000019400780c */ /* 0x000fda0003fc5270 */
[----:B------:R-:W0:Y:S02]  /*6c40*/  @P6 LDC.64 R120, c[0x0][0x9e8] ;  /* 0x00027a00ff786b82 */ /* 0x000e240000000a00 */
[----:B0-----:R-:W-:-:S04]  /*6c50*/  @P6 IMAD.HI.U32 R144, R13, R120, RZ ;  /* 0x000000780d906227 */ /* 0x001fc800078e00ff */
[----:B------:R-:W-:Y:S01]  /*6c60*/  IMAD.MOV.U32 R120, RZ, RZ, R13 ;  /* 0x000000ffff787224 */ /* 0x000fe200078e000d */
[----:B------:R-:W-:-:S04]  /*6c70*/  @P6 SHF.R.U32.HI R120, RZ, R121, R144 ;  /* 0x00000079ff786219 */ /* 0x000fc80000011690 */
[----:B------:R-:W-:Y:S01]  /*6c80*/  LOP3.LUT R189, RZ, R120, RZ, 0x33, !PT ;  /* 0x00000078ffbd7212 */ /* 0x000fe200078e33ff */
[----:B------:R-:W-:Y:S06]  /*6c90*/  BRA `(.L_x_1096) ;  /* 0x0000000000187947 */ /* 0x000fec0003800000 */
.L_x_1095:
[----:B------:R-:W-:Y:S02]  /*6ca0*/  IMAD.U32 R148, RZ, RZ, UR54 ;  /* 0x00000036ff947e24 */ /* 0x000fe4000f8e00ff */
[----:B------:R-:W-:-:S03]  /*6cb0*/  IMAD.MOV.U32 R189, RZ, RZ, R15 ;  /* 0x000000ffffbd7224 */ /* 0x000fc600078e000f */
[----:B------:R-:W-:-:S13]  /*6cc0*/  ISETP.NE.AND P6, PT, R148, 0x1, PT ;  /* 0x000000019400780c */ /* 0x000fda0003fc5270 */
[----:B------:R-:W0:Y:S02]  /*6cd0*/  @P6 LDC.64 R120, c[0x0][0x9e8] ;  /* 0x00027a00ff786b82 */ /* 0x000e240000000a00 */
[----:B0-----:R-:W-:-:S05]  /*6ce0*/  @P6 IMAD.HI.U32 R120, R15, R120, RZ ;  /* 0x000000780f786227 */ /* 0x001fca00078e00ff */
[----:B------:R-:W-:-:S07]  /*6cf0*/  @P6 SHF.R.U32.HI R189, RZ, R121, R120 ;  /* 0x00000079ffbd6219 */ /* 0x000fce0000011678 */
.L_x_1096:
[----:B------:R-:W-:Y:S05]  /*6d00*/  BSYNC B0 ;  /* 0x0000000000007941 */ /* 0x000fea0003800000 */
.L_x_1094:
[----:B------:R-:W-:-:S05]  /*6d10*/  IMAD R121, R189, R148, R158 ;  /* 0x00000094bd797224 */ /* 0x000fca00078e029e */
[----:B------:R-:W-:Y:S02]  /*6d20*/  VIADDMNMX R2, R121, R148, R2, PT ;  /* 0x0000009479027246 */ /* 0x000fe40003800102 */
[----:B------:R-:W-:-:S07]  /*6d30*/  VIMNMX R142, R142, R121, !PT ;  /* 0x000000798e8e7248 */ /* 0x000fce0007fe0100 */
.L_x_1093:
        /* <DEDUP_REMOVED lines=76> */
[----:B------:R-:W0:Y:S01]  /*7200*/  LDC R10, c[0x0][0x988] ;  /* 0x00026200ff0a7b82 */ /* 0x000e220000000800 */
[----:B------:R-:W-:Y:S01]  /*7210*/  ISETP.GT.AND P3, PT, R142, 0x50, !P3 ;  /* 0x000000508e00780c */ /* 0x000fe20005f64270 */
[----:B------:R-:W1:Y:S01]  /*7220*/  SHFL.BFLY PT, R121, R20, 0x2, 0x1f ;  /* 0x0c401f0014797f89 */ /* 0x000e6200000e0000 */
        /* <DEDUP_REMOVED lines=13> */
[----:B-1----:R-:W-:Y:S02]  /*7300*/  FMNMX.FTZ R120, R20, R121, !PT ;  /* 0x0000007914787209 */ /* 0x002fe40007810000 */
[----:B------:R-:W-:-:S02]  /*7310*/  ISETP.LT.OR P1, PT, R2, 0x3a, P1 ;  /* 0x0000003a0200780c */ /* 0x000fc40000f21670 */
[----:B------:R-:W-:Y:S01]  /*7320*/  FSEL R133, R133, -INF , !P5 ;  /* 0xff80000085857808 */ /* 0x000fe20006800000 */
[----:B------:R-:W1:Y:S01]  /*7330*/  SHFL.BFLY PT, R121, R120, 0x1, 0x1f ;  /* 0x0c201f0078797f89 */ /* 0x000e6200000e0000 */
[----:B------:R-:W-:Y:S02]  /*7340*/  FSEL R125, R136, -INF , !P1 ;  /* 0xff800000887d7808 */ /* 0x000fe40004800000 */
[----:B------:R-:W-:-:S04]  /*7350*/  ISETP.NE.AND P1, PT, R206, RZ, PT ;  /* 0x000000ffce00720c */ /* 0x000fc80003f25270 */
[----:B------:R-:W-:-:S04]  /*7360*/  ISETP.GT.AND P1, PT, R142, 0x40, !P1 ;  /* 0x000000408e00780c */ /* 0x000fc80004f24270 */
[----:B------:R-:W-:-:S04]  /*7370*/  ISETP.LT.OR P1, PT, R2, 0x41, P1 ;  /* 0x000000410200780c */ /* 0x000fc80000f21670 */
[----:B------:R-:W-:Y:S02]  /*7380*/  FSEL R139, R139, -INF , !P1 ;  /* 0xff8000008b8b7808 */ /* 0x000fe40004800000 */
[----:B------:R-:W-:-:S04]  /*7390*/  ISETP.NE.AND P1, PT, R208, RZ, PT ;  /* 0x000000ffd000720c */ /* 0x000fc80003f25270 */
[----:B------:R-:W-:Y:S02]  /*73a0*/  ISETP.GT.AND P1, PT, R142, 0x41, !P1 ;  /* 0x000000418e00780c */ /* 0x000fe40004f24270 */
[----:B-1----:R-:W-:Y:S02]  /*73b0*/  FMNMX.FTZ R121, R120, R121, !PT ;  /* 0x0000007978797209 */ /* 0x002fe40007810000 */
        /* <DEDUP_REMOVED lines=14> */
[C---:B0-----:R-:W-:Y:S01]  /*74a0*/  FMUL.FTZ R0, R121.reuse, R10 ;  /* 0x0000000a79007220 */ /* 0x041fe20000410000 */
        /* <DEDUP_REMOVED lines=47> */
[----:B------:R-:W-:Y:S01]  /*77a0*/  IMAD.U32 R134, RZ, RZ, UR14 ;  /* 0x0000000eff867e24 */ /* 0x000fe2000f8e00ff */
[----:B------:R-:W-:-:S02]  /*77b0*/  LOP3.LUT P6, RZ, R210, 0x7f, RZ, 0xc0, !PT ;  /* 0x0000007fd2ff7812 */ /* 0x000fc400078cc0ff */
[----:B------:R-:W-:-:S03]  /*77c0*/  FMNMX.FTZ R20, R135, R20, !PT ;  /* 0x0000001487147209 */ /* 0x000fc60007810000 */
[----:B------:R-:W0:Y:S01]  /*77d0*/  MUFU.EX2 R0, R0 ;  /* 0x0000000000007308 */ /* 0x000e220000000800 */
[----:B------:R-:W-:-:S04]  /*77e0*/  FMNMX.FTZ R20, R137, R20, !PT ;  /* 0x0000001489147209 */ /* 0x000fc80007810000 */
[----:B------:R-:W-:-:S03]  /*77f0*/  FMNMX.FTZ R20, R125, R20, !PT ;  /* 0x000000147d147209 */ /* 0x000fc60007810000 */
[----:B------:R-:W1:Y:S01]  /*7800*/  MUFU.EX2 R188, R188 ;  /* 0x000000bc00bc7308 */ /* 0x000e620000000800 */
[----:B------:R-:W-:-:S04]  /*7810*/  FMNMX.FTZ R20, R139, R20, !PT ;  /* 0x000000148b147209 */ /* 0x000fc80007810000 */
[----:B------:R-:W-:-:S03]  /*7820*/  FMNMX.FTZ R20, R123, R20, !PT ;  /* 0x000000147b147209 */ /* 0x000fc60007810000 */
[----:B------:R-:W2:Y:S01]  /*7830*/  MUFU.EX2 R190, R190 ;  /* 0x000000be00be7308 */ /* 0x000ea20000000800 */
[----:B------:R-:W-:Y:S01]  /*7840*/  FMNMX.FTZ R20, R141, R20, !PT ;  /* 0x000000148d147209 */ /* 0x000fe20007810000 */
[----:B0-----:R-:W-:-:S03]  /*7850*/  FFMA.FTZ R9, R0, R9, R223 ;  /* 0x0000000900097223 */ /* 0x001fc600000100df */
[----:B------:R-:W-:-:S03]  /*7860*/  FMNMX.FTZ R20, R129, R20, !PT ;  /* 0x0000001481147209 */ /* 0x000fc60007810000 */
[----:B------:R-:W0:Y:S01]  /*7870*/  MUFU.EX2 R171, R171 ;  /* 0x000000ab00ab7308 */ /* 0x000e220000000800 */
[----:B------:R-:W-:Y:S01]  /*7880*/  FMNMX.FTZ R20, R177, R20, !PT ;  /* 0x00000014b1147209 */ /* 0x000fe20007810000 */
[C---:B-1----:R-:W-:Y:S01]  /*7890*/  FADD.FTZ R9, R188.reuse, R9 ;  /* 0x00000009bc097221 */ /* 0x042fe20000010000 */
[----:B------:R-:W-:Y:S02]  /*78a0*/  F2FP.BF16.F32.PACK_AB R188, R188, R223 ;  /* 0x000000dfbcbc723e */ /* 0x000fe400000010ff */
[----:B------:R-:W-:-:S03]  /*78b0*/  FMNMX.FTZ R20, R167, R20, !PT ;  /* 0x00000014a7147209 */ /* 0x000fc60007810000 */
[----:B------:R-:W1:Y:S01]  /*78c0*/  MUFU.EX2 R184, R184 ;  /* 0x000000b800b87308 */ /* 0x000e620000000800 */
[----:B------:R-:W-:Y:S01]  /*78d0*/  FMNMX.FTZ R20, R133, R20, !PT ;  /* 0x0000001485147209 */ /* 0x000fe20007810000 */
[----:B--2---:R-:W-:-:S03]  /*78e0*/  FADD.FTZ R130, R190, R9 ;  /* 0x00000009be827221 */ /* 0x004fc60000010000 */
[----:B------:R-:W-:-:S03]  /*78f0*/  FMNMX.FTZ R20, R179, R20, !PT ;  /* 0x00000014b3147209 */ /* 0x000fc60007810000 */
[----:B------:R-:W2:Y:S01]  /*7900*/  MUFU.EX2 R173, R173 ;  /* 0x000000ad00ad7308 */ /* 0x000ea20000000800 */
[C---:B0-----:R-:W-:Y:S01]  /*7910*/  FADD.FTZ R9, R171.reuse, R130 ;  /* 0x00000082ab097221 */ /* 0x041fe20000010000 */
[----:B------:R-:W0:Y:S01]  /*7920*/  SHFL.BFLY PT, R149, R20, 0x2, 0x1f ;  /* 0x0c401f0014957f89 */ /* 0x000e2200000e0000 */
[----:B------:R-:W-:-:S05]  /*7930*/  F2FP.BF16.F32.PACK_AB R190, R171, R190 ;  /* 0x000000beabbe723e */ /* 0x000fca00000010ff */
[----:B------:R-:W3:Y:S01]  /*7940*/  MUFU.EX2 R186, R186 ;  /* 0x000000ba00ba7308 */ /* 0x000ee20000000800 */
[----:B-1----:R-:W-:-:S07]  /*7950*/  FADD.FTZ R130, R184, R9 ;  /* 0x00000009b8827221 */ /* 0x002fce0000010000 */
[----:B------:R-:W1:Y:S01]  /*7960*/  MUFU.EX2 R175, R175 ;  /* 0x000000af00af7308 */ /* 0x000e620000000800 */
[----:B--2---:R-:W-:-:S07]  /*7970*/  F2FP.BF16.F32.PACK_AB R184, R173, R184 ;  /* 0x000000b8adb8723e */ /* 0x004fce00000010ff */
[----:B------:R-:W-:Y:S01]  /*7980*/  MUFU.EX2 R180, R180 ;  /* 0x000000b400b47308 */ /* 0x000fe20000000800 */
[----:B0-----:R-:W-:-:S05]  /*7990*/  FMNMX.FTZ R149, R20, R149, !PT ;  /* 0x0000009514957209 */ /* 0x001fca0007810000 */
[----:B------:R-:W0:Y:S02]  /*79a0*/  SHFL.BFLY PT, R2, R149, 0x1, 0x1f ;  /* 0x0c201f0095027f89 */ /* 0x000e2400000e0000 */
[----:B------:R-:W-:Y:S08]  /*79b0*/  MUFU.EX2 R131, R131 ;  /* 0x0000008300837308 */ /* 0x000ff00000000800 */
[----:B------:R-:W-:Y:S08]  /*79c0*/  MUFU.EX2 R182, R182 ;  /* 0x000000b600b67308 */ /* 0x000ff00000000800 */
[----:B------:R-:W-:Y:S01]  /*79d0*/  MUFU.EX2 R147, R147 ;  /* 0x0000009300937308 */ /* 0x000fe20000000800 */
[----:B0-----:R-:W-:-:S07]  /*79e0*/  FMNMX.FTZ R149, R149, R2, !PT ;  /* 0x0000000295957209 */ /* 0x001fce0007810000 */
        /* <DEDUP_REMOVED lines=12> */
[-CC-:B------:R-:W-:Y:S01]  /*7ab0*/  FFMA.FTZ R14, R189, R10.reuse, -R120.reuse ;  /* 0x0000000abd0e7223 */ /* 0x180fe20000010878 */
[-CC-:B------:R-:W-:Y:S01]  /*7ac0*/  FFMA.FTZ R161, R219, R10.reuse, -R120.reuse ;  /* 0x0000000adba17223 */ /* 0x180fe20000010878 */
[-CC-:B------:R-:W-:Y:S01]  /*7ad0*/  FFMA.FTZ R185, R207, R10.reuse, -R120.reuse ;  /* 0x0000000acfb97223 */ /* 0x180fe20000010878 */
[----:B------:R-:W-:Y:S01]  /*7ae0*/  MUFU.EX2 R159, R159 ;  /* 0x0000009f009f7308 */ /* 0x000fe20000000800 */
[-CC-:B------:R-:W-:Y:S01]  /*7af0*/  FFMA.FTZ R20, R217, R10.reuse, -R120.reuse ;  /* 0x0000000ad9147223 */ /* 0x180fe20000010878 */
[-CC-:B------:R-:W-:Y:S01]  /*7b00*/  FFMA.FTZ R187, R191, R10.reuse, -R120.reuse ;  /* 0x0000000abfbb7223 */ /* 0x180fe20000010878 */
[-C--:B------:R-:W-:Y:S01]  /*7b10*/  FFMA.FTZ R3, R127, R10.reuse, -R120 ;  /* 0x0000000a7f037223 */ /* 0x080fe20000010878 */
[----:B------:R-:W-:Y:S01]  /*7b20*/  FADD.FTZ R127, R173, R130 ;  /* 0x00000082ad7f7221 */ /* 0x000fe20000010000 */
[-CC-:B------:R-:W-:Y:S01]  /*7b30*/  FFMA.FTZ R122, R215, R10.reuse, -R120.reuse ;  /* 0x0000000ad77a7223 */ /* 0x180fe20000010878 */
[-CC-:B------:R-:W-:Y:S01]  /*7b40*/  FFMA.FTZ R181, R195, R10.reuse, -R120.reuse ;  /* 0x0000000ac3b57223 */ /* 0x180fe20000010878 */
[-CC-:B------:R-:W-:Y:S01]  /*7b50*/  FFMA.FTZ R124, R213, R10.reuse, -R120.reuse ;  /* 0x0000000ad57c7223 */ /* 0x180fe20000010878 */
[----:B------:R-:W0:Y:S01]  /*7b60*/  MUFU.EX2 R2, R2 ;  /* 0x0000000200027308 */ /* 0x000e220000000800 */
[----:B---3--:R-:W-:Y:S01]  /*7b70*/  FADD.FTZ R132, R186, R127 ;  /* 0x0000007fba847221 */ /* 0x008fe20000010000 */
        /* <DEDUP_REMOVED lines=10> */
[-CC-:B------:R-:W-:Y:S01]  /*7c20*/  FFMA.FTZ R167, R167, R10.reuse, -R120.reuse ;  /* 0x0000000aa7a77223 */ /* 0x180fe20000010878 */
[----:B------:R-:W-:Y:S01]  /*7c30*/  FFMA.FTZ R133, R133, R10, -R120 ;  /* 0x0000000a85857223 */ /* 0x000fe20000010878 */
[----:B-1----:R-:W-:-:S02]  /*7c40*/  F2FP.BF16.F32.PACK_AB R186, R175, R186 ;  /* 0x000000baafba723e */ /* 0x002fc400000010ff */
[----:B------:R-:W1:Y:S01]  /*7c50*/  MUFU.EX2 R14, R14 ;  /* 0x0000000e000e7308 */ /* 0x000e620000000800 */
[----:B0-----:R-:W-:-:S07]  /*7c60*/  FFMA.FTZ R9, R2, R8, R159 ;  /* 0x0000000802097223 */ /* 0x001fce000001009f */
[----:B------:R-:W0:Y:S01]  /*7c70*/  MUFU.EX2 R161, R161 ;  /* 0x000000a100a17308 */ /* 0x000e220000000800 */
[C---:B--2---:R-:W-:Y:S01]  /*7c80*/  FADD.FTZ R9, R4.reuse, R9 ;  /* 0x0000000904097221 */ /* 0x044fe20000010000 */
[----:B------:R-:W-:Y:S01]  /*7c90*/  F2FP.BF16.F32.PACK_AB R189, R4, R159 ;  /* 0x0000009f04bd723e */ /* 0x000fe200000010ff */
[----:B------:R-:W-:-:S05]  /*7ca0*/  IMAD.MOV.U32 R4, RZ, RZ, R121 ;  /* 0x000000ffff047224 */ /* 0x000fca00078e0079 */
[----:B------:R-:W2:Y:S01]  /*7cb0*/  MUFU.EX2 R185, R185 ;  /* 0x000000b900b97308 */ /* 0x000ea20000000800 */
[----:B-1----:R-:W-:Y:S01]  /*7cc0*/  FADD.FTZ R130, R14, R9 ;  /* 0x000000090e827221 */ /* 0x002fe20000010000 */
[----:B------:R-:W-:-:S04]  /*7cd0*/  FADD.FTZ R9, R175, R132 ;  /* 0x00000084af097221 */ /* 0x000fc80000010000 */
[----:B------:R-:W-:Y:S01]  /*7ce0*/  FADD.FTZ R132, R180, R9 ;  /* 0x00000009b4847221 */ /* 0x000fe20000010000 */
[----:B------:R-:W-:Y:S01]  /*7cf0*/  F2FP.BF16.F32.PACK_AB R180, R131, R180 ;  /* 0x000000b483b4723e */ /* 0x000fe200000010ff */
[----:B------:R-:W1:Y:S01]  /*7d00*/  MUFU.EX2 R20, R20 ;  /* 0x0000001400147308 */ /* 0x000e620000000800 */
[----:B0-----:R-:W-:Y:S01]  /*7d10*/  FADD.FTZ R130, R161, R130 ;  /* 0x00000082a1827221 */ /* 0x001fe20000010000 */
[----:B------:R-:W-:Y:S01]  /*7d20*/  FADD.FTZ R135, R131, R132 ;  /* 0x0000008483877221 */ /* 0x000fe20000010000 */
[----:B------:R-:W-:-:S05]  /*7d30*/  F2FP.BF16.F32.PACK_AB R191, R161, R14 ;  /* 0x0000000ea1bf723e */ /* 0x000fca00000010ff */
[----:B------:R-:W0:Y:S01]  /*7d40*/  MUFU.EX2 R187, R187 ;  /* 0x000000bb00bb7308 */ /* 0x000e220000000800 */
[----:B--2---:R-:W-:Y:S01]  /*7d50*/  FADD.FTZ R9, R185, R130 ;  /* 0x00000082b9097221 */ /* 0x004fe20000010000 */
[----:B------:R-:W-:Y:S02]  /*7d60*/  @!P6 VIADD R130, R134, 0x30860 ;  /* 0x000308608682e836 */ /* 0x000fe40000000000 */
[----:B------:R-:W-:Y:S01]  /*7d70*/  FADD.FTZ R134, R182, R135 ;  /* 0x00000087b6867221 */ /* 0x000fe20000010000 */
[----:B------:R-:W-:Y:S02]  /*7d80*/  F2FP.BF16.F32.PACK_AB R182, R147, R182 ;  /* 0x000000b693b6723e */ /* 0x000fe400000010ff */
[----:B------:R-:W-:Y:S01]  /*7d90*/  @!P6 PRMT R135, RZ, 0x654, R130 ;  /* 0x00000654ff87e816 */ /* 0x000fe20000000082 */
[----:B------:R-:W2:Y:S01]  /*7da0*/  MUFU.EX2 R122, R122 ;  /* 0x0000007a007a7308 */ /* 0x000ea20000000800 */
[C---:B-1----:R-:W-:Y:S01]  /*7db0*/  FADD.FTZ R132, R20.reuse, R9 ;  /* 0x0000000914847221 */ /* 0x042fe20000010000 */
[-C--:B------:R-:W-:Y:S01]  /*7dc0*/  FFMA.FTZ R130, R123, R10.reuse, -R120 ;  /* 0x0000000a7b827223 */ /* 0x080fe20000010878 */
[----:B------:R-:W-:Y:S01]  /*7dd0*/  FADD.FTZ R123, R147, R134 ;  /* 0x00000086937b7221 */ /* 0x000fe20000010000 */
[----:B------:R-:W-:Y:S01]  /*7de0*/  FFMA.FTZ R120, R179, R10, -R120 ;  /* 0x0000000ab3787223 */ /* 0x000fe20000010878 */
[----:B------:R1:W-:Y:S01]  /*7df0*/  @!P6 SYNCS.ARRIVE.TRANS64.RED.A1T0 RZ, [R135+URZ], RZ ;  /* 0x000000ff87ffe9a7 */ /* 0x0003e2000810043f */
[----:B------:R-:W-:Y:S01]  /*7e00*/  F2FP.BF16.F32.PACK_AB R185, R20, R185 ;  /* 0x000000b914b9723e */ /* 0x000fe200000010ff */
[----:B------:R-:W-:Y:S01]  /*7e10*/  FADD.FTZ R134, R176, R123 ;  /* 0x0000007bb0867221 */ /* 0x000fe20000010000 */
[----:B------:R-:W3:Y:S01]  /*7e20*/  MUFU.EX2 R181, R181 ;  /* 0x000000b500b57308 */ /* 0x000ee20000000800 */
[----:B0-----:R-:W-:Y:S01]  /*7e30*/  FADD.FTZ R9, R187, R132 ;  /* 0x00000084bb097221 */ /* 0x001fe20000010000 */
[C---:B------:R-:W-:Y:S01]  /*7e40*/  F2FP.BF16.F32.PACK_AB R176, R143.reuse, R176 ;  /* 0x000000b08fb0723e */ /* 0x040fe200000010ff */
[----:B------:R-:W-:-:S05]  /*7e50*/  FADD.FTZ R123, R143, R134 ;  /* 0x000000868f7b7221 */ /* 0x000fca0000010000 */
[----:B------:R-:W0:Y:S01]  /*7e60*/  MUFU.EX2 R124, R124 ;  /* 0x0000007c007c7308 */ /* 0x000e220000000800 */
[C---:B--2---:R-:W-:Y:S01]  /*7e70*/  FADD.FTZ R132, R122.reuse, R9 ;  /* 0x000000097a847221 */ /* 0x044fe20000010000 */
[----:B------:R-:W-:-:S06]  /*7e80*/  F2FP.BF16.F32.PACK_AB R187, R122, R187 ;  /* 0x000000bb7abb723e */ /* 0x000fcc00000010ff */
[----:B------:R-:W2:Y:S01]  /*7e90*/  MUFU.EX2 R178, R178 ;  /* 0x000000b200b27308 */ /* 0x000ea20000000800 */
[----:B---3--:R-:W-:-:S07]  /*7ea0*/  FADD.FTZ R9, R181, R132 ;  /* 0x00000084b5097221 */ /* 0x008fce0000010000 */
[----:B------:R-:W3:Y:S01]  /*7eb0*/  MUFU.EX2 R183, R183 ;  /* 0x000000b700b77308 */ /* 0x000ee20000000800 */
[C---:B0-----:R-:W-:Y:S01]  /*7ec0*/  FADD.FTZ R132, R124.reuse, R9 ;  /* 0x000000097c847221 */ /* 0x041fe20000010000 */
[----:B------:R-:W-:-:S06]  /*7ed0*/  F2FP.BF16.F32.PACK_AB R181, R124, R181 ;  /* 0x000000b57cb5723e */ /* 0x000fcc00000010ff */
[----:B------:R-:W0:Y:S01]  /*7ee0*/  MUFU.EX2 R145, R145 ;  /* 0x0000009100917308 */ /* 0x000e220000000800 */
[----:B--2---:R-:W-:-:S07]  /*7ef0*/  FADD.FTZ R134, R178, R123 ;  /* 0x0000007bb2867221 */ /* 0x004fce0000010000 */
[----:B------:R-:W2:Y:S01]  /*7f00*/  MUFU.EX2 R126, R126 ;  /* 0x0000007e007e7308 */ /* 0x000ea20000000800 */
[----:B---3--:R-:W-:-:S07]  /*7f10*/  FADD.FTZ R9, R183, R132 ;  /* 0x00000084b7097221 */ /* 0x008fce0000010000 */
[----:B------:R-:W3:Y:S01]  /*7f20*/  MUFU.EX2 R172, R172 ;  /* 0x000000ac00ac7308 */ /* 0x000ee20000000800 */
[C---:B0-----:R-:W-:Y:S01]  /*7f30*/  FADD.FTZ R123, R145.reuse, R134 ;  /* 0x00000086917b7221 */ /* 0x041fe20000010000 */
[----:B------:R-:W-:-:S06]  /*7f40*/  F2FP.BF16.F32.PACK_AB R178, R145, R178 ;  /* 0x000000b291b2723e */ /* 0x000fcc00000010ff */
[----:B------:R-:W0:Y:S01]  /*7f50*/  MUFU.EX2 R3, R3 ;  /* 0x0000000300037308 */ /* 0x000e220000000800 */
[C---:B--2---:R-:W-:Y:S01]  /*7f60*/  FADD.FTZ R132, R126.reuse, R9 ;  /* 0x000000097e847221 */ /* 0x044fe20000010000 */
[----:B------:R-:W-:-:S06]  /*7f70*/  F2FP.BF16.F32.PACK_AB R183, R126, R183 ;  /* 0x000000b77eb7723e */ /* 0x000fcc00000010ff */
[----:B------:R-:W2:Y:S01]  /*7f80*/  MUFU.EX2 R151, R151 ;  /* 0x0000009700977308 */ /* 0x000ea20000000800 */
[----:B---3--:R-:W-:-:S07]  /*7f90*/  FADD.FTZ R134, R172, R123 ;  /* 0x0000007bac867221 */ /* 0x008fce0000010000 */
[----:B------:R-:W3:Y:S01]  /*7fa0*/  MUFU.EX2 R128, R128 ;  /* 0x0000008000807308 */ /* 0x000ee20000000800 */
[----:B0-----:R-:W-:-:S07]  /*7fb0*/  FADD.FTZ R9, R3, R132 ;  /* 0x0000008403097221 */ /* 0x001fce0000010000 */
        /* <DEDUP_REMOVED lines=8> */
[----:B--2---:R-:W-:-:S07]  /*8040*/  FADD.FTZ R132, R8, R9 ;  /* 0x0000000908847221 */ /* 0x004fce0000010000 */
[----:B------:R-:W2:Y:S01]  /*8050*/  MUFU.EX2 R168, R168 ;  /* 0x000000a800a87308 */ /* 0x000ea20000000800 */
[C---:B---3--:R-:W-:Y:S01]  /*8060*/  FADD.FTZ R9, R153.reuse, R134 ;  /* 0x0000008699097221 */ /* 0x048fe20000010000 */
[----:B------:R-:W-:-:S06]  /*8070*/  F2FP.BF16.F32.PACK_AB R174, R153, R174 ;  /* 0x000000ae99ae723e */ /* 0x000fcc00000010ff */
        /* <DEDUP_REMOVED lines=15> */
[----:B------:R3:W4:Y:S01]  /*8170*/  MUFU.EX2 R138, R177 ;  /* 0x000000b1008a7308 */ /* 0x0007220000000800 */
[----:B0-----:R-:W-:-:S07]  /*8180*/  FADD.FTZ R123, R136, R9 ;  /* 0x00000009887b7221 */ /* 0x001fce0000010000 */
[----:B------:R-:W0:Y:S01]  /*8190*/  MUFU.EX2 R167, R167 ;  /* 0x000000a700a77308 */ /* 0x000e220000000800 */
[C---:B--2---:R-:W-:Y:S01]  /*81a0*/  FADD.FTZ R123, R129.reuse, R123 ;  /* 0x0000007b817b7221 */ /* 0x044fe20000010000 */
[----:B---3--:R-:W-:Y:S01]  /*81b0*/  F2FP.BF16.F32.PACK_AB R177, R128, R3 ;  /* 0x0000000380b1723e */ /* 0x008fe200000010ff */
[----:B------:R-:W-:Y:S01]  /*81c0*/  IMAD.MOV.U32 R3, RZ, RZ, R149 ;  /* 0x000000ffff037224 */ /* 0x000fe200078e0095 */
[----:B------:R-:W-:-:S04]  /*81d0*/  F2FP.BF16.F32.PACK_AB R175, R129, R136 ;  /* 0x0000008881af723e */ /* 0x000fc800000010ff */
[----:B------:R-:W2:Y:S01]  /*81e0*/  MUFU.EX2 R134, R133 ;  /* 0x0000008500867308 */ /* 0x000ea20000000800 */
[----:B----4-:R-:W-:-:S07]  /*81f0*/  FADD.FTZ R123, R138, R123 ;  /* 0x0000007b8a7b7221 */ /* 0x010fce0000010000 */
[----:B------:R-:W3:Y:S01]  /*8200*/  MUFU.EX2 R157, R157 ;  /* 0x0000009d009d7308 */ /* 0x000ee20000000800 */
[C---:B0-----:R-:W-:Y:S01]  /*8210*/  FADD.FTZ R123, R167.reuse, R123 ;  /* 0x0000007ba77b7221 */ /* 0x041fe20000010000 */
[----:B------:R-:W-:-:S06]  /*8220*/  F2FP.BF16.F32.PACK_AB R169, R167, R138 ;  /* 0x0000008aa7a9723e */ /* 0x000fcc00000010ff */
[----:B------:R-:W0:Y:S01]  /*8230*/  MUFU.EX2 R120, R120 ;  /* 0x0000007800787308 */ /* 0x000e220000000800 */
[----:B--2---:R-:W-:Y:S01]  /*8240*/  FADD.FTZ R123, R134, R123 ;  /* 0x0000007b867b7221 */ /* 0x004fe20000010000 */
[C---:B---3--:R-:W-:Y:S01]  /*8250*/  FADD.FTZ R9, R157.reuse, R132 ;  /* 0x000000849d097221 */ /* 0x048fe20000010000 */
[----:B------:R-:W-:Y:S02]  /*8260*/  F2FP.BF16.F32.PACK_AB R170, R157, R170 ;  /* 0x000000aa9daa723e */ /* 0x000fe400000010ff */
[C---:B0-----:R-:W-:Y:S01]  /*8270*/  FADD.FTZ R8, R120.reuse, R123 ;  /* 0x0000007b78087221 */ /* 0x041fe20000010000 */
[----:B------:R-:W-:Y:S01]  /*8280*/  F2FP.BF16.F32.PACK_AB R171, R120, R134 ;  /* 0x0000008678ab723e */ /* 0x000fe200000010ff */
[----:B-1----:R-:W-:Y:S06]  /*8290*/  @P1 BRA `(.L_x_1097) ;  /* 0xffffffc800d01947 */ /* 0x002fec000383ffff */
[----:B------:R-:W-:Y:S01]  /*82a0*/  IMAD.MOV.U32 R3, RZ, RZ, R149 ;  /* 0x000000ffff037224 */ /* 0x000fe200078e0095 */
[----:B------:R-:W-:Y:S01]  /*82b0*/  UMOV UR37, UR5 ;  /* 0x0000000500257c82 */ /* 0x000fe20008000000 */
[----:B------:R-:W-:Y:S01]  /*82c0*/  IMAD.MOV.U32 R4, RZ, RZ, R121 ;  /* 0x000000ffff047224 */ /* 0x000fe200078e0079 */
[----:B------:R-:W-:-:S06]  /*82d0*/  UMOV UR36, UR38 ;  /* 0x0000002600247c82 */ /* 0x000fcc0008000000 */
.L_x_1080:
[----:B------:R-:W-:Y:S01]  /*82e0*/  IADD3 R12, R16, 0x80, -R17 ;  /* 0x00000080100c7810 */ /* 0x000fe20007ffe811 */
[----:B------:R-:W-:Y:S01]  /*82f0*/  ULDC UR14, c[0x0][0x9e4] ;  /* 0x00027900000e7ab9 */ /* 0x000fe20000000800 */
[----:B------:R-:W-:Y:S01]  /*8300*/  ULDC UR11, c[0x0][0x9dc] ;  /* 0x00027700000b7ab9 */ /* 0x000fe20000000800 */
[----:B------:R-:W-:Y:S02]  /*8310*/  UISETP.GE.AND UP0, UPT, UR14, 0x1, UPT ;  /* 0x000000010e00788c */ /* 0x000fe4000bf06270 */
[----:B------:R-:W-:-:S04]  /*8320*/  IMAD R12, R193, 0x80, R12 ;  /* 0x00000080c10c7824 */ /* 0x000fc800078e020c */
[----:B------:R-:W-:Y:S02]  /*8330*/  PLOP3.LUT P1, PT, PT, PT, UP0, 0x40, 0x0 ;  /* 0x000000000000781c */ /* 0x000fe40003f2e808 */
[----:B------:R-:W-:-:S13]  /*8340*/  R2UR UR10, R12 ;  /* 0x000000000c0a72ca */ /* 0x000fda00000e0000 */
[----:B------:R-:W-:Y:S01]  /*8350*/  UIADD3 UR11, UR10, -UR11, URZ ;  /* 0x8000000b0a0b7290 */ /* 0x000fe2000fffe03f */
[----:B------:R-:W-:Y:S11]  /*8360*/  @P1 BRA `(.L_x_1098) ;  /* 0x0000000000441947 */ /* 0x000ff60003800000 */
        /* <DEDUP_REMOVED lines=10> */
.L_x_1099:
[----:B------:R-:W-:-:S11]  /*8410*/  UISETP.NE.AND UP1, UPT, UR14, 0x1, UPT ;  /* 0x000000010e00788c */ /* 0x000fd6000bf25270 */
[----:B------:R-:W-:Y:S02]  /*8420*/  @UP1 ULDC.64 UR4, c[0x0][0x9e8] ;  /* 0x00027a0000041ab9 */ /* 0x000fe40000000a00 */
[----:B------:R-:W-:-:S04]  /*8430*/  UIMAD.WIDE.U32 UR6, UR10, UR4, URZ ;  /* 0x000000040a0672a5 */ /* 0x000fc8000f8e003f */
[----:B------:R-:W-:-:S12]  /*8440*/  @UP1 USHF.R.U32.HI UR10, URZ, UR5, UR7 ;  /* 0x000000053f0a1299 */ /* 0x000fd80008011607 */
.L_x_1100:
[----:B------:R-:W-:-:S04]  /*8450*/  UIMAD UR10, UR10, UR14, URZ ;  /* 0x0000000e0a0a72a4 */ /* 0x000fc8000f8e023f */
[----:B------:R-:W-:-:S04]  /*8460*/  UISETP.LT.AND UP1, UPT, UR11, UR10, UPT ;  /* 0x0000000a0b00728c */ /* 0x000fc8000bf21270 */
[----:B------:R-:W-:-:S12]  /*8470*/  USEL UR11, UR11, UR10, !UP1 ;  /* 0x0000000a0b0b7287 */ /* 0x000fd8000c800000 */
.L_x_1098:
        /* <DEDUP_REMOVED lines=13> */
.L_x_1110:
[----:B------:R-:W-:-:S04]  /*8550*/  UIADD3 UR6, UR4, 0x1, URZ ;  /* 0x0000000104067890 */ /* 0x000fc8000fffe03f */
[----:B------:R-:W-:-:S04]  /*8560*/  UISETP.NE.AND UP1, UPT, UR6, 0x2, UPT ;  /* 0x000000020600788c */ /* 0x000fc8000bf25270 */
[----:B------:R-:W-:Y:S02]  /*8570*/  USEL UR36, URZ, 0x1, UP1 ;  /* 0x000000013f247887 */ /* 0x000fe40008800000 */
[----:B------:R-:W-:Y:S02]  /*8580*/  USEL UR37, UR6, URZ, UP1 ;  /* 0x0000003f06257287 */ /* 0x000fe40008800000 */
[----:B------:R-:W-:Y:S01]  /*8590*/  ULOP3.LUT UR36, UR38, UR36, URZ, 0x3c, !UPT ;  /* 0x0000002426247292 */ /* 0x000fe2000f8e3c3f */
[----:B------:R-:W-:Y:S11]  /*85a0*/  @!P0 BRA `(.L_x_1102) ;  /* 0x0000000000048947 */ /* 0x000ff60003800000 */
[----:B------:R-:W-:Y:S01]  /*85b0*/  BPT.TRAP 0x1 ;  /* 0x000000040000795c */ /* 0x000fe20000300000 */
.L_x_1102:
[----:B------:R-:W-:Y:S01]  /*85c0*/  ULEA UR6, UR37, UR39, 0x3 ;  /* 0x0000002725067291 */ /* 0x000fe2000f8e183f */
[----:B------:R-:W-:-:S05]  /*85d0*/  IMAD.U32 R3, RZ, RZ, UR36 ;  /* 0x00000024ff037e24 */ /* 0x000fca000f8e00ff */
[----:B------:R-:W-:-:S04]  /*85e0*/  SHF.L.U32 R3, R3, 0x1f, RZ ;  /* 0x0000001f03037819 */ /* 0x000fc800000006ff */
[----:B------:R0:W1:Y:S01]  /*85f0*/  SYNCS.PHASECHK.TRANS64.TRYWAIT P1, [UR6+0x30830], R3 ;  /* 0x03083003ff0075a7 */ /* 0x0000620008020146 */
[----:B------:R-:W-:Y:S05]  /*8600*/  @!P0 BRA `(.L_x_1103) ;  /* 0x0000000000048947 */ /* 0x000fea0003800000 */
[----:B------:R-:W-:Y:S01]  /*8610*/  BPT.TRAP 0x1 ;  /* 0x000000040000795c */ /* 0x000fe20000300000 */
.L_x_1103:
[----:B-1----:R-:W-:Y:S05]  /*8620*/  @P1 BRA `(.L_x_1104) ;  /* 0x0000000000081947 */ /* 0x002fea0003800000 */
[----:B------:R-:W1:Y:S02]  /*8630*/  SYNCS.PHASECHK.TRANS64.TRYWAIT P1, [UR6+0x30830], R3 ;  /* 0x03083003ff0075a7 */ /* 0x000e640008020146 */
[----:B-1----:R-:W-:Y:S05]  /*8640*/  @!P1 BRA `(.L_x_1105) ;  /* 0x000000e8002c9947 */ /* 0x002fea0003800000 */
.L_x_1104:
        /* <DEDUP_REMOVED lines=167> */
.L_x_1106:
[----:B------:R-:W-:Y:S01]  /*90c0*/  ULEA UR7, UR4, UR39, 0x3 ;  /* 0x0000002704077291 */ /* 0x000fe2000f8e183f */
[----:B------:R-:W-:-:S05]  /*90d0*/  IMAD.U32 R0, RZ, RZ, UR38 ;  /* 0x00000026ff007e24 */ /* 0x000fca000f8e00ff */
[----:B------:R-:W-:-:S04]  /*90e0*/  SHF.L.U32 R0, R0, 0x1f, RZ ;  /* 0x0000001f00007819 */ /* 0x000fc800000006ff */
[----:B------:R2:W3:Y:S01]  /*90f0*/  SYNCS.PHASECHK.TRANS64.TRYWAIT P1, [UR7+0x30850], R0 ;  /* 0x03085000ff0075a7 */ /* 0x0004e20008020147 */
[----:B------:R-:W-:Y:S05]  /*9100*/  @!P0 BRA `(.L_x_1107) ;  /* 0x0000000000048947 */ /* 0x000fea0003800000 */
[----:B------:R-:W-:Y:S01]  /*9110*/  BPT.TRAP 0x1 ;  /* 0x000000040000795c */ /* 0x000fe20000300000 */
.L_x_1107:
[----:B---3--:R-:W-:Y:S05]  /*9120*/  @P1 BRA `(.L_x_1108) ;  /* 0x0000000000081947 */ /* 0x008fea0003800000 */
[----:B------:R-:W3:Y:S02]  /*9130*/  SYNCS.PHASECHK.TRANS64.TRYWAIT P1, [UR7+0x30850], R0 ;  /* 0x03085000ff0075a7 */ /* 0x000ee40008020147 */
[----:B---3--:R-:W-:Y:S05]  /*9140*/  @!P1 BRA `(.L_x_1109) ;  /* 0x000000dc00849947 */ /* 0x008fea0003800000 */
.L_x_1108:
[----:B------:R-:W-:Y:S01]  /*9150*/  UIADD3 UR10, UR39, 0x400, URZ ;  /* 0x00000400270a7890 */ /* 0x000fe2000fffe03f */
[----:B------:R-:W-:Y:S01]  /*9160*/  WARPGROUP.ARRIVE ;  /* 0x00000000000079c5 */ /* 0x000fe20000000000 */
[----:B------:R-:W-:Y:S01]  /*9170*/  UMOV UR11, 0x40000040 ;  /* 0x40000040000b7882 */ /* 0x000fe20000000000 */
[----:B------:R-:W-:Y:S01]  /*9180*/  FMUL.FTZ R2, R120, UR5 ;  /* 0x0000000578027c20 */ /* 0x000fe20008410000 */
[----:B------:R-:W-:Y:S01]  /*9190*/  USHF.R.U32.HI UR10, URZ, 0x4, UR10 ;  /* 0x000000043f0a7899 */ /* 0x000fe2000801160a */
[----:B01----:R-:W-:Y:S01]  /*91a0*/  FMUL.FTZ R3, R121, UR5 ;  /* 0x0000000579037c20 */ /* 0x003fe20008410000 */
[----:B------:R-:W-:Y:S01]  /*91b0*/  FMUL.FTZ R193, R132, UR5 ;  /* 0x0000000584c17c20 */ /* 0x000fe20008410000 */
[----:B------:R-:W-:Y:S01]  /*91c0*/  FMUL.FTZ R195, R133, UR5 ;  /* 0x0000000585c37c20 */ /* 0x000fe20008410000 */
[----:B------:R-:W-:Y:S01]  /*91d0*/  ULOP3.LUT UR10, UR10, 0x3fff, URZ, 0xc0, !UPT ;  /* 0x00003fff0a0a7892 */ /* 0x000fe2000f8ec03f */
[----:B------:R-:W2:Y:S01]  /*91e0*/  MUFU.TANH R2, R2 ;  /* 0x0000000200027308 */ /* 0x000ea20000002400 */
[----:B------:R-:W-:Y:S01]  /*91f0*/  FMUL.FTZ R207, R136, UR5 ;  /* 0x0000000588cf7c20 */ /* 0x000fe20008410000 */
[----:B------:R-:W-:Y:S01]  /*9200*/  FMUL.FTZ R209, R137, UR5 ;  /* 0x0000000589d17c20 */ /* 0x000fe20008410000 */
[----:B------:R-:W-:Y:S01]  /*9210*/  ULOP3.LUT UR10, UR10, 0x3000000, URZ, 0xfc, !UPT ;  /* 0x030000000a0a7892 */ /* 0x000fe2000f8efc3f */
[----:B------:R-:W-:Y:S01]  /*9220*/  FMUL.FTZ R211, R140, UR5 ;  /* 0x000000058cd37c20 */ /* 0x000fe20008410000 */
[----:B------:R-:W-:Y:S01]  /*9230*/  FMUL.FTZ R213, R141, UR5 ;  /* 0x000000058dd57c20 */ /* 0x000fe20008410000 */
[----:B------:R-:W-:Y:S01]  /*9240*/  FMUL.FTZ R215, R144, UR5 ;  /* 0x0000000590d77c20 */ /* 0x000fe20008410000 */
[----:B------:R-:W-:Y:S01]  /*9250*/  UIMAD UR4, UR4, 0x900, UR10 ;  /* 0x00000900040478a4 */ /* 0x000fe2000f8e020a */
[----:B------:R-:W0:Y:S01]  /*9260*/  MUFU.TANH R3, R3 ;  /* 0x0000000300037308 */ /* 0x000e220000002400 */
        /* <DEDUP_REMOVED lines=9> */
[----:B--2---:R-:W-:Y:S01]  /*9300*/  FMNMX.FTZ R0, R2, R13, !PT ;  /* 0x0000000d02007209 */ /* 0x004fe20007810000 */
[----:B------:R-:W-:Y:S01]  /*9310*/  UMOV UR11, 0x40000040 ;  /* 0x40000040000b7882 */ /* 0x000fe20000000000 */
[----:B------:R-:W-:Y:S01]  /*9320*/  MUFU.TANH R193, R193 ;  /* 0x000000c100c17308 */ /* 0x000fe20000002400 */
[----:B------:R-:W-:Y:S01]  /*9330*/  FMUL.FTZ R223, R156, UR5 ;  /* 0x000000059cdf7c20 */ /* 0x000fe20008410000 */
[----:B------:R-:W-:Y:S01]  /*9340*/  FMUL.FTZ R123, R127, UR5 ;  /* 0x000000057f7b7c20 */ /* 0x000fe20008410000 */
[----:B------:R-:W-:Y:S01]  /*9350*/  FMUL.FTZ R157, R157, UR5 ;  /* 0x000000059d9d7c20 */ /* 0x000fe20008410000 */
[----:B------:R-:W-:Y:S01]  /*9360*/  FMUL.FTZ R225, R160, UR5 ;  /* 0x00000005a0e17c20 */ /* 0x000fe20008410000 */
[----:B0-----:R-:W-:Y:S01]  /*9370*/  FMNMX.FTZ R0, R3, R0, !PT ;  /* 0x0000000003007209 */ /* 0x001fe20007810000 */
        /* <DEDUP_REMOVED lines=21> */
[----:B------:R-:W0:Y:S01]  /*94d0*/  LDC R10, c[0x0][0x988] ;  /* 0x00026200ff0a7b82 */ /* 0x000e220000000800 */
[----:B------:R-:W-:Y:S01]  /*94e0*/  FMUL.FTZ R167, R167, UR5 ;  /* 0x00000005a7a77c20 */ /* 0x000fe20008410000 */
[----:B------:R-:W1:Y:S01]  /*94f0*/  S2R R192, SR_TID.X ;  /* 0x0000000000c07919 */ /* 0x000e620000002100 */
[----:B------:R-:W-:-:S02]  /*9500*/  UMOV UR38, UR36 ;  /* 0x0000002400267c82 */ /* 0x000fc40008000000 */
[----:B------:R-:W-:Y:S08]  /*9510*/  MUFU.TANH R211, R211 ;  /* 0x000000d300d37308 */ /* 0x000ff00000002400 */
[----:B------:R-:W-:Y:S08]  /*9520*/  MUFU.TANH R213, R213 ;  /* 0x000000d500d57308 */ /* 0x000ff00000002400 */
[----:B------:R-:W-:Y:S08]  /*9530*/  MUFU.TANH R215, R215 ;  /* 0x000000d700d77308 */ /* 0x000ff00000002400 */
[----:B------:R-:W-:Y:S01]  /*9540*/  MUFU.TANH R217, R217 ;  /* 0x000000d900d97308 */ /* 0x000fe20000002400 */
[----:B-1----:R-:W-:-:S07]  /*9550*/  LOP3.LUT P1, RZ, R192, 0x7f, RZ, 0xc0, !PT ;  /* 0x0000007fc0ff7812 */ /* 0x002fce000782c0ff */
[----:B------:R-:W1:Y:S08]  /*9560*/  MUFU.TANH R15, R15 ;  /* 0x0000000f000f7308 */ /* 0x000e700000002400 */
[----:B------:R-:W-:Y:S08]  /*9570*/  MUFU.TANH R219, R219 ;  /* 0x000000db00db7308 */ /* 0x000ff00000002400 */
[----:B------:R-:W2:Y:S01]  /*9580*/  MUFU.TANH R21, R21 ;  /* 0x0000001500157308 */ /* 0x000ea20000002400 */
[----:B-1----:R-:W-:-:S07]  /*9590*/  FMNMX.FTZ R20, R15, R12, !PT ;  /* 0x0000000c0f147209 */ /* 0x002fce0007810000 */
[----:B------:R-:W-:Y:S08]  /*95a0*/  MUFU.TANH R221, R221 ;  /* 0x000000dd00dd7308 */ /* 0x000ff00000002400 */
[----:B------:R-:W1:Y:S01]  /*95b0*/  MUFU.TANH R121, R121 ;  /* 0x0000007900797308 */ /* 0x000e620000002400 */
[----:B--2---:R-:W-:-:S07]  /*95c0*/  FMNMX.FTZ R20, R21, R20, !PT ;  /* 0x0000001415147209 */ /* 0x004fce0007810000 */
[----:B------:R-:W-:Y:S08]  /*95d0*/  MUFU.TANH R223, R223 ;  /* 0x000000df00df7308 */ /* 0x000ff00000002400 */
[----:B------:R-:W2:Y:S01]  /*95e0*/  MUFU.TANH R123, R123 ;  /* 0x0000007b007b7308 */ /* 0x000ea20000002400 */
[----:B-1----:R-:W-:-:S07]  /*95f0*/  FMNMX.FTZ R20, R121, R20, !PT ;  /* 0x0000001479147209 */ /* 0x002fce0007810000 */
[----:B------:R-:W-:Y:S08]  /*9600*/  MUFU.TANH R157, R157 ;  /* 0x0000009d009d7308 */ /* 0x000ff00000002400 */
[----:B------:R-:W-:Y:S01]  /*9610*/  MUFU.TANH R225, R225 ;  /* 0x000000e100e17308 */ /* 0x000fe20000002400 */
[----:B--2---:R-:W-:-:S07]  /*9620*/  FMNMX.FTZ R20, R123, R20, !PT ;  /* 0x000000147b147209 */ /* 0x004fce0007810000 */
        /* <DEDUP_REMOVED lines=40> */
[----:B------:R-:W3:Y:S01]  /*98b0*/  MUFU.TANH R125, R125 ;  /* 0x0000007d007d7308 */ /* 0x000ee20000002400 */
[----:B-1----:R-:W-:-:S04]  /*98c0*/  FMNMX.FTZ R0, R185, R0, !PT ;  /* 0x00000000b9007209 */ /* 0x002fc80007810000 */
[----:B--2---:R-:W-:-:S04]  /*98d0*/  FMNMX.FTZ R0, R187, R0, !PT ;  /* 0x00000000bb007209 */ /* 0x004fc80007810000 */
[----:B------:R-:W-:-:S04]  /*98e0*/  FMNMX.FTZ R0, R189, R0, !PT ;  /* 0x00000000bd007209 */ /* 0x000fc80007810000 */
[----:B------:R-:W-:Y:S02]  /*98f0*/  FMNMX.FTZ R0, R191, R0, !PT ;  /* 0x00000000bf007209 */ /* 0x000fe40007810000 */
[----:B---3--:R-:W-:Y:S02]  /*9900*/  FMNMX.FTZ R20, R125, R20, !PT ;  /* 0x000000147d147209 */ /* 0x008fe40007810000 */
        /* <DEDUP_REMOVED lines=45> */
[----:B------:R-:W-:-:S05]  /*9be0*/  FMNMX.FTZ R0, R165, R0, !PT ;  /* 0x00000000a5007209 */ /* 0x000fca0007810000 */
[----:B------:R-:W1:Y:S02]  /*9bf0*/  SHFL.BFLY PT, R229, R0, 0x2, 0x1f ;  /* 0x0c401f0000e57f89 */ /* 0x000e6400000e0000 */
[----:B-1----:R-:W-:-:S05]  /*9c00*/  FMNMX.FTZ R229, R0, R229, !PT ;  /* 0x000000e500e57209 */ /* 0x002fca0007810000 */
[----:B------:R-:W1:Y:S02]  /*9c10*/  SHFL.BFLY PT, R4, R229, 0x1, 0x1f ;  /* 0x0c201f00e5047f89 */ /* 0x000e6400000e0000 */
[----:B-1----:R-:W-:-:S05]  /*9c20*/  FMNMX.FTZ R4, R229, R4, !PT ;  /* 0x00000004e5047209 */ /* 0x002fca0007810000 */
[C---:B0-----:R-:W-:Y:S01]  /*9c30*/  FMUL.FTZ R14, R4.reuse, R10 ;  /* 0x0000000a040e7220 */ /* 0x041fe20000410000 */
[----:B------:R-:W-:-:S03]  /*9c40*/  FADD.FTZ R13, -R4, R13 ;  /* 0x0000000d040d7221 */ /* 0x000fc60000010100 */
[-CC-:B------:R-:W-:Y:S01]  /*9c50*/  FFMA.FTZ R188, R3, R10.reuse, -R14.reuse ;  /* 0x0000000a03bc7223 */ /* 0x180fe2000001080e */
[-C--:B------:R-:W-:Y:S01]  /*9c60*/  FMUL.FTZ R0, R13, R10.reuse ;  /* 0x0000000a0d007220 */ /* 0x080fe20000410000 */
        /* <DEDUP_REMOVED lines=13> */
[----:B------:R-:W0:Y:S01]  /*9d40*/  MUFU.EX2 R13, R13 ;  /* 0x0000000d000d7308 */ /* 0x000e220000000800 */
[----:B------:R-:W-:-:S07]  /*9d50*/  FFMA.FTZ R165, R165, R10, -R14 ;  /* 0x0000000aa5a57223 */ /* 0x000fce000001080e */
[----:B------:R-:W1:Y:S08]  /*9d60*/  MUFU.EX2 R188, R188 ;  /* 0x000000bc00bc7308 */ /* 0x000e700000000800 */
[----:B------:R-:W2:Y:S01]  /*9d70*/  MUFU.EX2 R190, R190 ;  /* 0x000000be00be7308 */ /* 0x000ea20000000800 */
[----:B0-----:R-:W-:-:S07]  /*9d80*/  FFMA.FTZ R9, R0, R9, R13 ;  /* 0x0000000900097223 */ /* 0x001fce000001000d */
[----:B------:R-:W-:Y:S01]  /*9d90*/  MUFU.EX2 R184, R184 ;  /* 0x000000b800b87308 */ /* 0x000fe20000000800 */
[C---:B-1----:R-:W-:Y:S01]  /*9da0*/  FADD.FTZ R9, R188.reuse, R9 ;  /* 0x00000009bc097221 */ /* 0x042fe20000010000 */
[----:B------:R-:W-:-:S06]  /*9db0*/  F2FP.BF16.F32.PACK_AB R188, R188, R13 ;  /* 0x0000000dbcbc723e */ /* 0x000fcc00000010ff */
[----:B------:R-:W-:Y:S01]  /*9dc0*/  MUFU.EX2 R185, R185 ;  /* 0x000000b900b97308 */ /* 0x000fe20000000800 */
[----:B--2---:R-:W-:-:S07]  /*9dd0*/  FADD.FTZ R136, R190, R9 ;  /* 0x00000009be887221 */ /* 0x004fce0000010000 */
[----:B------:R-:W-:Y:S08]  /*9de0*/  MUFU.EX2 R186, R186 ;  /* 0x000000ba00ba7308 */ /* 0x000ff00000000800 */
[----:B------:R-:W-:Y:S08]  /*9df0*/  MUFU.EX2 R180, R180 ;  /* 0x000000b400b47308 */ /* 0x000ff00000000800 */
[----:B------:R-:W-:Y:S01]  /*9e00*/  MUFU.EX2 R193, R193 ;  /* 0x000000c100c17308 */ /* 0x000fe20000000800 */
[----:B------:R-:W-:-:S02]  /*9e10*/  WARPGROUP.DEPBAR.LE gsb0, 0x0 ;  /* 0x00008000000079c5 */ /* 0x000fc40000010000 */
[----:B------:R-:W-:Y:S01]  /*9e20*/  WARPGROUP.ARRIVE ;  /* 0x00000000000079c5 */ /* 0x000fe20000000000 */
[----:B------:R-:W-:Y:S01]  /*9e30*/  FMUL.FTZ R177, R166, UR5 ;  /* 0x00000005a6b17c20 */ /* 0x000fe20008410000 */
[-CC-:B------:R-:W-:Y:S01]  /*9e40*/  FFMA.FTZ R179, R187, R10.reuse, -R14.reuse ;  /* 0x0000000abbb37223 */ /* 0x180fe2000001080e */
[-CC-:B------:R-:W-:Y:S01]  /*9e50*/  FFMA.FTZ R187, R195, R10.reuse, -R14.reuse ;  /* 0x0000000ac3bb7223 */ /* 0x180fe2000001080e */
[-CC-:B------:R-:W-:Y:S01]  /*9e60*/  FFMA.FTZ R176, R215, R10.reuse, -R14.reuse ;  /* 0x0000000ad7b07223 */ /* 0x180fe2000001080e */
[-CC-:B------:R-:W-:Y:S01]  /*9e70*/  FFMA.FTZ R178, R183, R10.reuse, -R14.reuse ;  /* 0x0000000ab7b27223 */ /* 0x180fe2000001080e */
[----:B------:R-:W-:Y:S01]  /*9e80*/  HGMMA.64x192x16.F32.BF16 R24, R172, gdesc[UR8].tnspB, R24, gsb0 ;  /* 0x42e00008ac187df0 */ /* 0x000fe20008001818 */
[----:B------:R-:W-:Y:S01]  /*9e90*/  UIADD3 UR10, UR4, 0x280, URZ ;  /* 0x00000280040a7890 */ /* 0x000fe2000fffe03f */
[----:B------:R-:W0:Y:S01]  /*9ea0*/  MUFU.TANH R177, R177 ;  /* 0x000000b100b17308 */ /* 0x000e220000002400 */
[----:B------:R-:W-:Y:S01]  /*9eb0*/  UMOV UR11, 0x40000040 ;  /* 0x40000040000b7882 */ /* 0x000fe20000000000 */
[----:B------:R-:W-:Y:S01]  /*9ec0*/  FFMA.FTZ R195, R217, R10, -R14 ;  /* 0x0000000ad9c37223 */ /* 0x000fe2000001080e */
[----:B------:R-:W-:-:S05]  /*9ed0*/  UMOV UR4, UR37 ;  /* 0x0000002500047c82 */ /* 0x000fca0008000000 */
[----:B------:R-:W1:Y:S08]  /*9ee0*/  MUFU.EX2 R179, R179 ;  /* 0x000000b300b37308 */ /* 0x000e700000000800 */
[----:B------:R-:W-:Y:S01]  /*9ef0*/  MUFU.EX2 R187, R187 ;  /* 0x000000bb00bb7308 */ /* 0x000fe20000000800 */
[----:B0-----:R-:W-:-:S04]  /*9f00*/  FMNMX.FTZ R20, R177, R20, !PT ;  /* 0x00000014b1147209 */ /* 0x001fc80007810000 */
[----:B------:R-:W-:-:S03]  /*9f10*/  FMNMX.FTZ R20, R167, R20, !PT ;  /* 0x00000014a7147209 */ /* 0x000fc60007810000 */
[----:B------:R-:W-:Y:S01]  /*9f20*/  MUFU.EX2 R182, R182 ;  /* 0x000000b600b67308 */ /* 0x000fe20000000800 */
[----:B-1----:R-:W-:Y:S01]  /*9f30*/  F2FP.BF16.F32.PACK_AB R190, R179, R190 ;  /* 0x000000beb3be723e */ /* 0x002fe200000010ff */
[----:B------:R-:W0:Y:S06]  /*9f40*/  SHFL.BFLY PT, R3, R20, 0x2, 0x1f ;  /* 0x0c401f0014037f89 */ /* 0x000e2c00000e0000 */
[----:B------:R-:W-:Y:S08]  /*9f50*/  MUFU.EX2 R176, R176 ;  /* 0x000000b000b07308 */ /* 0x000ff00000000800 */
[----:B------:R-:W-:Y:S08]  /*9f60*/  MUFU.EX2 R178, R178 ;  /* 0x000000b200b27308 */ /* 0x000ff00000000800 */
[----:B------:R-:W-:Y:S01]  /*9f70*/  MUFU.EX2 R195, R195 ;  /* 0x000000c300c37308 */ /* 0x000fe20000000800 */
[----:B0-----:R-:W-:Y:S01]  /*9f80*/  FMNMX.FTZ R2, R20, R3, !PT ;  /* 0x0000000314027209 */ /* 0x001fe20007810000 */
[----:B------:R-:W-:-:S04]  /*9f90*/  FFMA.FTZ R20, R225, R10, -R14 ;  /* 0x0000000ae1147223 */ /* 0x000fc8000001080e */
[----:B------:R-:W0:Y:S02]  /*9fa0*/  SHFL.BFLY PT, R3, R2, 0x1, 0x1f ;  /* 0x0c201f0002037f89 */ /* 0x000e2400000e0000 */
[----:B------:R-:W-:Y:S08]  /*9fb0*/  MUFU.EX2 R207, R207 ;  /* 0x000000cf00cf7308 */ /* 0x000ff00000000800 */
[----:B------:R-:W-:Y:S08]  /*9fc0*/  MUFU.EX2 R157, R157 ;  /* 0x0000009d009d7308 */ /* 0x000ff00000000800 */
[----:B------:R-:W-:Y:S01]  /*9fd0*/  MUFU.EX2 R20, R20 ;  /* 0x0000001400147308 */ /* 0x000fe20000000800 */
[----:B0-----:R-:W-:-:S07]  /*9fe0*/  FMNMX.FTZ R3, R2, R3, !PT ;  /* 0x0000000302037209 */ /* 0x001fce0007810000 */
[----:B------:R-:W0:Y:S01]  /*9ff0*/  MUFU.EX2 R161, R161 ;  /* 0x000000a100a17308 */ /* 0x000e220000000800 */
[----:B------:R-:W-:-:S04]  /*a000*/  FMUL.FTZ R128, R3, R10 ;  /* 0x0000000a03807220 */ /* 0x000fc80000410000 */
[-CC-:B------:R-:W-:Y:S01]  /*a010*/  FFMA.FTZ R189, R15, R10.reuse, -R128.reuse ;  /* 0x0000000a0fbd7223 */ /* 0x180fe20000010880 */
[-CC-:B------:R-:W-:Y:S01]  /*a020*/  FFMA.FTZ R191, R121, R10.reuse, -R128.reuse ;  /* 0x0000000a79bf7223 */ /* 0x180fe20000010880 */
[-CC-:B------:R-:W-:Y:S01]  /*a030*/  FFMA.FTZ R15, R125, R10.reuse, -R128.reuse ;  /* 0x0000000a7d0f7223 */ /* 0x180fe20000010880 */
[-CC-:B------:R-:W-:Y:S01]  /*a040*/  FFMA.FTZ R124, R127, R10.reuse, -R128.reuse ;  /* 0x0000000a7f7c7223 */ /* 0x180fe20000010880 */
[-CC-:B------:R-:W-:Y:S01]  /*a050*/  FFMA.FTZ R126, R131, R10.reuse, -R128.reuse ;  /* 0x0000000a837e7223 */ /* 0x180fe20000010880 */
[-CC-:B------:R-:W-:Y:S01]  /*a060*/  FFMA.FTZ R122, R135, R10.reuse, -R128.reuse ;  /* 0x0000000a877a7223 */ /* 0x180fe20000010880 */
[----:B------:R-:W-:Y:S01]  /*a070*/  MUFU.EX2 R189, R189 ;  /* 0x000000bd00bd7308 */ /* 0x000fe20000000800 */
[----:B------:R-:W-:Y:S02]  /*a080*/  IMAD.U32 R125, RZ, RZ, UR7 ;  /* 0x00000007ff7d7e24 */ /* 0x000fe4000f8e00ff */
[-CC-:B------:R-:W-:Y:S01]  /*a090*/  FFMA.FTZ R183, R137, R10.reuse, -R128.reuse ;  /* 0x0000000a89b77223 */ /* 0x180fe20000010880 */
[-CC-:B------:R-:W-:Y:S01]  /*a0a0*/  FFMA.FTZ R130, R149, R10.reuse, -R128.reuse ;  /* 0x0000000a95827223 */ /* 0x180fe20000010880 */
[----:B------:R-:W-:Y:S01]  /*a0b0*/  FFMA.FTZ R121, R153, R10, -R128 ;  /* 0x0000000a99797223 */ /* 0x000fe20000010880 */
[----:B------:R-:W-:-:S02]  /*a0c0*/  @!P1 VIADD R125, R125, 0x30860 ;  /* 0x000308607d7d9836 */ /* 0x000fc40000000000 */
[-CC-:B------:R-:W-:Y:S01]  /*a0d0*/  FFMA.FTZ R132, R143, R10.reuse, -R128.reuse ;  /* 0x0000000a8f847223 */ /* 0x180fe20000010880 */
[-CC-:B------:R-:W-:Y:S01]  /*a0e0*/  FFMA.FTZ R141, R141, R10.reuse, -R128.reuse ;  /* 0x0000000a8d8d7223 */ /* 0x180fe20000010880 */
[----:B------:R-:W-:Y:S01]  /*a0f0*/  MUFU.EX2 R191, R191 ;  /* 0x000000bf00bf7308 */ /* 0x000fe20000000800 */
[-CC-:B------:R-:W-:Y:S01]  /*a100*/  FFMA.FTZ R139, R139, R10.reuse, -R128.reuse ;  /* 0x0000000a8b8b7223 */ /* 0x180fe20000010880 */
[----:B------:R-:W-:Y:S01]  /*a110*/  @!P1 PRMT R125, RZ, 0x654, R125 ;  /* 0x00000654ff7d9816 */ /* 0x000fe2000000007d */
        /* <DEDUP_REMOVED lines=20> */
[-C--:B------:R-:W-:Y:S01]  /*a260*/  FFMA.FTZ R175, R181, R10.reuse, -R14 ;  /* 0x0000000ab5af7223 */ /* 0x080fe2000001080e */
[----:B------:R-:W-:Y:S01]  /*a270*/  FADD.FTZ R181, -R3, R12 ;  /* 0x0000000c03b57221 */ /* 0x000fe20000010100 */
[-C--:B------:R-:W-:Y:S01]  /*a280*/  FFMA.FTZ R12, R21, R10.reuse, -R128 ;  /* 0x0000000a150c7223 */ /* 0x080fe20000010880 */
[-CC-:B------:R-:W-:Y:S01]  /*a290*/  FFMA.FTZ R173, R213, R10.reuse, -R14.reuse ;  /* 0x0000000ad5ad7223 */ /* 0x180fe2000001080e */
[-CC-:B------:R-:W-:Y:S01]  /*a2a0*/  FFMA.FTZ R172, R219, R10.reuse, -R14.reuse ;  /* 0x0000000adbac7223 */ /* 0x180fe2000001080e */
[----:B------:R-:W-:Y:S01]  /*a2b0*/  HGMMA.64x192x16.F32.BF16 R24, R168, gdesc[UR8].tnspB, R24, gsb0 ;  /* 0x42e00008a8187df0 */ /* 0x000fe20008001818 */
[-C--:B------:R-:W-:Y:S01]  /*a2c0*/  FMUL.FTZ R181, R181, R10.reuse ;  /* 0x0000000ab5b57220 */ /* 0x080fe20000410000 */
[-C--:B------:R-:W-:Y:S01]  /*a2d0*/  FFMA.FTZ R174, R223, R10.reuse, -R14 ;  /* 0x0000000adfae7223 */ /* 0x080fe2000001080e */
[-CC-:B------:R-:W-:Y:S01]  /*a2e0*/  FFMA.FTZ R14, R123, R10.reuse, -R128.reuse ;  /* 0x0000000a7b0e7223 */ /* 0x180fe20000010880 */
[----:B------:R-:W-:Y:S01]  /*a2f0*/  IMAD.U32 R123, RZ, RZ, UR6 ;  /* 0x00000006ff7b7e24 */ /* 0x000fe2000f8e00ff */
[----:B------:R1:W-:Y:S01]  /*a300*/  MUFU.EX2 R2, R181 ;  /* 0x000000b500027308 */ /* 0x0003e20000000800 */
[----:B------:R-:W-:-:S02]  /*a310*/  FFMA.FTZ R21, R129, R10, -R128 ;  /* 0x0000000a81157223 */ /* 0x000fc40000010880 */
[----:B------:R-:W-:-:S05]  /*a320*/  @!P1 VIADD R123, R123, 0x30840 ;  /* 0x000308407b7b9836 */ /* 0x000fca0000000000 */
[----:B------:R-:W-:Y:S01]  /*a330*/  MUFU.EX2 R12, R12 ;  /* 0x0000000c000c7308 */ /* 0x000fe20000000800 */
[----:B------:R-:W-:Y:S01]  /*a340*/  @!P1 PRMT R123, RZ, 0x654, R123 ;  /* 0x00000654ff7b9816 */ /* 0x000fe2000000007b */
[----:B-1----:R-:W-:-:S06]  /*a350*/  FFMA.FTZ R181, R133, R10, -R128 ;  /* 0x0000000a85b57223 */ /* 0x002fcc0000010880 */
        /* <DEDUP_REMOVED lines=13> */
[----:B0-----:R-:W-:Y:S02]  /*a430*/  F2FP.BF16.F32.PACK_AB R168, R161, R20 ;  /* 0x00000014a1a8723e */ /* 0x001fe400000010ff */
[----:B-1----:R-:W-:Y:S01]  /*a440*/  F2FP.BF16.F32.PACK_AB R170, R165, R120 ;  /* 0x00000078a5aa723e */ /* 0x002fe200000010ff */
[----:B--2---:R-:W-:Y:S01]  /*a450*/  FFMA.FTZ R123, R2, R8, R189 ;  /* 0x00000008027b7223 */ /* 0x004fe200000100bd */
[----:B------:R0:W-:Y:S01]  /*a460*/  @!P1 SYNCS.ARRIVE.TRANS64.RED.A1T0 RZ, [R125+URZ], RZ ;  /* 0x000000ff7dff99a7 */ /* 0x0001e2000810043f */
[----:B------:R-:W1:Y:S01]  /*a470*/  MUFU.EX2 R8, R141 ;  /* 0x0000008d00087308 */ /* 0x000e620000000800 */
[C---:B------:R-:W-:Y:S01]  /*a480*/  F2FP.BF16.F32.PACK_AB R189, R12.reuse, R189 ;  /* 0x000000bd0cbd723e */ /* 0x040fe200000010ff */
[----:B------:R-:W-:Y:S01]  /*a490*/  FADD.FTZ R134, R12, R123 ;  /* 0x0000007b0c867221 */ /* 0x000fe20000010000 */
[----:B------:R-:W-:Y:S01]  /*a4a0*/  FADD.FTZ R123, R179, R136 ;  /* 0x00000088b37b7221 */ /* 0x000fe20000010000 */
[C---:B------:R-:W-:Y:S01]  /*a4b0*/  ISETP.GT.AND P1, PT, R11.reuse, UR50, PT ;  /* 0x000000320b007c0c */ /* 0x040fe2000bf24270 */
[----:B------:R-:W-:-:S02]  /*a4c0*/  VIADD R11, R11, 0xffffffff ;  /* 0xffffffff0b0b7836 */ /* 0x000fc40000000000 */
        /* <DEDUP_REMOVED lines=10> */
[----:B0-----:R-:W-:Y:S01]  /*a570*/  FADD.FTZ R125, R187, R136 ;  /* 0x00000088bb7d7221 */ /* 0x001fe20000010000 */
[-CC-:B------:R-:W-:Y:S01]  /*a580*/  FFMA.FTZ R9, R177, R10.reuse, -R128.reuse ;  /* 0x0000000ab1097223 */ /* 0x180fe20000010880 */
[----:B------:R-:W-:Y:S01]  /*a590*/  FFMA.FTZ R128, R167, R10, -R128 ;  /* 0x0000000aa7807223 */ /* 0x000fe20000010880 */
[----:B------:R-:W-:Y:S01]  /*a5a0*/  FADD.FTZ R123, R21, R134 ;  /* 0x00000086157b7221 */ /* 0x000fe20000010000 */
[----:B------:R-:W-:Y:S01]  /*a5b0*/  FADD.FTZ R136, R180, R125 ;  /* 0x0000007db4887221 */ /* 0x000fe20000010000 */
[----:B-1----:R-:W-:Y:S02]  /*a5c0*/  F2FP.BF16.F32.PACK_AB R179, R139, R8 ;  /* 0x000000088bb3723e */ /* 0x002fe400000010ff */
[----:B------:R-:W-:Y:S01]  /*a5d0*/  FADD.FTZ R134, R126, R123 ;  /* 0x0000007b7e867221 */ /* 0x000fe20000010000 */
[----:B------:R-:W-:Y:S01]  /*a5e0*/  FADD.FTZ R123, R193, R136 ;  /* 0x00000088c17b7221 */ /* 0x000fe20000010000 */
[----:B------:R-:W-:Y:S01]  /*a5f0*/  MUFU.EX2 R128, R128 ;  /* 0x0000008000807308 */ /* 0x000fe20000000800 */
[----:B------:R-:W-:Y:S01]  /*a600*/  F2FP.BF16.F32.PACK_AB R186, R187, R186 ;  /* 0x000000babbba723e */ /* 0x000fe200000010ff */
[----:B------:R-:W-:Y:S01]  /*a610*/  FADD.FTZ R13, R181, R134 ;  /* 0x00000086b50d7221 */ /* 0x000fe20000010000 */
[----:B------:R-:W-:Y:S01]  /*a620*/  FADD.FTZ R136, R182, R123 ;  /* 0x0000007bb6887221 */ /* 0x000fe20000010000 */
[----:B------:R-:W-:-:S02]  /*a630*/  F2FP.BF16.F32.PACK_AB R181, R122, R181 ;  /* 0x000000b57ab5723e */ /* 0x000fc400000010ff */
[----:B------:R-:W-:Y:S01]  /*a640*/  FADD.FTZ R134, R122, R13 ;  /* 0x0000000d7a867221 */ /* 0x000fe20000010000 */
[C---:B------:R-:W-:Y:S01]  /*a650*/  FADD.FTZ R123, R173.reuse, R136 ;  /* 0x00000088ad7b7221 */ /* 0x040fe20000010000 */
[----:B------:R0:W-:Y:S01]  /*a660*/  MUFU.EX2 R122, R9 ;  /* 0x00000009007a7308 */ /* 0x0001e20000000800 */
[----:B------:R-:W-:Y:S01]  /*a670*/  F2FP.BF16.F32.PACK_AB R182, R173, R182 ;  /* 0x000000b6adb6723e */ /* 0x000fe200000010ff */
[----:B------:R-:W-:Y:S01]  /*a680*/  FADD.FTZ R13, R183, R134 ;  /* 0x00000086b70d7221 */ /* 0x000fe20000010000 */
[----:B------:R-:W-:Y:S01]  /*a690*/  FADD.FTZ R14, R176, R123 ;  /* 0x0000007bb00e7221 */ /* 0x000fe20000010000 */
[C---:B------:R-:W-:Y:S02]  /*a6a0*/  F2FP.BF16.F32.PACK_AB R176, R175.reuse, R176 ;  /* 0x000000b0afb0723e */ /* 0x040fe400000010ff */
        /* <DEDUP_REMOVED lines=27> */
[----:B0-----:R-:W-:Y:S01]  /*a860*/  FADD.FTZ R9, R161, R8 ;  /* 0x00000008a1097221 */ /* 0x001fe20000010000 */
[----:B------:R-:W-:Y:S02]  /*a870*/  F2FP.BF16.F32.PACK_AB R175, R155, R140 ;  /* 0x0000008c9baf723e */ /* 0x000fe400000010ff */
[----:B-1----:R-:W-:Y:S01]  /*a880*/  FADD.FTZ R13, R14, R13 ;  /* 0x0000000d0e0d7221 */ /* 0x002fe20000010000 */
[----:B------:R-:W-:Y:S01]  /*a890*/  FADD.FTZ R8, R120, R9 ;  /* 0x0000000978087221 */ /* 0x000fe20000010000 */
[C---:B------:R-:W-:Y:S02]  /*a8a0*/  F2FP.BF16.F32.PACK_AB R169, R163.reuse, R14 ;  /* 0x0000000ea3a9723e */ /* 0x040fe400000010ff */
[----:B------:R-:W-:Y:S01]  /*a8b0*/  FADD.FTZ R13, R163, R13 ;  /* 0x0000000da30d7221 */ /* 0x000fe20000010000 */
[----:B------:R-:W-:Y:S01]  /*a8c0*/  FADD.FTZ R9, R165, R8 ;  /* 0x00000008a5097221 */ /* 0x000fe20000010000 */
[----:B------:R-:W-:-:S02]  /*a8d0*/  F2FP.BF16.F32.PACK_AB R171, R128, R122 ;  /* 0x0000007a80ab723e */ /* 0x000fc400000010ff */
[----:B------:R-:W-:-:S04]  /*a8e0*/  FADD.FTZ R13, R122, R13 ;  /* 0x0000000d7a0d7221 */ /* 0x000fc80000010000 */
[----:B------:R-:W-:Y:S01]  /*a8f0*/  FADD.FTZ R8, R128, R13 ;  /* 0x0000000d80087221 */ /* 0x000fe20000010000 */
[----:B------:R-:W-:Y:S01]  /*a900*/  IMAD.MOV.U32 R13, RZ, RZ, R4 ;  /* 0x000000ffff0d7224 */ /* 0x000fe200078e0004 */
[----:B------:R-:W-:Y:S06]  /*a910*/  @P1 BRA `(.L_x_1110) ;  /* 0xffffffdc000c1947 */ /* 0x000fec000383ffff */
.L_x_1101:
[----:B------:R-:W-:-:S13]  /*a920*/  ISETP.GE.AND P1, PT, R11, UR61, PT ;  /* 0x0000003d0b007c0c */ /* 0x000fda000bf26270 */
[----:B------:R-:W-:Y:S05]  /*a930*/  @!P1 BRA `(.L_x_1111) ;  /* 0x00000034005c9947 */ /* 0x000fea0003800000 */
[----:B------:R-:W-:Y:S01]  /*a940*/  IMAD.IADD R10, R16, 0x1, -R17 ;  /* 0x00000001100a7824 */ /* 0x000fe200078e0a11 */
[----:B------:R-:W-:Y:S01]  /*a950*/  UMOV UR38, UR36 ;  /* 0x0000002400267c82 */ /* 0x000fe20008000000 */
[----:B------:R-:W-:Y:S01]  /*a960*/  IMAD.MOV.U32 R14, RZ, RZ, R3 ;  /* 0x000000ffff0e7224 */ /* 0x000fe200078e0003 */
[----:B------:R-:W-:Y:S01]  /*a970*/  UMOV UR4, UR37 ;  /* 0x0000002500047c82 */ /* 0x000fe20008000000 */
[----:B------:R-:W-:Y:S01]  /*a980*/  IMAD.MOV.U32 R12, RZ, RZ, R4 ;  /* 0x000000ffff0c7224 */ /* 0x000fe200078e0004 */
[----:B------:R-:W-:Y:S01]  /*a990*/  IADD3 R21, R10, 0x8, R5 ;  /* 0x000000080a157810 */ /* 0x000fe20007ffe005 */
[----:B------:R-:W-:Y:S01]  /*a9a0*/  IMAD.IADD R15, R5, 0x1, R10 ;  /* 0x00000001050f7824 */ /* 0x000fe200078e020a */
[----:B------:R-:W-:Y:S01]  /*a9b0*/  ULDC UR50, c[0x0][0x9e4] ;  /* 0x0002790000327ab9 */ /* 0x000fe20000000800 */
[----:B------:R-:W-:Y:S01]  /*a9c0*/  ULDC UR5, c[0x0][0x9d8] ;  /* 0x0002760000057ab9 */ /* 0x000fe20000000800 */
[----:B------:R-:W-:Y:S01]  /*a9d0*/  LOP3.LUT R13, RZ, R21, RZ, 0x33, !PT ;  /* 0x00000015ff0d7212 */ /* 0x000fe200078e33ff */
[----:B------:R-:W-:-:S06]  /*a9e0*/  ULDC UR54, c[0x0][0x9e0] ;  /* 0x0002780000367ab9 */ /* 0x000fcc0000000800 */
.L_x_1128:
[----:B------:R-:W-:-:S04]  /*a9f0*/  UIADD3 UR6, UR4, 0x1, URZ ;  /* 0x0000000104067890 */ /* 0x000fc8000fffe03f */
[----:B------:R-:W-:-:S04]  /*aa00*/  UISETP.NE.AND UP1, UPT, UR6, 0x2, UPT ;  /* 0x000000020600788c */ /* 0x000fc8000bf25270 */
[----:B------:R-:W-:Y:S02]  /*aa10*/  USEL UR36, URZ, 0x1, UP1 ;  /* 0x000000013f247887 */ /* 0x000fe40008800000 */
[----:B------:R-:W-:Y:S02]  /*aa20*/  USEL UR37, UR6, URZ, UP1 ;  /* 0x0000003f06257287 */ /* 0x000fe40008800000 */
[----:B------:R-:W-:Y:S01]  /*aa30*/  ULOP3.LUT UR36, UR38, UR36, URZ, 0x3c, !UPT ;  /* 0x0000002426247292 */ /* 0x000fe2000f8e3c3f */
[----:B------:R-:W-:Y:S11]  /*aa40*/  @!P0 BRA `(.L_x_1112) ;  /* 0x0000000000048947 */ /* 0x000ff60003800000 */
[----:B------:R-:W-:Y:S01]  /*aa50*/  BPT.TRAP 0x1 ;  /* 0x000000040000795c */ /* 0x000fe20000300000 */
.L_x_1112:
[----:B------:R-:W-:Y:S01]  /*aa60*/  ULEA UR6, UR37, UR39, 0x3 ;  /* 0x0000002725067291 */ /* 0x000fe2000f8e183f */
[----:B------:R-:W-:-:S05]  /*aa70*/  IMAD.U32 R3, RZ, RZ, UR36 ;  /* 0x00000024ff037e24 */ /* 0x000fca000f8e00ff */
[----:B------:R-:W-:-:S04]  /*aa80*/  SHF.L.U32 R3, R3, 0x1f, RZ ;  /* 0x0000001f03037819 */ /* 0x000fc800000006ff */
[----:B------:R0:W1:Y:S01]  /*aa90*/  SYNCS.PHASECHK.TRANS64.TRYWAIT P1, [UR6+0x30830], R3 ;  /* 0x03083003ff0075a7 */ /* 0x0000620008020146 */
[----:B------:R-:W-:Y:S05]  /*aaa0*/  @!P0 BRA `(.L_x_1113) ;  /* 0x0000000000048947 */ /* 0x000fea0003800000 */
[----:B------:R-:W-:Y:S01]  /*aab0*/  BPT.TRAP 0x1 ;  /* 0x000000040000795c */ /* 0x000fe20000300000 */
.L_x_1113:
[----:B-1----:R-:W-:Y:S05]  /*aac0*/  @P1 BRA `(.L_x_1114) ;  /* 0x0000000000081947 */ /* 0x002fea0003800000 */
[----:B------:R-:W1:Y:S02]  /*aad0*/  SYNCS.PHASECHK.TRANS64.TRYWAIT P1, [UR6+0x30830], R3 ;  /* 0x03083003ff0075a7 */ /* 0x000e640008020146 */
[----:B-1----:R-:W-:Y:S05]  /*aae0*/  @!P1 BRA `(.L_x_1115) ;  /* 0x000000c400349947 */ /* 0x002fea0003800000 */
.L_x_1114:
        /* <DEDUP_REMOVED lines=167> */
.L_x_1116:
[----:B------:R-:W-:Y:S01]  /*b560*/  ULEA UR7, UR4, UR39, 0x3 ;  /* 0x0000002704077291 */ /* 0x000fe2000f8e183f */
[----:B------:R-:W-:-:S05]  /*b570*/  IMAD.U32 R0, RZ, RZ, UR38 ;  /* 0x00000026ff007e24 */ /* 0x000fca000f8e00ff */
[----:B------:R-:W-:-:S04]  /*b580*/  SHF.L.U32 R0, R0, 0x1f, RZ ;  /* 0x0000001f00007819 */ /* 0x000fc800000006ff */
[----:B------:R2:W3:Y:S01]  /*b590*/  SYNCS.PHASECHK.TRANS64.TRYWAIT P1, [UR7+0x30850], R0 ;  /* 0x03085000ff0075a7 */ /* 0x0004e20008020147 */
[----:B------:R-:W-:Y:S05]  /*b5a0*/  @!P0 BRA `(.L_x_1117) ;  /* 0x0000000000048947 */ /* 0x000fea0003800000 */
[----:B------:R-:W-:Y:S01]  /*b5b0*/  BPT.TRAP 0x1 ;  /* 0x000000040000795c */ /* 0x000fe20000300000 */
.L_x_1117:
[----:B---3--:R-:W-:Y:S05]  /*b5c0*/  @P1 BRA `(.L_x_1118) ;  /* 0x0000000000081947 */ /* 0x008fea0003800000 */
[----:B------:R-:W3:Y:S02]  /*b5d0*/  SYNCS.PHASECHK.TRANS64.TRYWAIT P1, [UR7+0x30850], R0 ;  /* 0x03085000ff0075a7 */ /* 0x000ee40008020147 */
[----:B---3--:R-:W-:Y:S05]  /*b5e0*/  @!P1 BRA `(.L_x_1119) ;  /* 0x000000b8008c9947 */ /* 0x008fea0003800000 */
.L_x_1118:
[----:B------:R-:W-:Y:S01]  /*b5f0*/  UIADD3 UR10, UR39, 0x400, URZ ;  /* 0x00000400270a7890 */ /* 0x000fe2000fffe03f */
[----:B------:R-:W-:Y:S01]  /*b600*/  WARPGROUP.ARRIVE ;  /* 0x00000000000079c5 */ /* 0x000fe20000000000 */
[----:B------:R-:W-:-:S05]  /*b610*/  UMOV UR11, 0x40000040 ;  /* 0x40000040000b7882 */ /* 0x000fca0000000000 */
[----:B------:R-:W3:Y:S01]  /*b620*/  S2R R194, SR_TID.X ;  /* 0x0000000000c27919 */ /* 0x000ee20000002100 */
[----:B------:R-:W-:Y:S01]  /*b630*/  USHF.R.U32.HI UR10, URZ, 0x4, UR10 ;  /* 0x000000043f0a7899 */ /* 0x000fe2000801160a */
[----:B------:R-:W-:Y:S02]  /*b640*/  IMAD.U32 R2, RZ, RZ, UR6 ;  /* 0x00000006ff027e24 */ /* 0x000fe4000f8e00ff */
[----:B-1----:R-:W-:Y:S01]  /*b650*/  FMUL.FTZ R4, R120, UR5 ;  /* 0x0000000578047c20 */ /* 0x002fe20008410000 */
[----:B0-2---:R-:W-:Y:S01]  /*b660*/  FMUL.FTZ R0, R122, UR5 ;  /* 0x000000057a007c20 */ /* 0x005fe20008410000 */
        /* <DEDUP_REMOVED lines=45> */
[----:B------:R-:W-:-:S06]  /*b940*/  WARPGROUP.ARRIVE ;  /* 0x00000000000079c5 */ /* 0x000fcc0000000000 */
[----:B------:R-:W-:Y:S01]  /*b950*/  HGMMA.64x192x16.F32.BF16 R24, R184, gdesc[UR8].tnspB, R24, gsb0 ;  /* 0x42e00008b8187df0 */ /* 0x000fe20008001818 */
[----:B------:R-:W-:Y:S01]  /*b960*/  UIADD3 UR10, UR4, 0x100, URZ ;  /* 0x00000100040a7890 */ /* 0x000fe2000fffe03f */
[----:B------:R-:W-:Y:S01]  /*b970*/  UMOV UR11, 0x40000040 ;  /* 0x40000040000b7882 */ /* 0x000fe20000000000 */
[----:B------:R-:W-:Y:S02]  /*b980*/  WARPGROUP.DEPBAR.LE gsb0, 0x0 ;  /* 0x00008000000079c5 */ /* 0x000fe40000010000 */
[----:B------:R-:W-:Y:S01]  /*b990*/  WARPGROUP.ARRIVE ;  /* 0x00000000000079c5 */ /* 0x000fe20000000000 */
[----:B------:R-:W-:-:S14]  /*b9a0*/  IMAD R187, R11, -0x60, RZ ;  /* 0xffffffa00bbb7824 */ /* 0x000fdc00078e02ff */
        /* <DEDUP_REMOVED lines=62> */
[----:B------:R-:W-:Y:S01]  /*bd90*/  IADD3 R148, R187, 0x1, R16 ;  /* 0x00000001bb947810 */ /* 0x000fe20007ffe010 */
[----:B------:R-:W0:Y:S04]  /*bda0*/  MUFU.TANH R172, R172 ;  /* 0x000000ac00ac7308 */ /* 0x000e280000002400 */
[----:B------:R-:W-:-:S02]  /*bdb0*/  IMAD.IADD R3, R148, 0x1, -R17 ;  /* 0x0000000194037824 */ /* 0x000fc400078e0a11 */
[C---:B------:R-:W-:Y:S02]  /*bdc0*/  IMAD R148, R18.reuse, -0x2, R187 ;  /* 0xfffffffe12947824 */ /* 0x040fe400078e02bb */
[----:B------:R-:W0:Y:S01]  /*bdd0*/  MUFU.TANH R173, R173 ;  /* 0x000000ad00ad7308 */ /* 0x000e220000002400 */
[----:B------:R-:W-:-:S04]  /*bde0*/  IMAD R3, R18, -0x2, R3 ;  /* 0xfffffffe12037824 */ /* 0x000fc800078e0203 */
[C---:B------:R-:W-:Y:S02]  /*bdf0*/  VIADD R156, R3.reuse, UR54 ;  /* 0x00000036039c7c36 */ /* 0x040fe40008000000 */
[----:B------:R-:W-:Y:S01]  /*be00*/  VIADD R158, R3, UR51 ;  /* 0x00000033039e7c36 */ /* 0x000fe20008000000 */
[----:B------:R-:W0:Y:S01]  /*be10*/  MUFU.TANH R174, R174 ;  /* 0x000000ae00ae7308 */ /* 0x000e220000002400 */
[C---:B------:R-:W-:Y:S02]  /*be20*/  IMAD.IADD R152, R5.reuse, 0x1, R156 ;  /* 0x0000000105987824 */ /* 0x040fe400078e029c */
[----:B------:R-:W-:-:S05]  /*be30*/  IMAD.IADD R154, R5, 0x1, R158 ;  /* 0x00000001059a7824 */ /* 0x000fca00078e029e */
        /* <DEDUP_REMOVED lines=12> */
[----:B------:R0:W-:Y:S01]  /*bf00*/  @!P1 SYNCS.ARRIVE.TRANS64.RED.A1T0 RZ, [R2+URZ], RZ ;  /* 0x000000ff02ff99a7 */ /* 0x0001e2000810043f */
[----:B------:R-:W-:-:S13]  /*bf10*/  PLOP3.LUT P1, PT, PT, PT, UP0, 0x40, 0x0 ;  /* 0x000000000000781c */ /* 0x000fda0003f2e808 */
[----:B01234-:R-:W-:Y:S05]  /*bf20*/  @P1 BRA `(.L_x_1120) ;  /* 0x0000000000581947 */ /* 0x01ffea0003800000 */
[----:B------:R-:W-:Y:S01]  /*bf30*/  ISETP.GT.AND P1, PT, R15, -0x1, PT ;  /* 0xffffffff0f00780c */ /* 0x000fe20003f24270 */
[----:B------:R-:W-:-:S12]  /*bf40*/  BSSY B0, `(.L_x_1121) ;  /* 0x0000011000007945 */ /* 0x000fd80003800000 */
[----:B------:R-:W-:Y:S05]  /*bf50*/  @P1 BRA `(.L_x_1122) ;  /* 0x0000000000241947 */ /* 0x000fea0003800000 */
[----:B------:R-:W-:Y:S01]  /*bf60*/  IMAD.U32 R151, RZ, RZ, UR50 ;  /* 0x00000032ff977e24 */ /* 0x000fe2000f8e00ff */
[----:B------:R-:W-:-:S04]  /*bf70*/  IADD3 R149, R5, R16, -R17 ;  /* 0x0000001005957210 */ /* 0x000fc80007ffe811 */
[----:B------:R-:W-:Y:S02]  /*bf80*/  ISETP.NE.AND P1, PT, R151, 0x1, PT ;  /* 0x000000019700780c */ /* 0x000fe40003f25270 */
[----:B------:R-:W-:-:S11]  /*bf90*/  LOP3.LUT R149, RZ, R149, RZ, 0x33, !PT ;  /* 0x00000095ff957212 */ /* 0x000fd600078e33ff */
[----:B------:R-:W0:Y:S02]  /*bfa0*/  @P1 LDC.64 R2, c[0x0][0x9e8] ;  /* 0x00027a00ff021b82 */ /* 0x000e240000000a00 */
[----:B0-----:R-:W-:-:S05]  /*bfb0*/  @P1 IMAD.HI.U32 R2, R149, R2, RZ ;  /* 0x0000000295021227 */ /* 0x001fca00078e00ff */
[----:B------:R-:W-:-:S04]  /*bfc0*/  @P1 SHF.R.U32.HI R149, RZ, R3, R2 ;  /* 0x00000003ff951219 */ /* 0x000fc80000011602 */
[----:B------:R-:W-:Y:S01]  /*bfd0*/  LOP3.LUT R149, RZ, R149, RZ, 0x33, !PT ;  /* 0x00000095ff957212 */ /* 0x000fe200078e33ff */
[----:B------:R-:W-:Y:S06]  /*bfe0*/  BRA `(.L_x_1123) ;  /* 0x0000000000187947 */ /* 0x000fec0003800000 */
.L_x_1122:
[----:B------:R-:W-:Y:S02]  /*bff0*/  IMAD.U32 R151, RZ, RZ, UR50 ;  /* 0x00000032ff977e24 */ /* 0x000fe4000f8e00ff */
[----:B------:R-:W-:-:S03]  /*c000*/  IMAD.MOV.U32 R149, RZ, RZ, R15 ;  /* 0x000000ffff957224 */ /* 0x000fc600078e000f */
[----:B------:R-:W-:-:S13]  /*c010*/  ISETP.NE.AND P1, PT, R151, 0x1, PT ;  /* 0x000000019700780c */ /* 0x000fda0003f25270 */
[----:B------:R-:W0:Y:S02]  /*c020*/  @P1 LDC.64 R2, c[0x0][0x9e8] ;  /* 0x00027a00ff021b82 */ /* 0x000e240000000a00 */
[----:B0-----:R-:W-:-:S05]  /*c030*/  @P1 IMAD.HI.U32 R2, R15, R2, RZ ;  /* 0x000000020f021227 */ /* 0x001fca00078e00ff */
[----:B------:R-:W-:-:S07]  /*c040*/  @P1 SHF.R.U32.HI R149, RZ, R3, R2 ;  /* 0x00000003ff951219 */ /* 0x000fce0000011602 */
.L_x_1123:
[----:B------:R-:W-:Y:S05]  /*c050*/  BSYNC B0 ;  /* 0x0000000000007941 */ /* 0x000fea0003800000 */
.L_x_1121:
[----:B------:R-:W-:-:S05]  /*c060*/  IMAD R3, R149, R151, R148 ;  /* 0x0000009795037224 */ /* 0x000fca00078e0294 */
[----:B------:R-:W-:Y:S02]  /*c070*/  VIADDMNMX R152, R3, R151, R152, PT ;  /* 0x0000009703987246 */ /* 0x000fe40003800198 */
[----:B------:R-:W-:-:S07]  /*c080*/  VIMNMX R154, R154, R3, !PT ;  /* 0x000000039a9a7248 */ /* 0x000fce0007fe0100 */
.L_x_1120:
        /* <DEDUP_REMOVED lines=95> */
[----:B------:R-:W-:-:S02]  /*c680*/  ISETP.GT.AND P4, PT, R154, 0x50, !P3 ;  /* 0x000000509a00780c */ /* 0x000fc40005f84270 */
[----:B------:R-:W-:Y:S02]  /*c690*/  IADD3 R144, R158, 0x8, R5 ;  /* 0x000000089e907810 */ /* 0x000fe40007ffe005 */
        /* <DEDUP_REMOVED lines=33> */
.L_x_1126:
[----:B------:R-:W-:Y:S02]  /*c8b0*/  IMAD.U32 R150, RZ, RZ, UR50 ;  /* 0x00000032ff967e24 */ /* 0x000fe4000f8e00ff */
[----:B------:R-:W-:-:S03]  /*c8c0*/  IMAD.MOV.U32 R187, RZ, RZ, R21 ;  /* 0x000000ffffbb7224 */ /* 0x000fc600078e0015 */
[----:B------:R-:W-:-:S13]  /*c8d0*/  ISETP.NE.AND P6, PT, R150, 0x1, PT ;  /* 0x000000019600780c */ /* 0x000fda0003fc5270 */
[----:B------:R-:W0:Y:S02]  /*c8e0*/  @P6 LDC.64 R2, c[0x0][0x9e8] ;  /* 0x00027a00ff026b82 */ /* 0x000e240000000a00 */
[----:B0-----:R-:W-:-:S05]  /*c8f0*/  @P6 IMAD.HI.U32 R2, R21, R2, RZ ;  /* 0x0000000215026227 */ /* 0x001fca00078e00ff */
[----:B------:R-:W-:-:S07]  /*c900*/  @P6 SHF.R.U32.HI R187, RZ, R3, R2 ;  /* 0x00000003ffbb6219 */ /* 0x000fce0000011602 */
.L_x_1127:
[----:B------:R-:W-:Y:S05]  /*c910*/  BSYNC B0 ;  /* 0x0000000000007941 */ /* 0x000fea0003800000 */
.L_x_1125:
[----:B------:R-:W-:-:S05]  /*c920*/  IMAD R3, R187, R150, R148 ;  /* 0x00000096bb037224 */ /* 0x000fca00078e0294 */
[----:B------:R-:W-:Y:S02]  /*c930*/  VIADDMNMX R142, R3, R150, R142, PT ;  /* 0x00000096038e7246 */ /* 0x000fe4000380018e */
[----:B------:R-:W-:-:S07]  /*c940*/  VIMNMX R144, R144, R3, !PT ;  /* 0x0000000390907248 */ /* 0x000fce0007fe0100 */
.L_x_1124:
[C---:B------:R-:W-:Y:S01]  /*c950*/  ISETP.GT.AND P1, PT, R144.reuse, 0x1, !P1 ;  /* 0x000000019000780c */ /* 0x040fe20004f24270 */
[----:B------:R-:W-:Y:S01]  /*c960*/  UMOV UR38, UR36 ;  /* 0x0000002400267c82 */ /* 0x000fe20008000000 */
[----:B------:R-:W-:Y:S01]  /*c970*/  ISETP.GT.AND P2, PT, R144, 0x8, !P2 ;  /* 0x000000089000780c */ /* 0x000fe20005744270 */
[----:B------:R-:W-:Y:S01]  /*c980*/  UMOV UR4, UR37 ;  /* 0x0000002500047c82 */ /* 0x000fe20008000000 */
[C---:B------:R-:W-:Y:S02]  /*c990*/  ISETP.LT.OR P1, PT, R142.reuse, 0x2, P1 ;  /* 0x000000028e00780c */ /* 0x040fe40000f21670 */
[----:B------:R-:W-:Y:S02]  /*c9a0*/  ISETP.LT.OR P2, PT, R142, 0x9, P2 ;  /* 0x000000098e00780c */ /* 0x000fe40001741670 */
[----:B------:R-:W-:Y:S02]  /*c9b0*/  FSEL R215, R10, -INF , !P1 ;  /* 0xff8000000ad77808 */ /* 0x000fe40004800000 */
[----:B------:R-:W-:Y:S01]  /*c9c0*/  ISETP.NE.AND P1, PT, R162, RZ, PT ;  /* 0x000000ffa200720c */ /* 0x000fe20003f25270 */
[----:B------:R-:W0:Y:S01]  /*c9d0*/  LDC R10, c[0x0][0x988] ;  /* 0x00026200ff0a7b82 */ /* 0x000e220000000800 */
[----:B------:R-:W-:-:S02]  /*c9e0*/  FSEL R187, R20, -INF , !P2 ;  /* 0xff80000014bb7808 */ /* 0x000fc40005000000 */
[----:B------:R-:W-:Y:S02]  /*c9f0*/  ISETP.GT.AND P1, PT, R144, 0x9, !P1 ;  /* 0x000000099000780c */ /* 0x000fe40004f24270 */
[----:B------:R-:W-:Y:S02]  /*ca00*/  ISETP.NE.AND P2, PT, R170, RZ, PT ;  /* 0x000000ffaa00720c */ /* 0x000fe40003f45270 */
[----:B------:R-:W-:Y:S02]  /*ca10*/  ISETP.LT.OR P1, PT, R142, 0xa, P1 ;  /* 0x0000000a8e00780c */ /* 0x000fe40000f21670 */
[----:B------:R-:W-:Y:S02]  /*ca20*/  ISETP.NE.AND P6, PT, R172, RZ, PT ;  /* 0x000000ffac00720c */ /* 0x000fe40003fc5270 */
        /* <DEDUP_REMOVED lines=60> */
[----:B------:R-:W-:Y:S01]  /*cdf0*/  ISETP.NE.AND P1, PT, R182, RZ, PT ;  /* 0x000000ffb600720c */ /* 0x000fe20003f25270 */
[----:B------:R-:W1:Y:S01]  /*ce00*/  SHFL.BFLY PT, R3, R2, 0x2, 0x1f ;  /* 0x0c401f0002037f89 */ /* 0x000e6200000e0000 */
[----:B------:R-:W-:-:S02]  /*ce10*/  ISETP.NE.AND P6, PT, R192, RZ, PT ;  /* 0x000000ffc000720c */ /* 0x000fc40003fc5270 */
[C---:B------:R-:W-:Y:S02]  /*ce20*/  ISETP.GT.AND P1, PT, R144.reuse, 0x31, !P1 ;  /* 0x000000319000780c */ /* 0x040fe40004f24270 */
[----:B------:R-:W-:Y:S02]  /*ce30*/  ISETP.GT.AND P3, PT, R144, 0x50, !P3 ;  /* 0x000000509000780c */ /* 0x000fe40005f64270 */
[----:B------:R-:W-:Y:S02]  /*ce40*/  ISETP.LT.OR P1, PT, R142, 0x32, P1 ;  /* 0x000000328e00780c */ /* 0x000fe40000f21670 */
[----:B------:R-:W-:Y:S02]  /*ce50*/  ISETP.GT.AND P4, PT, R144, 0x51, !P4 ;  /* 0x000000519000780c */ /* 0x000fe40006784270 */
[----:B------:R-:W-:Y:S02]  /*ce60*/  FSEL R121, R134, -INF , !P1 ;  /* 0xff80000086797808 */ /* 0x000fe40004800000 */
[----:B------:R-:W-:-:S02]  /*ce70*/  ISETP.NE.AND P1, PT, R184, RZ, PT ;  /* 0x000000ffb800720c */ /* 0x000fc40003f25270 */
[----:B------:R-:W-:Y:S02]  /*ce80*/  ISETP.LT.OR P3, PT, R142, 0x51, P3 ;  /* 0x000000518e00780c */ /* 0x000fe40001f61670 */
[C---:B------:R-:W-:Y:S02]  /*ce90*/  ISETP.GT.AND P1, PT, R144.reuse, 0x38, !P1 ;  /* 0x000000389000780c */ /* 0x040fe40004f24270 */
[----:B------:R-:W-:Y:S02]  /*cea0*/  ISETP.GT.AND P5, PT, R144, 0x58, !P5 ;  /* 0x000000589000780c */ /* 0x000fe40006fa4270 */
[C---:B------:R-:W-:Y:S02]  /*ceb0*/  ISETP.LT.OR P1, PT, R142.reuse, 0x39, P1 ;  /* 0x000000398e00780c */ /* 0x040fe40000f21670 */
[----:B------:R-:W-:Y:S02]  /*cec0*/  ISETP.LT.OR P4, PT, R142, 0x52, P4 ;  /* 0x000000528e00780c */ /* 0x000fe40002781670 */
[----:B------:R-:W-:-:S02]  /*ced0*/  FSEL R125, R136, -INF , !P1 ;  /* 0xff800000887d7808 */ /* 0x000fc40004800000 */
[----:B------:R-:W-:Y:S02]  /*cee0*/  ISETP.NE.AND P1, PT, R186, RZ, PT ;  /* 0x000000ffba00720c */ /* 0x000fe40003f25270 */
[----:B-1----:R-:W-:Y:S02]  /*cef0*/  FMNMX.FTZ R3, R2, R3, !PT ;  /* 0x0000000302037209 */ /* 0x002fe40007810000 */
[----:B------:R-:W-:Y:S02]  /*cf00*/  ISETP.GT.AND P1, PT, R144, 0x39, !P1 ;  /* 0x000000399000780c */ /* 0x000fe40004f24270 */
[C---:B------:R-:W-:Y:S01]  /*cf10*/  ISETP.LT.OR P5, PT, R142.reuse, 0x59, P5 ;  /* 0x000000598e00780c */ /* 0x040fe20002fa1670 */
[----:B------:R-:W1:Y:S01]  /*cf20*/  SHFL.BFLY PT, R4, R3, 0x1, 0x1f ;  /* 0x0c201f0003047f89 */ /* 0x000e6200000e0000 */
[----:B------:R-:W-:-:S04]  /*cf30*/  ISETP.LT.OR P1, PT, R142, 0x3a, P1 ;  /* 0x0000003a8e00780c */ /* 0x000fc80000f21670 */
[----:B------:R-:W-:Y:S02]  /*cf40*/  FSEL R135, R135, -INF , !P1 ;  /* 0xff80000087877808 */ /* 0x000fe40004800000 */
[----:B------:R-:W-:-:S04]  /*cf50*/  ISETP.NE.AND P1, PT, R188, RZ, PT ;  /* 0x000000ffbc00720c */ /* 0x000fc80003f25270 */
[----:B------:R-:W-:-:S04]  /*cf60*/  ISETP.GT.AND P1, PT, R144, 0x40, !P1 ;  /* 0x000000409000780c */ /* 0x000fc80004f24270 */
[----:B------:R-:W-:-:S04]  /*cf70*/  ISETP.LT.OR P1, PT, R142, 0x41, P1 ;  /* 0x000000418e00780c */ /* 0x000fc80000f21670 */
[----:B------:R-:W-:Y:S02]  /*cf80*/  FSEL R123, R138, -INF , !P1 ;  /* 0xff8000008a7b7808 */ /* 0x000fe40004800000 */
[----:B------:R-:W-:Y:S02]  /*cf90*/  ISETP.NE.AND P1, PT, R190, RZ, PT ;  /* 0x000000ffbe00720c */ /* 0x000fe40003f25270 */
[----:B-1----:R-:W-:Y:S02]  /*cfa0*/  FMNMX.FTZ R4, R3, R4, !PT ;  /* 0x0000000403047209 */ /* 0x002fe40007810000 */
        /* <DEDUP_REMOVED lines=32> */
[----:B------:R-:W-:Y:S01]  /*d1b0*/  MUFU.EX2 R131, R3 ;  /* 0x0000000300837308 */ /* 0x000fe20000000800 */
        /* <DEDUP_REMOVED lines=28> */
[-C--:B------:R-:W-:Y:S01]  /*d380*/  FFMA.FTZ R151, R167, R10.reuse, -R0 ;  /* 0x0000000aa7977223 */ /* 0x080fe20000010800 */
[----:B------:R-:W-:Y:S01]  /*d390*/  FMUL.FTZ R0, R153, R10 ;  /* 0x0000000a99007220 */ /* 0x000fe20000410000 */
[----:B------:R-:W-:Y:S01]  /*d3a0*/  FMNMX.FTZ R2, R129, R2, !PT ;  /* 0x0000000281027209 */ /* 0x000fe20007810000 */
[----:B------:R-:W-:Y:S01]  /*d3b0*/  MUFU.EX2 R219, R219 ;  /* 0x000000db00db7308 */ /* 0x000fe20000000800 */
[----:B------:R-:W-:-:S02]  /*d3c0*/  LOP3.LUT P6, RZ, R194, 0x7f, RZ, 0xc0, !PT ;  /* 0x0000007fc2ff7812 */ /* 0x000fc400078cc0ff */
[----:B------:R-:W-:-:S04]  /*d3d0*/  FMNMX.FTZ R2, R121, R2, !PT ;  /* 0x0000000279027209 */ /* 0x000fc80007810000 */
[----:B------:R-:W-:Y:S01]  /*d3e0*/  FMNMX.FTZ R2, R125, R2, !PT ;  /* 0x000000027d027209 */ /* 0x000fe20007810000 */
[----:B------:R-:W0:Y:S03]  /*d3f0*/  MUFU.EX2 R0, R0 ;  /* 0x0000000000007308 */ /* 0x000e260000000800 */
[----:B------:R-:W-:-:S04]  /*d400*/  FMNMX.FTZ R2, R135, R2, !PT ;  /* 0x0000000287027209 */ /* 0x000fc80007810000 */
[----:B------:R-:W-:Y:S01]  /*d410*/  FMNMX.FTZ R2, R123, R2, !PT ;  /* 0x000000027b027209 */ /* 0x000fe20007810000 */
[----:B------:R-:W1:Y:S03]  /*d420*/  MUFU.EX2 R188, R188 ;  /* 0x000000bc00bc7308 */ /* 0x000e660000000800 */
[----:B------:R-:W-:-:S04]  /*d430*/  FMNMX.FTZ R2, R137, R2, !PT ;  /* 0x0000000289027209 */ /* 0x000fc80007810000 */
[----:B------:R-:W-:Y:S01]  /*d440*/  FMNMX.FTZ R2, R139, R2, !PT ;  /* 0x000000028b027209 */ /* 0x000fe20007810000 */
[----:B------:R-:W2:Y:S01]  /*d450*/  MUFU.EX2 R190, R190 ;  /* 0x000000be00be7308 */ /* 0x000ea20000000800 */
[----:B0-----:R-:W-:Y:S02]  /*d460*/  FFMA.FTZ R9, R0, R9, R219 ;  /* 0x0000000900097223 */ /* 0x001fe400000100db */
[----:B------:R-:W-:-:S04]  /*d470*/  FMNMX.FTZ R2, R217, R2, !PT ;  /* 0x00000002d9027209 */ /* 0x000fc80007810000 */
[----:B------:R-:W-:Y:S01]  /*d480*/  FMNMX.FTZ R2, R175, R2, !PT ;  /* 0x00000002af027209 */ /* 0x000fe20007810000 */
[----:B------:R-:W0:Y:S01]  /*d490*/  MUFU.EX2 R171, R171 ;  /* 0x000000ab00ab7308 */ /* 0x000e220000000800 */
[C---:B-1----:R-:W-:Y:S01]  /*d4a0*/  FADD.FTZ R9, R188.reuse, R9 ;  /* 0x00000009bc097221 */ /* 0x042fe20000010000 */
[----:B------:R-:W-:Y:S02]  /*d4b0*/  F2FP.BF16.F32.PACK_AB R188, R188, R219 ;  /* 0x000000dbbcbc723e */ /* 0x000fe400000010ff */
[----:B------:R-:W-:-:S04]  /*d4c0*/  FMNMX.FTZ R2, R165, R2, !PT ;  /* 0x00000002a5027209 */ /* 0x000fc80007810000 */
[----:B------:R-:W-:Y:S01]  /*d4d0*/  FMNMX.FTZ R2, R177, R2, !PT ;  /* 0x00000002b1027209 */ /* 0x000fe20007810000 */
[----:B------:R-:W-:Y:S01]  /*d4e0*/  MUFU.EX2 R184, R184 ;  /* 0x000000b800b87308 */ /* 0x000fe20000000800 */
[----:B--2---:R-:W-:Y:S02]  /*d4f0*/  FADD.FTZ R132, R190, R9 ;  /* 0x00000009be847221 */ /* 0x004fe40000010000 */
[----:B------:R-:W-:-:S05]  /*d500*/  FMNMX.FTZ R2, R179, R2, !PT ;  /* 0x00000002b3027209 */ /* 0x000fca0007810000 */
[----:B------:R-:W1:Y:S01]  /*d510*/  SHFL.BFLY PT, R3, R2, 0x2, 0x1f ;  /* 0x0c401f0002037f89 */ /* 0x000e6200000e0000 */
[----:B------:R-:W-:Y:S01]  /*d520*/  MUFU.EX2 R173, R173 ;  /* 0x000000ad00ad7308 */ /* 0x000fe20000000800 */
[C---:B0-----:R-:W-:Y:S01]  /*d530*/  FADD.FTZ R9, R171.reuse, R132 ;  /* 0x00000084ab097221 */ /* 0x041fe20000010000 */
[----:B------:R-:W-:-:S06]  /*d540*/  F2FP.BF16.F32.PACK_AB R190, R171, R190 ;  /* 0x000000beabbe723e */ /* 0x000fcc00000010ff */
[----:B------:R-:W-:Y:S08]  /*d550*/  MUFU.EX2 R186, R186 ;  /* 0x000000ba00ba7308 */ /* 0x000ff00000000800 */
[----:B------:R-:W-:Y:S01]  /*d560*/  MUFU.EX2 R169, R169 ;  /* 0x000000a900a97308 */ /* 0x000fe20000000800 */
[----:B-1----:R-:W-:-:S07]  /*d570*/  FMNMX.FTZ R3, R2, R3, !PT ;  /* 0x0000000302037209 */ /* 0x002fce0007810000 */
[----:B------:R-:W-:Y:S01]  /*d580*/  MUFU.EX2 R180, R180 ;  /* 0x000000b400b47308 */ /* 0x000fe20000000800 */
[----:B------:R-:W0:Y:S07]  /*d590*/  SHFL.BFLY PT, R2, R3, 0x1, 0x1f ;  /* 0x0c201f0003027f89 */ /* 0x000e2e00000e0000 */
[----:B------:R-:W-:Y:S08]  /*d5a0*/  MUFU.EX2 R182, R182 ;  /* 0x000000b600b67308 */ /* 0x000ff00000000800 */
[----:B------:R-:W-:Y:S08]  /*d5b0*/  MUFU.EX2 R133, R133 ;  /* 0x0000008500857308 */ /* 0x000ff00000000800 */
[----:B------:R-:W-:Y:S01]  /*d5c0*/  MUFU.EX2 R176, R176 ;  /* 0x000000b000b07308 */ /* 0x000fe20000000800 */
[----:B0-----:R-:W-:-:S04]  /*d5d0*/  FMNMX.FTZ R3, R3, R2, !PT ;  /* 0x0000000203037209 */ /* 0x001fc80007810000 */
[C---:B------:R-:W-:Y:S01]  /*d5e0*/  FSETP.NEU.FTZ.AND P1, PT, R3.reuse, -INF , PT ;  /* 0xff8000000300780b */ /* 0x040fe20003f3d000 */
[CC--:B------:R-:W-:Y:S02]  /*d5f0*/  FMUL.FTZ R122, R3.reuse, R10.reuse ;  /* 0x0000000a037a7220 */ /* 0x0c0fe40000410000 */
[----:B------:R-:W-:Y:S01]  /*d600*/  MUFU.EX2 R141, R141 ;  /* 0x0000008d008d7308 */ /* 0x000fe20000000800 */
[----:B------:R-:W-:Y:S02]  /*d610*/  FSEL R157, R3, RZ, P1 ;  /* 0x000000ff039d7208 */ /* 0x000fe40000800000 */
[----:B------:R-:W-:Y:S02]  /*d620*/  FSEL R122, R122, RZ, P1 ;  /* 0x000000ff7a7a7208 */ /* 0x000fe40000800000 */
[----:B------:R-:W-:Y:S01]  /*d630*/  ISETP.GT.AND P1, PT, R11, UR61, PT ;  /* 0x0000003d0b007c0c */ /* 0x000fe2000bf24270 */
[----:B------:R-:W-:Y:S02]  /*d640*/  FADD.FTZ R157, -R157, R14 ;  /* 0x0000000e9d9d7221 */ /* 0x000fe40000010100 */
[----:B------:R-:W-:Y:S01]  /*d650*/  MUFU.EX2 R178, R178 ;  /* 0x000000b200b27308 */ /* 0x000fe20000000800 */
[-CC-:B------:R-:W-:Y:S01]  /*d660*/  FFMA.FTZ R153, R221, R10.reuse, -R122.reuse ;  /* 0x0000000add997223 */ /* 0x180fe2000001087a */
        /* <DEDUP_REMOVED lines=18> */
[----:B------:R-:W-:Y:S01]  /*d790*/  FFMA.FTZ R137, R137, R10, -R122 ;  /* 0x0000000a89897223 */ /* 0x000fe2000001087a */
[----:B------:R-:W-:-:S02]  /*d7a0*/  IMAD.U32 R129, RZ, RZ, UR7 ;  /* 0x00000007ff817e24 */ /* 0x000fc4000f8e00ff */
[-CC-:B------:R-:W-:Y:S01]  /*d7b0*/  FFMA.FTZ R139, R139, R10.reuse, -R122.reuse ;  /* 0x0000000a8b8b7223 */ /* 0x180fe2000001087a */
[-CC-:B------:R-:W-:Y:S01]  /*d7c0*/  FFMA.FTZ R217, R217, R10.reuse, -R122.reuse ;  /* 0x0000000ad9d97223 */ /* 0x180fe2000001087a */
[----:B------:R-:W0:Y:S01]  /*d7d0*/  MUFU.EX2 R12, R12 ;  /* 0x0000000c000c7308 */ /* 0x000e220000000800 */
[----:B------:R-:W-:Y:S02]  /*d7e0*/  @!P6 VIADD R129, R129, 0x30860 ;  /* 0x000308608181e836 */ /* 0x000fe40000000000 */
[-CC-:B------:R-:W-:Y:S01]  /*d7f0*/  FFMA.FTZ R175, R175, R10.reuse, -R122.reuse ;  /* 0x0000000aafaf7223 */ /* 0x180fe2000001087a */
[-CC-:B------:R-:W-:Y:S01]  /*d800*/  FFMA.FTZ R165, R165, R10.reuse, -R122.reuse ;  /* 0x0000000aa5a57223 */ /* 0x180fe2000001087a */
[----:B------:R-:W-:Y:S01]  /*d810*/  FFMA.FTZ R177, R177, R10, -R122 ;  /* 0x0000000ab1b17223 */ /* 0x000fe2000001087a */
[----:B------:R-:W-:Y:S01]  /*d820*/  VIADD R11, R11, 0xffffffff ;  /* 0xffffffff0b0b7836 */ /* 0x000fe20000000000 */
[----:B------:R-:W-:Y:S01]  /*d830*/  @!P6 PRMT R129, RZ, 0x654, R129 ;  /* 0x00000654ff81e816 */ /* 0x000fe20000000081 */
[----:B------:R-:W-:Y:S03]  /*d840*/  MUFU.EX2 R20, R20 ;  /* 0x0000001400147308 */ /* 0x000fe60000000800 */
[----:B------:R1:W-:Y:S05]  /*d850*/  @!P6 SYNCS.ARRIVE.TRANS64.RED.A1T0 RZ, [R129+URZ], RZ ;  /* 0x000000ff81ffe9a7 */ /* 0x0003ea000810043f */
[----:B------:R-:W2:Y:S01]  /*d860*/  MUFU.EX2 R155, R155 ;  /* 0x0000009b009b7308 */ /* 0x000ea20000000800 */
[----:B0-----:R-:W-:-:S07]  /*d870*/  F2FP.BF16.F32.PACK_AB R189, R12, R153 ;  /* 0x000000990cbd723e */ /* 0x001fce00000010ff */
[----:B------:R0:W-:Y:S08]  /*d880*/  MUFU.EX2 R14, R130 ;  /* 0x00000082000e7308 */ /* 0x0001f00000000800 */
[----:B------:R-:W3:Y:S01]  /*d890*/  MUFU.EX2 R185, R185 ;  /* 0x000000b900b97308 */ /* 0x000ee20000000800 */
[----:B0-----:R-:W-:Y:S01]  /*d8a0*/  FADD.FTZ R130, R184, R9 ;  /* 0x00000009b8827221 */ /* 0x001fe20000010000 */
[----:B------:R-:W-:Y:S01]  /*d8b0*/  FFMA.FTZ R9, R2, R8, R153 ;  /* 0x0000000802097223 */ /* 0x000fe20000010099 */
[----:B------:R-:W-:-:S02]  /*d8c0*/  F2FP.BF16.F32.PACK_AB R184, R173, R184 ;  /* 0x000000b8adb8723e */ /* 0x000fc400000010ff */
[----:B------:R-:W-:Y:S01]  /*d8d0*/  FADD.FTZ R121, R173, R130 ;  /* 0x00000082ad797221 */ /* 0x000fe20000010000 */
[----:B------:R-:W-:Y:S01]  /*d8e0*/  FADD.FTZ R9, R12, R9 ;  /* 0x000000090c097221 */ /* 0x000fe20000010000 */
[----:B--2---:R-:W-:Y:S01]  /*d8f0*/  F2FP.BF16.F32.PACK_AB R191, R155, R20 ;  /* 0x000000149bbf723e */ /* 0x004fe200000010ff */
[----:B------:R-:W0:Y:S01]  /*d900*/  MUFU.EX2 R120, R120 ;  /* 0x0000007800787308 */ /* 0x000e220000000800 */
[----:B------:R-:W-:Y:S01]  /*d910*/  FADD.FTZ R132, R186, R121 ;  /* 0x00000079ba847221 */ /* 0x000fe20000010000 */
[----:B------:R-:W-:Y:S01]  /*d920*/  FADD.FTZ R130, R20, R9 ;  /* 0x0000000914827221 */ /* 0x000fe20000010000 */
[-CC-:B------:R-:W-:Y:S01]  /*d930*/  FFMA.FTZ R121, R135, R10.reuse, -R122.reuse ;  /* 0x0000000a87797223 */ /* 0x180fe2000001087a */
[----:B------:R-:W-:Y:S01]  /*d940*/  FFMA.FTZ R122, R179, R10, -R122 ;  /* 0x0000000ab37a7223 */ /* 0x000fe2000001087a */
[----:B------:R-:W-:Y:S01]  /*d950*/  FADD.FTZ R9, R169, R132 ;  /* 0x00000084a9097221 */ /* 0x000fe20000010000 */
[----:B------:R-:W-:Y:S01]  /*d960*/  FADD.FTZ R130, R155, R130 ;  /* 0x000000829b827221 */ /* 0x000fe20000010000 */
[----:B------:R-:W-:Y:S01]  /*d970*/  F2FP.BF16.F32.PACK_AB R186, R169, R186 ;  /* 0x000000baa9ba723e */ /* 0x000fe200000010ff */
[----:B------:R-:W2:Y:S01]  /*d980*/  MUFU.EX2 R187, R187 ;  /* 0x000000bb00bb7308 */ /* 0x000ea20000000800 */
[----:B------:R-:W-:Y:S01]  /*d990*/  FADD.FTZ R132, R180, R9 ;  /* 0x00000009b4847221 */ /* 0x000fe20000010000 */
[----:B---3--:R-:W-:Y:S01]  /*d9a0*/  FADD.FTZ R9, R185, R130 ;  /* 0x00000082b9097221 */ /* 0x008fe20000010000 */
[----:B------:R-:W-:Y:S01]  /*d9b0*/  F2FP.BF16.F32.PACK_AB R180, R131, R180 ;  /* 0x000000b483b4723e */ /* 0x000fe200000010ff */
[----:B------:R-:W-:-:S04]  /*d9c0*/  IMAD.MOV.U32 R12, RZ, RZ, R4 ;  /* 0x000000ffff0c7224 */ /* 0x000fc800078e0004 */
[----:B------:R-:W3:Y:S01]  /*d9d0*/  MUFU.EX2 R124, R124 ;  /* 0x0000007c007c7308 */ /* 0x000ee20000000800 */
[C---:B0-----:R-:W-:Y:S01]  /*d9e0*/  FADD.FTZ R130, R120.reuse, R9 ;  /* 0x0000000978827221 */ /* 0x041fe20000010000 */
[----:B------:R-:W-:-:S06]  /*d9f0*/  F2FP.BF16.F32.PACK_AB R185, R120, R185 ;  /* 0x000000b978b9723e */ /* 0x000fcc00000010ff */
[----:B------:R-:W0:Y:S01]  /*da00*/  MUFU.EX2 R181, R181 ;  /* 0x000000b500b57308 */ /* 0x000e220000000800 */
[----:B--2---:R-:W-:-:S07]  /*da10*/  FADD.FTZ R9, R187, R130 ;  /* 0x00000082bb097221 */ /* 0x004fce0000010000 */
[----:B------:R-:W2:Y:S01]  /*da20*/  MUFU.EX2 R126, R126 ;  /* 0x0000007e007e7308 */ /* 0x000ea20000000800 */
[C---:B---3--:R-:W-:Y:S01]  /*da30*/  FADD.FTZ R130, R124.reuse, R9 ;  /* 0x000000097c827221 */ /* 0x048fe20000010000 */
[----:B------:R-:W-:-:S06]  /*da40*/  F2FP.BF16.F32.PACK_AB R187, R124, R187 ;  /* 0x000000bb7cbb723e */ /* 0x000fcc00000010ff */
[----:B------:R-:W3:Y:S01]  /*da50*/  MUFU.EX2 R183, R183 ;  /* 0x000000b700b77308 */ /* 0x000ee20000000800 */
[----:B0-----:R-:W-:-:S07]  /*da60*/  FADD.FTZ R9, R181, R130 ;  /* 0x00000082b5097221 */ /* 0x001fce0000010000 */
[----:B------:R-:W0:Y:S01]  /*da70*/  MUFU.EX2 R127, R127 ;  /* 0x0000007f007f7308 */ /* 0x000e220000000800 */
[C---:B--2---:R-:W-:Y:S01]  /*da80*/  FADD.FTZ R130, R126.reuse, R9 ;  /* 0x000000097e827221 */ /* 0x044fe20000010000 */
[----:B------:R-:W-:-:S06]  /*da90*/  F2FP.BF16.F32.PACK_AB R181, R126, R181 ;  /* 0x000000b57eb5723e */ /* 0x000fcc00000010ff */
[----:B------:R-:W2:Y:S01]  /*daa0*/  MUFU.EX2 R128, R128 ;  /* 0x0000008000807308 */ /* 0x000ea20000000800 */
[----:B---3--:R-:W-:Y:S01]  /*dab0*/  FADD.FTZ R9, R183, R130 ;  /* 0x00000082b7097221 */ /* 0x008fe20000010000 */
[----:B------:R-:W-:-:S03]  /*dac0*/  F2FP.BF16.F32.PACK_AB R183, R14, R183 ;  /* 0x000000b70eb7723e */ /* 0x000fc600000010ff */
[----:B------:R-:W-:Y:S01]  /*dad0*/  FADD.FTZ R130, R14, R9 ;  /* 0x000000090e827221 */ /* 0x000fe20000010000 */
[----:B------:R-:W-:Y:S02]  /*dae0*/  IMAD.MOV.U32 R14, RZ, RZ, R3 ;  /* 0x000000ffff0e7224 */ /* 0x000fe400078e0003 */
[----:B------:R3:W4:Y:S01]  /*daf0*/  MUFU.EX2 R8, R125 ;  /* 0x0000007d00087308 */ /* 0x0007220000000800 */
[----:B0-----:R-:W-:-:S07]  /*db00*/  FADD.FTZ R9, R127, R130 ;  /* 0x000000827f097221 */ /* 0x001fce0000010000 */
[----:B------:R-:W0:Y:S01]  /*db10*/  MUFU.EX2 R143, R143 ;  /* 0x0000008f008f7308 */ /* 0x000e220000000800 */
[----:B---3--:R-:W-:Y:S01]  /*db20*/  FADD.FTZ R125, R131, R132 ;  /* 0x00000084837d7221 */ /* 0x008fe20000010000 */
[----:B--2---:R-:W-:-:S03]  /*db30*/  FADD.FTZ R9, R128, R9 ;  /* 0x0000000980097221 */ /* 0x004fc60000010000 */
[----:B------:R-:W-:Y:S01]  /*db40*/  FADD.FTZ R132, R182, R125 ;  /* 0x0000007db6847221 */ /* 0x000fe20000010000 */
[C---:B------:R-:W-:Y:S02]  /*db50*/  F2FP.BF16.F32.PACK_AB R182, R133.reuse, R182 ;  /* 0x000000b685b6723e */ /* 0x040fe400000010ff */
[----:B------:R-:W2:Y:S01]  /*db60*/  MUFU.EX2 R121, R121 ;  /* 0x0000007900797308 */ /* 0x000ea20000000800 */
[----:B------:R-:W-:Y:S01]  /*db70*/  FADD.FTZ R125, R133, R132 ;  /* 0x00000084857d7221 */ /* 0x000fe20000010000 */
[----:B----4-:R-:W-:-:S03]  /*db80*/  FADD.FTZ R130, R8, R9 ;  /* 0x0000000908827221 */ /* 0x010fc60000010000 */
[----:B------:R-:W-:Y:S01]  /*db90*/  FADD.FTZ R132, R176, R125 ;  /* 0x0000007db0847221 */ /* 0x000fe20000010000 */
[C---:B------:R-:W-:Y:S02]  /*dba0*/  F2FP.BF16.F32.PACK_AB R176, R141.reuse, R176 ;  /* 0x000000b08db0723e */ /* 0x040fe400000010ff */
[----:B------:R-:W3:Y:S01]  /*dbb0*/  MUFU.EX2 R172, R172 ;  /* 0x000000ac00ac7308 */ /* 0x000ee20000000800 */
[----:B------:R-:W-:-:S04]  /*dbc0*/  FADD.FTZ R125, R141, R132 ;  /* 0x000000848d7d7221 */ /* 0x000fc80000010000 */
[----:B------:R-:W-:Y:S01]  /*dbd0*/  FADD.FTZ R132, R178, R125 ;  /* 0x0000007db2847221 */ /* 0x000fe20000010000 */
[C---:B0-----:R-:W-:Y:S02]  /*dbe0*/  F2FP.BF16.F32.PACK_AB R178, R143.reuse, R178 ;  /* 0x000000b28fb2723e */ /* 0x041fe400000010ff */
[----:B------:R-:W0:Y:S01]  /*dbf0*/  MUFU.EX2 R123, R123 ;  /* 0x0000007b007b7308 */ /* 0x000e220000000800 */
[----:B------:R-:W-:Y:S01]  /*dc00*/  FADD.FTZ R125, R143, R132 ;  /* 0x000000848f7d7221 */ /* 0x000fe20000010000 */
[C---:B--2---:R-:W-:Y:S01]  /*dc10*/  FADD.FTZ R130, R121.reuse, R130 ;  /* 0x0000008279827221 */ /* 0x044fe20000010000 */
[----:B------:R-:W-:-:S05]  /*dc20*/  F2FP.BF16.F32.PACK_AB R179, R121, R8 ;  /* 0x0000000879b3723e */ /* 0x000fca00000010ff */
        /* <DEDUP_REMOVED lines=8> */
[C---:B---3--:R-:W-:Y:S01]  /*dcb0*/  FADD.FTZ R130, R137.reuse, R130 ;  /* 0x0000008289827221 */ /* 0x048fe20000010000 */
[----:B------:R-:W-:-:S06]  /*dcc0*/  F2FP.BF16.F32.PACK_AB R173, R137, R123 ;  /* 0x0000007b89ad723e */ /* 0x000fcc00000010ff */
[----:B------:R-:W3:Y:S01]  /*dcd0*/  MUFU.EX2 R147, R147 ;  /* 0x0000009300937308 */ /* 0x000ee20000000800 */
[----:B0-----:R-:W-:-:S07]  /*dce0*/  FADD.FTZ R132, R174, R125 ;  /* 0x0000007dae847221 */ /* 0x001fce0000010000 */
[----:B------:R-:W0:Y:S01]  /*dcf0*/  MUFU.EX2 R217, R217 ;  /* 0x000000d900d97308 */ /* 0x000e220000000800 */
[----:B--2---:R-:W-:-:S07]  /*dd00*/  FADD.FTZ R130, R139, R130 ;  /* 0x000000828b827221 */ /* 0x004fce0000010000 */
[----:B------:R-:W2:Y:S01]  /*dd10*/  MUFU.EX2 R168, R168 ;  /* 0x000000a800a87308 */ /* 0x000ea20000000800 */
[C---:B---3--:R-:W-:Y:S01]  /*dd20*/  FADD.FTZ R9, R147.reuse, R132 ;  /* 0x0000008493097221 */ /* 0x048fe20000010000 */
[----:B------:R-:W-:-:S06]  /*dd30*/  F2FP.BF16.F32.PACK_AB R174, R147, R174 ;  /* 0x000000ae93ae723e */ /* 0x000fcc00000010ff */
[----:B-1----:R1:W3:Y:S01]  /*dd40*/  MUFU.EX2 R129, R175 ;  /* 0x000000af00817308 */ /* 0x0022e20000000800 */
[----:B0-----:R-:W-:-:S07]  /*dd50*/  FADD.FTZ R130, R217, R130 ;  /* 0x00000082d9827221 */ /* 0x001fce0000010000 */
[----:B------:R-:W0:Y:S01]  /*dd60*/  MUFU.EX2 R149, R149 ;  /* 0x0000009500957308 */ /* 0x000e220000000800 */
[----:B--2---:R-:W-:Y:S01]  /*dd70*/  FADD.FTZ R132, R168, R9 ;  /* 0x00000009a8847221 */ /* 0x004fe20000010000 */
[----:B-1----:R-:W-:-:S06]  /*dd80*/  F2FP.BF16.F32.PACK_AB R175, R217, R139 ;  /* 0x0000008bd9af723e */ /* 0x002fcc00000010ff */
[----:B------:R-:W1:Y:S01]  /*dd90*/  MUFU.EX2 R165, R165 ;  /* 0x000000a500a57308 */ /* 0x000e620000000800 */
[----:B---3--:R-:W-:-:S07]  /*dda0*/  FADD.FTZ R130, R129, R130 ;  /* 0x0000008281827221 */ /* 0x008fce0000010000 */
[----:B------:R-:W2:Y:S01]  /*ddb0*/  MUFU.EX2 R170, R170 ;  /* 0x000000aa00aa7308 */ /* 0x000ea20000000800 */
[C---:B0-----:R-:W-:Y:S01]  /*ddc0*/  FADD.FTZ R9, R149.reuse, R132 ;  /* 0x0000008495097221 */ /* 0x041fe20000010000 */
[----:B------:R-:W-:-:S06]  /*ddd0*/  F2FP.BF16.F32.PACK_AB R168, R149, R168 ;  /* 0x000000a895a8723e */ /* 0x000fcc00000010ff */
[----:B------:R0:W3:Y:S01]  /*dde0*/  MUFU.EX2 R171, R177 ;  /* 0x000000b100ab7308 */ /* 0x0000e20000000800 */
[C---:B-1----:R-:W-:Y:S01]  /*ddf0*/  FADD.FTZ R130, R165.reuse, R130 ;  /* 0x00000082a5827221 */ /* 0x042fe20000010000 */
[----:B------:R-:W-:-:S06]  /*de00*/  F2FP.BF16.F32.PACK_AB R169, R165, R129 ;  /* 0x00000081a5a9723e */ /* 0x000fcc00000010ff */
[----:B------:R-:W1:Y:S01]  /*de10*/  MUFU.EX2 R151, R151 ;  /* 0x0000009700977308 */ /* 0x000e620000000800 */
[----:B--2---:R-:W-:Y:S01]  /*de20*/  FADD.FTZ R132, R170, R9 ;  /* 0x00000009aa847221 */ /* 0x004fe20000010000 */
[----:B0-----:R-:W-:-:S06]  /*de30*/  F2FP.BF16.F32.PACK_AB R177, R128, R127 ;  /* 0x0000007f80b1723e */ /* 0x001fcc00000010ff */
[----:B------:R-:W0:Y:S01]  /*de40*/  MUFU.EX2 R122, R122 ;  /* 0x0000007a007a7308 */ /* 0x000e220000000800 */
[----:B---3--:R-:W-:Y:S01]  /*de50*/  FADD.FTZ R130, R171, R130 ;  /* 0x00000082ab827221 */ /* 0x008fe20000010000 */
[C---:B-1----:R-:W-:Y:S01]  /*de60*/  FADD.FTZ R9, R151.reuse, R132 ;  /* 0x0000008497097221 */ /* 0x042fe20000010000 */
[----:B------:R-:W-:Y:S02]  /*de70*/  F2FP.BF16.F32.PACK_AB R170, R151, R170 ;  /* 0x000000aa97aa723e */ /* 0x000fe400000010ff */
[C---:B0-----:R-:W-:Y:S01]  /*de80*/  FADD.FTZ R8, R122.reuse, R130 ;  /* 0x000000827a087221 */ /* 0x041fe20000010000 */
[----:B------:R-:W-:Y:S01]  /*de90*/  F2FP.BF16.F32.PACK_AB R171, R122, R171 ;  /* 0x000000ab7aab723e */ /* 0x000fe200000010ff */
[----:B------:R-:W-:Y:S06]  /*dea0*/  @P1 BRA `(.L_x_1128) ;  /* 0xffffffc800d01947 */ /* 0x000fec000383ffff */
.L_x_1111:
        /* <DEDUP_REMOVED lines=99> */
.L_x_1129:
[----:B------:R-:W-:Y:S01]  /*e4e0*/  ULEA UR5, UR37, UR39, 0x3 ;  /* 0x0000002725057291 */ /* 0x000fe2000f8e183f */
[----:B------:R-:W-:-:S05]  /*e4f0*/  IMAD.U32 R0, RZ, RZ, UR36 ;  /* 0x00000024ff007e24 */ /* 0x000fca000f8e00ff */
[----:B------:R-:W-:-:S04]  /*e500*/  SHF.L.U32 R0, R0, 0x1f, RZ ;  /* 0x0000001f00007819 */ /* 0x000fc800000006ff */
[----:B------:R0:W1:Y:S01]  /*e510*/  SYNCS.PHASECHK.TRANS64.TRYWAIT P1, [UR5+0x30850], R0 ;  /* 0x03085000ff0075a7 */ /* 0x0000620008020145 */
[----:B------:R-:W-:Y:S05]  /*e520*/  @!P0 BRA `(.L_x_1130) ;  /* 0x0000000000048947 */ /* 0x000fea0003800000 */
[----:B------:R-:W-:Y:S01]  /*e530*/  BPT.TRAP 0x1 ;  /* 0x000000040000795c */ /* 0x000fe20000300000 */
.L_x_1130:
[----:B-1----:R-:W-:Y:S05]  /*e540*/  @P1 BRA `(.L_x_1131) ;  /* 0x0000000000081947 */ /* 0x002fea0003800000 */
[----:B------:R-:W1:Y:S02]  /*e550*/  SYNCS.PHASECHK.TRANS64.TRYWAIT P0, [UR5+0x30850], R0 ;  /* 0x03085000ff0075a7 */ /* 0x000e640008000145 */
[----:B-1----:R-:W-:Y:S05]  /*e560*/  @!P0 BRA `(.L_x_1132) ;  /* 0x0000008800c48947 */ /* 0x002fea0003800000 */
.L_x_1131:
[----:B------:R-:W-:Y:S01]  /*e570*/  UIADD3 UR39, UR39, 0x400, URZ ;  /* 0x0000040027277890 */ /* 0x000fe2000fffe03f */
[----:B------:R-:W-:Y:S01]  /*e580*/  WARPGROUP.ARRIVE ;  /* 0x00000000000079c5 */ /* 0x000fe20000000000 */
[----:B------:R-:W-:Y:S01]  /*e590*/  UMOV UR7, 0x40000040 ;  /* 0x4000004000077882 */ /* 0x000fe20000000000 */
[----:B-1----:R-:W1:Y:S01]  /*e5a0*/  SHFL.BFLY PT, R5, R8, 0x2, 0x1f ;  /* 0x0c401f0008057f89 */ /* 0x002e6200000e0000 */
[----:B------:R-:W-:Y:S01]  /*e5b0*/  USHF.R.U32.HI UR39, URZ, 0x4, UR39 ;  /* 0x000000043f277899 */ /* 0x000fe20008011627 */
[----:B------:R-:W-:Y:S01]  /*e5c0*/  IMAD.U32 R14, RZ, RZ, UR5 ;  /* 0x00000005ff0e7e24 */ /* 0x000fe2000f8e00ff */
[----:B------:R-:W-:Y:S01]  /*e5d0*/  R2UR UR8, R199 ;  /* 0x00000000c70872ca */ /* 0x000fe200000e0000 */
[----:B0-----:R-:W0:Y:S01]  /*e5e0*/  SHFL.BFLY PT, R0, R9, 0x2, 0x1f ;  /* 0x0c401f0009007f89 */ /* 0x001e2200000e0000 */
[----:B------:R-:W-:Y:S01]  /*e5f0*/  ULOP3.LUT UR39, UR39, 0x3fff, URZ, 0xc0, !UPT ;  /* 0x00003fff27277892 */ /* 0x000fe2000f8ec03f */
[----:B------:R-:W2:Y:S03]  /*e600*/  S2R R13, SR_TID.X ;  /* 0x00000000000d7919 */ /* 0x000ea60000002100 */
        /* <DEDUP_REMOVED lines=8> */
[----:B-1----:R-:W-:Y:S01]  /*e690*/  FADD.FTZ R2, R5, R8 ;  /* 0x0000000805027221 */ /* 0x002fe20000010000 */
[----:B------:R-:W-:Y:S01]  /*e6a0*/  UMOV UR7, 0x40000040 ;  /* 0x4000004000077882 */ /* 0x000fe20000000000 */
[----:B------:R-:W-:-:S02]  /*e6b0*/  IMAD.MOV.U32 R8, RZ, RZ, RZ ;  /* 0x000000ffff087224 */ /* 0x000fc400078e00ff */
[----:B0-----:R-:W-:Y:S01]  /*e6c0*/  FADD.FTZ R0, R0, R9 ;  /* 0x0000000900007221 */ /* 0x001fe20000010000 */
[----:B------:R-:W-:Y:S01]  /*e6d0*/  IMAD.U32 R199, RZ, RZ, UR8 ;  /* 0x00000008ffc77e24 */ /* 0x000fe2000f8e00ff */
[----:B------:R-:W0:Y:S01]  /*e6e0*/  SHFL.BFLY PT, R7, R2, 0x1, 0x1f ;  /* 0x0c201f0002077f89 */ /* 0x000e2200000e0000 */
[----:B------:R-:W-:-:S03]  /*e6f0*/  USEL UR37, UR37, URZ, UP0 ;  /* 0x0000003f25257287 */ /* 0x000fc60008000000 */
[----:B------:R-:W1:Y:S01]  /*e700*/  SHFL.BFLY PT, R5, R0, 0x1, 0x1f ;  /* 0x0c201f0000057f89 */ /* 0x000e6200000e0000 */
[----:B--2---:R-:W-:Y:S01]  /*e710*/  LOP3.LUT P2, RZ, R13, 0x7f, RZ, 0xc0, !PT ;  /* 0x0000007f0dff7812 */ /* 0x004fe2000784c0ff */
[----:B0-----:R-:W-:Y:S01]  /*e720*/  FADD.FTZ R12, R2, R7 ;  /* 0x00000007020c7221 */ /* 0x001fe20000010000 */
[----:B------:R-:W-:Y:S02]  /*e730*/  IMAD.MOV.U32 R2, RZ, RZ, -0x800000 ;  /* 0xff800000ff027424 */ /* 0x000fe400078e00ff */
[----:B-1----:R-:W-:Y:S02]  /*e740*/  FADD.FTZ R11, R0, R5 ;  /* 0x00000005000b7221 */ /* 0x002fe40000010000 */
[----:B------:R-:W-:Y:S01]  /*e750*/  FSETP.NE.FTZ.AND P1, PT, R12, RZ, PT ;  /* 0x000000ff0c00720b */ /* 0x000fe20003f35000 */
[----:B------:R-:W-:Y:S02]  /*e760*/  IMAD.MOV.U32 R5, RZ, RZ, RZ ;  /* 0x000000ffff057224 */ /* 0x000fe400078e00ff */
[----:B------:R-:W-:Y:S01]  /*e770*/  IMAD.MOV.U32 R0, RZ, RZ, -0x800000 ;  /* 0xff800000ff007424 */ /* 0x000fe200078e00ff */
[----:B------:R-:W-:-:S09]  /*e780*/  FSETP.NE.FTZ.AND P0, PT, R11, RZ, PT ;  /* 0x000000ff0b00720b */ /* 0x000fd20003f15000 */
[----:B------:R-:W0:Y:S01]  /*e790*/  @P1 MUFU.LG2 R9, R12 ;  /* 0x0000000c00091308 */ /* 0x000e220000000c00 */
[----:B------:R-:W-:-:S03]  /*e7a0*/  @P1 FMUL.FTZ R13, R10, 0.69314718246459960938 ;  /* 0x3f3172180a0d1820 */ /* 0x000fc60000410000 */
[----:B------:R-:W-:-:S04]  /*e7b0*/  @P0 FMUL.FTZ R7, R10, 0.69314718246459960938 ;  /* 0x3f3172180a070820 */ /* 0x000fc80000410000 */
[----:B------:R-:W1:Y:S08]  /*e7c0*/  @P0 MUFU.LG2 R6, R11 ;  /* 0x0000000b00060308 */ /* 0x000e700000000c00 */
[----:B------:R-:W2:Y:S01]  /*e7d0*/  @P1 MUFU.RCP R8, R12 ;  /* 0x0000000c00081308 */ /* 0x000ea20000001000 */
[----:B0-----:R-:W-:Y:S01]  /*e7e0*/  @P1 FMUL.FTZ R10, R9, 0.69314718246459960938 ;  /* 0x3f317218090a1820 */ /* 0x001fe20000410000 */
[----:B------:R-:W-:-:S03]  /*e7f0*/  @!P2 VIADD R9, R14, 0x30860 ;  /* 0x000308600e09a836 */ /* 0x000fc60000000000 */
[----:B------:R-:W-:Y:S02]  /*e800*/  @P1 FFMA.FTZ R0, R13, R3, R10 ;  /* 0x000000030d001223 */ /* 0x000fe4000001000a */
[----:B------:R-:W-:Y:S01]  /*e810*/  @!P2 PRMT R9, RZ, 0x654, R9 ;  /* 0x00000654ff09a816 */ /* 0x000fe20000000009 */
[----:B------:R-:W0:Y:S01]  /*e820*/  @P0 MUFU.RCP R5, R11 ;  /* 0x0000000b00050308 */ /* 0x000e220000001000 */
[----:B-1----:R-:W-:-:S04]  /*e830*/  @P0 FMUL.FTZ R6, R6, 0.69314718246459960938 ;  /* 0x3f31721806060820 */ /* 0x002fc80000410000 */
[----:B------:R-:W-:Y:S01]  /*e840*/  @P0 FFMA.FTZ R2, R7, R4, R6 ;  /* 0x0000000407020223 */ /* 0x000fe20000010006 */
[----:B------:R-:W-:Y:S01]  /*e850*/  PLOP3.LUT P0, PT, PT, PT, PT, 0x8, 0x0 ;  /* 0x000000000000781c */ /* 0x000fe20003f0e170 */
        /* <DEDUP_REMOVED lines=28> */
[-C--:B--2---:R-:W-:Y:S01]  /*ea20*/  FMUL.FTZ R126, R43, R8.reuse ;  /* 0x000000082b7e7220 */ /* 0x084fe20000410000 */
[-C--:B0-----:R-:W-:Y:S01]  /*ea30*/  FMUL.FTZ R3, R32, R5.reuse ;  /* 0x0000000520037220 */ /* 0x081fe20000410000 */
        /* <DEDUP_REMOVED lines=93> */
[----:B-1----:R-:W-:-:S07]  /*f010*/  FMUL.FTZ R119, R119, R8 ;  /* 0x0000000877777220 */ /* 0x002fce0000410000 */
.L_x_1062:
[----:B------:R-:W0:Y:S01]  /*f020*/  S2R R5, SR_CgaCtaId ;  /* 0x0000000000057919 */ /* 0x000e220000008800 */
[----:B------:R-:W-:Y:S01]  /*f030*/  MOV R38, 0x400 ;  /* 0x0000040000267802 */ /* 0x000fe20000000f00 */
[----:B------:R-:W-:Y:S01]  /*f040*/  BSSY B0, `(.L_x_1133) ;  /* 0x0000260000007945 */ /* 0x000fe20003800000 */
[----:B------:R-:W-:Y:S02]  /*f050*/  BAR.SYNC.DEFER_BLOCKING 0x5, 0x120 ;  /* 0x0144800000007b1d */ /* 0x000fe40000010000 */
[----:B0-----:R-:W-:-:S05]  /*f060*/  LEA R38, R5, R38, 0x18 ;  /* 0x0000002605267211 */ /* 0x001fca00078ec0ff */
[----:B------:R-:W0:Y:S02]  /*f070*/  LDS.128 R192, [R38+0x308d0] ;  /* 0x0308d00026c07984 */ /* 0x000e240000000c00 */
[----:B0-----:R-:W-:Y:S02]  /*f080*/  R2UR UR6, R194 ;  /* 0x00000000c20672ca */ /* 0x001fe400000e0000 */
[----:B------:R-:W-:Y:S01]  /*f090*/  R2UR UR5, R195 ;  /* 0x00000000c30572ca */ /* 0x000fe200000e0000 */
[----:B------:R-:W-:Y:S06]  /*f0a0*/  BAR.ARV 0x4, 0x120 ;  /* 0x0104800000007b1d */ /* 0x000fec0000002000 */
[----:B------:R-:W-:Y:S08]  /*f0b0*/  @P0 BRA `(.L_x_1134) ;  /* 0x00000018005c0947 */ /* 0x000ff00003800000 */
[----:B------:R-:W0:Y:S01]  /*f0c0*/  S2R R5, SR_SWINHI ;  /* 0x0000000000057919 */ /* 0x000e220000002f00 */
[----:B------:R-:W-:Y:S01]  /*f0d0*/  F2FP.BF16.F32.PACK_AB R6, R121, R6 ;  /* 0x000000067906723e */ /* 0x000fe200000010ff */
[----:B------:R-:W-:Y:S01]  /*f0e0*/  ULDC.64 UR8, c[0x0][0xbd8] ;  /* 0x0002f60000087ab9 */ /* 0x000fe20000000a00 */
[----:B------:R-:W-:Y:S01]  /*f0f0*/  F2FP.BF16.F32.PACK_AB R88, R89, R88 ;  /* 0x000000585958723e */ /* 0x000fe200000010ff */
[----:B------:R-:W-:Y:S01]  /*f100*/  UISETP.NE.U32.AND UP0, UPT, UR8, URZ, UPT ;  /* 0x0000003f0800728c */ /* 0x000fe2000bf05070 */
[----:B------:R-:W-:Y:S01]  /*f110*/  F2FP.BF16.F32.PACK_AB R89, R43, R90 ;  /* 0x0000005a2b59723e */ /* 0x000fe200000010ff */
[----:B------:R-:W-:Y:S01]  /*f120*/  ULDC.64 UR10, c[0x0][0x208] ;  /* 0x00008200000a7ab9 */ /* 0x000fe20000000a00 */
[----:B------:R-:W-:Y:S01]  /*f130*/  F2FP.BF16.F32.PACK_AB R96, R97, R96 ;  /* 0x000000606160723e */ /* 0x000fe200000010ff */
[----:B------:R-:W-:Y:S01]  /*f140*/  UISETP.NE.AND.EX UP0, UPT, UR9, URZ, UPT, UP0 ;  /* 0x0000003f0900728c */ /* 0x000fe2000bf05300 */
[----:B------:R-:W-:Y:S02]  /*f150*/  F2FP.BF16.F32.PACK_AB R90, R93, R92 ;  /* 0x0000005c5d5a723e */ /* 0x000fe400000010ff */
[----:B------:R-:W-:Y:S01]  /*f160*/  F2FP.BF16.F32.PACK_AB R91, R42, R91 ;  /* 0x0000005b2a5b723e */ /* 0x000fe200000010ff */
[----:B------:R-:W-:Y:S01]  /*f170*/  ULDC.64 UR8, c[0x0][0xbd8] ;  /* 0x0002f60000087ab9 */ /* 0x000fe20000000a00 */
        /* <DEDUP_REMOVED lines=10> */
[----:B------:R-:W-:Y:S02]  /*f220*/  MOV R16, R38 ;  /* 0x0000002600107202 */ /* 0x000fe40000000f00 */
[----:B0-----:R-:W-:Y:S02]  /*f230*/  MOV R17, R5 ;  /* 0x0000000500117202 */ /* 0x001fe40000000f00 */
[----:B------:R-:W-:-:S02]  /*f240*/  F2FP.BF16.F32.PACK_AB R115, R119, R118 ;  /* 0x000000767773723e */ /* 0x000fc400000010ff */
[----:B------:R-:W-:Y:S01]  /*f250*/  R2UR UR4, R198 ;  /* 0x00000000c60472ca */ /* 0x000fe200000e0000 */
[----:B------:R-:W-:-:S03]  /*f260*/  IMAD.WIDE R4, R203, 0x2, R16 ;  /* 0x00000002cb047825 */ /* 0x000fc600078e0210 */
        /* <DEDUP_REMOVED lines=10> */
[--C-:B------:R-:W-:Y:S01]  /*f310*/  IMAD.X R15, RZ, RZ, R5.reuse, P5 ;  /* 0x000000ffff0f7224 */ /* 0x100fe200028e0605 */
[C---:B------:R-:W-:Y:S01]  /*f320*/  IADD3 R139, P4, R4.reuse, 0x4040, RZ ;  /* 0x00004040048b7810 */ /* 0x040fe20007f9e0ff */
[----:B------:R-:W-:Y:S01]  /*f330*/  UIMAD.WIDE UR8, UR4, 0x4, UR8 ;  /* 0x00000004040878a5 */ /* 0x000fe2000f8e0208 */
        /* <DEDUP_REMOVED lines=16> */
[----:B------:R-:W-:Y:S02]  /*f440*/  LOP3.LUT R14, R135, 0x380, RZ, 0xc0, !PT ;  /* 0x00000380870e7812 */ /* 0x000fe400078ec0ff */
[----:B------:R-:W-:Y:S02]  /*f450*/  LOP3.LUT R24, R137, 0x380, RZ, 0xc0, !PT ;  /* 0x0000038089187812 */ /* 0x000fe400078ec0ff */
[----:B------:R-:W-:Y:S02]  /*f460*/  LOP3.LUT R26, R139, 0x380, RZ, 0xc0, !PT ;  /* 0x000003808b1a7812 */ /* 0x000fe400078ec0ff */
[----:B------:R-:W-:Y:S02]  /*f470*/  SHF.R.U64 R8, R8, 0x3, RZ ;  /* 0x0000000308087819 */ /* 0x000fe400000012ff */
[----:B------:R-:W-:-:S02]  /*f480*/  SHF.R.U64 R10, R10, 0x3, RZ ;  /* 0x000000030a0a7819 */ /* 0x000fc400000012ff */
[----:B------:R-:W-:Y:S02]  /*f490*/  LOP3.LUT R28, R141, 0x380, RZ, 0xc0, !PT ;  /* 0x000003808d1c7812 */ /* 0x000fe400078ec0ff */
[----:B------:R-:W-:Y:S02]  /*f4a0*/  LOP3.LUT R30, R143, 0x380, RZ, 0xc0, !PT ;  /* 0x000003808f1e7812 */ /* 0x000fe400078ec0ff */
[----:B------:R-:W-:Y:S02]  /*f4b0*/  MOV R132, R4 ;  /* 0x0000000400847202 */ /* 0x000fe40000000f00 */
[----:B------:R-:W-:Y:S02]  /*f4c0*/  F2FP.BF16.F32.PACK_AB R4, R20, R7 ;  /* 0x000000071404723e */ /* 0x000fe400000010ff */
[----:B------:R-:W-:Y:S02]  /*f4d0*/  SHF.R.U64 R12, R12, 0x3, RZ ;  /* 0x000000030c0c7819 */ /* 0x000fe400000012ff */
[----:B------:R-:W-:-:S02]  /*f4e0*/  SHF.R.U64 R14, R14, 0x3, RZ ;  /* 0x000000030e0e7819 */ /* 0x000fc400000012ff */
[----:B------:R-:W-:Y:S02]  /*f4f0*/  F2FP.BF16.F32.PACK_AB R5, R130, R131 ;  /* 0x000000838205723e */ /* 0x000fe400000010ff */
[----:B------:R-:W-:Y:S02]  /*f500*/  LOP3.LUT R20, R145, 0x380, RZ, 0xc0, !PT ;  /* 0x0000038091147812 */ /* 0x000fe400078ec0ff */
[----:B------:R-:W-:Y:S01]  /*f510*/  F2FP.BF16.F32.PACK_AB R7, R129, R32 ;  /* 0x000000208107723e */ /* 0x000fe200000010ff */
[----:B------:R-:W-:Y:S01]  /*f520*/  BAR.SYNC.DEFER_BLOCKING 0x1, 0x100 ;  /* 0x0044000000007b1d */ /* 0x000fe20000010000 */
[----:B------:R-:W-:Y:S02]  /*f530*/  SHF.R.U64 R24, R24, 0x3, RZ ;  /* 0x0000000318187819 */ /* 0x000fe400000012ff */
[----:B------:R-:W-:Y:S02]  /*f540*/  SHF.R.U64 R26, R26, 0x3, RZ ;  /* 0x000000031a1a7819 */ /* 0x000fe400000012ff */
[----:B------:R-:W-:-:S02]  /*f550*/  LOP3.LUT R74, R149, 0x380, RZ, 0xc0, !PT ;  /* 0x00000380954a7812 */ /* 0x000fc400078ec0ff */
[----:B------:R-:W-:Y:S02]  /*f560*/  LOP3.LUT R8, R8, R75, RZ, 0x3c, !PT ;  /* 0x0000004b08087212 */ /* 0x000fe400078e3cff */
[----:B------:R-:W-:Y:S02]  /*f570*/  LOP3.LUT R10, R10, R95, RZ, 0x3c, !PT ;  /* 0x0000005f0a0a7212 */ /* 0x000fe400078e3cff */
[----:B------:R-:W-:Y:S02]  /*f580*/  SHF.R.U64 R28, R28, 0x3, RZ ;  /* 0x000000031c1c7819 */ /* 0x000fe400000012ff */
[----:B------:R-:W-:Y:S02]  /*f590*/  SHF.R.U64 R30, R30, 0x3, RZ ;  /* 0x000000031e1e7819 */ /* 0x000fe400000012ff */
[----:B------:R-:W-:Y:S02]  /*f5a0*/  LOP3.LUT R12, R12, R133, RZ, 0x3c, !PT ;  /* 0x000000850c0c7212 */ /* 0x000fe400078e3cff */
[----:B------:R-:W-:-:S02]  /*f5b0*/  LOP3.LUT R14, R14, R135, RZ, 0x3c, !PT ;  /* 0x000000870e0e7212 */ /* 0x000fc400078e3cff */
[----:B------:R-:W-:Y:S02]  /*f5c0*/  LOP3.LUT R34, R147, 0x380, RZ, 0xc0, !PT ;  /* 0x0000038093227812 */ /* 0x000fe400078ec0ff */
[----:B------:R-:W-:Y:S02]  /*f5d0*/  SHF.R.U64 R20, R20, 0x3, RZ ;  /* 0x0000000314147819 */ /* 0x000fe400000012ff */
[----:B------:R-:W-:Y:S01]  /*f5e0*/  LOP3.LUT R24, R24, R137, RZ, 0x3c, !PT ;  /* 0x0000008918187212 */ /* 0x000fe200078e3cff */
[----:B------:R0:W-:Y:S01]  /*f5f0*/  STSM.16.M88.4 [R132], R4 ;  /* 0x0000000484007844 */ /* 0x0001e20000000200 */
[----:B------:R-:W-:Y:S02]  /*f600*/  LOP3.LUT R26, R26, R139, RZ, 0x3c, !PT ;  /* 0x0000008b1a1a7212 */ /* 0x000fe400078e3cff */
[----:B------:R-:W-:Y:S02]  /*f610*/  SHF.R.U64 R74, R74, 0x3, RZ ;  /* 0x000000034a4a7819 */ /* 0x000fe400000012ff */
[----:B------:R-:W-:-:S02]  /*f620*/  LOP3.LUT R28, R28, R141, RZ, 0x3c, !PT ;  /* 0x0000008d1c1c7212 */ /* 0x000fc400078e3cff */
[----:B------:R-:W-:Y:S02]  /*f630*/  LOP3.LUT R30, R30, R143, RZ, 0x3c, !PT ;  /* 0x0000008f1e1e7212 */ /* 0x000fe400078e3cff */
[----:B------:R-:W-:Y:S02]  /*f640*/  MOV R131, R8 ;  /* 0x0000000800837202 */ /* 0x000fe40000000f00 */
[----:B------:R-:W-:Y:S02]  /*f650*/  MOV R130, R10 ;  /* 0x0000000a00827202 */ /* 0x000fe40000000f00 */
[----:B------:R-:W-:Y:S02]  /*f660*/  F2FP.BF16.F32.PACK_AB R8, R41, R40 ;  /* 0x000000282908723e */ /* 0x000fe400000010ff */
[----:B------:R-:W-:Y:S02]  /*f670*/  F2FP.BF16.F32.PACK_AB R9, R126, R123 ;  /* 0x0000007b7e09723e */ /* 0x000fe400000010ff */
[----:B0-----:R-:W-:-:S02]  /*f680*/  F2FP.BF16.F32.PACK_AB R4, R120, R3 ;  /* 0x000000037804723e */ /* 0x001fc400000010ff */
[----:B------:R-:W-:Y:S02]  /*f690*/  F2FP.BF16.F32.PACK_AB R5, R128, R125 ;  /* 0x0000007d8005723e */ /* 0x000fe400000010ff */
[----:B------:R-:W-:Y:S02]  /*f6a0*/  F2FP.BF16.F32.PACK_AB R6, R37, R36 ;  /* 0x000000242506723e */ /* 0x000fe400000010ff */
[----:B------:R-:W-:Y:S02]  /*f6b0*/  F2FP.BF16.F32.PACK_AB R7, R127, R124 ;  /* 0x0000007c7f07723e */ /* 0x000fe400000010ff */
[----:B------:R-:W-:Y:S02]  /*f6c0*/  F2FP.BF16.F32.PACK_AB R10, R45, R44 ;  /* 0x0000002c2d0a723e */ /* 0x000fe400000010ff */
[----:B------:R-:W-:Y:S01]  /*f6d0*/  F2FP.BF16.F32.PACK_AB R11, R47, R122 ;  /* 0x0000007a2f0b723e */ /* 0x000fe200000010ff */
[----:B------:R0:W-:Y:S01]  /*f6e0*/  STSM.16.M88.4 [R131], R4 ;  /* 0x0000000483007844 */ /* 0x0001e20000000200 */
[----:B------:R-:W-:-:S02]  /*f6f0*/  SHF.R.U64 R34, R34, 0x3, RZ ;  /* 0x0000000322227819 */ /* 0x000fc400000012ff */
[----:B------:R-:W-:Y:S01]  /*f700*/  LOP3.LUT R32, R20, R145, RZ, 0x3c, !PT ;  /* 0x0000009114207212 */ /* 0x000fe200078e3cff */
[----:B------:R1:W-:Y:S01]  /*f710*/  STSM.16.M88.4 [R130], R8 ;  /* 0x0000000882007844 */ /* 0x0003e20000000200 */
[----:B------:R-:W-:Y:S02]  /*f720*/  MOV R129, R12 ;  /* 0x0000000c00817202 */ /* 0x000fe40000000f00 */
[----:B------:R-:W-:Y:S02]  /*f730*/  MOV R121, R14 ;  /* 0x0000000e00797202 */ /* 0x000fe40000000f00 */
[----:B------:R-:W-:Y:S02]  /*f740*/  LOP3.LUT R20, R74, R149, RZ, 0x3c, !PT ;  /* 0x000000954a147212 */ /* 0x000fe400078e3cff */
[----:B------:R-:W-:Y:S02]  /*f750*/  MOV R95, R24 ;  /* 0x00000018005f7202 */ /* 0x000fe40000000f00 */
[----:B------:R-:W-:-:S02]  /*f760*/  MOV R94, R26 ;  /* 0x0000001a005e7202 */ /* 0x000fc40000000f00 */
[----:B------:R-:W-:Y:S02]  /*f770*/  F2FP.BF16.F32.PACK_AB R12, R49, R48 ;  /* 0x00000030310c723e */ /* 0x000fe400000010ff */
[----:B------:R-:W-:Y:S02]  /*f780*/  F2FP.BF16.F32.PACK_AB R13, R51, R50 ;  /* 0x00000032330d723e */ /* 0x000fe400000010ff */
[----:B------:R-:W-:Y:S02]  /*f790*/  F2FP.BF16.F32.PACK_AB R14, R53, R52 ;  /* 0x00000034350e723e */ /* 0x000fe400000010ff */
[----:B------:R-:W-:Y:S02]  /*f7a0*/  F2FP.BF16.F32.PACK_AB R15, R55, R54 ;  /* 0x00000036370f723e */ /* 0x000fe400000010ff */
[----:B------:R-:W-:Y:S02]  /*f7b0*/  MOV R75, R28 ;  /* 0x0000001c004b7202 */ /* 0x000fe40000000f00 */
[----:B------:R-:W-:Y:S01]  /*f7c0*/  MOV R74, R30 ;  /* 0x0000001e004a7202 */ /* 0x000fe20000000f00 */
[----:B------:R-:W-:Y:S01]  /*f7d0*/  STSM.16.M88.4 [R129], R12 ;  /* 0x0000000c81007844 */ /* 0x000fe20000000200 */
[----:B------:R-:W-:-:S02]  /*f7e0*/  F2FP.BF16.F32.PACK_AB R24, R57, R56 ;  /* 0x000000383918723e */ /* 0x000fc400000010ff */
[----:B------:R-:W-:Y:S02]  /*f7f0*/  F2FP.BF16.F32.PACK_AB R25, R59, R58 ;  /* 0x0000003a3b19723e */ /* 0x000fe400000010ff */
[----:B------:R-:W-:Y:S02]  /*f800*/  F2FP.BF16.F32.PACK_AB R26, R61, R60 ;  /* 0x0000003c3d1a723e */ /* 0x000fe400000010ff */
[----:B------:R-:W-:Y:S02]  /*f810*/  F2FP.BF16.F32.PACK_AB R27, R63, R62 ;  /* 0x0000003e3f1b723e */ /* 0x000fe400000010ff */
[----:B------:R-:W-:Y:S02]  /*f820*/  F2FP.BF16.F32.PACK_AB R28, R65, R64 ;  /* 0x00000040411c723e */ /* 0x000fe400000010ff */
[----:B------:R-:W-:Y:S01]  /*f830*/  F2FP.BF16.F32.PACK_AB R29, R67, R66 ;  /* 0x00000042431d723e */ /* 0x000fe200000010ff */
[----:B------:R-:W-:Y:S01]  /*f840*/  STSM.16.M88.4 [R121], R24 ;  /* 0x0000001879007844 */ /* 0x000fe20000000200 */
[----:B------:R-:W-:-:S02]  /*f850*/  F2FP.BF16.F32.PACK_AB R30, R69, R68 ;  /* 0x00000044451e723e */ /* 0x000fc400000010ff */
[----:B------:R-:W-:Y:S02]  /*f860*/  F2FP.BF16.F32.PACK_AB R31, R71, R70 ;  /* 0x00000046471f723e */ /* 0x000fe400000010ff */
[----:B------:R-:W-:Y:S02]  /*f870*/  LOP3.LUT R34, R34, R147, RZ, 0x3c, !PT ;  /* 0x0000009322227212 */ /* 0x000fe400078e3cff */
[----:B0-----:R-:W-:Y:S01]  /*f880*/  F2FP.BF16.F32.PACK_AB R4, R73, R72 ;  /* 0x000000484904723e */ /* 0x001fe200000010ff */
[----:B------:R-:W-:Y:S01]  /*f890*/  STSM.16.M88.4 [R95], R28 ;  /* 0x0000001c5f007844 */ /* 0x000fe20000000200 */
[----:B------:R-:W-:Y:S02]  /*f8a0*/  F2FP.BF16.F32.PACK_AB R5, R46, R39 ;  /* 0x000000272e05723e */ /* 0x000fe400000010ff */
[----:B------:R-:W-:Y:S02]  /*f8b0*/  F2FP.BF16.F32.PACK_AB R6, R77, R76 ;  /* 0x0000004c4d06723e */ /* 0x000fe400000010ff */
[----:B------:R-:W-:-:S02]  /*f8c0*/  F2FP.BF16.F32.PACK_AB R7, R79, R78 ;  /* 0x0000004e4f07723e */ /* 0x000fc400000010ff */
[----:B-1----:R-:W-:Y:S02]  /*f8d0*/  F2FP.BF16.F32.PACK_AB R8, R81, R80 ;  /* 0x000000505108723e */ /* 0x002fe400000010ff */
[----:B------:R-:W-:Y:S01]  /*f8e0*/  F2FP.BF16.F32.PACK_AB R9, R83, R82 ;  /* 0x000000525309723e */ /* 0x000fe200000010ff */
[----:B------:R0:W-:Y:S01]  /*f8f0*/  STSM.16.M88.4 [R94], R4 ;  /* 0x000000045e007844 */ /* 0x0001e20000000200 */
[----:B------:R-:W-:Y:S02]  /*f900*/  F2FP.BF16.F32.PACK_AB R10, R85, R84 ;  /* 0x00000054550a723e */ /* 0x000fe400000010ff */
[----:B------:R-:W-:Y:S02]  /*f910*/  F2FP.BF16.F32.PACK_AB R11, R87, R86 ;  /* 0x00000056570b723e */ /* 0x000fe400000010ff */
[----:B------:R-:W-:Y:S02]  /*f920*/  MOV R32, R32 ;  /* 0x0000002000207202 */ /* 0x000fe40000000f00 */
[----:B------:R-:W-:Y:S01]  /*f930*/  MOV R34, R34 ;  /* 0x0000002200227202 */ /* 0x000fe20000000f00 */
[----:B------:R1:W-:Y:S01]  /*f940*/  STSM.16.M88.4 [R75], R8 ;  /* 0x000000084b007844 */ /* 0x0003e20000000200 */
[----:B------:R-:W-:-:S02]  /*f950*/  MOV R20, R20 ;  /* 0x0000001400147202 */ /* 0x000fc40000000f00 */
[----:B------:R-:W-:Y:S01]  /*f960*/  PLOP3.LUT P0, PT, PT, PT, UP0, 0x80, 0x0 ;  /* 0x000000000000781c */ /* 0x000fe20003f0f008 */
[----:B------:R1:W-:Y:S04]  /*f970*/  STSM.16.M88.4 [R74], R88 ;  /* 0x000000584a007844 */ /* 0x0003e80000000200 */
[----:B------:R1:W-:Y:S01]  /*f980*/  STSM.16.M88.4 [R32], R96 ;  /* 0x0000006020007844 */ /* 0x0003e20000000200 */
[----:B0-----:R-:W-:Y:S02]  /*f990*/  IMAD.U32 R4, RZ, RZ, UR8 ;  /* 0x00000008ff047e24 */ /* 0x001fe4000f8e00ff */
[----:B------:R-:W-:Y:S01]  /*f9a0*/  IMAD.U32 R5, RZ, RZ, UR9 ;  /* 0x00000009ff057e24 */ /* 0x000fe2000f8e00ff */
[----:B------:R1:W-:Y:S01]  /*f9b0*/  STSM.16.M88.4 [R34], R104 ;  /* 0x0000006822007844 */ /* 0x0003e20000000200 */
[----:B------:R-:W-:-:S03]  /*f9c0*/  ULDC.64 UR8, c[0x0][0xbe0] ;  /* 0x0002f80000087ab9 */ /* 0x000fc60000000a00 */
[----:B------:R1:W-:Y:S01]  /*f9d0*/  STSM.16.M88.4 [R20], R112 ;  /* 0x0000007014007844 */ /* 0x0003e20000000200 */
[----:B------:R-:W-:Y:S06]  /*f9e0*/  BAR.SYNC.DEFER_BLOCKING 0x1, 0x100 ;  /* 0x0044000000007b1d */ /* 0x000fec0000010000 */
[----:B------:R-:W2:Y:S01]  /*f9f0*/  @P0 LDG.E R3, desc[UR10][R4.64] ;  /* 0x0000000a04030981 */ /* 0x000ea2000c1e1900 */
[----:B------:R-:W-:Y:S01]  /*fa00*/  UISETP.NE.U32.AND UP1, UPT, UR8, URZ, UPT ;  /* 0x0000003f0800728c */ /* 0x000fe2000bf25070 */
[----:B------:R-:W0:Y:S01]  /*fa10*/  LDC R37, c[0x0][0xa88] ;  /* 0x0002a200ff257b82 */ /* 0x000e220000000800 */
[----:B------:R-:W-:-:S02]  /*fa20*/  IMAD R7, R22, 0x40, R19 ;  /* 0x0000004016077824 */ /* 0x000fc400078e0213 */
[----:B------:R-:W-:Y:S02]  /*fa30*/  UISETP.NE.AND.EX UP1, UPT, UR9, URZ, UPT, UP1 ;  /* 0x0000003f0900728c */ /* 0x000fe4000bf25310 */
[----:B------:R-:W-:-:S04]  /*fa40*/  IMAD.WIDE R16, R7, 0x2, R16 ;  /* 0x0000000207107825 */ /* 0x000fc800078e0210 */
[----:B------:R-:W-:Y:S02]  /*fa50*/  PLOP3.LUT P1, PT, PT, PT, UP1, 0x80, 0x0 ;  /* 0x000000000000781c */ /* 0x000fe40003f2f018 */
[----:B------:R-:W-:-:S03]  /*fa60*/  IADD3 R33, P5, R16, 0x1000, RZ ;  /* 0x0000100010217810 */ /* 0x000fc60007fbe0ff */
[----:B------:R-:W-:Y:S02]  /*fa70*/  @UP1 ULDC.64 UR8, c[0x0][0xbe0] ;  /* 0x0002f80000081ab9 */ /* 0x000fe40000000a00 */
[----:B------:R-:W-:-:S03]  /*fa80*/  @UP1 UIMAD.WIDE UR8, UR4, 0x4, UR8 ;  /* 0x00000004040818a5 */ /* 0x000fc6000f8e0208 */
[----:B------:R-:W-:-:S03]  /*fa90*/  UMOV UR4, URZ ;  /* 0x0000003f00047c82 */ /* 0x000fc60008000000 */
[----:B------:R-:W-:Y:S02]  /*faa0*/  IMAD.U32 R6, RZ, RZ, UR8 ;  /* 0x00000008ff067e24 */ /* 0x000fe4000f8e00ff */
[----:B------:R-:W-:-:S05]  /*fab0*/  IMAD.U32 R7, RZ, RZ, UR9 ;  /* 0x00000009ff077e24 */ /* 0x000fca000f8e00ff */
[----:B0-----:R1:W5:Y:S01]  /*fac0*/  @P1 LDG.E R37, desc[UR10][R6.64] ;  /* 0x0000000a06251981 */ /* 0x001362000c1e1900 */
[----:B--2---:R-:W-:Y:S01]  /*fad0*/  @P0 R2UR UR4, R3 ;  /* 0x00000000030402ca */ /* 0x004fe200000e0000 */
[----:B-1----:R-:W-:-:S14]  /*fae0*/  @P1 BRA `(.L_x_1135) ;  /* 0x0000000000141947 */ /* 0x002fdc0003800000 */
[----:B------:R-:W-:Y:S05]  /*faf0*/  @!P0 BRA `(.L_x_1135) ;  /* 0x0000000000108947 */ /* 0x000fea0003800000 */
[----:B------:R-:W-:Y:S02]  /*fb00*/  ULDC.64 UR8, c[0x0][0x208] ;  /* 0x0000820000087ab9 */ /* 0x000fe40000000a00 */
[----:B------:R-:W2:Y:S04]  /*fb10*/  LDG.E R6, desc[UR8][R4.64] ;  /* 0x0000000804067981 */ /* 0x000ea8000c1e1900 */
[----:B-----5:R-:W2:Y:S02]  /*fb20*/  LDG.E R37, desc[UR8][R4.64+0x4] ;  /* 0x0000040804257981 */ /* 0x020ea4000c1e1900 */
[----:B--2---:R-:W-:-:S07]  /*fb30*/  IMAD.IADD R37, R37, 0x1, -R6 ;  /* 0x0000000125257824 */ /* 0x004fce00078e0a06 */
.L_x_1135:
[----:B------:R-:W-:Y:S01]  /*fb40*/  R2UR UR17, R197 ;  /* 0x00000000c51172ca */ /* 0x000fe200000e0000 */
[----:B------:R-:W-:Y:S01]  /*fb50*/  ULDC.64 UR12, c[0x0][0xb70] ;  /* 0x0002dc00000c7ab9 */ /* 0x000fe20000000a00 */
[----:B------:R-:W-:Y:S01]  /*fb60*/  R2UR UR15, R198 ;  /* 0x00000000c60f72ca */ /* 0x000fe200000e0000 */
[----:B------:R-:W-:Y:S01]  /*fb70*/  USHF.R.S32.HI UR11, URZ, 0x1f, UR4 ;  /* 0x0000001f3f0b7899 */ /* 0x000fe20008011404 */
[----:B------:R-:W-:Y:S01]  /*fb80*/  IADD3 R5, P3, R16, 0x3000, RZ ;  /* 0x0000300010057810 */ /* 0x000fe20007f7e0ff */
[----:B------:R-:W-:Y:S01]  /*fb90*/  UMOV UR10, UR4 ;  /* 0x00000004000a7c82 */ /* 0x000fe20008000000 */
[----:B------:R-:W-:Y:S01]  /*fba0*/  IMAD R10, R196, 0x80, R201 ;  /* 0x00000080c40a7824 */ /* 0x000fe200078e02c9 */
[----:B------:R-:W-:Y:S01]  /*fbb0*/  IADD3 R57, P0, R16, 0x4000, RZ ;  /* 0x0000400010397810 */ /* 0x000fe20007f1e0ff */
[----:B------:R-:W-:Y:S01]  /*fbc0*/  ULDC.64 UR18, c[0x0][0x208] ;  /* 0x0000820000127ab9 */ /* 0x000fe20000000a00 */
[----:B------:R-:W-:Y:S02]  /*fbd0*/  LOP3.LUT R4, R5, 0x380, RZ, 0xc0, !PT ;  /* 0x0000038005047812 */ /* 0x000fe400078ec0ff */
[----:B------:R-:W-:-:S02]  /*fbe0*/  SHF.R.S32.HI R3, RZ, 0x1f, R10 ;  /* 0x0000001fff037819 */ /* 0x000fc4000001140a */
[----:B------:R-:W-:Y:S01]  /*fbf0*/  USHF.R.S32.HI UR14, URZ, 0x1f, UR17 ;  /* 0x0000001f3f0e7899 */ /* 0x000fe20008011411 */
[----:B------:R-:W-:Y:S01]  /*fc00*/  SHF.R.U64 R4, R4, 0x3, RZ ;  /* 0x0000000304047819 */ /* 0x000fe200000012ff */
[----:B------:R-:W-:Y:S01]  /*fc10*/  UIMAD.WIDE.U32 UR8, UR17, UR12, UR10 ;  /* 0x0000000c110872a5 */ /* 0x000fe2000f8e000a */
[----:B------:R-:W-:Y:S01]  /*fc20*/  IADD3 R9, P4, R16, 0x2000, RZ ;  /* 0x0000200010097810 */ /* 0x000fe20007f9e0ff */
[----:B------:R-:W-:Y:S01]  /*fc30*/  UIMAD UR7, UR14, UR12, URZ ;  /* 0x0000000c0e0772a4 */ /* 0x000fe2000f8e023f */
[----:B------:R-:W-:Y:S02]  /*fc40*/  LOP3.LUT R4, R4, R5, RZ, 0x3c, !PT ;  /* 0x0000000504047212 */ /* 0x000fe400078e3cff */
[C---:B------:R-:W-:Y:S01]  /*fc50*/  IADD3 R45, P1, R16.reuse, 0x5000, RZ ;  /* 0x00005000102d7810 */ /* 0x040fe20007f3e0ff */
[----:B------:R-:W-:Y:S01]  /*fc60*/  UIMAD UR10, UR17, UR13, UR7 ;  /* 0x0000000d110a72a4 */ /* 0x000fe2000f8e0207 */
[----:B------:R-:W-:Y:S01]  /*fc70*/  LOP3.LUT R56, R57, 0x380, RZ, 0xc0, !PT ;  /* 0x0000038039387812 */ /* 0x000fe200078ec0ff */
[----:B------:R-:W-:Y:S01]  /*fc80*/  USHF.R.S32.HI UR7, URZ, 0x1f, UR15 ;  /* 0x0000001f3f077899 */ /* 0x000fe2000801140f */
[----:B------:R-:W-:Y:S01]  /*fc90*/  IADD3 R29, P2, R16, 0x6000, RZ ;  /* 0x00006000101d7810 */ /* 0x000fe20007f5e0ff */
[----:B------:R-:W-:Y:S01]  /*fca0*/  ULDC.64 UR12, c[0x0][0xb78] ;  /* 0x0002de00000c7ab9 */ /* 0x000fe20000000a00 */
[----:B------:R-:W-:Y:S01]  /*fcb0*/  USEL UR15, UR15, URZ, !UP0 ;  /* 0x0000003f0f0f7287 */ /* 0x000fe2000c000000 */
[----:B------:R-:W-:Y:S01]  /*fcc0*/  LOP3.LUT R32, R33, 0x380, RZ, 0xc0, !PT ;  /* 0x0000038021207812 */ /* 0x000fe200078ec0ff */
[----:B------:R-:W-:Y:S01]  /*fcd0*/  USEL UR16, UR7, URZ, !UP0 ;  /* 0x0000003f07107287 */ /* 0x000fe2000c000000 */
[----:B------:R-:W-:Y:S01]  /*fce0*/  LOP3.LUT R8, R9, 0x380, RZ, 0xc0, !PT ;  /* 0x0000038009087812 */ /* 0x000fe200078ec0ff */
[----:B------:R-:W-:Y:S01]  /*fcf0*/  UIADD3 UR9, UR9, UR10, URZ ;  /* 0x0000000a09097290 */ /* 0x000fe2000fffe03f */
[----:B------:R-:W-:Y:S01]  /*fd00*/  LOP3.LUT R44, R45, 0x380, RZ, 0xc0, !PT ;  /* 0x000003802d2c7812 */ /* 0x000fe200078ec0ff */
[----:B------:R-:W-:Y:S01]  /*fd10*/  UIMAD UR7, UR16, UR12, URZ ;  /* 0x0000000c100772a4 */ /* 0x000fe2000f8e023f */
[----:B------:R-:W-:Y:S01]  /*fd20*/  SHF.R.U64 R56, R56, 0x3, RZ ;  /* 0x0000000338387819 */ /* 0x000fe200000012ff */
[----:B------:R-:W-:Y:S01]  /*fd30*/  UIMAD.WIDE.U32 UR8, UR15, UR12, UR8 ;  /* 0x0000000c0f0872a5 */ /* 0x000fe2000f8e0008 */
[----:B------:R-:W-:Y:S01]  /*fd40*/  LOP3.LUT R28, R29, 0x380, RZ, 0xc0, !PT ;  /* 0x000003801d1c7812 */ /* 0x000fe200078ec0ff */
[----:B------:R-:W-:Y:S01]  /*fd50*/  UIMAD UR7, UR15, UR13, UR7 ;  /* 0x0000000d0f0772a4 */ /* 0x000fe2000f8e0207 */
[----:B------:R-:W-:-:S02]  /*fd60*/  SHF.R.U64 R32, R32, 0x3, RZ ;  /* 0x0000000320207819 */ /* 0x000fc400000012ff */
[----:B------:R-:W-:Y:S02]  /*fd70*/  SHF.R.U64 R8, R8, 0x3, RZ ;  /* 0x0000000308087819 */ /* 0x000fe400000012ff */
[----:B------:R-:W-:Y:S01]  /*fd80*/  IADD3 R5, P6, R10, UR8, RZ ;  /* 0x000000080a057c10 */ /* 0x000fe2000ffde0ff */
[----:B------:R-:W-:Y:S01]  /*fd90*/  IMAD.U32 R6, RZ, RZ, UR7 ;  /* 0x00000007ff067e24 */ /* 0x000fe2000f8e00ff */
[----:B------:R-:W-:Y:S02]  /*fda0*/  SHF.R.U64 R44, R44, 0x3, RZ ;  /* 0x000000032c2c7819 */ /* 0x000fe400000012ff */
[----:B------:R-:W-:Y:S01]  /*fdb0*/  LOP3.LUT R56, R56, R57, RZ, 0x3c, !PT ;  /* 0x0000003938387212 */ /* 0x000fe200078e3cff */
[----:B------:R-:W-:Y:S01]  /*fdc0*/  IMAD.X R57, RZ, RZ, R17, P0 ;  /* 0x000000ffff397224 */ /* 0x000fe200000e0611 */
[----:B------:R-:W-:Y:S01]  /*fdd0*/  IADD3.X R6, R3, UR9, R6, P6, !PT ;  /* 0x0000000903067c10 */ /* 0x000fe2000b7fe406 */
[----:B------:R-:W-:Y:S01]  /*fde0*/  ULDC.64 UR8, c[0x0][0xb40] ;  /* 0x0002d00000087ab9 */ /* 0x000fe20000000a00 */
[----:B------:R-:W-:-:S02]  /*fdf0*/  SHF.R.U64 R28, R28, 0x3, RZ ;  /* 0x000000031c1c7819 */ /* 0x000fc400000012ff */
[C---:B------:R-:W-:Y:S02]  /*fe00*/  LEA R20, P6, R5.reuse, UR8, 0x2 ;  /* 0x0000000805147c11 */ /* 0x040fe4000f8c10ff */
[----:B------:R-:W-:Y:S02]  /*fe10*/  LOP3.LUT P0, RZ, R200, 0x3, RZ, 0xc0, !PT ;  /* 0x00000003c8ff7812 */ /* 0x000fe4000780c0ff */
[----:B------:R-:W-:Y:S01]  /*fe20*/  LEA.HI.X R21, R5, UR9, R6, 0x2, P6 ;  /* 0x0000000905157c11 */ /* 0x000fe2000b0f1406 */
[----:B------:R-:W-:Y:S01]  /*fe30*/  VIADD R6, R10, 0x8 ;  /* 0x000000080a067836 */ /* 0x000fe20000000000 */
[----:B------:R-:W-:Y:S01]  /*fe40*/  LOP3.LUT R32, R32, R33, RZ, 0x3c, !PT ;  /* 0x0000002120207212 */ /* 0x000fe200078e3cff */
[--C-:B------:R-:W-:Y:S01]  /*fe50*/  IMAD.X R33, RZ, RZ, R17.reuse, P5 ;  /* 0x000000ffff217224 */ /* 0x100fe200028e0611 */
[----:B------:R-:W-:Y:S01]  /*fe60*/  LOP3.LUT R8, R8, R9, RZ, 0x3c, !PT ;  /* 0x0000000908087212 */ /* 0x000fe200078e3cff */
[--C-:B------:R-:W-:Y:S01]  /*fe70*/  IMAD.X R9, RZ, RZ, R17.reuse, P4 ;  /* 0x000000ffff097224 */ /* 0x100fe200020e0611 */
[----:B------:R-:W-:Y:S01]  /*fe80*/  LOP3.LUT R44, R44, R45, RZ, 0x3c, !PT ;  /* 0x0000002d2c2c7212 */ /* 0x000fe200078e3cff */
[--C-:B------:R-:W-:Y:S01]  /*fe90*/  IMAD.X R5, RZ, RZ, R17.reuse, P3 ;  /* 0x000000ffff057224 */ /* 0x100fe200018e0611 */
[----:B------:R-:W-:Y:S01]  /*fea0*/  LOP3.LUT R28, R28, R29, RZ, 0x3c, !PT ;  /* 0x0000001d1c1c7212 */ /* 0x000fe200078e3cff */
[--C-:B------:R-:W-:Y:S01]  /*feb0*/  IMAD.X R45, RZ, RZ, R17.reuse, P1 ;  /* 0x000000ffff2d7224 */ /* 0x100fe200008e0611 */
[C---:B------:R-:W-:Y:S01]  /*fec0*/  IADD3 R13, P6, R16.reuse, 0x7000, RZ ;  /* 0x00007000100d7810 */ /* 0x040fe20007fde0ff */
[----:B------:R-:W-:Y:S01]  /*fed0*/  IMAD.X R29, RZ, RZ, R17, P2 ;  /* 0x000000ffff1d7224 */ /* 0x000fe200010e0611 */
[C---:B------:R-:W-:Y:S01]  /*fee0*/  IADD3 R61, P5, R16.reuse, 0x8000, RZ ;  /* 0x00008000103d7810 */ /* 0x040fe20007fbe0ff */
[----:B------:R-:W-:Y:S01]  /*fef0*/  ULDC.64 UR8, c[0x0][0xaa0] ;  /* 0x0002a80000087ab9 */ /* 0x000fe20000000a00 */
[----:B------:R-:W-:-:S02]  /*ff00*/  IADD3 R53, P4, R16, 0x9000, RZ ;  /* 0x0000900010357810 */ /* 0x000fc40007f9e0ff */
[----:B------:R-:W-:Y:S02]  /*ff10*/  IADD3 R41, P3, R16, 0xa000, RZ ;  /* 0x0000a00010297810 */ /* 0x000fe40007f7e0ff */
[-C--:B-----5:R-:W-:Y:S02]  /*ff20*/  ISETP.GE.OR P1, PT, R10, R37.reuse, P0 ;  /* 0x000000250a00720c */ /* 0x0a0fe40000726670 */
[----:B------:R-:W-:Y:S02]  /*ff30*/  IADD3 R10, P2, R16, 0xb000, RZ ;  /* 0x0000b000100a7810 */ /* 0x000fe40007f5e0ff */
[----:B------:R-:W-:Y:S02]  /*ff40*/  ISETP.GE.OR P0, PT, R6, R37, P0 ;  /* 0x000000250600720c */ /* 0x000fe40000706670 */
[----:B------:R-:W-:Y:S01]  /*ff50*/  LOP3.LUT R7, R16, 0x380, RZ, 0xc0, !PT ;  /* 0x0000038010077812 */ /* 0x000fe200078ec0ff */
[----:B------:R-:W-:Y:S01]  /*ff60*/  IMAD.X R25, RZ, RZ, R17, P2 ;  /* 0x000000ffff197224 */ /* 0x000fe200010e0611 */
[----:B------:R-:W-:-:S02]  /*ff70*/  LOP3.LUT R12, R13, 0x380, RZ, 0xc0, !PT ;  /* 0x000003800d0c7812 */ /* 0x000fc400078ec0ff */
[----:B------:R-:W-:Y:S02]  /*ff80*/  LOP3.LUT R60, R61, 0x380, RZ, 0xc0, !PT ;  /* 0x000003803d3c7812 */ /* 0x000fe400078ec0ff */
[----:B------:R-:W-:Y:S01]  /*ff90*/  LOP3.LUT R52, R53, 0x380, RZ, 0xc0, !PT ;  /* 0x0000038035347812 */ /* 0x000fe200078ec0ff */
[----:B------:R0:W-:Y:S01]  /*ffa0*/  @!P1 STG.E desc[UR18][R20.64], R2 ;  /* 0x0000000214009986 */ /* 0x0001e2000c101912 */
[----:B------:R-:W-:Y:S02]  /*ffb0*/  LOP3.LUT R40, R41, 0x380, RZ, 0xc0, !PT ;  /* 0x0000038029287812 */ /* 0x000fe400078ec0ff */
[----:B------:R-:W-:Y:S01]  /*ffc0*/  LOP3.LUT R3, R10, 0x380, RZ, 0xc0, !PT ;  /* 0x000003800a037812 */ /* 0x000fe200078ec0ff */
[----:B------:R1:W-:Y:S01]  /*ffd0*/  @!P0 STG.E desc[UR18][R20.64+0x20], R0 ;  /* 0x0000200014008986 */ /* 0x0003e2000c101912 */
[----:B------:R-:W-:Y:S02]  /*ffe0*/  SHF.R.U64 R7, R7, 0x3, RZ ;  /* 0x0000000307077819 */ /* 0x000fe400000012ff */
[----:B------:R-:W-:Y:S01]  /*fff0*/  SHF.R.U64 R12, R12, 0x3, RZ ;  /* 0x000000030c0c7819 */ /* 0x000fe200000012ff */
[----:B------:R-:W-:Y:S01]  /*10000*/  UIMAD UR7, UR11, UR8, URZ ;  /* 0x000000080b0772a4 */ /* 0x000fe2000f8e023f */
[----:B------:R-:W-:Y:S01]  /*10010*/  SHF.R.U64 R60, R60, 0x3, RZ ;  /* 0x000000033c3c7819 */ /* 0x000fe200000012ff */
[----:B------:R-:W5:Y:S01]  /*10020*/  LD.E.128 R32, desc[UR18][R32.64] ;  /* 0x0000001220207980 */ /* 0x000f62000c101d00 */
[----:B------:R-:W-:-:S02]  /*10030*/  SHF.R.U64 R52, R52, 0x3, RZ ;  /* 0x0000000334347819 */ /* 0x000fc400000012ff */
[----:B------:R-:W-:Y:S01]  /*10040*/  SHF.R.U64 R40, R40, 0x3, RZ ;  /* 0x0000000328287819 */ /* 0x000fe200000012ff */
[----:B0-----:R-:W-:Y:S01]  /*10050*/  IMAD.MOV.U32 R2, RZ, RZ, R19 ;  /* 0x000000ffff027224 */ /* 0x001fe200078e0013 */
[----:B------:R-:W-:Y:S01]  /*10060*/  SHF.R.U64 R3, R3, 0x3, RZ ;  /* 0x0000000303037819 */ /* 0x000fe200000012ff */
[----:B------:R-:W5:Y:S01]  /*10070*/  LD.E.128 R56, desc[UR18][R56.64] ;  /* 0x0000001238387980 */ /* 0x000f62000c101d00 */
[----:B------:R-:W-:Y:S02]  /*10080*/  LOP3.LUT R16, R7, R16, RZ, 0x3c, !PT ;  /* 0x0000001007107212 */ /* 0x000fe400078e3cff */
        /* <DEDUP_REMOVED lines=8> */
[----:B------:R-:W-:Y:S01]  /*10110*/  LOP3.LUT R24, R3, R10, RZ, 0x3c, !PT ;  /* 0x0000000a03187212 */ /* 0x000fe200078e3cff */
[----:B------:R0:W5:Y:S01]  /*10120*/  LD.E.128 R48, desc[UR18][R16.64] ;  /* 0x0000001210307980 */ /* 0x000162000c101d00 */
[----:B------:R-:W-:Y:S01]  /*10130*/  SHF.R.S32.HI R3, RZ, 0x1f, R19 ;  /* 0x0000001fff037819 */ /* 0x000fe20000011413 */
[----:B------:R-:W-:-:S02]  /*10140*/  UIMAD UR7, UR4, UR9, UR7 ;  /* 0x00000009040772a4 */ /* 0x000fc4000f8e0207 */
[----:B------:R-:W5:Y:S04]  /*10150*/  LD.E.128 R8, desc[UR18][R8.64] ;  /* 0x0000001208087980 */ /* 0x000f68000c101d00 */
[----:B------:R-:W5:Y:S01]  /*10160*/  LD.E.128 R4, desc[UR18][R4.64] ;  /* 0x0000001204047980 */ /* 0x000f62000c101d00 */
[----:B0-----:R-:W-:Y:S01]  /*10170*/  IMAD.U32 R17, RZ, RZ, UR8 ;  /* 0x00000008ff117e24 */ /* 0x001fe2000f8e00ff */
[----:B------:R-:W-:Y:S02]  /*10180*/  ULDC.64 UR8, c[0x0][0xae0] ;  /* 0x0002b80000087ab9 */ /* 0x000fe40000000a00 */
[----:B------:R-:W5:Y:S01]  /*10190*/  LD.E.128 R44, desc[UR18][R44.64] ;  /* 0x000000122c2c7980 */ /* 0x000f62000c101d00 */
[----:B------:R-:W-:-:S03]  /*101a0*/  IMAD.WIDE.U32 R2, R17, UR4, R2 ;  /* 0x0000000411027c25 */ /* 0x000fc6000f8e0002 */
[----:B------:R-:W5:Y:S04]  /*101b0*/  LD.E.128 R28, desc[UR18][R28.64] ;  /* 0x000000121c1c7980 */ /* 0x000f68000c101d00 */
[----:B------:R-:W5:Y:S04]  /*101c0*/  LD.E.128 R12, desc[UR18][R12.64] ;  /* 0x000000120c0c7980 */ /* 0x000f68000c101d00 */
[----:B------:R-:W5:Y:S04]  /*101d0*/  LD.E.128 R60, desc[UR18][R60.64] ;  /* 0x000000123c3c7980 */ /* 0x000f68000c101d00 */
[----:B------:R-:W5:Y:S04]  /*101e0*/  LD.E.128 R52, desc[UR18][R52.64] ;  /* 0x0000001234347980 */ /* 0x000f68000c101d00 */
[----:B------:R-:W5:Y:S04]  /*101f0*/  LD.E.128 R40, desc[UR18][R40.64] ;  /* 0x0000001228287980 */ /* 0x000f68000c101d00 */
[----:B------:R-:W5:Y:S01]  /*10200*/  LD.E.128 R24, desc[UR18][R24.64] ;  /* 0x0000001218187980 */ /* 0x000f62000c101d00 */
[----:B------:R-:W-:Y:S01]  /*10210*/  UIMAD UR4, UR14, UR8, URZ ;  /* 0x000000080e0472a4 */ /* 0x000fe2000f8e023f */
[----:B------:R-:W-:Y:S01]  /*10220*/  @!PT LDS RZ, [RZ] ;  /* 0x00000000fffff984 */ /* 0x000fe20000000800 */
[----:B------:R-:W-:Y:S01]  /*10230*/  @!PT LDS RZ, [RZ] ;  /* 0x00000000fffff984 */ /* 0x000fe20000000800 */
[----:B------:R-:W-:Y:S01]  /*10240*/  @!PT LDS RZ, [RZ] ;  /* 0x00000000fffff984 */ /* 0x000fe20000000800 */
[----:B------:R-:W-:Y:S01]  /*10250*/  @!PT LDS RZ, [RZ] ;  /* 0x00000000fffff984 */ /* 0x000fe20000000800 */
[----:B------:R0:W-:Y:S06]  /*10260*/  MEMBAR.ALL.CTA ;  /* 0x0000000000007992 */ /* 0x0001ec0000008000 */
[----:B0-----:R-:W0:Y:S01]  /*10270*/  FENCE.VIEW.ASYNC.S ;  /* 0x00000000000073c6 */ /* 0x001e220000000000 */
[----:B------:R-:W-:-:S02]  /*10280*/  VIADD R3, R3, UR7 ;  /* 0x0000000703037c36 */ /* 0x000fc40008000000 */
[----:B------:R-:W-:Y:S01]  /*10290*/  IMAD.U32 R17, RZ, RZ, UR8 ;  /* 0x00000008ff117e24 */ /* 0x000fe2000f8e00ff */
[----:B------:R-:W-:Y:S01]  /*102a0*/  UIMAD UR4, UR17, UR9, UR4 ;  /* 0x00000009110472a4 */ /* 0x000fe2000f8e0204 */
[----:B------:R-:W-:Y:S02]  /*102b0*/  IMAD R37, R196, -0x80, R37 ;  /* 0xffffff80c4257824 */ /* 0x000fe400078e0225 */
[----:B------:R-:W-:Y:S01]  /*102c0*/  IMAD.WIDE.U32 R2, R17, UR17, R2 ;  /* 0x0000001111027c25 */ /* 0x000fe2000f8e0002 */
[----:B------:R-:W-:Y:S02]  /*102d0*/  ULDC.64 UR8, c[0x0][0xae8] ;  /* 0x0002ba0000087ab9 */ /* 0x000fe40000000a00 */
[----:B------:R-:W-:Y:S01]  /*102e0*/  ISETP.GE.AND P3, PT, R22, R37, PT ;  /* 0x000000251600720c */ /* 0x000fe20003f66270 */
[----:B------:R-:W-:Y:S01]  /*102f0*/  VIADD R3, R3, UR4 ;  /* 0x0000000403037c36 */ /* 0x000fe20008000000 */
[----:B------:R-:W-:Y:S01]  /*10300*/  UIMAD UR4, UR16, UR8, URZ ;  /* 0x00000008100472a4 */ /* 0x000fe2000f8e023f */
[----:B------:R-:W-:-:S02]  /*10310*/  VIADD R38, R38, 0x30820 ;  /* 0x0003082026267836 */ /* 0x000fc40000000000 */
[C---:B-1----:R-:W-:Y:S02]  /*10320*/  VIADD R0, R22.reuse, 0x20 ;  /* 0x0000002016007836 */ /* 0x042fe40000000000 */
[----:B------:R-:W-:Y:S01]  /*10330*/  IMAD.U32 R21, RZ, RZ, UR8 ;  /* 0x00000008ff157e24 */ /* 0x000fe2000f8e00ff */
[----:B------:R-:W-:Y:S01]  /*10340*/  UIMAD UR4, UR15, UR9, UR4 ;  /* 0x000000090f0472a4 */ /* 0x000fe2000f8e0204 */
[----:B------:R-:W-:Y:S01]  /*10350*/  PRMT R38, RZ, 0x654, R38 ;  /* 0x00000654ff267816 */ /* 0x000fe20000000026 */
[----:B------:R-:W-:Y:S01]  /*10360*/  VIADD R16, R22, 0x60 ;  /* 0x0000006016107836 */ /* 0x000fe20000000000 */
[-C--:B------:R-:W-:Y:S01]  /*10370*/  ISETP.GE.AND P0, PT, R0, R37.reuse, PT ;  /* 0x000000250000720c */ /* 0x080fe20003f06270 */
[----:B------:R-:W-:Y:S01]  /*10380*/  IMAD.WIDE.U32 R20, R21, UR15, R2 ;  /* 0x0000000f15147c25 */ /* 0x000fe2000f8e0002 */
[--C-:B------:R-:W-:Y:S01]  /*10390*/  SHF.R.S32.HI R23, RZ, 0x1f, R22.reuse ;  /* 0x0000001fff177819 */ /* 0x100fe20000011416 */
[----:B0-----:R0:W-:Y:S02]  /*103a0*/  SYNCS.ARRIVE.TRANS64.RED.A1T0 RZ, [R38+URZ], RZ ;  /* 0x000000ff26ff79a7 */ /* 0x0011e4000810043f */
[----:B------:R-:W-:Y:S01]  /*103b0*/  VIADD R0, R22, 0x40 ;  /* 0x0000004016007836 */ /* 0x000fe20000000000 */
[----:B------:R-:W-:Y:S01]  /*103c0*/  BSSY B1, `(.L_x_1136) ;  /* 0x000001a000017945 */ /* 0x000fe20003800000 */
[----:B------:R-:W-:Y:S01]  /*103d0*/  VIADD R39, R21, UR4 ;  /* 0x0000000415277c36 */ /* 0x000fe20008000000 */
[-C--:B------:R-:W-:Y:S01]  /*103e0*/  ISETP.GE.AND P2, PT, R16, R37.reuse, PT ;  /* 0x000000251000720c */ /* 0x080fe20003f46270 */
[----:B------:R-:W-:Y:S01]  /*103f0*/  IMAD.WIDE R16, R196, 0x80, R22 ;  /* 0x00000080c4107825 */ /* 0x000fe200078e0216 */
[----:B------:R-:W-:Y:S01]  /*10400*/  ISETP.GE.AND P1, PT, R0, R37, PT ;  /* 0x000000250000720c */ /* 0x000fe20003f26270 */
[----:B0-----:R-:W-:-:S12]  /*10410*/  @P3 BRA `(.L_x_1137) ;  /* 0x0000000000503947 */ /* 0x001fd80003800000 */
        /* <DEDUP_REMOVED lines=9> */
[----:B------:R-:W-:Y:S01]  /*104b0*/  IMAD.MOV.U32 R3, RZ, RZ, R39 ;  /* 0x000000ffff037224 */ /* 0x000fe200078e0027 */
[----:B------:R-:W-:Y:S01]  /*104c0*/  ULDC.64 UR10, c[0x0][0x208] ;  /* 0x00008200000a7ab9 */ /* 0x000fe20000000a00 */
        /* <DEDUP_REMOVED lines=9> */
.L_x_1137:
[----:B------:R-:W-:Y:S05]  /*10560*/  BSYNC B1 ;  /* 0x0000000000017941 */ /* 0x000fea0003800000 */
.L_x_1136:
[----:B------:R-:W-:Y:S04]  /*10570*/  BSSY B1, `(.L_x_1138) ;  /* 0x0000018000017945 */ /* 0x000fe80003800000 */
[----:B------:R-:W-:Y:S05]  /*10580*/  @P0 BRA `(.L_x_1139) ;  /* 0x0000000000580947 */ /* 0x000fea0003800000 */
[----:B0-----:R-:W-:Y:S01]  /*10590*/  IADD3 R37, P0, R16, 0x20, RZ ;  /* 0x0000002010257810 */ /* 0x001fe20007f1e0ff */
[C---:B------:R-:W-:Y:S01]  /*105a0*/  VIADD R2, R19.reuse, 0x40 ;  /* 0x0000004013027836 */ /* 0x040fe20000000000 */
[----:B------:R-:W-:Y:S01]  /*105b0*/  ULDC UR4, c[0x0][0xa8c] ;  /* 0x0002a30000047ab9 */ /* 0x000fe20000000800 */
[----:B------:R-:W-:Y:S01]  /*105c0*/  ULDC.64 UR8, c[0x0][0xad8] ;  /* 0x0002b60000087ab9 */ /* 0x000fe20000000a00 */
[----:B------:R-:W-:Y:S01]  /*105d0*/  IMAD.MOV.U32 R3, RZ, RZ, R39 ;  /* 0x000000ffff037224 */ /* 0x000fe200078e0027 */
[C---:B------:R-:W-:Y:S01]  /*105e0*/  ISETP.GE.AND P3, PT, R19.reuse, UR4, PT ;  /* 0x0000000413007c0c */ /* 0x040fe2000bf66270 */
[----:B------:R-:W-:Y:S01]  /*105f0*/  IMAD.X R0, RZ, RZ, R17, P0 ;  /* 0x000000ffff007224 */ /* 0x000fe200000e0611 */
[----:B------:R-:W-:Y:S01]  /*10600*/  ISETP.GE.AND P4, PT, R2, UR4, PT ;  /* 0x0000000402007c0c */ /* 0x000fe2000bf86270 */
[----:B------:R-:W-:Y:S01]  /*10610*/  IMAD.MOV.U32 R2, RZ, RZ, R20 ;  /* 0x000000ffff027224 */ /* 0x000fe200078e0014 */
[----:B------:R-:W-:Y:S01]  /*10620*/  ULDC.64 UR10, c[0x0][0x208] ;  /* 0x00008200000a7ab9 */ /* 0x000fe20000000a00 */
        /* <DEDUP_REMOVED lines=12> */
.L_x_1139:
[----:B------:R-:W-:Y:S05]  /*106f0*/  BSYNC B1 ;  /* 0x0000000000017941 */ /* 0x000fea0003800000 */
.L_x_1138:
[----:B------:R-:W-:Y:S04]  /*10700*/  BSSY B1, `(.L_x_1140) ;  /* 0x0000018000017945 */ /* 0x000fe80003800000 */
[----:B------:R-:W-:Y:S05]  /*10710*/  @P1 BRA `(.L_x_1141) ;  /* 0x0000000000581947 */ /* 0x000fea0003800000 */
[----:B-1---5:R-:W-:Y:S01]  /*10720*/  IADD3 R33, P0, R16, 0x40, RZ ;  /* 0x0000004010217810 */ /* 0x022fe20007f1e0ff */
        /* <DEDUP_REMOVED lines=21> */
.L_x_1141:
[----:B------:R-:W-:Y:S05]  /*10880*/  BSYNC B1 ;  /* 0x0000000000017941 */ /* 0x000fea0003800000 */
.L_x_1140:
[----:B------:R-:W-:Y:S05]  /*10890*/  @P2 BRA `(.L_x_1142) ;  /* 0x0000000c00682947 */ /* 0x000fea0003800000 */
[----:B--2--5:R-:W-:Y:S01]  /*108a0*/  IADD3 R9, P0, R16, 0x60, RZ ;  /* 0x0000006010097810 */ /* 0x024fe20007f1e0ff */
[----:B------:R-:W-:Y:S01]  /*108b0*/  ULDC.64 UR8, c[0x0][0xad8] ;  /* 0x0002b60000087ab9 */ /* 0x000fe20000000a00 */
[----:B------:R-:W-:Y:S01]  /*108c0*/  IMAD.MOV.U32 R2, RZ, RZ, R20 ;  /* 0x000000ffff027224 */ /* 0x000fe200078e0014 */
[----:B------:R-:W-:Y:S01]  /*108d0*/  ULDC UR4, c[0x0][0xa8c] ;  /* 0x0002a30000047ab9 */ /* 0x000fe20000000800 */
[----:B------:R-:W-:Y:S01]  /*108e0*/  IMAD.MOV.U32 R3, RZ, RZ, R39 ;  /* 0x000000ffff037224 */ /* 0x000fe200078e0027 */
[C---:B------:R-:W-:Y:S01]  /*108f0*/  ISETP.GE.AND P1, PT, R19.reuse, UR4, PT ;  /* 0x0000000413007c0c */ /* 0x040fe2000bf26270 */
[----:B------:R-:W-:Y:S01]  /*10900*/  IMAD.X R16, RZ, RZ, R17, P0 ;  /* 0x000000ffff107224 */ /* 0x000fe200000e0611 */
[----:B------:R-:W-:Y:S01]  /*10910*/  ULDC.64 UR10, c[0x0][0x208] ;  /* 0x00008200000a7ab9 */ /* 0x000fe20000000a00 */
[----:B------:R-:W-:Y:S02]  /*10920*/  VIADD R0, R19, 0x40 ;  /* 0x0000004013007836 */ /* 0x000fe40000000000 */
[----:B------:R-:W-:-:S02]  /*10930*/  IMAD R16, R16, UR8, RZ ;  /* 0x0000000810107c24 */ /* 0x000fc4000f8e02ff */
[----:B------:R-:W-:Y:S01]  /*10940*/  IMAD.WIDE.U32 R2, R9, UR8, R2 ;  /* 0x0000000809027c25 */ /* 0x000fe2000f8e0002 */
[----:B------:R-:W-:-:S03]  /*10950*/  ISETP.GE.AND P2, PT, R0, UR4, PT ;  /* 0x0000000400007c0c */ /* 0x000fc6000bf46270 */
[----:B------:R-:W-:Y:S01]  /*10960*/  IMAD R9, R9, UR9, R16 ;  /* 0x0000000909097c24 */ /* 0x000fe2000f8e0210 */
[----:B------:R-:W-:Y:S01]  /*10970*/  ULDC.64 UR8, c[0x0][0xa80] ;  /* 0x0002a00000087ab9 */ /* 0x000fe20000000a00 */
        /* <DEDUP_REMOVED lines=8> */
[----:B------:R-:W-:Y:S02]  /*10a00*/  ULDC.64 UR8, c[0x0][0x208] ;  /* 0x0000820000087ab9 */ /* 0x000fe40000000a00 */
[----:B------:R4:W-:Y:S01]  /*10a10*/  STG.E.128 desc[UR8][R8.64+0x100], R24 ;  /* 0x0001001808007986 */ /* 0x0009e2000c101d08 */
[----:B------:R-:W-:Y:S05]  /*10a20*/  BRA `(.L_x_1142) ;  /* 0x0000000c00047947 */ /* 0x000fea0003800000 */
.L_x_1134:
[----:B------:R-:W-:Y:S01]  /*10a30*/  R2UR UR7, R198 ;  /* 0x00000000c60772ca */ /* 0x000fe200000e0000 */
[----:B------:R-:W-:Y:S01]  /*10a40*/  ULDC.64 UR8, c[0x0][0xbd8] ;  /* 0x0002f60000087ab9 */ /* 0x000fe20000000a00 */
[----:B------:R-:W-:Y:S01]  /*10a50*/  R2UR UR4, R197 ;  /* 0x00000000c50472ca */ /* 0x000fe200000e0000 */
[----:B------:R-:W-:Y:S01]  /*10a60*/  UISETP.NE.U32.AND UP0, UPT, UR8, URZ, UPT ;  /* 0x0000003f0800728c */ /* 0x000fe2000bf05070 */
[----:B------:R-:W-:Y:S01]  /*10a70*/  IMAD.MOV.U32 R9, RZ, RZ, RZ ;  /* 0x000000ffff097224 */ /* 0x000fe200078e00ff */
[----:B------:R-:W-:Y:S02]  /*10a80*/  ULDC.64 UR10, c[0x0][0x208] ;  /* 0x00008200000a7ab9 */ /* 0x000fe40000000a00 */
[----:B------:R-:W-:-:S03]  /*10a90*/  UISETP.NE.AND.EX UP0, UPT, UR9, URZ, UPT, UP0 ;  /* 0x0000003f0900728c */ /* 0x000fc6000bf05300 */
[----:B------:R-:W-:-:S03]  /*10aa0*/  ULDC.64 UR8, c[0x0][0xbd8] ;  /* 0x0002f60000087ab9 */ /* 0x000fc60000000a00 */
[----:B------:R-:W-:Y:S01]  /*10ab0*/  UIMAD.WIDE UR8, UR7, 0x4, UR8 ;  /* 0x00000004070878a5 */ /* 0x000fe2000f8e0208 */
[----:B------:R-:W0:Y:S01]  /*10ac0*/  LDC R7, c[0x0][0xa88] ;  /* 0x0002a200ff077b82 */ /* 0x000e220000000800 */
[----:B------:R-:W-:-:S04]  /*10ad0*/  PLOP3.LUT P1, PT, PT, PT, UP0, 0x80, 0x0 ;  /* 0x000000000000781c */ /* 0x000fc80003f2f008 */
[----:B------:R-:W-:Y:S02]  /*10ae0*/  IMAD.U32 R2, RZ, RZ, UR8 ;  /* 0x00000008ff027e24 */ /* 0x000fe4000f8e00ff */
[----:B------:R-:W-:Y:S01]  /*10af0*/  IMAD.U32 R3, RZ, RZ, UR9 ;  /* 0x00000009ff037e24 */ /* 0x000fe2000f8e00ff */
[----:B------:R-:W-:Y:S02]  /*10b00*/  ULDC.64 UR8, c[0x0][0xbe0] ;  /* 0x0002f80000087ab9 */ /* 0x000fe40000000a00 */
[----:B------:R-:W-:-:S04]  /*10b10*/  UISETP.NE.U32.AND UP1, UPT, UR8, URZ, UPT ;  /* 0x0000003f0800728c */ /* 0x000fc8000bf25070 */
[----:B------:R-:W-:Y:S01]  /*10b20*/  UISETP.NE.AND.EX UP1, UPT, UR9, URZ, UPT, UP1 ;  /* 0x0000003f0900728c */ /* 0x000fe2000bf25310 */
[----:B------:R1:W5:Y:S05]  /*10b30*/  @P1 LDG.E R9, desc[UR10][R2.64] ;  /* 0x0000000a02091981 */ /* 0x00036a000c1e1900 */
[----:B------:R-:W-:-:S05]  /*10b40*/  PLOP3.LUT P2, PT, PT, PT, UP1, 0x80, 0x0 ;  /* 0x000000000000781c */ /* 0x000fca0003f4f018 */
[----:B------:R-:W-:Y:S02]  /*10b50*/  @UP1 ULDC.64 UR8, c[0x0][0xbe0] ;  /* 0x0002f80000081ab9 */ /* 0x000fe40000000a00 */
[----:B------:R-:W-:-:S06]  /*10b60*/  @UP1 UIMAD.WIDE UR8, UR7, 0x4, UR8 ;  /* 0x00000004070818a5 */ /* 0x000fcc000f8e0208 */
[----:B------:R-:W-:Y:S02]  /*10b70*/  IMAD.U32 R4, RZ, RZ, UR8 ;  /* 0x00000008ff047e24 */ /* 0x000fe4000f8e00ff */
[----:B------:R-:W-:Y:S01]  /*10b80*/  IMAD.U32 R5, RZ, RZ, UR9 ;  /* 0x00000009ff057e24 */ /* 0x000fe2000f8e00ff */
[----:B------:R-:W-:Y:S01]  /*10b90*/  USHF.R.S32.HI UR8, URZ, 0x1f, UR4 ;  /* 0x0000001f3f087899 */ /* 0x000fe20008011404 */
[----:B------:R-:W-:-:S03]  /*10ba0*/  ISETP.GT.AND P0, PT, R205, 0x7f, PT ;  /* 0x0000007fcd00780c */ /* 0x000fc60003f04270 */
[----:B0-----:R1:W5:Y:S01]  /*10bb0*/  @P2 LDG.E R7, desc[UR10][R4.64] ;  /* 0x0000000a04072981 */ /* 0x001362000c1e1900 */
[----:B------:R-:W-:Y:S09]  /*10bc0*/  @P2 BRA `(.L_x_1143) ;  /* 0x0000000000142947 */ /* 0x000ff20003800000 */
[----:B------:R-:W-:Y:S05]  /*10bd0*/  @!P1 BRA `(.L_x_1143) ;  /* 0x0000000000109947 */ /* 0x000fea0003800000 */
[----:B------:R-:W-:Y:S02]  /*10be0*/  ULDC.64 UR10, c[0x0][0x208] ;  /* 0x00008200000a7ab9 */ /* 0x000fe40000000a00 */
[----:B------:R-:W2:Y:S04]  /*10bf0*/  LDG.E R0, desc[UR10][R2.64] ;  /* 0x0000000a02007981 */ /* 0x000ea8000c1e1900 */
[----:B-----5:R-:W2:Y:S02]  /*10c00*/  LDG.E R7, desc[UR10][R2.64+0x4] ;  /* 0x0000040a02077981 */ /* 0x020ea4000c1e1900 */
[----:B--2---:R-:W-:-:S07]  /*10c10*/  IMAD.IADD R7, R7, 0x1, -R0 ;  /* 0x0000000107077824 */ /* 0x004fce00078e0a00 */
.L_x_1143:
[----:B------:R-:W-:Y:S01]  /*10c20*/  R2UR UR7, R198 ;  /* 0x00000000c60772ca */ /* 0x000fe200000e0000 */
[----:B------:R-:W-:Y:S01]  /*10c30*/  BSSY B1, `(.L_x_1144) ;  /* 0x0000021000017945 */ /* 0x000fe20003800000 */
[----:B------:R-:W-:Y:S02]  /*10c40*/  SHF.R.S32.HI R8, RZ, 0x1f, R19 ;  /* 0x0000001fff087819 */ /* 0x000fe40000011413 */
[----:B-----5:R-:W-:-:S09]  /*10c50*/  SHF.R.S32.HI R6, RZ, 0x1f, R9 ;  /* 0x0000001fff067819 */ /* 0x020fd20000011409 */
[----:B------:R-:W-:Y:S02]  /*10c60*/  USHF.R.S32.HI UR4, URZ, 0x1f, UR7 ;  /* 0x0000001f3f047899 */ /* 0x000fe40008011407 */
[----:B------:R-:W-:Y:S02]  /*10c70*/  USEL UR10, UR7, URZ, !UP0 ;  /* 0x0000003f070a7287 */ /* 0x000fe4000c000000 */
[----:B------:R-:W-:Y:S01]  /*10c80*/  USEL UR9, UR4, URZ, !UP0 ;  /* 0x0000003f04097287 */ /* 0x000fe2000c000000 */
[----:B------:R-:W-:Y:S11]  /*10c90*/  @P0 BRA `(.L_x_1145) ;  /* 0x0000000000680947 */ /* 0x000ff60003800000 */
[----:B------:R-:W0:Y:S02]  /*10ca0*/  S2R R0, SR_TID.X ;  /* 0x0000000000007919 */ /* 0x000e240000002100 */
[----:B0-----:R-:W-:-:S04]  /*10cb0*/  IMAD R0, R196, 0x80, R0 ;  /* 0x00000080c4007824 */ /* 0x001fc800078e0200 */
[----:B------:R-:W-:-:S05]  /*10cc0*/  VIADD R0, R0, 0xffffff80 ;  /* 0xffffff8000007836 */ /* 0x000fca0000000000 */
[----:B------:R-:W-:-:S13]  /*10cd0*/  ISETP.GE.AND P0, PT, R0, R7, PT ;  /* 0x000000070000720c */ /* 0x000fda0003f06270 */
[----:B------:R-:W-:Y:S05]  /*10ce0*/  @P0 BRA `(.L_x_1145) ;  /* 0x0000000000540947 */ /* 0x000fea0003800000 */
[----:B------:R-:W-:Y:S01]  /*10cf0*/  R2UR UR7, R197 ;  /* 0x00000000c50772ca */ /* 0x000fe200000e0000 */
[----:B------:R-:W-:Y:S01]  /*10d00*/  ULDC.64 UR12, c[0x0][0xb70] ;  /* 0x0002dc00000c7ab9 */ /* 0x000fe20000000a00 */
[C---:B-1----:R-:W-:Y:S01]  /*10d10*/  IADD3 R2, P0, R0.reuse, R9, RZ ;  /* 0x0000000900027210 */ /* 0x042fe20007f1e0ff */
[----:B------:R-:W-:Y:S02]  /*10d20*/  UIMAD UR4, UR8, UR12, URZ ;  /* 0x0000000c080472a4 */ /* 0x000fe4000f8e023f */
[----:B------:R-:W-:Y:S01]  /*10d30*/  IMAD.U32 R5, RZ, RZ, UR12 ;  /* 0x0000000cff057e24 */ /* 0x000fe2000f8e00ff */
[----:B------:R-:W-:Y:S01]  /*10d40*/  ULDC.64 UR14, c[0x0][0x208] ;  /* 0x00008200000e7ab9 */ /* 0x000fe20000000a00 */
[----:B------:R-:W-:-:S06]  /*10d50*/  LEA.HI.X.SX32 R3, R0, R6, 0x1, P0 ;  /* 0x0000000600037211 */ /* 0x000fcc00000f0eff */
[----:B------:R-:W-:Y:S02]  /*10d60*/  UIMAD UR4, UR7, UR13, UR4 ;  /* 0x0000000d070472a4 */ /* 0x000fe4000f8e0204 */
[----:B------:R-:W-:Y:S01]  /*10d70*/  IMAD.WIDE.U32 R2, R5, UR7, R2 ;  /* 0x0000000705027c25 */ /* 0x000fe2000f8e0002 */
[----:B------:R-:W-:Y:S02]  /*10d80*/  ULDC.64 UR12, c[0x0][0xb78] ;  /* 0x0002de00000c7ab9 */ /* 0x000fe40000000a00 */
[----:B------:R-:W-:Y:S01]  /*10d90*/  UIMAD UR7, UR9, UR12, URZ ;  /* 0x0000000c090772a4 */ /* 0x000fe2000f8e023f */
[----:B------:R-:W-:Y:S02]  /*10da0*/  VIADD R3, R3, UR4 ;  /* 0x0000000403037c36 */ /* 0x000fe40008000000 */
[----:B------:R-:W-:Y:S01]  /*10db0*/  IMAD.U32 R5, RZ, RZ, UR12 ;  /* 0x0000000cff057e24 */ /* 0x000fe2000f8e00ff */
[----:B------:R-:W-:-:S03]  /*10dc0*/  UIMAD UR7, UR10, UR13, UR7 ;  /* 0x0000000d0a0772a4 */ /* 0x000fc6000f8e0207 */
[----:B------:R-:W-:Y:S01]  /*10dd0*/  IMAD.WIDE.U32 R2, R5, UR10, R2 ;  /* 0x0000000a05027c25 */ /* 0x000fe2000f8e0002 */
[----:B------:R-:W-:-:S03]  /*10de0*/  ULDC.64 UR12, c[0x0][0xb40] ;  /* 0x0002d000000c7ab9 */ /* 0x000fc60000000a00 */
[----:B------:R-:W-:Y:S01]  /*10df0*/  VIADD R3, R3, UR7 ;  /* 0x0000000703037c36 */ /* 0x000fe20008000000 */
[----:B------:R-:W-:-:S04]  /*10e00*/  LEA R4, P0, R2, UR12, 0x2 ;  /* 0x0000000c02047c11 */ /* 0x000fc8000f8010ff */
[----:B------:R-:W-:Y:S01]  /*10e10*/  LEA.HI.X R5, R2, UR13, R3, 0x2, P0 ;  /* 0x0000000d02057c11 */ /* 0x000fe200080f1403 */
[----:B------:R-:W-:-:S05]  /*10e20*/  IMAD.MOV.U32 R3, RZ, RZ, -0x800000 ;  /* 0xff800000ff037424 */ /* 0x000fca00078e00ff */
[----:B------:R0:W-:Y:S03]  /*10e30*/  STG.E desc[UR14][R4.64], R3 ;  /* 0x0000000304007986 */ /* 0x0001e6000c10190e */
.L_x_1145:
[----:B------:R-:W-:Y:S05]  /*10e40*/  BSYNC B1 ;  /* 0x0000000000017941 */ /* 0x000fea0003800000 */
.L_x_1144:
[----:B------:R-:W-:Y:S01]  /*10e50*/  R2UR UR7, R197 ;  /* 0x00000000c50772ca */ /* 0x000fe200000e0000 */
[----:B------:R-:W-:Y:S01]  /*10e60*/  ULDC.64 UR12, c[0x0][0xaa0] ;  /* 0x0002a800000c7ab9 */ /* 0x000fe20000000a00 */
[----:B-1----:R-:W-:Y:S01]  /*10e70*/  IMAD.MOV.U32 R2, RZ, RZ, R19 ;  /* 0x000000ffff027224 */ /* 0x002fe200078e0013 */
[----:B------:R-:W-:Y:S01]  /*10e80*/  BSSY B1, `(.L_x_1146) ;  /* 0x0000032000017945 */ /* 0x000fe20003800000 */
[----:B0-----:R-:W-:Y:S02]  /*10e90*/  IMAD.MOV.U32 R3, RZ, RZ, R8 ;  /* 0x000000ffff037224 */ /* 0x001fe400078e0008 */
[----:B------:R-:W-:Y:S02]  /*10ea0*/  IMAD R0, R6, UR12, RZ ;  /* 0x0000000c06007c24 */ /* 0x000fe4000f8e02ff */
[----:B------:R-:W-:-:S04]  /*10eb0*/  IMAD.WIDE.U32 R2, R9, UR12, R2 ;  /* 0x0000000c09027c25 */ /* 0x000fc8000f8e0002 */
[----:B------:R-:W-:Y:S01]  /*10ec0*/  IMAD R9, R9, UR13, R0 ;  /* 0x0000000d09097c24 */ /* 0x000fe2000f8e0200 */
[----:B------:R-:W-:Y:S01]  /*10ed0*/  ULDC.64 UR12, c[0x0][0xae0] ;  /* 0x0002b800000c7ab9 */ /* 0x000fe20000000a00 */
[----:B------:R-:W-:Y:S01]  /*10ee0*/  IMAD R7, R196, -0x80, R7 ;  /* 0xffffff80c4077824 */ /* 0x000fe200078e0207 */
[----:B------:R-:W-:Y:S01]  /*10ef0*/  UIMAD UR4, UR8, UR12, URZ ;  /* 0x0000000c080472a4 */ /* 0x000fe2000f8e023f */
[----:B------:R-:W-:Y:S02]  /*10f00*/  IMAD.IADD R3, R3, 0x1, R9 ;  /* 0x0000000103037824 */ /* 0x000fe400078e0209 */
[----:B------:R-:W-:Y:S01]  /*10f10*/  IMAD.U32 R5, RZ, RZ, UR12 ;  /* 0x0000000cff057e24 */ /* 0x000fe2000f8e00ff */
[----:B------:R-:W-:Y:S01]  /*10f20*/  UIMAD UR4, UR7, UR13, UR4 ;  /* 0x0000000d070472a4 */ /* 0x000fe2000f8e0204 */
[C---:B------:R-:W-:Y:S01]  /*10f30*/  VIADD R0, R22.reuse, 0x20 ;  /* 0x0000002016007836 */ /* 0x040fe20000000000 */
[----:B------:R-:W-:Y:S01]  /*10f40*/  ISETP.GE.AND P3, PT, R22, R7, PT ;  /* 0x000000071600720c */ /* 0x000fe20003f66270 */
[----:B------:R-:W-:Y:S01]  /*10f50*/  IMAD.WIDE.U32 R2, R5, UR7, R2 ;  /* 0x0000000705027c25 */ /* 0x000fe2000f8e0002 */
[----:B------:R-:W-:-:S02]  /*10f60*/  ULDC.64 UR12, c[0x0][0xae8] ;  /* 0x0002ba00000c7ab9 */ /* 0x000fc40000000a00 */
[-C--:B------:R-:W-:Y:S01]  /*10f70*/  ISETP.GE.AND P2, PT, R0, R7.reuse, PT ;  /* 0x000000070000720c */ /* 0x080fe20003f46270 */
[----:B------:R-:W-:Y:S01]  /*10f80*/  VIADD R3, R3, UR4 ;  /* 0x0000000403037c36 */ /* 0x000fe20008000000 */
[----:B------:R-:W-:Y:S01]  /*10f90*/  UIMAD UR4, UR9, UR12, URZ ;  /* 0x0000000c090472a4 */ /* 0x000fe2000f8e023f */
[C---:B------:R-:W-:Y:S02]  /*10fa0*/  VIADD R4, R22.reuse, 0x40 ;  /* 0x0000004016047836 */ /* 0x040fe40000000000 */
[----:B------:R-:W-:Y:S01]  /*10fb0*/  VIADD R0, R22, 0x60 ;  /* 0x0000006016007836 */ /* 0x000fe20000000000 */
[----:B------:R-:W-:Y:S01]  /*10fc0*/  UIMAD UR4, UR10, UR13, UR4 ;  /* 0x0000000d0a0472a4 */ /* 0x000fe2000f8e0204 */
[----:B------:R-:W-:Y:S01]  /*10fd0*/  IMAD.U32 R5, RZ, RZ, UR12 ;  /* 0x0000000cff057e24 */ /* 0x000fe2000f8e00ff */
[-C--:B------:R-:W-:Y:S01]  /*10fe0*/  ISETP.GE.AND P1, PT, R4, R7.reuse, PT ;  /* 0x000000070400720c */ /* 0x080fe20003f26270 */
[----:B------:R-:W-:Y:S01]  /*10ff0*/  IMAD.MOV.U32 R6, RZ, RZ, R22 ;  /* 0x000000ffff067224 */ /* 0x000fe200078e0016 */
[----:B------:R-:W-:Y:S01]  /*11000*/  ISETP.GE.AND P0, PT, R0, R7, PT ;  /* 0x000000070000720c */ /* 0x000fe20003f06270 */
[----:B------:R-:W-:Y:S01]  /*11010*/  IMAD.WIDE.U32 R4, R5, UR10, R2 ;  /* 0x0000000a05047c25 */ /* 0x000fe2000f8e0002 */
[----:B------:R-:W-:-:S03]  /*11020*/  SHF.R.S32.HI R7, RZ, 0x1f, R22 ;  /* 0x0000001fff077819 */ /* 0x000fc60000011416 */
[----:B------:R-:W-:Y:S02]  /*11030*/  VIADD R11, R5, UR4 ;  /* 0x00000004050b7c36 */ /* 0x000fe40008000000 */
        /* <DEDUP_REMOVED lines=22> */
.L_x_1147:
[----:B------:R-:W-:Y:S05]  /*111a0*/  BSYNC B1 ;  /* 0x0000000000017941 */ /* 0x000fea0003800000 */
.L_x_1146:
        /* <DEDUP_REMOVED lines=24> */
.L_x_1149:
[----:B------:R-:W-:Y:S05]  /*11330*/  BSYNC B1 ;  /* 0x0000000000017941 */ /* 0x000fea0003800000 */
.L_x_1148:
[----:B------:R-:W-:Y:S04]  /*11340*/  BSSY B1, `(.L_x_1150) ;  /* 0x0000018000017945 */ /* 0x000fe80003800000 */
[----:B------:R-:W-:Y:S05]  /*11350*/  @P1 BRA `(.L_x_1151) ;  /* 0x0000000000581947 */ /* 0x000fea0003800000 */
[----:B01----:R-:W-:Y:S01]  /*11360*/  IADD3 R9, P1, R6, 0x40, RZ ;  /* 0x0000004006097810 */ /* 0x003fe20007f3e0ff */
        /* <DEDUP_REMOVED lines=21> */
.L_x_1151:
[----:B------:R-:W-:Y:S05]  /*114c0*/  BSYNC B1 ;  /* 0x0000000000017941 */ /* 0x000fea0003800000 */
.L_x_1150:
        /* <DEDUP_REMOVED lines=9> */
[----:B------:R-:W-:Y:S01]  /*11560*/  IMAD.MOV.U32 R3, RZ, RZ, R11 ;  /* 0x000000ffff037224 */ /* 0x000fe200078e000b */
[----:B------:R-:W-:Y:S01]  /*11570*/  ULDC.64 UR10, c[0x0][0x208] ;  /* 0x00008200000a7ab9 */ /* 0x000fe20000000a00 */
        /* <DEDUP_REMOVED lines=12> */
.L_x_1142:
[----:B------:R-:W-:Y:S05]  /*11640*/  BSYNC B0 ;  /* 0x0000000000007941 */ /* 0x000fea0003800000 */
.L_x_1133:
[----:B------:R-:W-:Y:S02]  /*11650*/  ULDC UR4, c[0x0][0xc14] ;  /* 0x0003050000047ab9 */ /* 0x000fe40000000800 */
[----:B------:R-:W-:-:S06]  /*11660*/  UISETP.GE.AND UP0, UPT, UR5, UR4, UPT ;  /* 0x000000040500728c */ /* 0x000fcc000bf06270 */
[----:B------:R-:W-:-:S13]  /*11670*/  PLOP3.LUT P0, PT, PT, PT, UP0, 0x80, 0x0 ;  /* 0x000000000000781c */ /* 0x000fda0003f0f008 */
[----:B------:R-:W-:Y:S05]  /*11680*/  @!P0 BRA `(.L_x_1152) ;  /* 0xfffffef400c88947 */ /* 0x000fea000383ffff */
[----:B------:R-:W-:Y:S05]  /*11690*/  EXIT ;  /* 0x000000000000794d */ /* 0x000fea0003800000 */
.L_x_1051:
[----:B------:R-:W-:-:S08]  /*116a0*/  NOP ;  /* 0x0000000000007918 */ /* 0x000fd00000000000 */
[----:B0-----:R-:W0:-:S00]  /*116b0*/  USETMAXREG.DEALLOC.CTAPOOL 0x18 ;  /* 0x00000018000079c8 */ /* 0x001e0000080e0500 */
[----:B0-----:R-:W-:-:S06]  /*116c0*/  LOP3.LUT R0, R0, 0x3, RZ, 0xc0, !PT ;  /* 0x0000000300007812 */ /* 0x001fcc00078ec0ff */
[----:B------:R-:W0:Y:S02]  /*116d0*/  SHFL.IDX PT, R0, R0, RZ, 0x1f ;  /* 0x00001fff00007589 */ /* 0x000e2400000e0000 */
[----:B0-----:R-:W-:-:S13]  /*116e0*/  ISETP.NE.AND P0, PT, R0, RZ, PT ;  /* 0x000000ff0000720c */ /* 0x001fda0003f05270 */
[----:B------:R-:W-:Y:S05]  /*116f0*/  @P0 EXIT ;  /* 0x000000000000094d */ /* 0x000fea0003800000 */
[----:B------:R-:W2:Y:S01]  /*11700*/  LDL.LU R6, [R1] ;  /* 0x0000000001067983 */ /* 0x000ea20000300800 */
[----:B------:R-:W-:Y:S01]  /*11710*/  ULDC UR5, c[0x0][0xc14] ;  /* 0x0003050000057ab9 */ /* 0x000fe20000000800 */
[----:B------:R-:W0:Y:S01]  /*11720*/  S2R R2, SR_TID.X ;  /* 0x0000000000027919 */ /* 0x000e220000002100 */
[----:B------:R-:W-:Y:S01]  /*11730*/  CS2R R16, SRZ ;  /* 0x0000000000107805 */ /* 0x000fe2000001ff00 */
[----:B------:R-:W-:Y:S01]  /*11740*/  ULDC.64 UR6, c[0x0][0x208] ;  /* 0x0000820000067ab9 */ /* 0x000fe20000000a00 */
[----:B------:R-:W-:Y:S01]  /*11750*/  ULDC UR4, c[0x0][0xc10] ;  /* 0x0003040000047ab9 */ /* 0x000fe20000000800 */
[----:B0-----:R-:W-:-:S04]  /*11760*/  LOP3.LUT R7, R2, 0x1f, RZ, 0xc0, !PT ;  /* 0x0000001f02077812 */ /* 0x001fc800078ec0ff */
[----:B------:R-:W-:Y:S02]  /*11770*/  ISETP.NE.AND P0, PT, R7, 0x1f, PT ;  /* 0x0000001f0700780c */ /* 0x000fe40003f05270 */
[----:B--2---:R-:W-:-:S11]  /*11780*/  LOP3.LUT R6, R6, 0xffffffdf, RZ, 0xc0, !PT ;  /* 0xffffffdf06067812 */ /* 0x004fd600078ec0ff */
[----:B------:R-:W-:Y:S02]  /*11790*/  @P0 LOP3.LUT R6, R6, 0x20, RZ, 0xfc, !PT ;  /* 0x0000002006060812 */ /* 0x000fe400078efcff */
[----:B------:R-:W-:-:S13]  /*117a0*/  ISETP.GE.OR P0, PT, R7, UR5, !P0 ;  /* 0x0000000507007c0c */ /* 0x000fda000c706670 */
[----:B------:R-:W0:Y:S02]  /*117b0*/  @!P0 LDC.64 R2, c[0x0][0xc58] ;  /* 0x00031600ff028b82 */ /* 0x000e240000000a00 */
[----:B0-----:R-:W-:-:S05]  /*117c0*/  @!P0 IMAD.WIDE.U32 R2, R7, 0x4, R2 ;  /* 0x0000000407028825 */ /* 0x001fca00078e0002 */
[----:B------:R-:W2:Y:S01]  /*117d0*/  @!P0 LDG.E R17, desc[UR6][R2.64] ;  /* 0x0000000602118981 */ /* 0x000ea2000c1e1900 */
[C---:B------:R-:W-:Y:S02]  /*117e0*/  ISETP.NE.AND P1, PT, R7.reuse, RZ, PT ;  /* 0x000000ff0700720c */ /* 0x040fe40003f25270 */
[----:B------:R-:W-:Y:S02]  /*117f0*/  ISETP.GE.U32.AND P0, PT, R7, 0x2, PT ;  /* 0x000000020700780c */ /* 0x000fe40003f06070 */
[----:B------:R-:W-:-:S09]  /*11800*/  LOP3.LUT R6, R6, 0xfffffffe, RZ, 0xc0, !PT ;  /* 0xfffffffe06067812 */ /* 0x000fd200078ec0ff */
[----:B------:R-:W-:-:S04]  /*11810*/  @P1 LOP3.LUT R6, R6, 0x1, RZ, 0xfc, !PT ;  /* 0x0000000106061812 */ /* 0x000fc800078efcff */
[----:B------:R-:W-:-:S04]  /*11820*/  LOP3.LUT R6, R6, 0xffffffef, RZ, 0xc0, !PT ;  /* 0xffffffef06067812 */ /* 0x000fc800078ec0ff */
[----:B------:R-:W-:-:S04]  /*11830*/  @P0 LOP3.LUT R6, R6, 0x10, RZ, 0xfc, !PT ;  /* 0x0000001006060812 */ /* 0x000fc800078efcff */
[----:B------:R-:W-:Y:S01]  /*11840*/  LOP3.LUT R6, R6, 0xfffffff7, RZ, 0xc0, !PT ;  /* 0xfffffff706067812 */ /* 0x000fe200078ec0ff */
[----:B------:R-:W0:Y:S01]  /*11850*/  S2UR UR6, SR_CTAID.X ;  /* 0x00000000000679c3 */ /* 0x000e220000002500 */
[----:B------:R-:W-:Y:S01]  /*11860*/  IMAD.MOV.U32 R19, RZ, RZ, RZ ;  /* 0x000000ffff137224 */ /* 0x000fe200078e00ff */
[----:B--2---:R-:W1:Y:S02]  /*11870*/  SHFL.UP PT, R0, R17, 0x1, RZ ;  /* 0x0420000011007989 */ /* 0x004e6400000e00ff */
[----:B-1----:R-:W-:-:S05]  /*11880*/  SEL R0, R0, RZ, P1 ;  /* 0x000000ff00007207 */ /* 0x002fca0000800000 */
[----:B------:R-:W-:-:S05]  /*11890*/  IMAD.IADD R0, R17, 0x1, R0 ;  /* 0x0000000111007824 */ /* 0x000fca00078e0200 */
[----:B------:R-:W1:Y:S02]  /*118a0*/  SHFL.UP PT, R4, R0, 0x2, RZ ;  /* 0x0440000000047989 */ /* 0x000e6400000e00ff */
[----:B-1----:R-:W-:-:S05]  /*118b0*/  SEL R5, R4, RZ, P0 ;  /* 0x000000ff04057207 */ /* 0x002fca0000000000 */
[----:B------:R-:W-:-:S05]  /*118c0*/  IMAD.IADD R5, R0, 0x1, R5 ;  /* 0x0000000100057824 */ /* 0x000fca00078e0205 */
[----:B------:R-:W1:Y:S01]  /*118d0*/  SHFL.UP PT, R4, R5, 0x4, RZ ;  /* 0x0480000005047989 */ /* 0x000e6200000e00ff */
[----:B------:R-:W-:-:S04]  /*118e0*/  ISETP.GE.U32.AND P0, PT, R7, 0x4, PT ;  /* 0x000000040700780c */ /* 0x000fc80003f06070 */
[----:B-1----:R-:W-:-:S05]  /*118f0*/  SEL R4, R4, RZ, P0 ;  /* 0x000000ff04047207 */ /* 0x002fca0000000000 */
[----:B------:R-:W-:-:S05]  /*11900*/  IMAD.IADD R4, R5, 0x1, R4 ;  /* 0x0000000105047824 */ /* 0x000fca00078e0204 */
[----:B------:R-:W1:Y:S01]  /*11910*/  SHFL.UP PT, R2, R4, 0x8, RZ ;  /* 0x0500000004027989 */ /* 0x000e6200000e00ff */
[----:B------:R-:W-:Y:S02]  /*11920*/  @P0 LOP3.LUT R6, R6, 0x8, RZ, 0xfc, !PT ;  /* 0x0000000806060812 */ /* 0x000fe400078efcff */
[----:B------:R-:W-:-:S04]  /*11930*/  ISETP.GE.U32.AND P0, PT, R7, 0x8, PT ;  /* 0x000000080700780c */ /* 0x000fc80003f06070 */
[----:B-1----:R-:W-:-:S05]  /*11940*/  SEL R3, R2, RZ, P0 ;  /* 0x000000ff02037207 */ /* 0x002fca0000000000 */
[----:B------:R-:W-:-:S05]  /*11950*/  IMAD.IADD R3, R4, 0x1, R3 ;  /* 0x0000000104037824 */ /* 0x000fca00078e0203 */
[----:B------:R-:W1:Y:S01]  /*11960*/  SHFL.UP PT, R0, R3, 0x10, RZ ;  /* 0x0600000003007989 */ /* 0x000e6200000e00ff */
[----:B------:R-:W-:-:S04]  /*11970*/  LOP3.LUT R6, R6, 0xfffffffb, RZ, 0xc0, !PT ;  /* 0xfffffffb06067812 */ /* 0x000fc800078ec0ff */
[----:B------:R-:W-:Y:S02]  /*11980*/  @P0 LOP3.LUT R6, R6, 0x4, RZ, 0xfc, !PT ;  /* 0x0000000406060812 */ /* 0x000fe400078efcff */
[----:B------:R-:W-:-:S04]  /*11990*/  ISETP.GE.U32.AND P0, PT, R7, 0x10, PT ;  /* 0x000000100700780c */ /* 0x000fc80003f06070 */
[----:B-1----:R-:W-:-:S05]  /*119a0*/  SEL R0, R0, RZ, P0 ;  /* 0x000000ff00007207 */ /* 0x002fca0000000000 */
[----:B------:R-:W-:-:S05]  /*119b0*/  IMAD.IADD R0, R3, 0x1, R0 ;  /* 0x0000000103007824 */ /* 0x000fca00078e0200 */
[----:B------:R-:W1:Y:S01]  /*119c0*/  SHFL.IDX PT, R2, R0, 0x1f, 0x1f ;  /* 0x03e01f0000027f89 */ /* 0x000e6200000e0000 */
[----:B------:R-:W-:-:S04]  /*119d0*/  LOP3.LUT R6, R6, 0xfffffffd, RZ, 0xc0, !PT ;  /* 0xfffffffd06067812 */ /* 0x000fc800078ec0ff */
[----:B------:R-:W-:-:S05]  /*119e0*/  @P0 LOP3.LUT R6, R6, 0x2, RZ, 0xfc, !PT ;  /* 0x0000000206060812 */ /* 0x000fca00078efcff */
[----:B------:R2:W-:Y:S01]  /*119f0*/  STL [R1], R6 ;  /* 0x0000000601007387 */ /* 0x0005e20000100800 */
[----:B-1----:R-:W-:-:S05]  /*11a00*/  IMAD R4, R2, UR4, RZ ;  /* 0x0000000402047c24 */ /* 0x002fca000f8e02ff */
[----:B0-----:R-:W-:Y:S01]  /*11a10*/  ISETP.GT.AND P0, PT, R4, UR6, PT ;  /* 0x0000000604007c0c */ /* 0x001fe2000bf04270 */
[----:B------:R-:W-:-:S12]  /*11a20*/  IMAD.MOV.U32 R5, RZ, RZ, R4 ;  /* 0x000000ffff057224 */ /* 0x000fd800078e0004 */
[----:B--2---:R-:W-:Y:S05]  /*11a30*/  @P0 BRA `(.L_x_1153) ;  /* 0x0000000000c00947 */ /* 0x004fea0003800000 */
[----:B------:R-:W-:Y:S01]  /*11a40*/  IMAD.MOV.U32 R4, RZ, RZ, R5 ;  /* 0x000000ffff047224 */ /* 0x000fe200078e0005 */
[----:B------:R-:W-:Y:S01]  /*11a50*/  ULDC UR5, c[0x0][0xc14] ;  /* 0x0003050000057ab9 */ /* 0x000fe20000000800 */
[----:B------:R-:W-:Y:S01]  /*11a60*/  IMAD.MOV.U32 R19, RZ, RZ, RZ ;  /* 0x000000ffff137224 */ /* 0x000fe200078e00ff */
[----:B------:R-:W-:Y:S01]  /*11a70*/  ULDC UR7, c[0x0][0xc14] ;  /* 0x0003050000077ab9 */ /* 0x000fe20000000800 */
[----:B------:R-:W-:-:S05]  /*11a80*/  ULDC UR4, c[0x0][0xc10] ;  /* 0x0003040000047ab9 */ /* 0x000fca0000000800 */
.L_x_1157:
        /* <DEDUP_REMOVED lines=13> */
[----:B------:R-:W0:Y:S01]  /*11b60*/  LDC.64 R2, c[0x0][0xc58] ;  /* 0x00031600ff027b82 */ /* 0x000e220000000a00 */
[----:B------:R-:W-:Y:S01]  /*11b70*/  ULDC.64 UR8, c[0x0][0x208] ;  /* 0x0000820000087ab9 */ /* 0x000fe20000000a00 */
[----:B0-----:R-:W-:-:S05]  /*11b80*/  IMAD.WIDE R2, R5, 0x4, R2 ;  /* 0x0000000405027825 */ /* 0x001fca00078e0202 */
[----:B------:R0:W5:Y:S02]  /*11b90*/  LDG.E R17, desc[UR8][R2.64] ;  /* 0x0000000802117981 */ /* 0x000164000c1e1900 */
.L_x_1156:
[----:B------:R-:W-:Y:S05]  /*11ba0*/  BSYNC B0 ;  /* 0x0000000000007941 */ /* 0x000fea0003800000 */
.L_x_1155:
[----:B-----5:R-:W1:Y:S01]  /*11bb0*/  SHFL.UP PT, R0, R17, 0x1, RZ ;  /* 0x0420000011007989 */ /* 0x020e6200000e00ff */
[C---:B------:R-:W-:Y:S02]  /*11bc0*/  ISETP.NE.AND P0, PT, R6.reuse, RZ, PT ;  /* 0x000000ff0600720c */ /* 0x040fe40003f05270 */
[----:B------:R-:W-:Y:S02]  /*11bd0*/  ISETP.GE.U32.AND P1, PT, R6, 0x2, PT ;  /* 0x000000020600780c */ /* 0x000fe40003f26070 */
[----:B-1----:R-:W-:Y:S02]  /*11be0*/  SEL R0, R0, RZ, P0 ;  /* 0x000000ff00007207 */ /* 0x002fe40000000000 */
[----:B------:R-:W-:-:S03]  /*11bf0*/  ISETP.GE.U32.AND P0, PT, R6, 0x4, PT ;  /* 0x000000040600780c */ /* 0x000fc60003f06070 */
[----:B------:R-:W-:-:S05]  /*11c00*/  IMAD.IADD R0, R17, 0x1, R0 ;  /* 0x0000000111007824 */ /* 0x000fca00078e0200 */
[----:B0-----:R-:W0:Y:S02]  /*11c10*/  SHFL.UP PT, R2, R0, 0x2, RZ ;  /* 0x0440000000027989 */ /* 0x001e2400000e00ff */
        /* <DEDUP_REMOVED lines=14> */
[----:B0-----:R-:W-:-:S04]  /*11d00*/  IMAD R5, R6, UR4, RZ ;  /* 0x0000000406057c24 */ /* 0x001fc8000f8e02ff */
[----:B------:R-:W-:-:S05]  /*11d10*/  IMAD.IADD R4, R5, 0x1, R4 ;  /* 0x0000000105047824 */ /* 0x000fca00078e0204 */
[----:B------:R-:W-:-:S13]  /*11d20*/  ISETP.GT.AND P0, PT, R4, UR6, PT ;  /* 0x0000000604007c0c */ /* 0x000fda000bf04270 */
[----:B------:R-:W-:Y:S05]  /*11d30*/  @!P0 BRA `(.L_x_1157) ;  /* 0xfffffffc00548947 */ /* 0x000fea000383ffff */
.L_x_1153:
[----:B------:R-:W-:Y:S01]  /*11d40*/  IMAD.IADD R5, R4, 0x1, -R5 ;  /* 0x0000000104057824 */ /* 0x000fe200078e0a05 */
[----:B------:R-:W-:-:S03]  /*11d50*/  ULDC.64 UR8, c[0x0][0x208] ;  /* 0x0000820000087ab9 */ /* 0x000fc60000000a00 */
[----:B------:R-:W-:-:S05]  /*11d60*/  IMAD R2, R0, UR4, R5 ;  /* 0x0000000400027c24 */ /* 0x000fca000f8e0205 */
[----:B------:R-:W-:Y:S02]  /*11d70*/  ISETP.GT.AND P0, PT, R2, UR6, PT ;  /* 0x0000000602007c0c */ /* 0x000fe4000bf04270 */
[----:B------:R-:W0:Y:S11]  /*11d80*/  LDC.64 R2, c[0x0][0xc68] ;  /* 0x00031a00ff027b82 */ /* 0x000e360000000a00 */
[----:B------:R-:W-:-:S04]  /*11d90*/  VOTE.ANY R7, PT, !P0 ;  /* 0x0000000000077806 */ /* 0x000fc800040e0100 */
[----:B------:R-:W1:Y:S02]  /*11da0*/  POPC R4, R7 ;  /* 0x0000000700047309 */ /* 0x000e640000000000 */
[----:B-1----:R-:W-:-:S04]  /*11db0*/  IMAD.IADD R19, R4, 0x1, R19 ;  /* 0x0000000104137824 */ /* 0x002fc800078e0213 */
[----:B0-----:R-:W-:-:S05]  /*11dc0*/  IMAD.WIDE R2, R19, 0x4, R2 ;  /* 0x0000000413027825 */ /* 0x001fca00078e0202 */
[----:B------:R-:W2:Y:S01]  /*11dd0*/  LDG.E R8, desc[UR8][R2.64] ;  /* 0x0000000802087981 */ /* 0x000ea2000c1e1900 */
[----:B------:R-:W-:-:S03]  /*11de0*/  ISETP.NE.AND P0, PT, R7, RZ, PT ;  /* 0x000000ff0700720c */ /* 0x000fc60003f05270 */
[----:B------:R-:W2:Y:S02]  /*11df0*/  SHFL.IDX PT, R17, R17, R4, 0x1f ;  /* 0x00001f0411117589 */ /* 0x000ea400000e0000 */
[----:B--2---:R-:W-:-:S05]  /*11e00*/  IMAD R6, R17, R8, RZ ;  /* 0x0000000811067224 */ /* 0x004fca00078e02ff */
[----:B------:R-:W-:-:S04]  /*11e10*/  IABS R9, R6 ;  /* 0x0000000600097213 */ /* 0x000fc80000000000 */
[----:B------:R-:W0:Y:S08]  /*11e20*/  I2F.RP R10, R9 ;  /* 0x00000009000a7306 */ /* 0x000e300000209400 */
[----:B0-----:R-:W0:Y:S02]  /*11e30*/  MUFU.RCP R10, R10 ;  /* 0x0000000a000a7308 */ /* 0x001e240000001000 */
[----:B0-----:R-:W-:-:S06]  /*11e40*/  VIADD R11, R10, 0xffffffe ;  /* 0x0ffffffe0a0b7836 */ /* 0x001fcc0000000000 */
[----:B------:R0:W1:Y:S01]  /*11e50*/  F2I.FTZ.U32.TRUNC.NTZ R3, R11 ;  /* 0x0000000b00037305 */ /* 0x000062000021f000 */
[----:B------:R-:W-:Y:S05]  /*11e60*/  @!P0 BRA `(.L_x_1158) ;  /* 0x0000000000088947 */ /* 0x000fea0003800000 */
[----:B------:R-:W-:-:S05]  /*11e70*/  VIADD R7, R4, 0xffffffff ;  /* 0xffffffff04077836 */ /* 0x000fca0000000000 */
[----:B------:R2:W3:Y:S02]  /*11e80*/  SHFL.IDX PT, R16, R0, R7, 0x1f ;  /* 0x00001f0700107589 */ /* 0x0004e400000e0000 */
.L_x_1158:
[----:B-12---:R-:W-:Y:S02]  /*11e90*/  IMAD.MOV R0, RZ, RZ, -R3 ;  /* 0x000000ffff007224 */ /* 0x006fe400078e0a03 */
[----:B---3--:R-:W-:Y:S02]  /*11ea0*/  IMAD R16, R16, UR4, R5 ;  /* 0x0000000410107c24 */ /* 0x008fe4000f8e0205 */
[----:B------:R-:W-:Y:S02]  /*11eb0*/  IMAD R5, R0, R9, RZ ;  /* 0x0000000900057224 */ /* 0x000fe400078e02ff */
[----:B------:R-:W-:-:S04]  /*11ec0*/  IMAD.MOV.U32 R2, RZ, RZ, RZ ;  /* 0x000000ffff027224 */ /* 0x000fc800078e00ff */
[----:B------:R-:W-:Y:S01]  /*11ed0*/  IMAD.HI.U32 R2, R3, R5, R2 ;  /* 0x0000000503027227 */ /* 0x000fe200078e0002 */
[----:B------:R-:W-:Y:S02]  /*11ee0*/  IADD3 R5, -R16, UR6, RZ ;  /* 0x0000000610057c10 */ /* 0x000fe4000fffe1ff */
        /* <DEDUP_REMOVED lines=14> */
[----:B------:R-:W-:-:S05]  /*11fd0*/  @!P0 LOP3.LUT R7, RZ, R6, RZ, 0x33, !PT ;  /* 0x00000006ff078212 */ /* 0x000fca00078e33ff */
[----:B------:R-:W-:Y:S02]  /*11fe0*/  IMAD R0, R8, R7, RZ ;  /* 0x0000000708007224 */ /* 0x000fe400078e02ff */
[----:B------:R-:W-:Y:S02]  /*11ff0*/  IMAD.MOV R7, RZ, RZ, -R7 ;  /* 0x000000ffff077224 */ /* 0x000fe400078e0a07 */
[----:B------:R-:W-:Y:S02]  /*12000*/  IMAD.MOV R3, RZ, RZ, -R0 ;  /* 0x000000ffff037224 */ /* 0x000fe400078e0a00 */
[----:B------:R-:W-:-:S03]  /*12010*/  IMAD R5, R6, R7, R5 ;  /* 0x0000000706057224 */ /* 0x000fc600078e0205 */
[----:B------:R-:W-:Y:S01]  /*12020*/  VIADDMNMX R8, R3, UR4, R8, PT ;  /* 0x0000000403087c46 */ /* 0x000fe2000b800108 */
[----:B------:R-:W-:Y:S01]  /*12030*/  IMAD.IADD R0, R5, 0x1, R0 ;  /* 0x0000000105007824 */ /* 0x000fe200078e0200 */
[----:B------:R-:W-:Y:S02]  /*12040*/  IABS R6, R5 ;  /* 0x0000000500067213 */ /* 0x000fe40000000000 */
[----:B------:R-:W-:-:S04]  /*12050*/  IABS R4, R8 ;  /* 0x0000000800047213 */ /* 0x000fc80000000000 */
[----:B------:R-:W1:Y:S08]  /*12060*/  I2F.RP R9, R4 ;  /* 0x0000000400097306 */ /* 0x000e700000209400 */
[----:B-1----:R-:W1:Y:S02]  /*12070*/  MUFU.RCP R9, R9 ;  /* 0x0000000900097308 */ /* 0x002e640000001000 */
[----:B-1----:R-:W-:-:S06]  /*12080*/  VIADD R2, R9, 0xffffffe ;  /* 0x0ffffffe09027836 */ /* 0x002fcc0000000000 */
[----:B------:R1:W2:Y:S02]  /*12090*/  F2I.FTZ.U32.TRUNC.NTZ R3, R2 ;  /* 0x0000000200037305 */ /* 0x0002a4000021f000 */
[----:B-1----:R-:W-:Y:S02]  /*120a0*/  IMAD.MOV.U32 R2, RZ, RZ, RZ ;  /* 0x000000ffff027224 */ /* 0x002fe400078e00ff */
[----:B--2---:R-:W-:-:S04]  /*120b0*/  IMAD.MOV R7, RZ, RZ, -R3 ;  /* 0x000000ffff077224 */ /* 0x004fc800078e0a03 */
[----:B------:R-:W-:-:S04]  /*120c0*/  IMAD R7, R7, R4, RZ ;  /* 0x0000000407077224 */ /* 0x000fc800078e02ff */
[----:B------:R-:W-:Y:S01]  /*120d0*/  IMAD.HI.U32 R3, R3, R7, R2 ;  /* 0x0000000703037227 */ /* 0x000fe200078e0002 */
[-C--:B------:R-:W-:Y:S02]  /*120e0*/  IABS R7, R8.reuse ;  /* 0x0000000800077213 */ /* 0x080fe40000000000 */
[----:B------:R-:W-:-:S03]  /*120f0*/  LOP3.LUT R2, R5, R8, RZ, 0x3c, !PT ;  /* 0x0000000805027212 */ /* 0x000fc600078e3cff */
[----:B------:R-:W-:Y:S02]  /*12100*/  IMAD.MOV R7, RZ, RZ, -R7 ;  /* 0x000000ffff077224 */ /* 0x000fe400078e0a07 */
[----:B------:R-:W-:-:S04]  /*12110*/  IMAD.HI.U32 R3, R3, R6, RZ ;  /* 0x0000000603037227 */ /* 0x000fc800078e00ff */
[----:B------:R-:W-:-:S05]  /*12120*/  IMAD R7, R3, R7, R6 ;  /* 0x0000000703077224 */ /* 0x000fca00078e0206 */
        /* <DEDUP_REMOVED lines=8> */
[----:B------:R-:W-:Y:S01]  /*121b0*/  @!P0 LOP3.LUT R3, RZ, R8, RZ, 0x33, !PT ;  /* 0x00000008ff038212 */ /* 0x000fe200078e33ff */
[----:B------:R-:W-:-:S04]  /*121c0*/  IMAD.MOV R8, RZ, RZ, -R8 ;  /* 0x000000ffff087224 */ /* 0x000fc800078e0a08 */
[----:B------:R-:W-:Y:S01]  /*121d0*/  IMAD R18, R3, R8, R0 ;  /* 0x0000000803127224 */ /* 0x000fe200078e0200 */
[----:B------:R-:W-:-:S05]  /*121e0*/  LOP3.LUT R0, RZ, R3, RZ, 0x33, !PT ;  /* 0x00000003ff007212 */ /* 0x000fca00078e33ff */
[----:B------:R-:W-:Y:S01]  /*121f0*/  IMAD.IADD R17, R17, 0x1, R0 ;  /* 0x0000000111117824 */ /* 0x000fe200078e0200 */
[----:B------:R-:W-:Y:S06]  /*12200*/  BRA `(.L_x_1159) ;  /* 0x00000000000c7947 */ /* 0x000fec0003800000 */
.L_x_1154:
[----:B------:R-:W-:Y:S02]  /*12210*/  IMAD.MOV.U32 R17, RZ, RZ, RZ ;  /* 0x000000ffff117224 */ /* 0x000fe400078e00ff */
[----:B------:R-:W-:Y:S02]  /*12220*/  IMAD.U32 R16, RZ, RZ, UR6 ;  /* 0x00000006ff107e24 */ /* 0x000fe4000f8e00ff */
[----:B------:R-:W-:-:S07]  /*12230*/  IMAD.MOV.U32 R18, RZ, RZ, RZ ;  /* 0x000000ffff127224 */ /* 0x000fce00078e00ff */
.L_x_1159:
[----:B------:R-:W1:Y:S01]  /*12240*/  S2R R0, SR_TID.X ;  /* 0x0000000000007919 */ /* 0x000e620000002100 */
[----:B------:R-:W-:Y:S01]  /*12250*/  STL [R1], RZ ;  /* 0x000000ff01007387 */ /* 0x000fe20000100800 */
[----:B-1----:R-:W-:-:S04]  /*12260*/  LOP3.LUT R0, R0, 0x1f, RZ, 0xc0, !PT ;  /* 0x0000001f00007812 */ /* 0x002fc800078ec0ff */
[----:B------:R-:W-:-:S13]  /*12270*/  ISETP.NE.AND P0, PT, R0, RZ, PT ;  /* 0x000000ff0000720c */ /* 0x000fda0003f05270 */
[----:B------:R-:W1:Y:S01]  /*12280*/  @!P0 S2R R3, SR_CgaCtaId ;  /* 0x0000000000038919 */ /* 0x000e620000008800 */
[----:B------:R-:W-:-:S04]  /*12290*/  @!P0 MOV R0, 0x400 ;  /* 0x0000040000008802 */ /* 0x000fc80000000f00 */
[----:B-1----:R-:W-:-:S05]  /*122a0*/  @!P0 LEA R0, R3, R0, 0x18 ;  /* 0x0000000003008211 */ /* 0x002fca00078ec0ff */
[----:B------:R1:W-:Y:S01]  /*122b0*/  @!P0 STS.128 [R0+0x308d0], R16 ;  /* 0x0308d01000008388 */ /* 0x0003e20000000c00 */
[----:B------:R-:W-:Y:S06]  /*122c0*/  BAR.ARV 0x5, 0x120 ;  /* 0x0144800000007b1d */ /* 0x000fec0000002000 */
[----:B------:R-:W-:Y:S01]  /*122d0*/  ISETP.GE.AND P0, PT, R19, UR5, PT ;  /* 0x0000000513007c0c */ /* 0x000fe2000bf06270 */
[----:B-1----:R-:W-:-:S05]  /*122e0*/  IMAD.MOV.U32 R0, RZ, RZ, 0x1 ;  /* 0x00000001ff007424 */ /* 0x002fca00078e00ff */
[----:B------:R1:W-:Y:S04]  /*122f0*/  STL [R1+0x8], R0 ;  /* 0x0000080001007387 */ /* 0x0003e80000100800 */
[----:B------:R1:W-:Y:S03]  /*12300*/  STL [R1+0x18], RZ ;  /* 0x000018ff01007387 */ /* 0x0003e60000100800 */
[----:B------:R-:W-:Y:S05]  /*12310*/  @P0 BRA `(.L_x_1160) ;  /* 0x0000004400a00947 */ /* 0x000fea0003800000 */
[----:B-1----:R-:W-:Y:S01]  /*12320*/  IMAD.MOV.U32 R0, RZ, RZ, 0x1 ;  /* 0x00000001ff007424 */ /* 0x002fe200078e00ff */
[----:B------:R1:W-:Y:S01]  /*12330*/  STL [R1+0x18], RZ ;  /* 0x000018ff01007387 */ /* 0x0003e20000100800 */
[----:B------:R-:W-:Y:S01]  /*12340*/  ULDC UR38, c[0x0][0xc] ;  /* 0x0000030000267ab9 */ /* 0x000fe20000000800 */
[----:B------:R-:W-:Y:S02]  /*12350*/  ULDC.64 UR36, c[0x0][0x198] ;  /* 0x0000660000247ab9 */ /* 0x000fe40000000a00 */
[----:B------:R1:W-:Y:S04]  /*12360*/  STL [R1+0x8], R0 ;  /* 0x0000080001007387 */ /* 0x0003e80000100800 */
[----:B------:R1:W-:Y:S02]  /*12370*/  STL [R1], RZ ;  /* 0x000000ff01007387 */ /* 0x0003e40000100800 */
.L_x_1235:
[----:B------:R-:W-:Y:S05]  /*12380*/  YIELD ;  /* 0x0000000000007946 */ /* 0x000fea0003800000 */
[----:B------:R-:W-:Y:S01]  /*12390*/  ULDC.64 UR4, c[0x0][0xa28] ;  /* 0x00028a0000047ab9 */ /* 0x000fe20000000a00 */
[----:B------:R-:W-:Y:S01]  /*123a0*/  IMAD.MOV.U32 R4, RZ, RZ, RZ ;  /* 0x000000ffff047224 */ /* 0x000fe200078e00ff */
[----:B------:R-:W-:Y:S01]  /*123b0*/  ISETP.NE.U32.AND P0, PT, RZ, UR4, PT ;  /* 0x00000004ff007c0c */ /* 0x000fe2000bf05070 */
[----:B------:R-:W-:-:S03]  /*123c0*/  ULDC.64 UR6, c[0x0][0x208] ;  /* 0x0000820000067ab9 */ /* 0x000fc60000000a00 */
[----:B------:R-:W-:Y:S01]  /*123d0*/  ISETP.NE.AND.EX P0, PT, RZ, UR5, PT, P0 ;  /* 0x00000005ff007c0c */ /* 0x000fe2000bf05300 */
[----:B------:R-:W-:-:S12]  /*123e0*/  ULDC.64 UR4, c[0x0][0xa00] ;  /* 0x0002800000047ab9 */ /* 0x000fd80000000a00 */
[----:B--2---:R-:W2:Y:S01]  /*123f0*/  @P0 LDC.64 R2, c[0x0][0xa28] ;  /* 0x00028a00ff020b82 */ /* 0x004ea20000000a00 */
[----:B------:R-:W-:Y:S01]  /*12400*/  ISETP.NE.U32.AND P2, PT, RZ, UR4, PT ;  /* 0x00000004ff007c0c */ /* 0x000fe2000bf45070 */
[----:B--2---:R-:W-:-:S05]  /*12410*/  @P0 IMAD.WIDE R2, R19, 0x4, R2 ;  /* 0x0000000413020825 */ /* 0x004fca00078e0202 */
[----:B------:R2:W5:Y:S01]  /*12420*/  @P0 LDG.E R4, desc[UR6][R2.64] ;  /* 0x0000000602040981 */ /* 0x000562000c1e1900 */
[----:B------:R-:W-:Y:S01]  /*12430*/  ISETP.NE.AND.EX P2, PT, RZ, UR5, PT, P2 ;  /* 0x00000005ff007c0c */ /* 0x000fe2000bf45320 */
[----:B-1----:R-:W-:Y:S01]  /*12440*/  IMAD.MOV.U32 R0, RZ, RZ, RZ ;  /* 0x000000ffff007224 */ /* 0x002fe200078e00ff */
[----:B------:R-:W-:Y:S01]  /*12450*/  ULDC.64 UR4, c[0x0][0xa18] ;  /* 0x0002860000047ab9 */ /* 0x000fe20000000a00 */
[----:B--2---:R-:W1:Y:S02]  /*12460*/  LDC.64 R2, c[0x0][0xa00] ;  /* 0x00028000ff027b82 */ /* 0x004e640000000a00 */
[----:B-1----:R-:W-:-:S08]  /*12470*/  IMAD.WIDE R2, R19, 0x4, R2 ;  /* 0x0000000413027825 */ /* 0x002fd000078e0202 */
[----:B------:R-:W2:Y:S01]  /*12480*/  @P2 LDG.E R0, desc[UR6][R2.64] ;  /* 0x0000000602002981 */ /* 0x000ea2000c1e1900 */
[----:B------:R-:W-:Y:S01]  /*12490*/  ISETP.NE.U32.AND P1, PT, RZ, UR4, PT ;  /* 0x00000004ff007c0c */ /* 0x000fe2000bf25070 */
[----:B------:R-:W-:-:S03]  /*124a0*/  ULDC UR4, c[0x0][0x288] ;  /* 0x0000a20000047ab9 */ /* 0x000fc60000000800 */
[----:B------:R-:W-:-:S13]  /*124b0*/  ISETP.NE.AND.EX P1, PT, RZ, UR5, PT, P1 ;  /* 0x00000005ff007c0c */ /* 0x000fda000bf25310 */
[----:B------:R-:W1:Y:S02]  /*124c0*/  @P1 LDC.64 R6, c[0x0][0xa18] ;  /* 0x00028600ff061b82 */ /* 0x000e640000000a00 */
[----:B-1----:R-:W-:Y:S01]  /*124d0*/  @P1 IMAD.WIDE R6, R19, 0x4, R6 ;  /* 0x0000000413061825 */ /* 0x002fe200078e0206 */
[----:B--2---:R1:W-:Y:S03]  /*124e0*/  STL [R1+0x1c], R0 ;  /* 0x00001c0001007387 */ /* 0x0043e60000100800 */
[----:B-1----:R-:W-:Y:S01]  /*124f0*/  IMAD.U32 R0, RZ, RZ, UR4 ;  /* 0x00000004ff007e24 */ /* 0x002fe2000f8e00ff */
[----:B------:R-:W-:Y:S02]  /*12500*/  ULDC.64 UR4, c[0x0][0x3f8] ;  /* 0x0000fe0000047ab9 */ /* 0x000fe40000000a00 */
[----:B------:R-:W-:-:S03]  /*12510*/  UISETP.NE.U32.AND UP0, UPT, UR4, URZ, UPT ;  /* 0x0000003f0400728c */ /* 0x000fc6000bf05070 */
[----:B------:R-:W-:Y:S01]  /*12520*/  ULDC UR4, c[0x0][0x404] ;  /* 0x0001010000047ab9 */ /* 0x000fe20000000800 */
[----:B------:R-:W-:Y:S01]  /*12530*/  UISETP.NE.AND.EX UP0, UPT, UR5, URZ, UPT, UP0 ;  /* 0x0000003f0500728c */ /* 0x000fe2000bf05300 */
[----:B------:R1:W5:Y:S01]  /*12540*/  @P1 LDG.E R0, desc[UR6][R6.64] ;  /* 0x0000000606001981 */ /* 0x000362000c1e1900 */
[----:B------:R-:W-:Y:S01]  /*12550*/  ULDC.64 UR6, c[0x0][0xa08] ;  /* 0x0002820000067ab9 */ /* 0x000fe20000000a00 */
[----:B------:R-:W-:Y:S01]  /*12560*/  ULDC UR5, c[0x0][0x2e0] ;  /* 0x0000b80000057ab9 */ /* 0x000fe20000000800 */
[----:B------:R-:W-:Y:S01]  /*12570*/  USEL UR4, UR4, 0x1, UP0 ;  /* 0x0000000104047887 */ /* 0x000fe20008000000 */
[----:B------:R-:W-:-:S03]  /*12580*/  ISETP.NE.U32.AND P0, PT, RZ, UR6, PT ;  /* 0x00000006ff007c0c */ /* 0x000fc6000bf05070 */
[----:B------:R-:W-:Y:S01]  /*12590*/  UIMAD UR4, UR4, UR5, URZ ;  /* 0x00000005040472a4 */ /* 0x000fe2000f8e023f */
[----:B------:R-:W-:-:S05]  /*125a0*/  ISETP.NE.AND.EX P0, PT, RZ, UR7, PT, P0 ;  /* 0x00000007ff007c0c */ /* 0x000fca000bf05300 */
[----:B------:R-:W-:Y:S01]  /*125b0*/  IMAD.U32 R5, RZ, RZ, UR4 ;  /* 0x00000004ff057e24 */ /* 0x000fe2000f8e00ff */
[----:B-1----:R-:W-:Y:S07]  /*125c0*/  @P1 BRA `(.L_x_1161) ;  /* 0x0000000000141947 */ /* 0x002fee0003800000 */
[----:B------:R-:W-:Y:S05]  /*125d0*/  @!P2 BRA `(.L_x_1161) ;  /* 0x000000000010a947 */ /* 0x000fea0003800000 */
[----:B------:R-:W-:Y:S02]  /*125e0*/  ULDC.64 UR4, c[0x0][0x208] ;  /* 0x0000820000047ab9 */ /* 0x000fe40000000a00 */
[----:B------:R-:W2:Y:S04]  /*125f0*/  LDG.E R7, desc[UR4][R2.64] ;  /* 0x0000000402077981 */ /* 0x000ea8000c1e1900 */
[----:B-----5:R-:W2:Y:S02]  /*12600*/  LDG.E R0, desc[UR4][R2.64+0x4] ;  /* 0x0000040402007981 */ /* 0x020ea4000c1e1900 */
[----:B--2---:R-:W-:-:S07]  /*12610*/  IMAD.IADD R0, R0, 0x1, -R7 ;  /* 0x0000000100007824 */ /* 0x004fce00078e0a07 */
.L_x_1161:
[----:B------:R-:W1:Y:S01]  /*12620*/  LDC.64 R2, c[0x0][0xa08] ;  /* 0x00028200ff027b82 */ /* 0x000e620000000a00 */
[----:B------:R-:W-:Y:S01]  /*12630*/  IMAD.MOV.U32 R7, RZ, RZ, RZ ;  /* 0x000000ffff077224 */ /* 0x000fe200078e00ff */
[----:B------:R-:W-:Y:S01]  /*12640*/  ULDC.64 UR4, c[0x0][0x208] ;  /* 0x0000820000047ab9 */ /* 0x000fe20000000a00 */
[----:B-1----:R-:W-:-:S05]  /*12650*/  IMAD.WIDE R2, R19, 0x4, R2 ;  /* 0x0000000413027825 */ /* 0x002fca00078e0202 */
[----:B------:R-:W2:Y:S01]  /*12660*/  @P0 LDG.E R7, desc[UR4][R2.64] ;  /* 0x0000000402070981 */ /* 0x000ea2000c1e1900 */
[----:B------:R-:W-:Y:S02]  /*12670*/  ULDC.64 UR4, c[0x0][0xa20] ;  /* 0x0002880000047ab9 */ /* 0x000fe40000000a00 */
[----:B------:R-:W-:-:S04]  /*12680*/  ISETP.NE.U32.AND P1, PT, RZ, UR4, PT ;  /* 0x00000004ff007c0c */ /* 0x000fc8000bf25070 */
[----:B------:R-:W-:Y:S01]  /*12690*/  ISETP.NE.AND.EX P1, PT, RZ, UR5, PT, P1 ;  /* 0x00000005ff007c0c */ /* 0x000fe2000bf25310 */
[----:B--2--5:R-:W-:-:S05]  /*126a0*/  IMAD.IADD R6, R7, 0x1, R4 ;  /* 0x0000000107067824 */ /* 0x024fca00078e0204 */
[----:B------:R1:W-:Y:S07]  /*126b0*/  STL [R1+0x4], R6 ;  /* 0x0000040601007387 */ /* 0x0003ee0000100800 */
[----:B------:R-:W-:Y:S05]  /*126c0*/  @!P1 BRA `(.L_x_1162) ;  /* 0x0000000000149947 */ /* 0x000fea0003800000 */
[----:B------:R-:W2:Y:S01]  /*126d0*/  LDC.64 R2, c[0x0][0xa20] ;  /* 0x00028800ff027b82 */ /* 0x000ea20000000a00 */
[----:B------:R-:W-:Y:S01]  /*126e0*/  ULDC.64 UR4, c[0x0][0x208] ;  /* 0x0000820000047ab9 */ /* 0x000fe20000000a00 */
[----:B--2---:R-:W-:-:S05]  /*126f0*/  IMAD.WIDE R2, R19, 0x4, R2 ;  /* 0x0000000413027825 */ /* 0x004fca00078e0202 */
[----:B------:R2:W5:Y:S01]  /*12700*/  LDG.E R5, desc[UR4][R2.64] ;  /* 0x0000000402057981 */ /* 0x000562000c1e1900 */
[----:B------:R-:W-:Y:S05]  /*12710*/  BRA `(.L_x_1163) ;  /* 0x0000000000147947 */ /* 0x000fea0003800000 */
.L_x_1162:
[----:B------:R-:W-:Y:S05]  /*12720*/  @!P0 BRA `(.L_x_1163) ;  /* 0x0000000000108947 */ /* 0x000fea0003800000 */
[----:B------:R-:W-:Y:S02]  /*12730*/  ULDC.64 UR4, c[0x0][0x208] ;  /* 0x0000820000047ab9 */ /* 0x000fe40000000a00 */
[----:B-1----:R-:W2:Y:S04]  /*12740*/  LDG.E R6, desc[UR4][R2.64] ;  /* 0x0000000402067981 */ /* 0x002ea8000c1e1900 */
[----:B------:R-:W2:Y:S02]  /*12750*/  LDG.E R5, desc[UR4][R2.64+0x4] ;  /* 0x0000040402057981 */ /* 0x000ea4000c1e1900 */
[----:B--2---:R-:W-:-:S07]  /*12760*/  IMAD.IADD R5, R5, 0x1, -R6 ;  /* 0x0000000105057824 */ /* 0x004fce00078e0a06 */
.L_x_1163:
[----:B--2---:R-:W2:Y:S01]  /*12770*/  LDC.64 R2, c[0x0][0x9e0] ;  /* 0x00027800ff027b82 */ /* 0x004ea20000000a00 */
[----:B-----5:R-:W-:Y:S01]  /*12780*/  IMAD.IADD R7, R5, 0x1, -R4 ;  /* 0x0000000105077824 */ /* 0x020fe200078e0a04 */
[----:B------:R-:W-:-:S04]  /*12790*/  LEA R9, R17, 0x80, 0x7 ;  /* 0x0000008011097811 */ /* 0x000fc800078e38ff */
[----:B------:R-:W-:Y:S02]  /*127a0*/  IADD3 R9, R7, R9, -R0 ;  /* 0x0000000907097210 */ /* 0x000fe40007ffe800 */
[----:B--2---:R-:W-:-:S03]  /*127b0*/  ISETP.GE.AND P0, PT, R3, 0x1, PT ;  /* 0x000000010300780c */ /* 0x004fc60003f06270 */
[----:B------:R-:W-:-:S10]  /*127c0*/  IMAD.IADD R2, R9, 0x1, R2 ;  /* 0x0000000109027824 */ /* 0x000fd400078e0202 */
[----:B------:R-:W-:Y:S05]  /*127d0*/  @!P0 BRA `(.L_x_1164) ;  /* 0x0000000000488947 */ /* 0x000fea0003800000 */
[C---:B------:R-:W-:Y:S01]  /*127e0*/  ISETP.GT.AND P1, PT, R9.reuse, RZ, PT ;  /* 0x000000ff0900720c */ /* 0x040fe20003f24270 */
[----:B------:R-:W-:Y:S01]  /*127f0*/  BSSY B0, `(.L_x_1165) ;  /* 0x000000e000007945 */ /* 0x000fe20003800000 */
[----:B-1----:R-:W-:-:S11]  /*12800*/  VIADD R6, R9, 0xffffffff ;  /* 0xffffffff09067836 */ /* 0x002fd60000000000 */
        /* <DEDUP_REMOVED lines=8> */
.L_x_1166:
[----:B------:R-:W-:-:S13]  /*12890*/  ISETP.NE.AND P1, PT, R3, 0x1, PT ;  /* 0x000000010300780c */ /* 0x000fda0003f25270 */
[----:B------:R-:W1:Y:S02]  /*128a0*/  @P1 LDC.64 R4, c[0x0][0x9e8] ;  /* 0x00027a00ff041b82 */ /* 0x000e640000000a00 */
[----:B-1----:R-:W-:-:S05]  /*128b0*/  @P1 IMAD.HI.U32 R4, R6, R4, RZ ;  /* 0x0000000406041227 */ /* 0x002fca00078e00ff */
[----:B------:R-:W-:-:S07]  /*128c0*/  @P1 SHF.R.U32.HI R6, RZ, R5, R4 ;  /* 0x00000005ff061219 */ /* 0x000fce0000011604 */
.L_x_1167:
[----:B------:R-:W-:Y:S05]  /*128d0*/  BSYNC B0 ;  /* 0x0000000000007941 */ /* 0x000fea0003800000 */
.L_x_1165:
[----:B------:R-:W-:-:S05]  /*128e0*/  IMAD R5, R6, R3, R3 ;  /* 0x0000000306057224 */ /* 0x000fca00078e0203 */
[----:B------:R-:W-:-:S07]  /*128f0*/  VIMNMX R2, R2, R5, PT ;  /* 0x0000000502027248 */ /* 0x000fce0003fe0100 */
.L_x_1164:
[----:B------:R-:W-:Y:S01]  /*12900*/  VIADD R2, R2, 0x5f ;  /* 0x0000005f02027836 */ /* 0x000fe20000000000 */
[----:B------:R-:W-:Y:S01]  /*12910*/  ULDC UR4, c[0x0][0x9dc] ;  /* 0x0002770000047ab9 */ /* 0x000fe20000000800 */
[----:B------:R-:W-:Y:S02]  /*12920*/  IMAD R0, R17, 0x80, -R0 ;  /* 0x0000008011007824 */ /* 0x000fe400078e0a00 */
[----:B------:R-:W-:-:S04]  /*12930*/  IMAD.HI R5, R2, 0x2aaaaaab, RZ ;  /* 0x2aaaaaab02057827 */ /* 0x000fc800078e02ff */
[C---:B------:R-:W-:Y:S02]  /*12940*/  VIADD R2, R7.reuse, 0x5f ;  /* 0x0000005f07027836 */ /* 0x040fe40000000000 */
[----:B------:R-:W-:Y:S02]  /*12950*/  IMAD.IADD R7, R7, 0x1, R0 ;  /* 0x0000000107077824 */ /* 0x000fe400078e0200 */
[----:B------:R-:W-:Y:S01]  /*12960*/  IMAD.HI R4, R2, 0x2aaaaaab, RZ ;  /* 0x2aaaaaab02047827 */ /* 0x000fe200078e02ff */
[----:B------:R-:W-:-:S03]  /*12970*/  SHF.R.U32.HI R2, RZ, 0x1f, R5 ;  /* 0x0000001fff027819 */ /* 0x000fc60000011605 */
[----:B------:R-:W-:Y:S01]  /*12980*/  VIADD R0, R7, -UR4 ;  /* 0x8000000407007c36 */ /* 0x000fe20008000000 */
[----:B------:R-:W-:Y:S02]  /*12990*/  LEA.HI.SX32 R2, R5, R2, 0x1c ;  /* 0x0000000205027211 */ /* 0x000fe400078fe2ff */
[----:B------:R-:W-:-:S04]  /*129a0*/  SHF.R.U32.HI R5, RZ, 0x1f, R4 ;  /* 0x0000001fff057819 */ /* 0x000fc80000011604 */
[----:B------:R-:W-:-:S04]  /*129b0*/  LEA.HI.SX32 R5, R4, R5, 0x1c ;  /* 0x0000000504057211 */ /* 0x000fc800078fe2ff */
[----:B-1----:R-:W-:-:S05]  /*129c0*/  VIMNMX R6, R5, R2, PT ;  /* 0x0000000205067248 */ /* 0x002fca0003fe0100 */
[----:B------:R1:W-:Y:S01]  /*129d0*/  STL [R1+0x14], R6 ;  /* 0x0000140601007387 */ /* 0x0003e20000100800 */
[----:B------:R-:W-:Y:S05]  /*129e0*/  @!P0 BRA `(.L_x_1168) ;  /* 0x0000000000488947 */ /* 0x000fea0003800000 */
[----:B------:R-:W-:Y:S01]  /*129f0*/  IMAD.MOV.U32 R2, RZ, RZ, R7 ;  /* 0x000000ffff027224 */ /* 0x000fe200078e0007 */
[----:B------:R-:W-:Y:S04]  /*12a00*/  BSSY B0, `(.L_x_1169) ;  /* 0x000000e000007945 */ /* 0x000fe80003800000 */
[----:B------:R-:W-:-:S13]  /*12a10*/  ISETP.GT.AND P0, PT, R2, -0x1, PT ;  /* 0xffffffff0200780c */ /* 0x000fda0003f04270 */
[----:B------:R-:W-:Y:S05]  /*12a20*/  @P0 BRA `(.L_x_1170) ;  /* 0x00000000001c0947 */ /* 0x000fea0003800000 */
[----:B------:R-:W-:Y:S02]  /*12a30*/  ISETP.NE.AND P0, PT, R3, 0x1, PT ;  /* 0x000000010300780c */ /* 0x000fe40003f05270 */
[----:B------:R-:W-:-:S11]  /*12a40*/  LOP3.LUT R7, RZ, R2, RZ, 0x33, !PT ;  /* 0x00000002ff077212 */ /* 0x000fd600078e33ff */
[----:B------:R-:W2:Y:S02]  /*12a50*/  @P0 LDC.64 R4, c[0x0][0x9e8] ;  /* 0x00027a00ff040b82 */ /* 0x000ea40000000a00 */
[----:B--2---:R-:W-:-:S05]  /*12a60*/  @P0 IMAD.HI.U32 R4, R7, R4, RZ ;  /* 0x0000000407040227 */ /* 0x004fca00078e00ff */
[----:B------:R-:W-:-:S04]  /*12a70*/  @P0 SHF.R.U32.HI R7, RZ, R5, R4 ;  /* 0x00000005ff070219 */ /* 0x000fc80000011604 */
[----:B------:R-:W-:Y:S01]  /*12a80*/  LOP3.LUT R2, RZ, R7, RZ, 0x33, !PT ;  /* 0x00000007ff027212 */ /* 0x000fe200078e33ff */
[----:B------:R-:W-:Y:S06]  /*12a90*/  BRA `(.L_x_1171) ;  /* 0x0000000000107947 */ /* 0x000fec0003800000 */
.L_x_1170:
[----:B------:R-:W-:-:S13]  /*12aa0*/  ISETP.NE.AND P0, PT, R3, 0x1, PT ;  /* 0x000000010300780c */ /* 0x000fda0003f05270 */
[----:B------:R-:W2:Y:S02]  /*12ab0*/  @P0 LDC.64 R4, c[0x0][0x9e8] ;  /* 0x00027a00ff040b82 */ /* 0x000ea40000000a00 */
[----:B--2---:R-:W-:-:S05]  /*12ac0*/  @P0 IMAD.HI.U32 R4, R2, R4, RZ ;  /* 0x0000000402040227 */ /* 0x004fca00078e00ff */
[----:B------:R-:W-:-:S07]  /*12ad0*/  @P0 SHF.R.U32.HI R2, RZ, R5, R4 ;  /* 0x00000005ff020219 */ /* 0x000fce0000011604 */
.L_x_1171:
[----:B------:R-:W-:Y:S05]  /*12ae0*/  BSYNC B0 ;  /* 0x0000000000007941 */ /* 0x000fea0003800000 */
.L_x_1169:
[----:B------:R-:W-:-:S05]  /*12af0*/  IMAD R3, R2, R3, RZ ;  /* 0x0000000302037224 */ /* 0x000fca00078e02ff */
[----:B------:R-:W-:-:S07]  /*12b00*/  VIMNMX R0, R0, R3, !PT ;  /* 0x0000000300007248 */ /* 0x000fce0007fe0100 */
.L_x_1168:
[----:B------:R-:W-:Y:S01]  /*12b10*/  IMAD.HI R0, R0, 0x2aaaaaab, RZ ;  /* 0x2aaaaaab00007827 */ /* 0x000fe200078e02ff */
[----:B------:R-:W-:Y:S04]  /*12b20*/  BSSY B6, `(.L_x_1172) ;  /* 0x0000323000067945 */ /* 0x000fe80003800000 */
[----:B------:R-:W-:-:S04]  /*12b30*/  SHF.R.U32.HI R3, RZ, 0x1f, R0 ;  /* 0x0000001fff037819 */ /* 0x000fc80000011600 */
[----:B------:R-:W-:-:S04]  /*12b40*/  LEA.HI.SX32 R3, R0, R3, 0x1c ;  /* 0x0000000300037211 */ /* 0x000fc800078fe2ff */
[----:B------:R-:W-:-:S04]  /*12b50*/  VIMNMX R2, RZ, R3, !PT ;  /* 0x00000003ff027248 */ /* 0x000fc80007fe0100 */
[----:B------:R-:W-:Y:S01]  /*12b60*/  ISETP.GT.AND P0, PT, R6, R2, PT ;  /* 0x000000020600720c */ /* 0x000fe20003f04270 */
[----:B------:R2:W-:-:S12]  /*12b70*/  STL [R1+0x10], R2 ;  /* 0x0000100201007387 */ /* 0x0005d80000100800 */
[----:B--2---:R-:W-:Y:S05]  /*12b80*/  @P0 BRA `(.L_x_1173) ;  /* 0x0000000000480947 */ /* 0x004fea0003800000 */
[----:B------:R-:W2:Y:S02]  /*12b90*/  S2R R2, SR_TID.X ;  /* 0x0000000000027919 */ /* 0x000ea40000002100 */
[----:B--2---:R-:W-:-:S04]  /*12ba0*/  LOP3.LUT R2, R2, 0x1f, RZ, 0xc0, !PT ;  /* 0x0000001f02027812 */ /* 0x004fc800078ec0ff */
[----:B------:R-:W-:-:S13]  /*12bb0*/  ISETP.NE.AND P1, PT, R2, RZ, PT ;  /* 0x000000ff0200720c */ /* 0x000fda0003f25270 */
[----:B------:R-:W-:Y:S05]  /*12bc0*/  @P1 BRA `(.L_x_1174) ;  /* 0x0000003000601947 */ /* 0x000fea0003800000 */
[----:B------:R-:W2:Y:S01]  /*12bd0*/  S2R R7, SR_LANEID ;  /* 0x0000000000077919 */ /* 0x000ea20000000000 */
[----:B------:R-:W-:Y:S01]  /*12be0*/  VOTEU.ANY UR4, UPT, PT ;  /* 0x0000000000047886 */ /* 0x000fe200038e0100 */
[----:B------:R-:W3:Y:S01]  /*12bf0*/  LDC.64 R2, c[0x0][0xc38] ;  /* 0x00030e00ff027b82 */ /* 0x000ee20000000a00 */
[----:B------:R-:W2:Y:S01]  /*12c00*/  FLO.U32 R0, UR4 ;  /* 0x0000000400007d00 */ /* 0x000ea200080e0000 */
[----:B------:R-:W-:-:S07]  /*12c10*/  ULDC.64 UR6, c[0x0][0x208] ;  /* 0x0000820000067ab9 */ /* 0x000fce0000000a00 */
[----:B------:R-:W3:Y:S01]  /*12c20*/  POPC R5, UR4 ;  /* 0x0000000400057d09 */ /* 0x000ee20008000000 */
[----:B--2---:R-:W-:-:S13]  /*12c30*/  ISETP.EQ.U32.AND P0, PT, R0, R7, PT ;  /* 0x000000070000720c */ /* 0x004fda0003f02070 */
[----:B---3--:R-:W2:Y:S01]  /*12c40*/  @P0 ATOMG.E.ADD.STRONG.GPU PT, R3, desc[UR6][R2.64], R5 ;  /* 0x00000005020309a8 */ /* 0x008ea200081ee1c6 */
[----:B------:R-:W3:Y:S02]  /*12c50*/  S2R R4, SR_LTMASK ;  /* 0x0000000000047919 */ /* 0x000ee40000003900 */
[----:B---3--:R-:W-:-:S04]  /*12c60*/  LOP3.LUT R4, R4, UR4, RZ, 0xc0, !PT ;  /* 0x0000000404047c12 */ /* 0x008fc8000f8ec0ff */
[----:B------:R-:W3:Y:S01]  /*12c70*/  POPC R7, R4 ;  /* 0x0000000400077309 */ /* 0x000ee20000000000 */
[----:B--2---:R-:W3:Y:S02]  /*12c80*/  SHFL.IDX PT, R0, R3, R0, 0x1f ;  /* 0x00001f0003007589 */ /* 0x004ee400000e0000 */
[----:B---3--:R-:W-:Y:S01]  /*12c90*/  IADD3 R16, R0, UR38, R7 ;  /* 0x0000002600107c10 */ /* 0x008fe2000fffe007 */
[----:B------:R-:W-:Y:S06]  /*12ca0*/  BRA `(.L_x_1174) ;  /* 0x0000003000287947 */ /* 0x000fec0003800000 */
.L_x_1173:
[----:B------:R-:W2:Y:S01]  /*12cb0*/  S2R R3, SR_CgaCtaId ;  /* 0x0000000000037919 */ /* 0x000ea20000008800 */
[----:B------:R-:W-:-:S04]  /*12cc0*/  MOV R0, 0x400 ;  /* 0x0000040000007802 */ /* 0x000fc80000000f00 */
[----:B--2---:R-:W-:-:S05]  /*12cd0*/  LEA R2, R3, R0, 0x18 ;  /* 0x0000000003027211 */ /* 0x004fca00078ec0ff */
[----:B------:R2:W-:Y:S01]  /*12ce0*/  STL [R1+0xc], R2 ;  /* 0x00000c0201007387 */ /* 0x0005e20000100800 */
[----:B------:R-:W-:-:S05]  /*12cf0*/  VIADD R0, R2, 0x1e400 ;  /* 0x0001e40002007836 */ /* 0x000fca0000000000 */
[----:B------:R-:W-:-:S13]  /*12d00*/  LOP3.LUT P0, RZ, R0, 0x3ff, RZ, 0xc0, !PT ;  /* 0x000003ff00ff7812 */ /* 0x000fda000780c0ff */
[----:B--2---:R-:W-:Y:S05]  /*12d10*/  @!P0 BRA `(.L_x_1175) ;  /* 0x0000000000408947 */ /* 0x004fea0003800000 */
[----:B------:R-:W-:Y:S01]  /*12d20*/  MOV R2, 0x0 ;  /* 0x0000000000027802 */ /* 0x000fe20000000f00 */
[----:B------:R-:W-:Y:S01]  /*12d30*/  ULDC.64 UR6, c[0x4][0xa8] ;  /* 0x01002a0000067ab9 */ /* 0x000fe20000000a00 */
[----:B------:R-:W-:Y:S01]  /*12d40*/  ULDC.64 UR8, c[0x4][0xb0] ;  /* 0x01002c0000087ab9 */ /* 0x000fe20000000a00 */
[----:B------:R-:W-:Y:S01]  /*12d50*/  ULDC.64 UR4, c[0x4][0x30] ;  /* 0x01000c0000047ab9 */ /* 0x000fe20000000a00 */
[----:B------:R-:W-:Y:S02]  /*12d60*/  IMAD.U32 R4, RZ, RZ, UR6 ;  /* 0x00000006ff047e24 */ /* 0x000fe4000f8e00ff */
[----:B------:R-:W2:Y:S01]  /*12d70*/  LDC.64 R2, c[0x4][R2] ;  /* 0x0100000002027b82 */ /* 0x000ea20000000a00 */
[----:B------:R-:W-:Y:S02]  /*12d80*/  IMAD.U32 R5, RZ, RZ, UR7 ;  /* 0x00000007ff057e24 */ /* 0x000fe4000f8e00ff */
[----:B-1----:R-:W-:Y:S02]  /*12d90*/  IMAD.U32 R6, RZ, RZ, UR8 ;  /* 0x00000008ff067e24 */ /* 0x002fe4000f8e00ff */
[----:B------:R-:W-:-:S02]  /*12da0*/  IMAD.U32 R7, RZ, RZ, UR9 ;  /* 0x00000009ff077e24 */ /* 0x000fc4000f8e00ff */
[----:B------:R-:W-:Y:S02]  /*12db0*/  IMAD.U32 R10, RZ, RZ, UR4 ;  /* 0x00000004ff0a7e24 */ /* 0x000fe4000f8e00ff */
[----:B0-----:R-:W-:Y:S02]  /*12dc0*/  IMAD.U32 R11, RZ, RZ, UR5 ;  /* 0x00000005ff0b7e24 */ /* 0x001fe4000f8e00ff */
[----:B------:R-:W-:Y:S02]  /*12dd0*/  IMAD.MOV.U32 R8, RZ, RZ, 0x70 ;  /* 0x00000070ff087424 */ /* 0x000fe400078e00ff */
[----:B------:R-:W-:Y:S02]  /*12de0*/  IMAD.MOV.U32 R12, RZ, RZ, 0x1 ;  /* 0x00000001ff0c7424 */ /* 0x000fe400078e00ff */
[----:B------:R-:W-:-:S07]  /*12df0*/  IMAD.MOV.U32 R13, RZ, RZ, RZ ;  /* 0x000000ffff0d7224 */ /* 0x000fce00078e00ff */
[----:B------:R-:W-:-:S07]  /*12e00*/  LEPC R20, `(.L_x_1175) ;  /* 0x000000001014794e */ /* 0x000fce0000000000 */
[----:B--2---:R-:W-:Y:S05]  /*12e10*/  CALL.ABS.NOINC R2 ;  /* 0x0000000002007343 */ /* 0x004fea0003c00000 */
.L_x_1175:
        /* <DEDUP_REMOVED lines=8> */
[----:B------:R2:W3:Y:S01]  /*12ea0*/  LDC.64 R2, c[0x4][R0] ;  /* 0x0100000000027b82 */ /* 0x0004e20000000a00 */
[----:B------:R-:W-:Y:S02]  /*12eb0*/  IMAD.U32 R4, RZ, RZ, UR6 ;  /* 0x00000006ff047e24 */ /* 0x000fe4000f8e00ff */
[----:B------:R-:W-:Y:S02]  /*12ec0*/  IMAD.U32 R5, RZ, RZ, UR7 ;  /* 0x00000007ff057e24 */ /* 0x000fe4000f8e00ff */
[----:B-1----:R-:W-:Y:S02]  /*12ed0*/  IMAD.U32 R6, RZ, RZ, UR8 ;  /* 0x00000008ff067e24 */ /* 0x002fe4000f8e00ff */
[----:B------:R-:W-:-:S02]  /*12ee0*/  IMAD.U32 R7, RZ, RZ, UR9 ;  /* 0x00000009ff077e24 */ /* 0x000fc4000f8e00ff */
[----:B------:R-:W-:Y:S02]  /*12ef0*/  IMAD.U32 R10, RZ, RZ, UR4 ;  /* 0x00000004ff0a7e24 */ /* 0x000fe4000f8e00ff */
[----:B0-----:R-:W-:Y:S02]  /*12f00*/  IMAD.U32 R11, RZ, RZ, UR5 ;  /* 0x00000005ff0b7e24 */ /* 0x001fe4000f8e00ff */
[----:B------:R-:W-:Y:S02]  /*12f10*/  IMAD.MOV.U32 R8, RZ, RZ, 0x70 ;  /* 0x00000070ff087424 */ /* 0x000fe400078e00ff */
[----:B------:R-:W-:Y:S02]  /*12f20*/  IMAD.MOV.U32 R12, RZ, RZ, 0x1 ;  /* 0x00000001ff0c7424 */ /* 0x000fe400078e00ff */
[----:B--2---:R-:W-:-:S07]  /*12f30*/  IMAD.MOV.U32 R13, RZ, RZ, RZ ;  /* 0x000000ffff0d7224 */ /* 0x004fce00078e00ff */
[----:B------:R-:W-:-:S07]  /*12f40*/  LEPC R20, `(.L_x_1177) ;  /* 0x000000001014794e */ /* 0x000fce0000000000 */
[----:B---3--:R-:W-:Y:S05]  /*12f50*/  CALL.ABS.NOINC R2 ;  /* 0x0000000002007343 */ /* 0x008fea0003c00000 */
.L_x_1177:
        /* <DEDUP_REMOVED lines=16> */
.L_x_1176:
[----:B-1----:R-:W2:Y:S01]  /*13060*/  LDL.LU R6, [R1+0x1c] ;  /* 0x00001c0001067983 */ /* 0x002ea20000300800 */
[----:B------:R-:W1:Y:S01]  /*13070*/  LDC R0, c[0x0][0x428] ;  /* 0x00010a00ff007b82 */ /* 0x000e620000000800 */
[----:B------:R-:W-:Y:S01]  /*13080*/  IMAD.MOV.U32 R4, RZ, RZ, R18 ;  /* 0x000000ffff047224 */ /* 0x000fe200078e0012 */
[----:B------:R-:W-:Y:S01]  /*13090*/  ULDC.64 UR4, c[0x0][0x9f8] ;  /* 0x00027e0000047ab9 */ /* 0x000fe20000000a00 */
[----:B------:R-:W3:Y:S01]  /*130a0*/  S2R R7, SR_TID.X ;  /* 0x0000000000077919 */ /* 0x000ee20000002100 */
[----:B------:R-:W-:Y:S01]  /*130b0*/  ULDC.64 UR6, c[0x0][0x208] ;  /* 0x0000820000067ab9 */ /* 0x000fe20000000a00 */
[----:B-1----:R-:W-:Y:S02]  /*130c0*/  ISETP.NE.AND P0, PT, R0, 0x1, PT ;  /* 0x000000010000780c */ /* 0x002fe40003f05270 */
[----:B---3--:R-:W-:-:S11]  /*130d0*/  LOP3.LUT R7, R7, 0x1f, RZ, 0xc0, !PT ;  /* 0x0000001f07077812 */ /* 0x008fd600078ec0ff */
[----:B------:R-:W1:Y:S08]  /*130e0*/  @P0 LDC R3, c[0x0][0x42c] ;  /* 0x00010b00ff030b82 */ /* 0x000e700000000800 */
[----:B------:R-:W3:Y:S01]  /*130f0*/  @P0 LDC R5, c[0x0][0x430] ;  /* 0x00010c00ff050b82 */ /* 0x000ee20000000800 */
[----:B-1----:R-:W-:-:S05]  /*13100*/  @P0 IMAD.HI.U32 R0, R18, R3, RZ ;  /* 0x0000000312000227 */ /* 0x002fca00078e00ff */
[----:B---3--:R-:W-:Y:S01]  /*13110*/  @P0 SHF.R.U32.HI R4, RZ, R5, R0 ;  /* 0x00000005ff040219 */ /* 0x008fe20000011600 */
[----:B------:R-:W-:Y:S01]  /*13120*/  IMAD.MOV.U32 R0, RZ, RZ, R19 ;  /* 0x000000ffff007224 */ /* 0x000fe200078e0013 */
[----:B------:R-:W-:-:S04]  /*13130*/  ISETP.NE.U32.AND P0, PT, RZ, UR4, PT ;  /* 0x00000004ff007c0c */ /* 0x000fc8000bf05070 */
[----:B------:R-:W-:Y:S01]  /*13140*/  ISETP.NE.AND.EX P0, PT, RZ, UR5, PT, P0 ;  /* 0x00000005ff007c0c */ /* 0x000fe2000bf05300 */
[----:B------:R-:W-:-:S12]  /*13150*/  ULDC.64 UR4, c[0x0][0xa00] ;  /* 0x0002800000047ab9 */ /* 0x000fd80000000a00 */
[----:B------:R-:W1:Y:S01]  /*13160*/  @P0 LDC.64 R2, c[0x0][0x9f8] ;  /* 0x00027e00ff020b82 */ /* 0x000e620000000a00 */
[----:B------:R-:W-:-:S04]  /*13170*/  ISETP.NE.AND P6, PT, R7, RZ, PT ;  /* 0x000000ff0700720c */ /* 0x000fc80003fc5270 */
[----:B------:R-:W-:-:S09]  /*13180*/  PLOP3.LUT P1, PT, P6, PT, PT, 0x8, 0x0 ;  /* 0x000000000000781c */ /* 0x000fd2000372e170 */
[----:B------:R-:W-:Y:S01]  /*13190*/  VOTEU.ALL UP1, P6 ;  /* 0x00000000003f7886 */ /* 0x000fe20003020000 */
[----:B-1----:R-:W-:-:S05]  /*131a0*/  @P0 IMAD.WIDE R2, R19, 0x4, R2 ;  /* 0x0000000413020825 */ /* 0x002fca00078e0202 */
[----:B------:R1:W5:Y:S01]  /*131b0*/  @P0 LDG.E R0, desc[UR6][R2.64] ;  /* 0x0000000602000981 */ /* 0x000362000c1e1900 */
[----:B------:R-:W-:Y:S01]  /*131c0*/  ISETP.NE.U32.AND P0, PT, RZ, UR4, PT ;  /* 0x00000004ff007c0c */ /* 0x000fe2000bf05070 */
[----:B------:R-:W-:-:S03]  /*131d0*/  @!UP1 UIADD3 UR8, UP0, UR36, 0x270, URZ ;  /* 0x0000027024089890 */ /* 0x000fc6000ff1e03f */
[----:B------:R-:W-:Y:S01]  /*131e0*/  ISETP.NE.AND.EX P0, PT, RZ, UR5, PT, P0 ;  /* 0x00000005ff007c0c */ /* 0x000fe2000bf05300 */
[----:B------:R-:W-:-:S03]  /*131f0*/  @!UP1 UIADD3.X UR9, URZ, UR37, URZ, UP0, !UPT ;  /* 0x000000253f099290 */ /* 0x000fc600087fe43f */
[----:B------:R-:W-:Y:S01]  /*13200*/  SEL R7, R19, RZ, !P0 ;  /* 0x000000ff13077207 */ /* 0x000fe20004000000 */
[----:B------:R-:W-:Y:S01]  /*13210*/  VOTEU.ALL UP0, P6 ;  /* 0x00000000003f7886 */ /* 0x000fe20003000000 */
[----:B-12---:R-:W-:-:S07]  /*13220*/  IMAD R8, R17, 0x80, R6 ;  /* 0x0000008011087824 */ /* 0x006fce00078e0206 */
.L_x_1178:
        /* <DEDUP_REMOVED lines=9> */
[----:B-1----:R-:W-:Y:S05]  /*132c0*/  @P1 BRA.U.ANY `(.L_x_1178) ;  /* 0xfffffffd00d81947 */ /* 0x002fea000393ffff */
[----:B------:R-:W1:Y:S01]  /*132d0*/  S2R R2, SR_TID.X ;  /* 0x0000000000027919 */ /* 0x000e620000002100 */
[----:B------:R-:W-:Y:S01]  /*132e0*/  UMOV UR4, 0x40 ;  /* 0x0000004000047882 */ /* 0x000fe20000000000 */
[----:B-1----:R-:W-:-:S04]  /*132f0*/  LOP3.LUT R2, R2, 0x1f, RZ, 0xc0, !PT ;  /* 0x0000001f02027812 */ /* 0x002fc800078ec0ff */
[----:B------:R-:W-:-:S04]  /*13300*/  ISETP.NE.AND P2, PT, R2, RZ, PT ;  /* 0x000000ff0200720c */ /* 0x000fc80003f45270 */
[----:B------:R-:W-:-:S09]  /*13310*/  PLOP3.LUT P1, PT, P2, PT, PT, 0x8, 0x0 ;  /* 0x000000000000781c */ /* 0x000fd2000172e170 */
[----:B------:R-:W-:-:S05]  /*13320*/  VOTEU.ALL UP0, P2 ;  /* 0x00000000003f7886 */ /* 0x000fca0001000000 */
.L_x_1179:
        /* <DEDUP_REMOVED lines=15> */
.L_x_1180:
        /* <DEDUP_REMOVED lines=9> */
[----:B------:R-:W2:Y:S01]  /*134b0*/  LDL R5, [R1+0x14] ;  /* 0x0000140001057983 */ /* 0x000ea20000100800 */
[----:B------:R-:W1:Y:S01]  /*134c0*/  LDC.64 R2, c[0x0][0x3f8] ;  /* 0x0000fe00ff027b82 */ /* 0x000e620000000a00 */
[----:B------:R-:W-:Y:S02]  /*134d0*/  ULDC.64 UR4, c[0x0][0xa08] ;  /* 0x0002820000047ab9 */ /* 0x000fe40000000a00 */
[----:B-1----:R-:W-:Y:S01]  /*134e0*/  LOP3.LUT P0, RZ, R2, UR4, RZ, 0xfc, !PT ;  /* 0x0000000402ff7c12 */ /* 0x002fe2000f80fcff */
[----:B------:R-:W-:-:S03]  /*134f0*/  UMOV UR4, 0xffffffff ;  /* 0xffffffff00047882 */ /* 0x000fc60000000000 */
[----:B------:R-:W-:-:S04]  /*13500*/  LOP3.LUT P0, RZ, R3, UR5, RZ, 0xfc, P0 ;  /* 0x0000000503ff7c12 */ /* 0x000fc8000800fcff */
[----:B-----5:R-:W-:Y:S01]  /*13510*/  SEL R6, R0, RZ, !P0 ;  /* 0x000000ff00067207 */ /* 0x020fe20004000000 */
[----:B--2---:R-:W-:Y:S01]  /*13520*/  VIADD R5, R5, 0xffffffff ;  /* 0xffffffff05057836 */ /* 0x004fe20000000000 */
[----:B------:R-:W-:Y:S07]  /*13530*/  BRA.DIV UR4, `(.L_x_1181) ;  /* 0x0000003a04e87947 */ /* 0x000fee000b800000 */
.L_x_1251:
[----:B------:R-:W-:Y:S01]  /*13540*/  UMOV UR4, 0xffffffff ;  /* 0xffffffff00047882 */ /* 0x000fe20000000000 */
[----:B------:R-:W-:Y:S02]  /*13550*/  SHF.R.S32.HI R17, RZ, 0x1f, R0 ;  /* 0x0000001fff117819 */ /* 0x000fe40000011400 */
[----:B------:R-:W-:Y:S05]  /*13560*/  BRA.DIV UR4, `(.L_x_1182) ;  /* 0x0000003e04107947 */ /* 0x000fea000b800000 */
[----:B------:R-:W-:-:S13]  /*13570*/  ELECT P6, URZ, PT ;  /* 0x00000000003f782f */ /* 0x000fda00038c0000 */
.L_x_1254:
[----:B------:R-:W-:Y:S05]  /*13580*/  @!P6 BRA `(.L_x_1183) ;  /* 0x00000004002ce947 */ /* 0x000fea0003800000 */
[----:B------:R-:W-:-:S04]  /*13590*/  ISETP.NE.U32.AND P0, PT, R2, RZ, PT ;  /* 0x000000ff0200720c */ /* 0x000fc80003f05070 */
[----:B------:R-:W-:-:S13]  /*135a0*/  ISETP.NE.AND.EX P0, PT, R3, RZ, PT, P0 ;  /* 0x000000ff0300720c */ /* 0x000fda0003f05300 */
[----:B------:R-:W-:Y:S05]  /*135b0*/  @!P0 BRA `(.L_x_1184) ;  /* 0x00000000004c8947 */ /* 0x000fea0003800000 */
[----:B------:R-:W1:Y:S01]  /*135c0*/  LDC R12, c[0x0][0x41c] ;  /* 0x00010700ff0c7b82 */ /* 0x000e620000000800 */
[----:B------:R-:W-:Y:S01]  /*135d0*/  IMAD.MOV.U32 R6, RZ, RZ, R5 ;  /* 0x000000ffff067224 */ /* 0x000fe200078e0005 */
[----:B------:R-:W-:Y:S01]  /*135e0*/  ULDC.64 UR4, c[0x0][0x408] ;  /* 0x0001020000047ab9 */ /* 0x000fe20000000a00 */
[----:B------:R-:W-:Y:S01]  /*135f0*/  ULDC.64 UR6, c[0x0][0x208] ;  /* 0x0000820000067ab9 */ /* 0x000fe20000000a00 */
[----:B-1----:R-:W-:-:S13]  /*13600*/  ISETP.NE.AND P0, PT, R12, 0x1, PT ;  /* 0x000000010c00780c */ /* 0x002fda0003f05270 */
[----:B0-----:R-:W0:Y:S02]  /*13610*/  @P0 LDC.64 R10, c[0x0][0x420] ;  /* 0x00010800ff0a0b82 */ /* 0x001e240000000a00 */
[----:B0-----:R-:W-:-:S05]  /*13620*/  @P0 IMAD.HI.U32 R10, R5, R10, RZ ;  /* 0x0000000a050a0227 */ /* 0x001fca00078e00ff */
        /* <DEDUP_REMOVED lines=12> */
.L_x_1184:
[----:B------:R-:W2:Y:S01]  /*136f0*/  LDL R9, [R1] ;  /* 0x0000000001097983 */ /* 0x000ea20000100800 */
[----:B0-----:R-:W-:-:S03]  /*13700*/  MOV R11, 0x400 ;  /* 0x00000400000b7802 */ /* 0x001fc60000000f00 */
[----:B------:R-:W3:Y:S01]  /*13710*/  LDL R10, [R1+0x8] ;  /* 0x00000800010a7983 */ /* 0x000ee20000100800 */
[----:B-1----:R-:W0:Y:S02]  /*13720*/  S2R R12, SR_CgaCtaId ;  /* 0x00000000000c7919 */ /* 0x002e240000008800 */
[----:B0-----:R-:W-:-:S05]  /*13730*/  LEA R11, R12, R11, 0x18 ;  /* 0x0000000b0c0b7211 */ /* 0x001fca00078ec0ff */
[----:B--2---:R-:W-:Y:S01]  /*13740*/  IMAD R9, R9, 0x8, R11 ;  /* 0x0000000809097824 */ /* 0x004fe200078e020b */
[----:B---3--:R-:W-:-:S04]  /*13750*/  SHF.L.U32 R10, R10, 0x1f, RZ ;  /* 0x0000001f0a0a7819 */ /* 0x008fc800000006ff */
[----:B------:R-:W0:Y:S02]  /*13760*/  SYNCS.PHASECHK.TRANS64.TRYWAIT P0, [R9+URZ+0x30840], R10 ;  /* 0x0308400a090075a7 */ /* 0x000e24000800017f */
[----:B0-----:R-:W-:Y:S05]  /*13770*/  @!P0 BRA `(.L_x_1185) ;  /* 0x0000003800ac8947 */ /* 0x001fea0003800000 */
.L_x_1255:
        /* <DEDUP_REMOVED lines=11> */
.L_x_1186:
[----:B------:R-:W2:Y:S01]  /*13830*/  LDL R11, [R1] ;  /* 0x00000000010b7983 */ /* 0x000ea20000100800 */
[----:B------:R-:W-:-:S03]  /*13840*/  MOV R12, 0x400 ;  /* 0x00000400000c7802 */ /* 0x000fc60000000f00 */
[----:B0-----:R-:W3:Y:S01]  /*13850*/  LDL R10, [R1+0x4] ;  /* 0x00000400010a7983 */ /* 0x001ee20000100800 */
[----:B------:R-:W0:Y:S01]  /*13860*/  S2R R13, SR_CgaCtaId ;  /* 0x00000000000d7919 */ /* 0x000e220000008800 */
[----:B------:R-:W-:Y:S02]  /*13870*/  R2UR UR9, R9 ;  /* 0x00000000090972ca */ /* 0x000fe400000e0000 */
[----:B------:R-:W-:Y:S01]  /*13880*/  R2UR UR11, R5 ;  /* 0x00000000050b72ca */ /* 0x000fe200000e0000 */
[----:B------:R-:W-:Y:S01]  /*13890*/  UIADD3 UR4, UP0, UR36, 0x370, URZ ;  /* 0x0000037024047890 */ /* 0x000fe2000ff1e03f */
[----:B------:R-:W-:Y:S02]  /*138a0*/  R2UR UR12, R4 ;  /* 0x00000000040c72ca */ /* 0x000fe400000e0000 */
[----:B-----5:R-:W-:Y:S02]  /*138b0*/  R2UR UR13, R6 ;  /* 0x00000000060d72ca */ /* 0x020fe400000e0000 */
[----:B0-----:R-:W-:-:S05]  /*138c0*/  LEA R12, R13, R12, 0x18 ;  /* 0x0000000c0d0c7211 */ /* 0x001fca00078ec0ff */
[----:B------:R-:W-:Y:S01]  /*138d0*/  UIADD3 UR9, UR9, 0x30830, URZ ;  /* 0x0003083009097890 */ /* 0x000fe2000fffe03f */
[----:B------:R-:W-:Y:S01]  /*138e0*/  UMOV UR10, URZ ;  /* 0x0000003f000a7c82 */ /* 0x000fe20008000000 */
[----:B------:R-:W-:Y:S01]  /*138f0*/  UMOV UR6, 0x0 ;  /* 0x0000000000067882 */ /* 0x000fe20000000000 */
[----:B------:R-:W-:Y:S01]  /*13900*/  UMOV UR7, 0x14f00000 ;  /* 0x14f0000000077882 */ /* 0x000fe20000000000 */
[----:B------:R-:W-:Y:S01]  /*13910*/  UMOV UR16, 0x40 ;  /* 0x0000004000107882 */ /* 0x000fe20000000000 */
[----:B--2---:R-:W-:Y:S01]  /*13920*/  IMAD R9, R11, 0x9000, R12 ;  /* 0x000090000b097824 */ /* 0x004fe200078e020c */
[----:B---3--:R-:W-:-:S04]  /*13930*/  R2UR UR5, R10 ;  /* 0x000000000a0572ca */ /* 0x008fc800000e0000 */
        /* <DEDUP_REMOVED lines=15> */
[----:B-1----:R-:W-:Y:S01]  /*13a30*/  NOP ;  /* 0x0000000000007918 */ /* 0x002fe20000000000 */
.L_x_1183:
[----:B------:R-:W2:Y:S01]  /*13a40*/  LDL.LU R12, [R1+0x18] ;  /* 0x00001800010c7983 */ /* 0x000ea20000300800 */
[----:B------:R-:W-:Y:S01]  /*13a50*/  MOV R10, 0x400 ;  /* 0x00000400000a7802 */ /* 0x000fe20000000f00 */
[----:B------:R-:W-:Y:S05]  /*13a60*/  WARPSYNC.ALL ;  /* 0x0000000000007948 */ /* 0x000fea0003800000 */
[----:B0-----:R-:W0:Y:S01]  /*13a70*/  S2R R11, SR_CgaCtaId ;  /* 0x00000000000b7919 */ /* 0x001e220000008800 */
[----:B------:R-:W-:-:S13]  /*13a80*/  ELECT P0, URZ, PT ;  /* 0x00000000003f782f */ /* 0x000fda0003800000 */
[C---:B------:R-:W-:Y:S01]  /*13a90*/  @P0 R2UR UR13, R7.reuse ;  /* 0x00000000070d02ca */ /* 0x040fe200000e0000 */
[----:B------:R-:W-:Y:S01]  /*13aa0*/  UIADD3 UR4, UP0, UR36, 0x270, URZ ;  /* 0x0000027024047890 */ /* 0x000fe2000ff1e03f */
[----:B------:R-:W-:Y:S01]  /*13ab0*/  @P0 R2UR UR12, R18 ;  /* 0x00000000120c02ca */ /* 0x000fe200000e0000 */
[----:B------:R-:W-:Y:S01]  /*13ac0*/  UMOV UR6, 0x0 ;  /* 0x0000000000067882 */ /* 0x000fe20000000000 */
[----:B------:R-:W-:Y:S01]  /*13ad0*/  @P0 R2UR UR11, R8 ;  /* 0x00000000080b02ca */ /* 0x000fe200000e0000 */
        /* <DEDUP_REMOVED lines=37> */
.L_x_1256:
[----:B------:R-:W-:Y:S05]  /*13d30*/  BSYNC B0 ;  /* 0x0000000000007941 */ /* 0x000fea0003800000 */
.L_x_1187:
[----:B------:R-:W2:Y:S04]  /*13d40*/  LDL R9, [R1+0x14] ;  /* 0x0000140001097983 */ /* 0x000ea80000100800 */
[----:B0-----:R-:W3:Y:S01]  /*13d50*/  LDL R8, [R1+0x10] ;  /* 0x0000100001087983 */ /* 0x001ee20000100800 */
[----:B------:R-:W-:Y:S01]  /*13d60*/  BSSY B0, `(.L_x_1189) ;  /* 0x00001aa000007945 */ /* 0x000fe20003800000 */
[----:B--2---:R-:W-:-:S05]  /*13d70*/  VIADD R7, R9, 0xfffffffe ;  /* 0xfffffffe09077836 */ /* 0x004fca0000000000 */
[----:B---3--:R-:W-:-:S13]  /*13d80*/  ISETP.GE.AND P0, PT, R7, R8, PT ;  /* 0x000000080700720c */ /* 0x008fda0003f06270 */
[----:B------:R-:W-:Y:S05]  /*13d90*/  @!P0 BRA `(.L_x_1190) ;  /* 0x0000001800988947 */ /* 0x000fea0003800000 */
[----:B------:R-:W-:Y:S01]  /*13da0*/  LOP3.LUT R13, RZ, R8, RZ, 0x33, !PT ;  /* 0x00000008ff0d7212 */ /* 0x000fe200078e33ff */
[----:B------:R-:W-:Y:S01]  /*13db0*/  IMAD.MOV R8, RZ, RZ, -R9 ;  /* 0x000000ffff087224 */ /* 0x000fe200078e0a09 */
[----:B------:R-:W-:Y:S04]  /*13dc0*/  BSSY B1, `(.L_x_1191) ;  /* 0x0000092000017945 */ /* 0x000fe80003800000 */
[----:B------:R-:W-:-:S05]  /*13dd0*/  VIADDMNMX R13, R8, 0x1, R13, !PT ;  /* 0x00000001080d7846 */ /* 0x000fca000780010d */
[----:B------:R-:W-:-:S05]  /*13de0*/  IMAD.IADD R8, R9, 0x1, R13 ;  /* 0x0000000109087824 */ /* 0x000fca00078e020d */
        /* <DEDUP_REMOVED lines=18> */
[----:B------:R-:W-:Y:S01]  /*13f10*/  ULDC.64 UR6, c[0x0][0x208] ;  /* 0x0000820000067ab9 */ /* 0x000fe20000000a00 */
[----:B0-----:R-:W-:-:S13]  /*13f20*/  ISETP.NE.AND P0, PT, R18, 0x1, PT ;  /* 0x000000011200780c */ /* 0x001fda0003f05270 */
[----:B------:R-:W0:Y:S02]  /*13f30*/  @P0 LDC.64 R8, c[0x0][0x420] ;  /* 0x00010800ff080b82 */ /* 0x000e240000000a00 */
[----:B0-----:R-:W-:-:S04]  /*13f40*/  @P0 IMAD.HI.U32 R10, R7, R8, RZ ;  /* 0x00000008070a0227 */ /* 0x001fc800078e00ff */
[----:B------:R-:W-:Y:S01]  /*13f50*/  IMAD.MOV.U32 R8, RZ, RZ, R7 ;  /* 0x000000ffff087224 */ /* 0x000fe200078e0007 */
        /* <DEDUP_REMOVED lines=11> */
.L_x_1195:
[----:B0-----:R-:W0:Y:S01]  /*14010*/  S2R R3, SR_CgaCtaId ;  /* 0x0000000000037919 */ /* 0x001e220000008800 */
[----:B------:R-:W-:-:S04]  /*14020*/  MOV R2, 0x400 ;  /* 0x0000040000027802 */ /* 0x000fc80000000f00 */
[----:B0-----:R-:W-:Y:S02]  /*14030*/  LEA R2, R3, R2, 0x18 ;  /* 0x0000000203027211 */ /* 0x001fe400078ec0ff */
[----:B------:R-:W-:-:S03]  /*14040*/  SHF.L.U32 R3, R14, 0x1f, RZ ;  /* 0x0000001f0e037819 */ /* 0x000fc600000006ff */
[----:B------:R-:W-:-:S04]  /*14050*/  IMAD R2, R12, 0x8, R2 ;  /* 0x000000080c027824 */ /* 0x000fc800078e0202 */
[----:B------:R-:W0:Y:S02]  /*14060*/  SYNCS.PHASECHK.TRANS64.TRYWAIT P0, [R2+URZ+0x30840], R3 ;  /* 0x03084003020075a7 */ /* 0x000e24000800017f */
[----:B0-----:R-:W-:Y:S05]  /*14070*/  @!P0 BRA `(.L_x_1196) ;  /* 0x0000003000a08947 */ /* 0x001fea0003800000 */
.L_x_1257:
        /* <DEDUP_REMOVED lines=11> */
.L_x_1197:
        /* <DEDUP_REMOVED lines=37> */
.L_x_1258:
        /* <DEDUP_REMOVED lines=13> */
.L_x_1199:
[----:B01----:R-:W2:Y:S01]  /*14450*/  LDL.LU R2, [R1] ;  /* 0x0000000001027983 */ /* 0x003ea20000300800 */
[----:B------:R-:W-:-:S03]  /*14460*/  MOV R10, 0x400 ;  /* 0x00000400000a7802 */ /* 0x000fc60000000f00 */
[----:B------:R-:W3:Y:S01]  /*14470*/  LDL R3, [R1+0x4] ;  /* 0x0000040001037983 */ /* 0x000ee20000100800 */
[----:B------:R-:W0:Y:S01]  /*14480*/  S2R R11, SR_CgaCtaId ;  /* 0x00000000000b7919 */ /* 0x000e220000008800 */
[----:B------:R-:W-:Y:S01]  /*14490*/  R2UR UR11, R5 ;  /* 0x00000000050b72ca */ /* 0x000fe200000e0000 */
[----:B------:R-:W-:Y:S01]  /*144a0*/  UIADD3 UR4, UP0, UR36, 0x470, URZ ;  /* 0x0000047024047890 */ /* 0x000fe2000ff1e03f */
[----:B------:R-:W-:Y:S02]  /*144b0*/  R2UR UR13, R6 ;  /* 0x00000000060d72ca */ /* 0x000fe400000e0000 */
[----:B------:R-:W-:Y:S02]  /*144c0*/  R2UR UR12, R4 ;  /* 0x00000000040c72ca */ /* 0x000fe400000e0000 */
[----:B0-----:R-:W-:Y:S01]  /*144d0*/  LEA R10, R11, R10, 0x18 ;  /* 0x0000000a0b0a7211 */ /* 0x001fe200078ec0ff */
[----:B------:R-:W-:Y:S01]  /*144e0*/  UMOV UR10, URZ ;  /* 0x0000003f000a7c82 */ /* 0x000fe20008000000 */
[----:B------:R-:W-:Y:S01]  /*144f0*/  UMOV UR6, 0x0 ;  /* 0x0000000000067882 */ /* 0x000fe20000000000 */
[----:B------:R-:W-:Y:S01]  /*14500*/  UMOV UR7, 0x14f00000 ;  /* 0x14f0000000077882 */ /* 0x000fe20000000000 */
[----:B------:R-:W-:Y:S01]  /*14510*/  UMOV UR16, 0x40 ;  /* 0x0000004000107882 */ /* 0x000fe20000000000 */
[----:B------:R-:W-:-:S02]  /*14520*/  IMAD.MOV.U32 R6, RZ, RZ, R8 ;  /* 0x000000ffff067224 */ /* 0x000fc400078e0008 */
[----:B------:R-:W-:Y:S02]  /*14530*/  IMAD.MOV.U32 R5, RZ, RZ, R7 ;  /* 0x000000ffff057224 */ /* 0x000fe400078e0007 */
[----:B--2---:R-:W-:-:S04]  /*14540*/  IMAD.MOV.U32 R9, RZ, RZ, R2 ;  /* 0x000000ffff097224 */ /* 0x004fc800078e0002 */
[----:B------:R-:W-:-:S05]  /*14550*/  IMAD R2, R9, 0x8, R10 ;  /* 0x0000000809027824 */ /* 0x000fca00078e020a */
[----:B------:R-:W-:Y:S01]  /*14560*/  R2UR UR9, R2 ;  /* 0x00000000020972ca */ /* 0x000fe200000e0000 */
[----:B------:R-:W-:Y:S01]  /*14570*/  IMAD R2, R9, 0x9000, R10 ;  /* 0x0000900009027824 */ /* 0x000fe200078e020a */
[----:B---3--:R-:W-:-:S04]  /*14580*/  R2UR UR5, R3 ;  /* 0x00000000030572ca */ /* 0x008fc800000e0000 */
        /* <DEDUP_REMOVED lines=15> */
[----:B0-----:R-:W-:Y:S01]  /*14680*/  NOP ;  /* 0x0000000000007918 */ /* 0x001fe20000000000 */
.L_x_1194:
[----:B------:R-:W-:Y:S05]  /*14690*/  BSYNC B2 ;  /* 0x0000000000027941 */ /* 0x000fea0003800000 */
.L_x_1193:
[----:B------:R-:W2:Y:S04]  /*146a0*/  LDL R2, [R1+0x14] ;  /* 0x0000140001027983 */ /* 0x000ea80000100800 */
[----:B------:R0:W-:Y:S04]  /*146b0*/  STL [R1], R12 ;  /* 0x0000000c01007387 */ /* 0x0001e80000100800 */
[----:B------:R0:W-:Y:S02]  /*146c0*/  STL [R1+0x8], R14 ;  /* 0x0000080e01007387 */ /* 0x0001e40000100800 */
[----:B0-2---:R-:W-:-:S07]  /*146d0*/  VIADD R7, R2, 0xfffffffd ;  /* 0xfffffffd02077836 */ /* 0x005fce0000000000 */
.L_x_1192:
[----:B------:R-:W-:Y:S05]  /*146e0*/  BSYNC B1 ;  /* 0x0000000000017941 */ /* 0x000fea0003800000 */
.L_x_1191:
[----:B------:R-:W2:Y:S01]  /*146f0*/  LDL.LU R2, [R1+0x14] ;  /* 0x0000140001027983 */ /* 0x000ea20000300800 */
[----:B------:R-:W-:Y:S01]  /*14700*/  VIADD R13, R13, 0xfffffffe ;  /* 0xfffffffe0d0d7836 */ /* 0x000fe20000000000 */
[----:B--2---:R-:W-:-:S04]  /*14710*/  LOP3.LUT R2, RZ, R2, RZ, 0x33, !PT ;  /* 0x00000002ff027212 */ /* 0x004fc800078e33ff */
[----:B------:R-:W-:-:S13]  /*14720*/  ISETP.NE.AND P0, PT, R13, R2, PT ;  /* 0x000000020d00720c */ /* 0x000fda0003f05270 */
[----:B------:R-:W-:Y:S05]  /*14730*/  @!P0 BRA `(.L_x_1190) ;  /* 0x0000001000308947 */ /* 0x000fea0003800000 */
[----:B------:R-:W-:-:S07]  /*14740*/  IMAD.MOV.U32 R10, RZ, RZ, R6 ;  /* 0x000000ffff0a7224 */ /* 0x000fce00078e0006 */
.L_x_1214:
        /* <DEDUP_REMOVED lines=33> */
.L_x_1202:
[----:B------:R-:W1:Y:S01]  /*14960*/  S2R R3, SR_CgaCtaId ;  /* 0x0000000000037919 */ /* 0x000e620000008800 */
[----:B------:R-:W-:-:S04]  /*14970*/  MOV R2, 0x400 ;  /* 0x0000040000027802 */ /* 0x000fc80000000f00 */
[----:B-1----:R-:W-:Y:S02]  /*14980*/  LEA R2, R3, R2, 0x18 ;  /* 0x0000000203027211 */ /* 0x002fe400078ec0ff */
[----:B------:R-:W-:-:S03]  /*14990*/  SHF.L.U32 R3, R9, 0x1f, RZ ;  /* 0x0000001f09037819 */ /* 0x000fc600000006ff */
[----:B------:R-:W-:-:S04]  /*149a0*/  IMAD R2, R8, 0x8, R2 ;  /* 0x0000000808027824 */ /* 0x000fc800078e0202 */
[----:B------:R-:W1:Y:S02]  /*149b0*/  SYNCS.PHASECHK.TRANS64.TRYWAIT P0, [R2+URZ+0x30840], R3 ;  /* 0x03084003020075a7 */ /* 0x000e64000800017f */
[----:B-1----:R-:W-:Y:S05]  /*149c0*/  @!P0 BRA `(.L_x_1203) ;  /* 0x0000002800748947 */ /* 0x002fea0003800000 */
.L_x_1259:
        /* <DEDUP_REMOVED lines=11> */
.L_x_1204:
        /* <DEDUP_REMOVED lines=37> */
.L_x_1260:
        /* <DEDUP_REMOVED lines=8> */
.L_x_1206:
[----:B0-----:R-:W2:Y:S01]  /*14d50*/  LDL.LU R2, [R1] ;  /* 0x0000000001027983 */ /* 0x001ea20000300800 */
[----:B------:R-:W-:-:S03]  /*14d60*/  MOV R13, 0x400 ;  /* 0x00000400000d7802 */ /* 0x000fc60000000f00 */
[----:B------:R-:W3:Y:S01]  /*14d70*/  LDL R11, [R1+0x4] ;  /* 0x00000400010b7983 */ /* 0x000ee20000100800 */
[----:B------:R-:W0:Y:S01]  /*14d80*/  S2R R14, SR_CgaCtaId ;  /* 0x00000000000e7919 */ /* 0x000e220000008800 */
[----:B------:R-:W-:Y:S02]  /*14d90*/  R2UR UR11, R5 ;  /* 0x00000000050b72ca */ /* 0x000fe400000e0000 */
[----:B------:R-:W-:Y:S01]  /*14da0*/  R2UR UR9, R3 ;  /* 0x00000000030972ca */ /* 0x000fe200000e0000 */
[----:B------:R-:W-:Y:S01]  /*14db0*/  UIADD3 UR4, UP0, UR36, 0x470, URZ ;  /* 0x0000047024047890 */ /* 0x000fe2000ff1e03f */
[----:B------:R-:W-:Y:S02]  /*14dc0*/  R2UR UR13, R6 ;  /* 0x00000000060d72ca */ /* 0x000fe400000e0000 */
[----:B------:R-:W-:Y:S02]  /*14dd0*/  R2UR UR12, R4 ;  /* 0x00000000040c72ca */ /* 0x000fe400000e0000 */
[----:B0-----:R-:W-:-:S07]  /*14de0*/  LEA R13, R14, R13, 0x18 ;  /* 0x0000000d0e0d7211 */ /* 0x001fce00078ec0ff */
[----:B------:R-:W-:Y:S01]  /*14df0*/  UIADD3 UR9, UR9, 0x50, URZ ;  /* 0x0000005009097890 */ /* 0x000fe2000fffe03f */
[----:B------:R-:W-:Y:S01]  /*14e00*/  UMOV UR10, URZ ;  /* 0x0000003f000a7c82 */ /* 0x000fe20008000000 */
[----:B------:R-:W-:Y:S01]  /*14e10*/  UMOV UR6, 0x0 ;  /* 0x0000000000067882 */ /* 0x000fe20000000000 */
[----:B------:R-:W-:Y:S01]  /*14e20*/  UMOV UR7, 0x14f00000 ;  /* 0x14f0000000077882 */ /* 0x000fe20000000000 */
[----:B------:R-:W-:Y:S01]  /*14e30*/  UMOV UR17, 0x40 ;  /* 0x0000004000117882 */ /* 0x000fe20000000000 */
[----:B------:R-:W-:Y:S02]  /*14e40*/  IMAD.MOV.U32 R5, RZ, RZ, R12 ;  /* 0x000000ffff057224 */ /* 0x000fe400078e000c */
[----:B------:R-:W-:Y:S02]  /*14e50*/  IMAD.MOV.U32 R6, RZ, RZ, R10 ;  /* 0x000000ffff067224 */ /* 0x000fe400078e000a */
        /* <DEDUP_REMOVED lines=18> */
.L_x_1201:
[----:B------:R-:W-:Y:S05]  /*14f80*/  BSYNC B1 ;  /* 0x0000000000017941 */ /* 0x000fea0003800000 */
.L_x_1200:
[----:B------:R-:W-:Y:S01]  /*14f90*/  VIADD R3, R8, 0x1 ;  /* 0x0000000108037836 */ /* 0x000fe20000000000 */
[----:B------:R-:W-:Y:S01]  /*14fa0*/  BSSY B1, `(.L_x_1207) ;  /* 0x0000081000017945 */ /* 0x000fe20003800000 */
[----:B------:R-:W-:-:S03]  /*14fb0*/  VIADD R13, R7, 0xffffffff ;  /* 0xffffffff070d7836 */ /* 0x000fc60000000000 */
        /* <DEDUP_REMOVED lines=8> */
[----:B------:R-:W-:Y:S01]  /*15040*/  IMAD.MOV.U32 R12, RZ, RZ, R13 ;  /* 0x000000ffff0c7224 */ /* 0x000fe200078e000d */
[----:B------:R-:W-:-:S04]  /*15050*/  ISETP.NE.U32.AND P0, PT, RZ, UR4, PT ;  /* 0x00000004ff007c0c */ /* 0x000fc8000bf05070 */
[----:B------:R-:W-:-:S13]  /*15060*/  ISETP.NE.AND.EX P0, PT, RZ, UR5, PT, P0 ;  /* 0x00000005ff007c0c */ /* 0x000fda000bf05300 */
[----:B------:R-:W-:Y:S05]  /*15070*/  @!P0 BRA `(.L_x_1209) ;  /* 0x0000000000488947 */ /* 0x000fea0003800000 */
        /* <DEDUP_REMOVED lines=18> */
.L_x_1209:
[----:B------:R-:W2:Y:S01]  /*151a0*/  S2R R3, SR_CgaCtaId ;  /* 0x0000000000037919 */ /* 0x000ea20000008800 */
[----:B------:R-:W-:-:S04]  /*151b0*/  MOV R2, 0x400 ;  /* 0x0000040000027802 */ /* 0x000fc80000000f00 */
[----:B--2---:R-:W-:Y:S02]  /*151c0*/  LEA R2, R3, R2, 0x18 ;  /* 0x0000000203027211 */ /* 0x004fe400078ec0ff */
[----:B------:R-:W-:-:S03]  /*151d0*/  SHF.L.U32 R3, R14, 0x1f, RZ ;  /* 0x0000001f0e037819 */ /* 0x000fc600000006ff */
[----:B------:R-:W-:-:S04]  /*151e0*/  IMAD R2, R15, 0x8, R2 ;  /* 0x000000080f027824 */ /* 0x000fc800078e0202 */
[----:B------:R-:W2:Y:S02]  /*151f0*/  SYNCS.PHASECHK.TRANS64.TRYWAIT P0, [R2+URZ+0x30840], R3 ;  /* 0x03084003020075a7 */ /* 0x000ea4000800017f */
[----:B--2---:R-:W-:Y:S05]  /*15200*/  @!P0 BRA `(.L_x_1210) ;  /* 0x00000020008c8947 */ /* 0x004fea0003800000 */
.L_x_1261:
        /* <DEDUP_REMOVED lines=11> */
.L_x_1211:
        /* <DEDUP_REMOVED lines=38> */
.L_x_1262:
        /* <DEDUP_REMOVED lines=8> */
.L_x_1213:
[----:B-1----:R-:W2:Y:S01]  /*155a0*/  LDL R3, [R1+0x4] ;  /* 0x0000040001037983 */ /* 0x002ea20000100800 */
[----:B0-----:R-:W-:Y:S01]  /*155b0*/  MOV R9, 0x400 ;  /* 0x0000040000097802 */ /* 0x001fe20000000f00 */
[----:B------:R-:W0:Y:S01]  /*155c0*/  S2R R11, SR_CgaCtaId ;  /* 0x00000000000b7919 */ /* 0x000e220000008800 */
[----:B------:R-:W-:Y:S02]  /*155d0*/  R2UR UR11, R5 ;  /* 0x00000000050b72ca */ /* 0x000fe400000e0000 */
        /* <DEDUP_REMOVED lines=15> */
[----:B------:R-:W-:Y:S02]  /*156d0*/  IMAD.MOV.U32 R5, RZ, RZ, R12 ;  /* 0x000000ffff057224 */ /* 0x000fe400078e000c */
[----:B------:R-:W-:Y:S01]  /*156e0*/  IMAD.MOV.U32 R6, RZ, RZ, R10 ;  /* 0x000000ffff067224 */ /* 0x000fe200078e000a */
[----:B--2---:R-:W-:-:S13]  /*156f0*/  R2UR UR5, R3 ;  /* 0x00000000030572ca */ /* 0x004fda00000e0000 */
        /* <DEDUP_REMOVED lines=11> */
.L_x_1208:
[----:B------:R-:W-:Y:S05]  /*157b0*/  BSYNC B1 ;  /* 0x0000000000017941 */ /* 0x000fea0003800000 */
.L_x_1207:
[----:B------:R-:W2:Y:S01]  /*157c0*/  LDL R2, [R1+0x10] ;  /* 0x0000100001027983 */ /* 0x000ea20000100800 */
[----:B------:R-:W-:Y:S01]  /*157d0*/  VIADD R7, R7, 0xfffffffe ;  /* 0xfffffffe07077836 */ /* 0x000fe20000000000 */
[----:B--2---:R-:W-:-:S13]  /*157e0*/  ISETP.GT.AND P0, PT, R13, R2, PT ;  /* 0x000000020d00720c */ /* 0x004fda0003f04270 */
[----:B------:R-:W-:Y:S05]  /*157f0*/  @P0 BRA `(.L_x_1214) ;  /* 0xffffffec00d40947 */ /* 0x000fea000383ffff */
.L_x_1190:
[----:B------:R-:W-:Y:S05]  /*15800*/  BSYNC B0 ;  /* 0x0000000000007941 */ /* 0x000fea0003800000 */
.L_x_1189:
        /* <DEDUP_REMOVED lines=8> */
[----:B------:R-:W1:Y:S01]  /*15890*/  FLO.U32 R0, UR4 ;  /* 0x0000000400007d00 */ /* 0x000e6200080e0000 */
[----:B------:R-:W-:-:S07]  /*158a0*/  ULDC.64 UR6, c[0x0][0x208] ;  /* 0x0000820000067ab9 */ /* 0x000fce0000000a00 */
        /* <DEDUP_REMOVED lines=8> */
.L_x_1216:
[----:B------:R-:W-:Y:S05]  /*15930*/  BSYNC B0 ;  /* 0x0000000000007941 */ /* 0x000fea0003800000 */
.L_x_1215:
        /* <DEDUP_REMOVED lines=11> */
.L_x_1263:
        /* <DEDUP_REMOVED lines=11> */
.L_x_1220:
[----:B-1----:R-:W2:Y:S01]  /*15aa0*/  LDL R0, [R1] ;  /* 0x0000000001007983 */ /* 0x002ea20000100800 */
[----:B------:R-:W-:-:S03]  /*15ab0*/  MOV R7, 0x400 ;  /* 0x0000040000077802 */ /* 0x000fc60000000f00 */
[----:B------:R-:W3:Y:S01]  /*15ac0*/  LDL.LU R2, [R1+0x4] ;  /* 0x0000040001027983 */ /* 0x000ee20000300800 */
[----:B------:R-:W1:Y:S01]  /*15ad0*/  S2R R8, SR_CgaCtaId ;  /* 0x0000000000087919 */ /* 0x000e620000008800 */
[----:B------:R-:W-:Y:S02]  /*15ae0*/  R2UR UR11, R5 ;  /* 0x00000000050b72ca */ /* 0x000fe400000e0000 */
[----:B------:R-:W-:Y:S01]  /*15af0*/  R2UR UR9, R3 ;  /* 0x00000000030972ca */ /* 0x000fe200000e0000 */
[----:B------:R-:W-:Y:S01]  /*15b00*/  UIADD3 UR4, UP0, UR36, 0x470, URZ ;  /* 0x0000047024047890 */ /* 0x000fe2000ff1e03f */
[----:B------:R-:W-:Y:S02]  /*15b10*/  R2UR UR12, R4 ;  /* 0x00000000040c72ca */ /* 0x000fe400000e0000 */
[----:B------:R-:W-:Y:S02]  /*15b20*/  R2UR UR13, R6 ;  /* 0x00000000060d72ca */ /* 0x000fe400000e0000 */
        /* <DEDUP_REMOVED lines=24> */
.L_x_1218:
[----:B------:R-:W-:Y:S05]  /*15cb0*/  BSYNC B0 ;  /* 0x0000000000007941 */ /* 0x000fea0003800000 */
.L_x_1217:
        /* <DEDUP_REMOVED lines=9> */
.L_x_1174:
[----:B------:R-:W-:Y:S05]  /*15d50*/  BSYNC B6 ;  /* 0x0000000000067941 */ /* 0x000fea0003800000 */
.L_x_1172:
[----:B------:R-:W-:-:S03]  /*15d60*/  UMOV UR4, 0xffffffff ;  /* 0xffffffff00047882 */ /* 0x000fc60000000000 */
[----:B------:R-:W-:Y:S05]  /*15d70*/  BRA.DIV UR4, `(.L_x_1221) ;  /* 0x0000001604ec7947 */ /* 0x000fea000b800000 */
[----:B------:R2:W3:Y:S04]  /*15d80*/  SHFL.IDX PT, R4, R16, RZ, 0x1f ;  /* 0x00001fff10047589 */ /* 0x0004e800000e0000 */
[----:B------:R-:W4:Y:S02]  /*15d90*/  SHFL.IDX PT, R16, R16, 0x1, 0x1f ;  /* 0x00201f0010107f89 */ /* 0x000f2400000e0000 */
.L_x_1267:
[----:B-1----:R-:W1:Y:S01]  /*15da0*/  S2R R0, SR_TID.X ;  /* 0x0000000000007919 */ /* 0x002e620000002100 */
[----:B------:R-:W-:Y:S01]  /*15db0*/  ULDC UR4, c[0x0][0xc14] ;  /* 0x0003050000047ab9 */ /* 0x000fe20000000800 */
[----:B------:R-:W-:Y:S01]  /*15dc0*/  BSSY B0, `(.L_x_1222) ;  /* 0x000000c000007945 */ /* 0x000fe20003800000 */
[----:B------:R-:W-:Y:S01]  /*15dd0*/  IMAD.MOV.U32 R17, RZ, RZ, RZ ;  /* 0x000000ffff117224 */ /* 0x000fe200078e00ff */
[----:B-1----:R-:W-:Y:S01]  /*15de0*/  LOP3.LUT R6, R0, 0x1f, RZ, 0xc0, !PT ;  /* 0x0000001f00067812 */ /* 0x002fe200078ec0ff */
[----:B------:R-:W-:-:S03]  /*15df0*/  IMAD.U32 R0, RZ, RZ, UR4 ;  /* 0x00000004ff007e24 */ /* 0x000fc6000f8e00ff */
[C---:B------:R-:W-:Y:S01]  /*15e00*/  ISETP.NE.AND P0, PT, R6.reuse, 0x1f, PT ;  /* 0x0000001f0600780c */ /* 0x040fe20003f05270 */
[----:B------:R-:W-:-:S05]  /*15e10*/  IMAD.IADD R5, R6, 0x1, R19 ;  /* 0x0000000106057824 */ /* 0x000fca00078e0213 */
[----:B------:R-:W-:-:S13]  /*15e20*/  ISETP.GE.OR P0, PT, R5, R0, !P0 ;  /* 0x000000000500720c */ /* 0x000fda0004706670 */
[----:B------:R-:W-:Y:S05]  /*15e30*/  @P0 BRA `(.L_x_1223) ;  /* 0x0000000000100947 */ /* 0x000fea0003800000 */
[----:B------:R-:W1:Y:S01]  /*15e40*/  LDC.64 R2, c[0x0][0xc58] ;  /* 0x00031600ff027b82 */ /* 0x000e620000000a00 */
[----:B------:R-:W-:Y:S01]  /*15e50*/  ULDC.64 UR4, c[0x0][0x208] ;  /* 0x0000820000047ab9 */ /* 0x000fe20000000a00 */
[----:B-1----:R-:W-:-:S05]  /*15e60*/  IMAD.WIDE R2, R5, 0x4, R2 ;  /* 0x0000000405027825 */ /* 0x002fca00078e0202 */
[----:B------:R1:W5:Y:S02]  /*15e70*/  LDG.E R17, desc[UR4][R2.64] ;  /* 0x0000000402117981 */ /* 0x000364000c1e1900 */
.L_x_1223:
[----:B------:R-:W-:Y:S05]  /*15e80*/  BSYNC B0 ;  /* 0x0000000000007941 */ /* 0x000fea0003800000 */
.L_x_1222:
[----:B------:R-:W-:-:S03]  /*15e90*/  UMOV UR4, 0xffffffff ;  /* 0xffffffff00047882 */ /* 0x000fc60000000000 */
[----:B------:R-:W-:Y:S05]  /*15ea0*/  BRA.DIV UR4, `(.L_x_1224) ;  /* 0x0000001604ec7947 */ /* 0x000fea000b800000 */
[----:B0----5:R-:W0:Y:S01]  /*15eb0*/  SHFL.UP PT, R14, R17, 0x1, RZ ;  /* 0x04200000110e7989 */ /* 0x021e2200000e00ff */
[C---:B------:R-:W-:Y:S02]  /*15ec0*/  ISETP.NE.AND P0, PT, R6.reuse, RZ, PT ;  /* 0x000000ff0600720c */ /* 0x040fe40003f05270 */
[----:B------:R-:W-:Y:S02]  /*15ed0*/  ISETP.GE.U32.AND P1, PT, R6, 0x2, PT ;  /* 0x000000020600780c */ /* 0x000fe40003f26070 */
[----:B0-----:R-:W-:Y:S02]  /*15ee0*/  SEL R14, R14, RZ, P0 ;  /* 0x000000ff0e0e7207 */ /* 0x001fe40000000000 */
[----:B------:R-:W-:-:S03]  /*15ef0*/  ISETP.GE.U32.AND P0, PT, R6, 0x4, PT ;  /* 0x000000040600780c */ /* 0x000fc60003f06070 */
[----:B------:R-:W-:-:S05]  /*15f00*/  IMAD.IADD R13, R17, 0x1, R14 ;  /* 0x00000001110d7824 */ /* 0x000fca00078e020e */
[----:B------:R-:W1:Y:S02]  /*15f10*/  SHFL.UP PT, R14, R13, 0x2, RZ ;  /* 0x044000000d0e7989 */ /* 0x000e6400000e00ff */
[----:B-1----:R-:W-:Y:S02]  /*15f20*/  SEL R2, R14, RZ, P1 ;  /* 0x000000ff0e027207 */ /* 0x002fe40000800000 */
        /* <DEDUP_REMOVED lines=13> */
.L_x_1275:
[----:B------:R-:W-:Y:S02]  /*16000*/  ULDC UR4, c[0x0][0xc10] ;  /* 0x0003040000047ab9 */ /* 0x000fe40000000800 */
[----:B------:R-:W-:-:S04]  /*16010*/  IMAD.U32 R5, RZ, RZ, UR4 ;  /* 0x00000004ff057e24 */ /* 0x000fc8000f8e00ff */
[----:B-1----:R-:W-:-:S04]  /*16020*/  IMAD R3, R14, R5, RZ ;  /* 0x000000050e037224 */ /* 0x002fc800078e02ff */
[----:B--2-4-:R-:W-:-:S05]  /*16030*/  IMAD.IADD R16, R16, 0x1, R3 ;  /* 0x0000000110107824 */ /* 0x014fca00078e0203 */
[----:B---3--:R-:W-:-:S13]  /*16040*/  ISETP.GT.AND P0, PT, R16, R4, PT ;  /* 0x000000041000720c */ /* 0x008fda0003f04270 */
[----:B------:R-:W-:Y:S05]  /*16050*/  @P0 BRA `(.L_x_1225) ;  /* 0x0000000000b80947 */ /* 0x000fea0003800000 */
[----:B------:R-:W1:Y:S02]  /*16060*/  LDC R0, c[0x0][0xc14] ;  /* 0x00030500ff007b82 */ /* 0x000e640000000800 */
.L_x_1230:
        /* <DEDUP_REMOVED lines=11> */
[----:B------:R-:W0:Y:S01]  /*16120*/  LDC.64 R2, c[0x0][0xc58] ;  /* 0x00031600ff027b82 */ /* 0x000e220000000a00 */
[----:B------:R-:W-:Y:S01]  /*16130*/  ULDC.64 UR4, c[0x0][0x208] ;  /* 0x0000820000047ab9 */ /* 0x000fe20000000a00 */
[----:B0-----:R-:W-:-:S05]  /*16140*/  IMAD.WIDE R2, R5, 0x4, R2 ;  /* 0x0000000405027825 */ /* 0x001fca00078e0202 */
[----:B------:R0:W5:Y:S02]  /*16150*/  LDG.E R17, desc[UR4][R2.64] ;  /* 0x0000000402117981 */ /* 0x000164000c1e1900 */
.L_x_1228:
[----:B------:R-:W-:Y:S05]  /*16160*/  BSYNC B0 ;  /* 0x0000000000007941 */ /* 0x000fea0003800000 */
.L_x_1227:
[----:B------:R-:W-:-:S03]  /*16170*/  UMOV UR4, 0xffffffff ;  /* 0xffffffff00047882 */ /* 0x000fc60000000000 */
[----:B------:R-:W-:Y:S05]  /*16180*/  BRA.DIV UR4, `(.L_x_1229) ;  /* 0x0000001a04047947 */ /* 0x000fea000b800000 */
[----:B-----5:R-:W1:Y:S01]  /*16190*/  SHFL.UP PT, R14, R17, 0x1, RZ ;  /* 0x04200000110e7989 */ /* 0x020e6200000e00ff */
[C---:B------:R-:W-:Y:S02]  /*161a0*/  ISETP.NE.AND P0, PT, R6.reuse, RZ, PT ;  /* 0x000000ff0600720c */ /* 0x040fe40003f05270 */
[----:B------:R-:W-:Y:S02]  /*161b0*/  ISETP.GE.U32.AND P1, PT, R6, 0x2, PT ;  /* 0x000000020600780c */ /* 0x000fe40003f26070 */
        /* <DEDUP_REMOVED lines=18> */
.L_x_1283:
[----:B------:R-:W-:Y:S02]  /*162e0*/  ULDC UR4, c[0x0][0xc10] ;  /* 0x0003040000047ab9 */ /* 0x000fe40000000800 */
[----:B------:R-:W-:-:S04]  /*162f0*/  IMAD.U32 R5, RZ, RZ, UR4 ;  /* 0x00000004ff057e24 */ /* 0x000fc8000f8e00ff */
[----:B-1----:R-:W-:-:S04]  /*16300*/  IMAD R3, R14, R5, RZ ;  /* 0x000000050e037224 */ /* 0x002fc800078e02ff */
[----:B------:R-:W-:-:S05]  /*16310*/  IMAD.IADD R16, R3, 0x1, R16 ;  /* 0x0000000103107824 */ /* 0x000fca00078e0210 */
[----:B------:R-:W-:-:S13]  /*16320*/  ISETP.GT.AND P0, PT, R16, R4, PT ;  /* 0x000000041000720c */ /* 0x000fda0003f04270 */
[----:B------:R-:W-:Y:S05]  /*16330*/  @!P0 BRA `(.L_x_1230) ;  /* 0xfffffffc004c8947 */ /* 0x000fea000383ffff */
.L_x_1225:
        /* <DEDUP_REMOVED lines=8> */
.L_x_1287:
[----:B------:R-:W-:Y:S01]  /*163c0*/  ISETP.NE.AND P0, PT, R3, RZ, PT ;  /* 0x000000ff0300720c */ /* 0x000fe20003f05270 */
[----:B------:R-:W-:-:S12]  /*163d0*/  IMAD.MOV.U32 R7, RZ, RZ, RZ ;  /* 0x000000ffff077224 */ /* 0x000fd800078e00ff */
[----:B------:R-:W-:Y:S05]  /*163e0*/  @!P0 BRA `(.L_x_1232) ;  /* 0x0000000000108947 */ /* 0x000fea0003800000 */
[----:B------:R-:W-:Y:S01]  /*163f0*/  UMOV UR4, 0xffffffff ;  /* 0xffffffff00047882 */ /* 0x000fe20000000000 */
[----:B------:R-:W-:Y:S02]  /*16400*/  VIADD R12, R6, 0xffffffff ;  /* 0xffffffff060c7836 */ /* 0x000fe40000000000 */
[----:B------:R-:W-:Y:S05]  /*16410*/  BRA.DIV UR4, `(.L_x_1233) ;  /* 0x0000001a04787947 */ /* 0x000fea000b800000 */
[----:B------:R3:W4:Y:S02]  /*16420*/  SHFL.IDX PT, R7, R2, R12, 0x1f ;  /* 0x00001f0c02077589 */ /* 0x00072400000e0000 */
.L_x_1232:
[----:B0--3--:R-:W0:Y:S01]  /*16430*/  LDC.64 R2, c[0x0][0xc68] ;  /* 0x00031a00ff027b82 */ /* 0x009e220000000a00 */
[----:B------:R-:W-:Y:S01]  /*16440*/  IMAD.IADD R19, R6, 0x1, R19 ;  /* 0x0000000106137824 */ /* 0x000fe200078e0213 */
[----:B------:R-:W-:-:S03]  /*16450*/  ULDC.64 UR4, c[0x0][0x208] ;  /* 0x0000820000047ab9 */ /* 0x000fc60000000a00 */
[----:B0-----:R-:W-:-:S05]  /*16460*/  IMAD.WIDE R2, R19, 0x4, R2 ;  /* 0x0000000413027825 */ /* 0x001fca00078e0202 */
[----:B------:R0:W1:Y:S01]  /*16470*/  LDG.E R8, desc[UR4][R2.64] ;  /* 0x0000000402087981 */ /* 0x000062000c1e1900 */
[----:B----4-:R-:W-:-:S04]  /*16480*/  IMAD R16, R7, R5, R16 ;  /* 0x0000000507107224 */ /* 0x010fc800078e0210 */
[----:B------:R-:W-:Y:S02]  /*16490*/  IMAD.IADD R7, R4, 0x1, -R16 ;  /* 0x0000000104077824 */ /* 0x000fe400078e0a10 */
[----:B0-----:R-:W-:Y:S02]  /*164a0*/  IMAD.MOV.U32 R2, RZ, RZ, RZ ;  /* 0x000000ffff027224 */ /* 0x001fe400078e00ff */
[----:B-12---:R-:W-:-:S05]  /*164b0*/  IMAD R6, R17, R8, RZ ;  /* 0x0000000811067224 */ /* 0x006fca00078e02ff */
[-C--:B------:R-:W-:Y:S02]  /*164c0*/  IABS R9, R6.reuse ;  /* 0x0000000600097213 */ /* 0x080fe40000000000 */
[----:B------:R-:W-:Y:S02]  /*164d0*/  IABS R4, R6 ;  /* 0x0000000600047213 */ /* 0x000fe40000000000 */
[----:B------:R-:W0:Y:S03]  /*164e0*/  I2F.RP R10, R9 ;  /* 0x00000009000a7306 */ /* 0x000e260000209400 */
[----:B------:R-:W-:-:S05]  /*164f0*/  IMAD.MOV R4, RZ, RZ, -R4 ;  /* 0x000000ffff047224 */ /* 0x000fca00078e0a04 */
[----:B0-----:R-:W0:Y:S02]  /*16500*/  MUFU.RCP R10, R10 ;  /* 0x0000000a000a7308 */ /* 0x001e240000001000 */
[----:B0-----:R-:W-:-:S06]  /*16510*/  VIADD R11, R10, 0xffffffe ;  /* 0x0ffffffe0a0b7836 */ /* 0x001fcc0000000000 */
[----:B------:R-:W0:Y:S02]  /*16520*/  F2I.FTZ.U32.TRUNC.NTZ R3, R11 ;  /* 0x0000000b00037305 */ /* 0x000e24000021f000 */
[----:B0-----:R-:W-:-:S04]  /*16530*/  IMAD.MOV R12, RZ, RZ, -R3 ;  /* 0x000000ffff0c7224 */ /* 0x001fc800078e0a03 */
[----:B------:R-:W-:-:S04]  /*16540*/  IMAD R13, R12, R9, RZ ;  /* 0x000000090c0d7224 */ /* 0x000fc800078e02ff */
[----:B------:R-:W-:Y:S01]  /*16550*/  IMAD.HI.U32 R2, R3, R13, R2 ;  /* 0x0000000d03027227 */ /* 0x000fe200078e0002 */
        /* <DEDUP_REMOVED lines=9> */
[----:B------:R-:W-:-:S03]  /*165f0*/  ISETP.GE.AND P0, PT, R3, RZ, PT ;  /* 0x000000ff0300720c */ /* 0x000fc60003f06270 */
[----:B------:R-:W-:-:S10]  /*16600*/  IMAD.MOV.U32 R9, RZ, RZ, R2 ;  /* 0x000000ffff097224 */ /* 0x000fd400078e0002 */
[----:B------:R-:W-:Y:S01]  /*16610*/  @!P0 IMAD.MOV R9, RZ, RZ, -R9 ;  /* 0x000000ffff098224 */ /* 0x000fe200078e0a09 */
[----:B------:R-:W-:-:S13]  /*16620*/  ISETP.NE.AND P0, PT, R6, RZ, PT ;  /* 0x000000ff0600720c */ /* 0x000fda0003f05270 */
[----:B------:R-:W-:-:S05]  /*16630*/  @!P0 LOP3.LUT R9, RZ, R6, RZ, 0x33, !PT ;  /* 0x00000006ff098212 */ /* 0x000fca00078e33ff */
[----:B------:R-:W-:Y:S02]  /*16640*/  IMAD R4, R8, R9, RZ ;  /* 0x0000000908047224 */ /* 0x000fe400078e02ff */
[----:B------:R-:W-:Y:S02]  /*16650*/  IMAD.MOV R9, RZ, RZ, -R9 ;  /* 0x000000ffff097224 */ /* 0x000fe400078e0a09 */
[----:B------:R-:W-:Y:S02]  /*16660*/  IMAD.MOV R2, RZ, RZ, -R4 ;  /* 0x000000ffff027224 */ /* 0x000fe400078e0a04 */
[----:B------:R-:W-:-:S03]  /*16670*/  IMAD R7, R6, R9, R7 ;  /* 0x0000000906077224 */ /* 0x000fc600078e0207 */
[----:B------:R-:W-:Y:S01]  /*16680*/  VIADDMNMX R8, R2, R5, R8, PT ;  /* 0x0000000502087246 */ /* 0x000fe20003800108 */
[----:B------:R-:W-:-:S03]  /*16690*/  IMAD.IADD R4, R7, 0x1, R4 ;  /* 0x0000000107047824 */ /* 0x000fc600078e0204 */
[----:B------:R-:W-:-:S04]  /*166a0*/  IABS R5, R8 ;  /* 0x0000000800057213 */ /* 0x000fc80000000000 */
[----:B------:R-:W0:Y:S08]  /*166b0*/  I2F.RP R10, R5 ;  /* 0x00000005000a7306 */ /* 0x000e300000209400 */
[----:B0-----:R-:W0:Y:S02]  /*166c0*/  MUFU.RCP R10, R10 ;  /* 0x0000000a000a7308 */ /* 0x001e240000001000 */
[----:B0-----:R-:W-:-:S06]  /*166d0*/  VIADD R2, R10, 0xffffffe ;  /* 0x0ffffffe0a027836 */ /* 0x001fcc0000000000 */
[----:B------:R0:W1:Y:S02]  /*166e0*/  F2I.FTZ.U32.TRUNC.NTZ R3, R2 ;  /* 0x0000000200037305 */ /* 0x000064000021f000 */
[----:B0-----:R-:W-:Y:S02]  /*166f0*/  IMAD.MOV.U32 R2, RZ, RZ, RZ ;  /* 0x000000ffff027224 */ /* 0x001fe400078e00ff */
[----:B-1----:R-:W-:-:S04]  /*16700*/  IMAD.MOV R6, RZ, RZ, -R3 ;  /* 0x000000ffff067224 */ /* 0x002fc800078e0a03 */
[----:B------:R-:W-:Y:S01]  /*16710*/  IMAD R9, R6, R5, RZ ;  /* 0x0000000506097224 */ /* 0x000fe200078e02ff */
[----:B------:R-:W-:-:S03]  /*16720*/  IABS R6, R7 ;  /* 0x0000000700067213 */ /* 0x000fc60000000000 */
[----:B------:R-:W-:Y:S01]  /*16730*/  IMAD.HI.U32 R3, R3, R9, R2 ;  /* 0x0000000903037227 */ /* 0x000fe200078e0002 */
[----:B------:R-:W-:-:S05]  /*16740*/  IABS R9, R8 ;  /* 0x0000000800097213 */ /* 0x000fca0000000000 */
        /* <DEDUP_REMOVED lines=12> */
[----:B------:R-:W-:Y:S01]  /*16810*/  @!P0 LOP3.LUT R3, RZ, R8, RZ, 0x33, !PT ;  /* 0x00000008ff038212 */ /* 0x000fe200078e33ff */
[----:B------:R-:W-:-:S03]  /*16820*/  IMAD.MOV R8, RZ, RZ, -R8 ;  /* 0x000000ffff087224 */ /* 0x000fc600078e0a08 */
[----:B------:R-:W-:Y:S01]  /*16830*/  LOP3.LUT R2, RZ, R3, RZ, 0x33, !PT ;  /* 0x00000003ff027212 */ /* 0x000fe200078e33ff */
[----:B------:R-:W-:-:S04]  /*16840*/  IMAD R18, R3, R8, R4 ;  /* 0x0000000803127224 */ /* 0x000fc800078e0204 */
[----:B------:R-:W-:Y:S01]  /*16850*/  IMAD.IADD R17, R17, 0x1, R2 ;  /* 0x0000000111117824 */ /* 0x000fe200078e0202 */
[----:B------:R-:W-:Y:S06]  /*16860*/  BRA `(.L_x_1234) ;  /* 0x00000000001c7947 */ /* 0x000fec0003800000 */
.L_x_1226:
[----:B------:R-:W-:Y:S01]  /*16870*/  UMOV UR4, URZ ;  /* 0x0000003f00047c82 */ /* 0x000fe20008000000 */
[----:B------:R-:W-:Y:S01]  /*16880*/  UMOV UR5, URZ ;  /* 0x0000003f00057c82 */ /* 0x000fe20008000000 */
[----:B------:R-:W-:Y:S01]  /*16890*/  ULDC UR6, c[0x0][0xc14] ;  /* 0x0003050000067ab9 */ /* 0x000fe20000000800 */
[----:B------:R-:W-:Y:S02]  /*168a0*/  IMAD.MOV.U32 R16, RZ, RZ, R4 ;  /* 0x000000ffff107224 */ /* 0x000fe400078e0004 */
[----:B------:R-:W-:Y:S02]  /*168b0*/  IMAD.U32 R17, RZ, RZ, UR4 ;  /* 0x00000004ff117e24 */ /* 0x000fe4000f8e00ff */
[----:B------:R-:W-:Y:S02]  /*168c0*/  IMAD.U32 R18, RZ, RZ, UR5 ;  /* 0x00000005ff127e24 */ /* 0x000fe4000f8e00ff */
[----:B------:R-:W-:-:S07]  /*168d0*/  IMAD.U32 R19, RZ, RZ, UR6 ;  /* 0x00000006ff137e24 */ /* 0x000fce000f8e00ff */
.L_x_1234:
        /* <DEDUP_REMOVED lines=12> */
.L_x_1160:
[----:B-1----:R-:W3:Y:S01]  /*169a0*/  LDL.LU R0, [R1+0x18] ;  /* 0x0000180001007983 */ /* 0x002ee20000300800 */
[----:B------:R-:W-:Y:S01]  /*169b0*/  BSSY B0, `(.L_x_1236) ;  /* 0x000000b000007945 */ /* 0x000fe20003800000 */
[----:B------:R-:W1:Y:S01]  /*169c0*/  S2R R5, SR_CgaCtaId ;  /* 0x0000000000057919 */ /* 0x000e620000008800 */
[----:B---3--:R-:W-:-:S05]  /*169d0*/  VIADD R0, R0, 0x1 ;  /* 0x0000000100007836 */ /* 0x008fca0000000000 */
[----:B--2---:R-:W-:-:S04]  /*169e0*/  LEA.HI R2, R0, R0, RZ, 0x1 ;  /* 0x0000000000027211 */ /* 0x004fc800078f08ff */
[----:B------:R-:W-:-:S05]  /*169f0*/  LOP3.LUT R3, R2, 0xfffffffe, RZ, 0xc0, !PT ;  /* 0xfffffffe02037812 */ /* 0x000fca00078ec0ff */
[----:B------:R-:W-:Y:S01]  /*16a00*/  IMAD.IADD R3, R0, 0x1, -R3 ;  /* 0x0000000100037824 */ /* 0x000fe200078e0a03 */
[----:B------:R-:W-:-:S04]  /*16a10*/  MOV R0, 0x400 ;  /* 0x0000040000007802 */ /* 0x000fc80000000f00 */
[----:B-1----:R-:W-:Y:S02]  /*16a20*/  LEA R0, R5, R0, 0x18 ;  /* 0x0000000005007211 */ /* 0x002fe400078ec0ff */
[----:B------:R-:W-:-:S04]  /*16a30*/  SHF.L.U32 R3, R3, 0x1f, RZ ;  /* 0x0000001f03037819 */ /* 0x000fc800000006ff */
[----:B------:R-:W1:Y:S02]  /*16a40*/  SYNCS.PHASECHK.TRANS64.TRYWAIT P0, [R0+URZ+0x30820], R3 ;  /* 0x03082003000075a7 */ /* 0x000e64000800017f */
[----:B-1----:R-:W-:Y:S05]  /*16a50*/  @!P0 BRA `(.L_x_1237) ;  /* 0x0000001400108947 */ /* 0x002fea0003800000 */
.L_x_1290:
[----:B------:R-:W-:Y:S05]  /*16a60*/  BSYNC B0 ;  /* 0x0000000000007941 */ /* 0x000fea0003800000 */
.L_x_1236:
[----:B------:R-:W-:-:S03]  /*16a70*/  UMOV UR4, 0xffffffff ;  /* 0xffffffff00047882 */ /* 0x000fc60000000000 */
[----:B------:R-:W-:Y:S05]  /*16a80*/  BRA.DIV UR4, `(.L_x_1238) ;  /* 0x0000001604187947 */ /* 0x000fea000b800000 */
[----:B------:R-:W2:Y:S02]  /*16a90*/  S2R R2, SR_TID.X ;  /* 0x0000000000027919 */ /* 0x000ea40000002100 */
[----:B--2---:R-:W-:-:S04]  /*16aa0*/  SHF.R.U32.HI R2, RZ, 0x5, R2 ;  /* 0x00000005ff027819 */ /* 0x004fc80000011602 */
[----:B------:R-:W-:-:S05]  /*16ab0*/  LOP3.LUT R2, R2, 0x3, RZ, 0xc0, !PT ;  /* 0x0000000302027812 */ /* 0x000fca00078ec0ff */
[----:B------:R2:W3:Y:S02]  /*16ac0*/  SHFL.IDX PT, R14, R2, RZ, 0x1f ;  /* 0x00001fff020e7589 */ /* 0x0004e400000e0000 */
.L_x_1293:
[----:B---3--:R-:W-:Y:S01]  /*16ad0*/  ISETP.NE.AND P0, PT, R14, RZ, PT ;  /* 0x000000ff0e00720c */ /* 0x008fe20003f05270 */
[----:B------:R-:W-:-:S12]  /*16ae0*/  BSSY B0, `(.L_x_1239) ;  /* 0x0000029000007945 */ /* 0x000fd80003800000 */
[----:B------:R-:W-:Y:S05]  /*16af0*/  @P0 BRA `(.L_x_1240) ;  /* 0x00000000009c0947 */ /* 0x000fea0003800000 */
[----:B------:R-:W-:-:S03]  /*16b00*/  UMOV UR4, 0xffffffff ;  /* 0xffffffff00047882 */ /* 0x000fc60000000000 */
[----:B------:R-:W-:Y:S05]  /*16b10*/  BRA.DIV UR4, `(.L_x_1241) ;  /* 0x0000001604287947 */ /* 0x000fea000b800000 */
[----:B------:R-:W-:-:S13]  /*16b20*/  ELECT P6, URZ, PT ;  /* 0x00000000003f782f */ /* 0x000fda00038c0000 */
.L_x_1296:
[----:B------:R-:W-:Y:S05]  /*16b30*/  @!P6 BRA `(.L_x_1240) ;  /* 0x00000000008ce947 */ /* 0x000fea0003800000 */
[----:B--2---:R-:W2:Y:S02]  /*16b40*/  LDL R2, [R1+0x20] ;  /* 0x0000200001027983 */ /* 0x004ea40000100800 */
[----:B--2---:R-:W-:-:S13]  /*16b50*/  R2UR UR4, R2 ;  /* 0x00000000020472ca */ /* 0x004fda00000e0000 */
[----:B------:R-:W-:-:S06]  /*16b60*/  ULOP3.LUT UR4, UR4, 0x2, URZ, 0xfc, !UPT ;  /* 0x0000000204047892 */ /* 0x000fcc000f8efc3f */
[----:B------:R-:W-:-:S05]  /*16b70*/  IMAD.U32 R2, RZ, RZ, UR4 ;  /* 0x00000004ff027e24 */ /* 0x000fca000f8e00ff */
[----:B------:R-:W-:-:S13]  /*16b80*/  ISETP.NE.AND P2, PT, R2, 0x3, PT ;  /* 0x000000030200780c */ /* 0x000fda0003f45270 */
[----:B------:R-:W-:Y:S05]  /*16b90*/  @!P2 BRA `(.L_x_1242) ;  /* 0x000000000004a947 */ /* 0x000fea0003800000 */
[----:B------:R-:W-:Y:S01]  /*16ba0*/  BPT.TRAP 0x1 ;  /* 0x000000040000795c */ /* 0x000fe20000300000 */
.L_x_1242:
[----:B-1----:R-:W2:Y:S04]  /*16bb0*/  LDL R3, [R1] ;  /* 0x0000000001037983 */ /* 0x002ea80000100800 */
[----:B------:R-:W3:Y:S01]  /*16bc0*/  LDL.LU R7, [R1+0x8] ;  /* 0x0000080001077983 */ /* 0x000ee20000300800 */
[----:B------:R-:W-:-:S04]  /*16bd0*/  VIADD R2, R0, 0x30840 ;  /* 0x0003084000027836 */ /* 0x000fc80000000000 */
[C---:B--2---:R-:W-:Y:S02]  /*16be0*/  IMAD R6, R3.reuse, 0x8, R2 ;  /* 0x0000000803067824 */ /* 0x044fe400078e0202 */
[----:B------:R-:W-:Y:S01]  /*16bf0*/  VIADD R3, R3, 0x1 ;  /* 0x0000000103037836 */ /* 0x000fe20000000000 */
[----:B---3--:R-:W-:-:S04]  /*16c00*/  SHF.L.U32 R5, R7, 0x1f, RZ ;  /* 0x0000001f07057819 */ /* 0x008fc800000006ff */
[C---:B------:R-:W-:Y:S01]  /*16c10*/  ISETP.NE.AND P1, PT, R3.reuse, 0x2, PT ;  /* 0x000000020300780c */ /* 0x040fe20003f25270 */
[----:B------:R-:W1:Y:S03]  /*16c20*/  SYNCS.PHASECHK.TRANS64.TRYWAIT P0, [R6+URZ], R5 ;  /* 0x00000005060075a7 */ /* 0x000e66000800017f */
[----:B------:R-:W-:Y:S02]  /*16c30*/  SEL R4, RZ, 0x1, P1 ;  /* 0x00000001ff047807 */ /* 0x000fe40000800000 */
[----:B------:R-:W-:Y:S02]  /*16c40*/  SEL R3, R3, RZ, P1 ;  /* 0x000000ff03037207 */ /* 0x000fe40000800000 */
[----:B------:R-:W-:-:S03]  /*16c50*/  LOP3.LUT R4, R7, R4, RZ, 0x3c, !PT ;  /* 0x0000000407047212 */ /* 0x000fc600078e3cff */
[----:B------:R-:W-:Y:S01]  /*16c60*/  IMAD R7, R3, 0x8, R2 ;  /* 0x0000000803077824 */ /* 0x000fe200078e0202 */
[----:B------:R-:W-:Y:S01]  /*16c70*/  SHF.L.U32 R2, R4, 0x1f, RZ ;  /* 0x0000001f04027819 */ /* 0x000fe200000006ff */
[----:B-1----:R-:W-:Y:S06]  /*16c80*/  @!P0 BRA `(.L_x_1243) ;  /* 0x0000001000ec8947 */ /* 0x002fec0003800000 */
.L_x_1297:
[----:B------:R-:W2:Y:S02]  /*16c90*/  SYNCS.PHASECHK.TRANS64.TRYWAIT P0, [R7+URZ], R2 ;  /* 0x00000002070075a7 */ /* 0x000ea4000800017f */
[----:B--2---:R-:W-:Y:S05]  /*16ca0*/  @!P0 BRA `(.L_x_1244) ;  /* 0x0000001000f88947 */ /* 0x004fea0003800000 */
.L_x_1298:
[----:B------:R-:W-:Y:S05]  /*16cb0*/  @!P2 BRA `(.L_x_1245) ;  /* 0x000000000004a947 */ /* 0x000fea0003800000 */
[----:B------:R-:W-:Y:S01]  /*16cc0*/  BPT.TRAP 0x1 ;  /* 0x000000040000795c */ /* 0x000fe20000300000 */
.L_x_1245:
[----:B------:R-:W3:Y:S01]  /*16cd0*/  LDL.LU R4, [R1] ;  /* 0x0000000001047983 */ /* 0x000ee20000300800 */
[----:B------:R-:W-:-:S04]  /*16ce0*/  VIADD R0, R0, 0x30860 ;  /* 0x0003086000007836 */ /* 0x000fc80000000000 */
[----:B---3--:R-:W-:-:S04]  /*16cf0*/  IMAD R4, R4, 0x8, R0 ;  /* 0x0000000804047824 */ /* 0x008fc800078e0200 */
[----:B------:R-:W3:Y:S02]  /*16d00*/  SYNCS.PHASECHK.TRANS64.TRYWAIT P0, [R4+URZ], R5 ;  /* 0x00000005040075a7 */ /* 0x000ee4000800017f */
[----:B---3--:R-:W-:Y:S05]  /*16d10*/  @!P0 BRA `(.L_x_1246) ;  /* 0x0000001000f08947 */ /* 0x008fea0003800000 */
.L_x_1299:
[----:B------:R-:W-:-:S07]  /*16d20*/  IMAD R3, R3, 0x8, R0 ;  /* 0x0000000803037824 */ /* 0x000fce00078e0200 */
.L_x_1247:
[----:B----4-:R4:W0:Y:S02]  /*16d30*/  SYNCS.PHASECHK.TRANS64.TRYWAIT P0, [R3+URZ], R2 ;  /* 0x00000002030075a7 */ /* 0x010824000800017f */
[----:B0-----:R-:W-:Y:S05]  /*16d40*/  @!P0 NANOSLEEP.SYNCS 0x989680 ;  /* 0x009896800000895d */ /* 0x001fea0003900000 */
[----:B------:R-:W0:Y:S02]  /*16d50*/  @!P0 SYNCS.PHASECHK.TRANS64 P0, [R3+URZ], R2 ;  /* 0x00000002030085a7 */ /* 0x000e24000800007f */
[----:B0-----:R-:W-:Y:S05]  /*16d60*/  @!P0 BRA `(.L_x_1247) ;  /* 0xfffffffc00f08947 */ /* 0x001fea000383ffff */
.L_x_1240:
[----:B------:R-:W-:Y:S05]  /*16d70*/  BSYNC B0 ;  /* 0x0000000000007941 */ /* 0x000fea0003800000 */
.L_x_1239:
[----:B------:R-:W-:Y:S05]  /*16d80*/  EXIT ;  /* 0x000000000000794d */ /* 0x000fea0003800000 */
.L_x_1064:
[----:B0-----:R-:W-:-:S04]  /*16d90*/  IMAD.U32 R3, RZ, RZ, UR39 ;  /* 0x00000027ff037e24 */ /* 0x001fc8000f8e00ff */
[----:B------:R0:W1:Y:S03]  /*16da0*/  SYNCS.PHASECHK.TRANS64.TRYWAIT P1, [R3+URZ+0x30800], R0 ;  /* 0x03080000030075a7 */ /* 0x000066000802017f */
[----:B-1----:R-:W-:Y:S05]  /*16db0*/  @!P1 NANOSLEEP.SYNCS 0x989680 ;  /* 0x009896800000995d */ /* 0x002fea0003900000 */
[----:B------:R-:W1:Y:S02]  /*16dc0*/  @!P1 SYNCS.PHASECHK.TRANS64 P1, [R3+URZ+0x30800], R0 ;  /* 0x03080000030095a7 */ /* 0x000e64000802007f */
[----:B-1----:R-:W-:Y:S05]  /*16dd0*/  @!P1 BRA `(.L_x_1064) ;  /* 0xfffffffc00ec9947 */ /* 0x002fea000383ffff */
[----:B------:R-:W-:Y:S05]  /*16de0*/  BRA `(.L_x_1248) ;  /* 0xfffffeac006c7947 */ /* 0x000fea000383ffff */
.L_x_1068:
[----:B-1----:R1:W3:Y:S02]  /*16df0*/  SYNCS.PHASECHK.TRANS64.TRYWAIT P1, [R5+URZ+0x30830], R0 ;  /* 0x03083000050075a7 */ /* 0x0022e4000802017f */
[----:B---3--:R-:W-:Y:S05]  /*16e00*/  @!P1 NANOSLEEP.SYNCS 0x989680 ;  /* 0x009896800000995d */ /* 0x008fea0003900000 */
[----:B------:R-:W3:Y:S02]  /*16e10*/  @!P1 SYNCS.PHASECHK.TRANS64 P1, [R5+URZ+0x30830], R0 ;  /* 0x03083000050095a7 */ /* 0x000ee4000802007f */
[----:B---3--:R-:W-:Y:S05]  /*16e20*/  @!P1 BRA `(.L_x_1068) ;  /* 0xfffffffc00f09947 */ /* 0x008fea000383ffff */
[----:B------:R-:W-:Y:S05]  /*16e30*/  BRA `(.L_x_1067) ;  /* 0xfffffeac00a07947 */ /* 0x000fea000383ffff */
.L_x_1084:
[----:B-1----:R-:W-:-:S04]  /*16e40*/  IMAD.U32 R121, RZ, RZ, UR6 ;  /* 0x00000006ff797e24 */ /* 0x002fc8000f8e00ff */
[----:B------:R1:W2:Y:S03]  /*16e50*/  SYNCS.PHASECHK.TRANS64.TRYWAIT P1, [R121+URZ+0x30830], R10 ;  /* 0x0308300a790075a7 */ /* 0x0002a6000802017f */
[----:B--2---:R-:W-:Y:S05]  /*16e60*/  @!P1 NANOSLEEP.SYNCS 0x989680 ;  /* 0x009896800000995d */ /* 0x004fea0003900000 */
[----:B------:R-:W2:Y:S02]  /*16e70*/  @!P1 SYNCS.PHASECHK.TRANS64 P1, [R121+URZ+0x30830], R10 ;  /* 0x0308300a790095a7 */ /* 0x000ea4000802007f */
[----:B--2---:R-:W-:Y:S05]  /*16e80*/  @!P1 BRA `(.L_x_1084) ;  /* 0xfffffffc00ec9947 */ /* 0x004fea000383ffff */
[----:B------:R-:W-:Y:S05]  /*16e90*/  BRA `(.L_x_1083) ;  /* 0xfffffee000107947 */ /* 0x000fea000383ffff */
.L_x_1088:
[----:B--2---:R-:W-:-:S04]  /*16ea0*/  IMAD.U32 R195, RZ, RZ, UR14 ;  /* 0x0000000effc37e24 */ /* 0x004fc8000f8e00ff */
[----:B------:R2:W3:Y:S03]  /*16eb0*/  SYNCS.PHASECHK.TRANS64.TRYWAIT P1, [R195+URZ+0x30850], R0 ;  /* 0x03085000c30075a7 */ /* 0x0004e6000802017f */
[----:B---3--:R-:W-:Y:S05]  /*16ec0*/  @!P1 NANOSLEEP.SYNCS 0x989680 ;  /* 0x009896800000995d */ /* 0x008fea0003900000 */
[----:B------:R-:W3:Y:S02]  /*16ed0*/  @!P1 SYNCS.PHASECHK.TRANS64 P1, [R195+URZ+0x30850], R0 ;  /* 0x03085000c30095a7 */ /* 0x000ee4000802007f */
[----:B---3--:R-:W-:Y:S05]  /*16ee0*/  @!P1 BRA `(.L_x_1088) ;  /* 0xfffffffc00ec9947 */ /* 0x008fea000383ffff */
[----:B------:R-:W-:Y:S05]  /*16ef0*/  BRA `(.L_x_1087) ;  /* 0xfffffee800b87947 */ /* 0x000fea000383ffff */
.L_x_1105:
[----:B-1----:R-:W-:-:S04]  /*16f00*/  IMAD.U32 R4, RZ, RZ, UR6 ;  /* 0x00000006ff047e24 */ /* 0x002fc8000f8e00ff */
[----:B------:R1:W2:Y:S03]  /*16f10*/  SYNCS.PHASECHK.TRANS64.TRYWAIT P1, [R4+URZ+0x30830], R3 ;  /* 0x03083003040075a7 */ /* 0x0002a6000802017f */
[----:B--2---:R-:W-:Y:S05]  /*16f20*/  @!P1 NANOSLEEP.SYNCS 0x989680 ;  /* 0x009896800000995d */ /* 0x004fea0003900000 */
[----:B------:R-:W2:Y:S02]  /*16f30*/  @!P1 SYNCS.PHASECHK.TRANS64 P1, [R4+URZ+0x30830], R3 ;  /* 0x03083003040095a7 */ /* 0x000ea4000802007f */
[----:B--2---:R-:W-:Y:S05]  /*16f40*/  @!P1 BRA `(.L_x_1105) ;  /* 0xfffffffc00ec9947 */ /* 0x004fea000383ffff */
[----:B------:R-:W-:Y:S05]  /*16f50*/  BRA `(.L_x_1104) ;  /* 0xffffff1400bc7947 */ /* 0x000fea000383ffff */
.L_x_1109:
[----:B01----:R-:W-:-:S04]  /*16f60*/  IMAD.U32 R3, RZ, RZ, UR7 ;  /* 0x00000007ff037e24 */ /* 0x003fc8000f8e00ff */
[----:B------:R0:W1:Y:S03]  /*16f70*/  SYNCS.PHASECHK.TRANS64.TRYWAIT P1, [R3+URZ+0x30850], R0 ;  /* 0x03085000030075a7 */ /* 0x000066000802017f */
[----:B-1----:R-:W-:Y:S05]  /*16f80*/  @!P1 NANOSLEEP.SYNCS 0x989680 ;  /* 0x009896800000995d */ /* 0x002fea0003900000 */
[----:B------:R-:W1:Y:S02]  /*16f90*/  @!P1 SYNCS.PHASECHK.TRANS64 P1, [R3+URZ+0x30850], R0 ;  /* 0x03085000030095a7 */ /* 0x000e64000802007f */
[----:B-1----:R-:W-:Y:S05]  /*16fa0*/  @!P1 BRA `(.L_x_1109) ;  /* 0xfffffffc00ec9947 */ /* 0x002fea000383ffff */
[----:B------:R-:W-:Y:S05]  /*16fb0*/  BRA `(.L_x_1108) ;  /* 0xffffff2000647947 */ /* 0x000fea000383ffff */
.L_x_1115:
[----:B-1----:R-:W-:-:S04]  /*16fc0*/  IMAD.U32 R4, RZ, RZ, UR6 ;  /* 0x00000006ff047e24 */ /* 0x002fc8000f8e00ff */
[----:B------:R1:W2:Y:S03]  /*16fd0*/  SYNCS.PHASECHK.TRANS64.TRYWAIT P1, [R4+URZ+0x30830], R3 ;  /* 0x03083003040075a7 */ /* 0x0002a6000802017f */
[----:B--2---:R-:W-:Y:S05]  /*16fe0*/  @!P1 NANOSLEEP.SYNCS 0x989680 ;  /* 0x009896800000995d */ /* 0x004fea0003900000 */
[----:B------:R-:W2:Y:S02]  /*16ff0*/  @!P1 SYNCS.PHASECHK.TRANS64 P1, [R4+URZ+0x30830], R3 ;  /* 0x03083003040095a7 */ /* 0x000ea4000802007f */
[----:B--2---:R-:W-:Y:S05]  /*17000*/  @!P1 BRA `(.L_x_1115) ;  /* 0xfffffffc00ec9947 */ /* 0x004fea000383ffff */
[----:B------:R-:W-:Y:S05]  /*17010*/  BRA `(.L_x_1114) ;  /* 0xffffff3800b47947 */ /* 0x000fea000383ffff */
.L_x_1119:
[----:B01----:R-:W-:-:S04]  /*17020*/  IMAD.U32 R3, RZ, RZ, UR7 ;  /* 0x00000007ff037e24 */ /* 0x003fc8000f8e00ff */
[----:B------:R0:W1:Y:S03]  /*17030*/  SYNCS.PHASECHK.TRANS64.TRYWAIT P1, [R3+URZ+0x30850], R0 ;  /* 0x03085000030075a7 */ /* 0x000066000802017f */
[----:B-1----:R-:W-:Y:S05]  /*17040*/  @!P1 NANOSLEEP.SYNCS 0x989680 ;  /* 0x009896800000995d */ /* 0x002fea0003900000 */
[----:B------:R-:W1:Y:S02]  /*17050*/  @!P1 SYNCS.PHASECHK.TRANS64 P1, [R3+URZ+0x30850], R0 ;  /* 0x03085000030095a7 */ /* 0x000e64000802007f */
[----:B-1----:R-:W-:Y:S05]  /*17060*/  @!P1 BRA `(.L_x_1119) ;  /* 0xfffffffc00ec9947 */ /* 0x002fea000383ffff */
[----:B------:R-:W-:Y:S05]  /*17070*/  BRA `(.L_x_1118) ;  /* 0xffffff44005c7947 */ /* 0x000fea000383ffff */
.L_x_1132:
[----:B-1----:R-:W-:-:S04]  /*17080*/  IMAD.U32 R5, RZ, RZ, UR5 ;  /* 0x00000005ff057e24 */ /* 0x002fc8000f8e00ff */
[----:B------:R1:W2:Y:S03]  /*17090*/  SYNCS.PHASECHK.TRANS64.TRYWAIT P0, [R5+URZ+0x30850], R0 ;  /* 0x03085000050075a7 */ /* 0x0002a6000800017f */
[----:B--2---:R-:W-:Y:S05]  /*170a0*/  @!P0 NANOSLEEP.SYNCS 0x989680 ;  /* 0x009896800000895d */ /* 0x004fea0003900000 */
[----:B------:R-:W2:Y:S02]  /*170b0*/  @!P0 SYNCS.PHASECHK.TRANS64 P0, [R5+URZ+0x30850], R0 ;  /* 0x03085000050085a7 */ /* 0x000ea4000800007f */
[----:B--2---:R-:W-:Y:S05]  /*170c0*/  @!P0 BRA `(.L_x_1132) ;  /* 0xfffffffc00ec8947 */ /* 0x004fea000383ffff */
[----:B------:R-:W-:Y:S05]  /*170d0*/  BRA `(.L_x_1131) ;  /* 0xffffff7400247947 */ /* 0x000fea000383ffff */
.L_x_1181:
[----:B------:R-:W1:Y:S01]  /*170e0*/  S2R R9, SR_TID.X ;  /* 0x0000000000097919 */ /* 0x000e620000002100 */
[----:B------:R-:W-:Y:S01]  /*170f0*/  BSSY B0, `(.L_x_1249) ;  /* 0x000000a000007945 */ /* 0x000fe20003800000 */
[----:B------:R-:W-:Y:S02]  /*17100*/  IMAD.MOV.U32 R12, RZ, RZ, RZ ;  /* 0x000000ffff0c7224 */ /* 0x000fe400078e00ff */
[----:B0-----:R-:W-:Y:S02]  /*17110*/  IMAD.MOV.U32 R11, RZ, RZ, 0x1f ;  /* 0x0000001fff0b7424 */ /* 0x001fe400078e00ff */
[----:B------:R-:W-:Y:S01]  /*17120*/  IMAD.MOV.U32 R15, RZ, RZ, -0x1 ;  /* 0xffffffffff0f7424 */ /* 0x000fe200078e00ff */
[----:B-1----:R-:W-:-:S04]  /*17130*/  SHF.R.U32.HI R9, RZ, 0x5, R9 ;  /* 0x00000005ff097819 */ /* 0x002fc80000011609 */
[----:B------:R-:W-:-:S05]  /*17140*/  LOP3.LUT R9, R9, 0x3, RZ, 0xc0, !PT ;  /* 0x0000000309097812 */ /* 0x000fca00078ec0ff */
[----:B------:R-:W-:-:S07]  /*17150*/  IMAD.MOV.U32 R13, RZ, RZ, R9 ;  /* 0x000000ffff0d7224 */ /* 0x000fce00078e0009 */
[----:B------:R-:W-:Y:S05]  /*17160*/  WARPSYNC.COLLECTIVE R15, `(.L_x_1250) ;  /* 0x000000000f087348 */ /* 0x000fea0003c00000 */
[----:B------:R0:W1:Y:S02]  /*17170*/  SHFL.IDX P6, R14, R13, R12, R11 ;  /* 0x0000000c0d0e7389 */ /* 0x00006400000c000b */
[----:B01----:R-:W-:Y:S01]  /*17180*/  ENDCOLLECTIVE ;  /* 0x000000000000791b */ /* 0x003fe20003800000 */
.L_x_1250:
[----:B------:R-:W-:Y:S05]  /*17190*/  BSYNC B0 ;  /* 0x0000000000007941 */ /* 0x000fea0003800000 */
.L_x_1249:
[----:B------:R-:W-:Y:S05]  /*171a0*/  BRA `(.L_x_1251) ;  /* 0xffffffc000e47947 */ /* 0x000fea000383ffff */
.L_x_1182:
[----:B------:R-:W-:Y:S01]  /*171b0*/  BSSY B0, `(.L_x_1252) ;  /* 0x0000006000007945 */ /* 0x000fe20003800000 */
[----:B------:R-:W-:-:S07]  /*171c0*/  IMAD.MOV.U32 R15, RZ, RZ, -0x1 ;  /* 0xffffffffff0f7424 */ /* 0x000fce00078e00ff */
[----:B0-----:R-:W-:Y:S05]  /*171d0*/  WARPSYNC.COLLECTIVE R15, `(.L_x_1253) ;  /* 0x000000000f0c7348 */ /* 0x001fea0003c00000 */
[----:B------:R-:W-:Y:S02]  /*171e0*/  ELECT P6, UR62, PT ;  /* 0x00000000003e782f */ /* 0x000fe400038c0000 */
[----:B------:R-:W-:Y:S01]  /*171f0*/  MOV R14, UR62 ;  /* 0x0000003e000e7c02 */ /* 0x000fe20008000f00 */
[----:B0-----:R-:W-:Y:S10]  /*17200*/  ENDCOLLECTIVE ;  /* 0x000000000000791b */ /* 0x001ff40003800000 */
.L_x_1253:
[----:B------:R-:W-:Y:S05]  /*17210*/  BSYNC B0 ;  /* 0x0000000000007941 */ /* 0x000fea0003800000 */
.L_x_1252:
[----:B------:R-:W-:Y:S05]  /*17220*/  BRA `(.L_x_1254) ;  /* 0xffffffc000d47947 */ /* 0x000fea000383ffff */
.L_x_1185:
[----:B0-----:R0:W1:Y:S02]  /*17230*/  SYNCS.PHASECHK.TRANS64.TRYWAIT P0, [R9+URZ+0x30840], R10 ;  /* 0x0308400a090075a7 */ /* 0x001064000800017f */
[----:B-1----:R-:W-:Y:S05]  /*17240*/  @!P0 NANOSLEEP.SYNCS 0x989680 ;  /* 0x009896800000895d */ /* 0x002fea0003900000 */
[----:B------:R-:W1:Y:S02]  /*17250*/  @!P0 SYNCS.PHASECHK.TRANS64 P0, [R9+URZ+0x30840], R10 ;  /* 0x0308400a090085a7 */ /* 0x000e64000800007f */
[----:B-1----:R-:W-:Y:S05]  /*17260*/  @!P0 BRA `(.L_x_1185) ;  /* 0xfffffffc00f08947 */ /* 0x002fea000383ffff */
[----:B------:R-:W-:Y:S05]  /*17270*/  BRA `(.L_x_1255) ;  /* 0xffffffc400407947 */ /* 0x000fea000383ffff */
.L_x_1188:
        /* <DEDUP_REMOVED lines=8> */
.L_x_1196:
[----:B0-----:R0:W1:Y:S02]  /*17300*/  SYNCS.PHASECHK.TRANS64.TRYWAIT P0, [R2+URZ+0x30840], R3 ;  /* 0x03084003020075a7 */ /* 0x001064000800017f */
[----:B-1----:R-:W-:Y:S05]  /*17310*/  @!P0 NANOSLEEP.SYNCS 0x989680 ;  /* 0x009896800000895d */ /* 0x002fea0003900000 */
[----:B------:R-:W1:Y:S02]  /*17320*/  @!P0 SYNCS.PHASECHK.TRANS64 P0, [R2+URZ+0x30840], R3 ;  /* 0x03084003020085a7 */ /* 0x000e64000800007f */
[----:B-1----:R-:W-:Y:S05]  /*17330*/  @!P0 BRA `(.L_x_1196) ;  /* 0xfffffffc00f08947 */ /* 0x002fea000383ffff */
[----:B------:R-:W-:Y:S05]  /*17340*/  BRA `(.L_x_1257) ;  /* 0xffffffcc004c7947 */ /* 0x000fea000383ffff */
.L_x_1198:
[----:B0-----:R0:W1:Y:S02]  /*17350*/  SYNCS.PHASECHK.TRANS64.TRYWAIT P0, [R3+URZ+0x60], R2 ;  /* 0x00006002030075a7 */ /* 0x001064000800017f */
[----:B-1----:R-:W-:Y:S05]  /*17360*/  @!P0 NANOSLEEP.SYNCS 0x989680 ;  /* 0x009896800000895d */ /* 0x002fea0003900000 */
[----:B------:R-:W1:Y:S02]  /*17370*/  @!P0 SYNCS.PHASECHK.TRANS64 P0, [R3+URZ+0x60], R2 ;  /* 0x00006002030085a7 */ /* 0x000e64000800007f */
[----:B-1----:R-:W-:Y:S05]  /*17380*/  @!P0 BRA `(.L_x_1198) ;  /* 0xfffffffc00f08947 */ /* 0x002fea000383ffff */
[----:B------:R-:W-:Y:S05]  /*17390*/  BRA `(.L_x_1258) ;  /* 0xffffffcc00f87947 */ /* 0x000fea000383ffff */
.L_x_1203:
[----:B-1----:R1:W2:Y:S02]  /*173a0*/  SYNCS.PHASECHK.TRANS64.TRYWAIT P0, [R2+URZ+0x30840], R3 ;  /* 0x03084003020075a7 */ /* 0x0022a4000800017f */
[----:B--2---:R-:W-:Y:S05]  /*173b0*/  @!P0 NANOSLEEP.SYNCS 0x989680 ;  /* 0x009896800000895d */ /* 0x004fea0003900000 */
[----:B------:R-:W2:Y:S02]  /*173c0*/  @!P0 SYNCS.PHASECHK.TRANS64 P0, [R2+URZ+0x30840], R3 ;  /* 0x03084003020085a7 */ /* 0x000ea4000800007f */
[----:B--2---:R-:W-:Y:S05]  /*173d0*/  @!P0 BRA `(.L_x_1203) ;  /* 0xfffffffc00f08947 */ /* 0x004fea000383ffff */
[----:B------:R-:W-:Y:S05]  /*173e0*/  BRA `(.L_x_1259) ;  /* 0xffffffd400787947 */ /* 0x000fea000383ffff */
.L_x_1205:
[----:B0-----:R0:W1:Y:S02]  /*173f0*/  SYNCS.PHASECHK.TRANS64.TRYWAIT P1, [R3+URZ+0x60], R2 ;  /* 0x00006002030075a7 */ /* 0x001064000802017f */
[----:B-1----:R-:W-:Y:S05]  /*17400*/  @!P1 NANOSLEEP.SYNCS 0x989680 ;  /* 0x009896800000995d */ /* 0x002fea0003900000 */
[----:B------:R-:W1:Y:S02]  /*17410*/  @!P1 SYNCS.PHASECHK.TRANS64 P1, [R3+URZ+0x60], R2 ;  /* 0x00006002030095a7 */ /* 0x000e64000802007f */
[----:B-1----:R-:W-:Y:S05]  /*17420*/  @!P1 BRA `(.L_x_1205) ;  /* 0xfffffffc00f09947 */ /* 0x002fea000383ffff */
[----:B------:R-:W-:Y:S05]  /*17430*/  BRA `(.L_x_1260) ;  /* 0xffffffd800247947 */ /* 0x000fea000383ffff */
.L_x_1210:
[----:B--2---:R2:W3:Y:S02]  /*17440*/  SYNCS.PHASECHK.TRANS64.TRYWAIT P0, [R2+URZ+0x30840], R3 ;  /* 0x03084003020075a7 */ /* 0x0044e4000800017f */
[----:B---3--:R-:W-:Y:S05]  /*17450*/  @!P0 NANOSLEEP.SYNCS 0x989680 ;  /* 0x009896800000895d */ /* 0x008fea0003900000 */
[----:B------:R-:W3:Y:S02]  /*17460*/  @!P0 SYNCS.PHASECHK.TRANS64 P0, [R2+URZ+0x30840], R3 ;  /* 0x03084003020085a7 */ /* 0x000ee4000800007f */
[----:B---3--:R-:W-:Y:S05]  /*17470*/  @!P0 BRA `(.L_x_1210) ;  /* 0xfffffffc00f08947 */ /* 0x008fea000383ffff */
[----:B------:R-:W-:Y:S05]  /*17480*/  BRA `(.L_x_1261) ;  /* 0xffffffdc00607947 */ /* 0x000fea000383ffff */
.L_x_1212:
[----:B0-----:R0:W1:Y:S02]  /*17490*/  SYNCS.PHASECHK.TRANS64.TRYWAIT P1, [R2+URZ+0x60], R9 ;  /* 0x00006009020075a7 */ /* 0x001064000802017f */
[----:B-1----:R-:W-:Y:S05]  /*174a0*/  @!P1 NANOSLEEP.SYNCS 0x989680 ;  /* 0x009896800000995d */ /* 0x002fea0003900000 */
[----:B------:R-:W1:Y:S02]  /*174b0*/  @!P1 SYNCS.PHASECHK.TRANS64 P1, [R2+URZ+0x60], R9 ;  /* 0x00006009020095a7 */ /* 0x000e64000802007f */
[----:B-1----:R-:W-:Y:S05]  /*174c0*/  @!P1 BRA `(.L_x_1212) ;  /* 0xfffffffc00f09947 */ /* 0x002fea000383ffff */
[----:B------:R-:W-:Y:S05]  /*174d0*/  BRA `(.L_x_1262) ;  /* 0xffffffe000107947 */ /* 0x000fea000383ffff */
.L_x_1219:
[----:B-1----:R1:W2:Y:S02]  /*174e0*/  SYNCS.PHASECHK.TRANS64.TRYWAIT P0, [R3+URZ+0x30860], R0 ;  /* 0x03086000030075a7 */ /* 0x0022a4000800017f */
[----:B--2---:R-:W-:Y:S05]  /*174f0*/  @!P0 NANOSLEEP.SYNCS 0x989680 ;  /* 0x009896800000895d */ /* 0x004fea0003900000 */
[----:B------:R-:W2:Y:S02]  /*17500*/  @!P0 SYNCS.PHASECHK.TRANS64 P0, [R3+URZ+0x30860], R0 ;  /* 0x03086000030085a7 */ /* 0x000ea4000800007f */
[----:B--2---:R-:W-:Y:S05]  /*17510*/  @!P0 BRA `(.L_x_1219) ;  /* 0xfffffffc00f08947 */ /* 0x004fea000383ffff */
[----:B------:R-:W-:Y:S05]  /*17520*/  BRA `(.L_x_1263) ;  /* 0xffffffe400307947 */ /* 0x000fea000383ffff */
.L_x_1221:
[----:B------:R-:W-:Y:S01]  /*17530*/  BSSY B0, `(.L_x_1264) ;  /* 0x0000008000007945 */ /* 0x000fe20003800000 */
[----:B------:R-:W-:Y:S02]  /*17540*/  IMAD.MOV.U32 R13, RZ, RZ, R16 ;  /* 0x000000ffff0d7224 */ /* 0x000fe400078e0010 */
[----:B------:R-:W-:Y:S02]  /*17550*/  IMAD.MOV.U32 R12, RZ, RZ, RZ ;  /* 0x000000ffff0c7224 */ /* 0x000fe400078e00ff */
[----:B0-----:R-:W-:Y:S02]  /*17560*/  IMAD.MOV.U32 R11, RZ, RZ, 0x1f ;  /* 0x0000001fff0b7424 */ /* 0x001fe400078e00ff */
[----:B------:R-:W-:-:S07]  /*17570*/  IMAD.MOV.U32 R15, RZ, RZ, -0x1 ;  /* 0xffffffffff0f7424 */ /* 0x000fce00078e00ff */
[----:B-1----:R-:W-:Y:S05]  /*17580*/  WARPSYNC.COLLECTIVE R15, `(.L_x_1265) ;  /* 0x000000000f087348 */ /* 0x002fea0003c00000 */
[----:B------:R0:W2:Y:S02]  /*17590*/  SHFL.IDX P6, R14, R13, R12, R11 ;  /* 0x0000000c0d0e7389 */ /* 0x0000a400000c000b */
[----:B012---:R-:W-:Y:S01]  /*175a0*/  ENDCOLLECTIVE ;  /* 0x000000000000791b */ /* 0x007fe20003800000 */
.L_x_1265:
[----:B------:R-:W-:Y:S05]  /*175b0*/  BSYNC B0 ;  /* 0x0000000000007941 */ /* 0x000fea0003800000 */
.L_x_1264:
        /* <DEDUP_REMOVED lines=8> */
.L_x_1266:
[----:B------:R-:W-:Y:S01]  /*17640*/  IMAD.MOV.U32 R16, RZ, RZ, R14 ;  /* 0x000000ffff107224 */ /* 0x000fe200078e000e */
[----:B------:R-:W-:Y:S06]  /*17650*/  BRA `(.L_x_1267) ;  /* 0xffffffe400d07947 */ /* 0x000fec000383ffff */
.L_x_1224:
[----:B------:R-:W-:Y:S01]  /*17660*/  BSSY B0, `(.L_x_1268) ;  /* 0x0000008000007945 */ /* 0x000fe20003800000 */
[----:B-----5:R-:W-:Y:S02]  /*17670*/  IMAD.MOV.U32 R13, RZ, RZ, R17 ;  /* 0x000000ffff0d7224 */ /* 0x020fe400078e0011 */
[----:B------:R-:W-:Y:S02]  /*17680*/  IMAD.MOV.U32 R12, RZ, RZ, 0x1 ;  /* 0x00000001ff0c7424 */ /* 0x000fe400078e00ff */
[----:B0-----:R-:W-:Y:S02]  /*17690*/  IMAD.MOV.U32 R11, RZ, RZ, RZ ;  /* 0x000000ffff0b7224 */ /* 0x001fe400078e00ff */
[----:B------:R-:W-:-:S07]  /*176a0*/  IMAD.MOV.U32 R15, RZ, RZ, -0x1 ;  /* 0xffffffffff0f7424 */ /* 0x000fce00078e00ff */
[----:B-1234-:R-:W-:Y:S05]  /*176b0*/  WARPSYNC.COLLECTIVE R15, `(.L_x_1269) ;  /* 0x000000000f087348 */ /* 0x01efea0003c00000 */
[----:B------:R0:W0:Y:S02]  /*176c0*/  SHFL.UP P6, R14, R13, R12, R11 ;  /* 0x0400000c0d0e7389 */ /* 0x00002400000c000b */
[----:B01234-:R-:W-:Y:S01]  /*176d0*/  ENDCOLLECTIVE ;  /* 0x000000000000791b */ /* 0x01ffe20003800000 */
.L_x_1269:
[----:B------:R-:W-:Y:S05]  /*176e0*/  BSYNC B0 ;  /* 0x0000000000007941 */ /* 0x000fea0003800000 */
.L_x_1268:
        /* <DEDUP_REMOVED lines=10> */
.L_x_1270:
        /* <DEDUP_REMOVED lines=8> */
.L_x_1271:
        /* <DEDUP_REMOVED lines=8> */
.L_x_1272:
        /* <DEDUP_REMOVED lines=8> */
.L_x_1273:
        /* <DEDUP_REMOVED lines=8> */
.L_x_1274:
[----:B------:R-:W-:Y:S05]  /*17990*/  BRA `(.L_x_1275) ;  /* 0xffffffe400987947 */ /* 0x000fea000383ffff */
.L_x_1229:
[----:B------:R-:W-:Y:S01]  /*179a0*/  BSSY B0, `(.L_x_1276) ;  /* 0x0000008000007945 */ /* 0x000fe20003800000 */
[----:B-----5:R-:W-:Y:S02]  /*179b0*/  IMAD.MOV.U32 R13, RZ, RZ, R17 ;  /* 0x000000ffff0d7224 */ /* 0x020fe400078e0011 */
[----:B------:R-:W-:Y:S02]  /*179c0*/  IMAD.MOV.U32 R12, RZ, RZ, 0x1 ;  /* 0x00000001ff0c7424 */ /* 0x000fe400078e00ff */
[----:B------:R-:W-:Y:S02]  /*179d0*/  IMAD.MOV.U32 R11, RZ, RZ, RZ ;  /* 0x000000ffff0b7224 */ /* 0x000fe400078e00ff */
[----:B------:R-:W-:-:S07]  /*179e0*/  IMAD.MOV.U32 R15, RZ, RZ, -0x1 ;  /* 0xffffffffff0f7424 */ /* 0x000fce00078e00ff */
[----:B0-----:R-:W-:Y:S05]  /*179f0*/  WARPSYNC.COLLECTIVE R15, `(.L_x_1277) ;  /* 0x000000000f087348 */ /* 0x001fea0003c00000 */
[----:B------:R1:W2:Y:S02]  /*17a00*/  SHFL.UP P6, R14, R13, R12, R11 ;  /* 0x0400000c0d0e7389 */ /* 0x0002a400000c000b */
[----:B012---:R-:W-:Y:S01]  /*17a10*/  ENDCOLLECTIVE ;  /* 0x000000000000791b */ /* 0x007fe20003800000 */
.L_x_1277:
[----:B------:R-:W-:Y:S05]  /*17a20*/  BSYNC B0 ;  /* 0x0000000000007941 */ /* 0x000fea0003800000 */
.L_x_1276:
        /* <DEDUP_REMOVED lines=10> */
.L_x_1278:
        /* <DEDUP_REMOVED lines=8> */
.L_x_1279:
        /* <DEDUP_REMOVED lines=8> */
.L_x_1280:
        /* <DEDUP_REMOVED lines=8> */
.L_x_1281:
        /* <DEDUP_REMOVED lines=8> */
.L_x_1282:
[----:B------:R-:W-:Y:S05]  /*17cd0*/  BRA `(.L_x_1283) ;  /* 0xffffffe400807947 */ /* 0x000fea000383ffff */
.L_x_1231:
[----:B------:R-:W-:Y:S01]  /*17ce0*/  BSSY B0, `(.L_x_1284) ;  /* 0x0000006000007945 */ /* 0x000fe20003800000 */
[----:B------:R-:W-:Y:S01]  /*17cf0*/  PLOP3.LUT P6, PT, P6, PT, PT, 0x8, 0x0 ;  /* 0x000000000000781c */ /* 0x000fe200037ce170 */
[----:B------:R-:W-:-:S12]  /*17d00*/  IMAD.MOV.U32 R15, RZ, RZ, -0x1 ;  /* 0xffffffffff0f7424 */ /* 0x000fd800078e00ff */
[----:B0-----:R-:W-:Y:S05]  /*17d10*/  WARPSYNC.COLLECTIVE R15, `(.L_x_1285) ;  /* 0x000000000f087348 */ /* 0x001fea0003c00000 */
[----:B------:R-:W-:Y:S01]  /*17d20*/  VOTE.ANY R14, PT, P6 ;  /* 0x00000000000e7806 */ /* 0x000fe200030e0100 */
[----:B0-----:R-:W-:Y:S06]  /*17d30*/  ENDCOLLECTIVE ;  /* 0x000000000000791b */ /* 0x001fec0003800000 */
.L_x_1285:
[----:B------:R-:W-:Y:S05]  /*17d40*/  BSYNC B0 ;  /* 0x0000000000007941 */ /* 0x000fea0003800000 */
.L_x_1284:
        /* <DEDUP_REMOVED lines=9> */
.L_x_1286:
[----:B------:R-:W-:Y:S01]  /*17de0*/  IMAD.MOV.U32 R17, RZ, RZ, R14 ;  /* 0x000000ffff117224 */ /* 0x000fe200078e000e */
[----:B------:R-:W-:Y:S06]  /*17df0*/  BRA `(.L_x_1287) ;  /* 0xffffffe400707947 */ /* 0x000fec000383ffff */
.L_x_1233:
[----:B------:R-:W-:Y:S01]  /*17e00*/  BSSY B0, `(.L_x_1288) ;  /* 0x0000007000007945 */ /* 0x000fe20003800000 */
[----:B------:R-:W-:Y:S02]  /*17e10*/  IMAD.MOV.U32 R13, RZ, RZ, R2 ;  /* 0x000000ffff0d7224 */ /* 0x000fe400078e0002 */
[----:B------:R-:W-:Y:S02]  /*17e20*/  IMAD.MOV.U32 R11, RZ, RZ, 0x1f ;  /* 0x0000001fff0b7424 */ /* 0x000fe400078e00ff */
[----:B------:R-:W-:-:S07]  /*17e30*/  IMAD.MOV.U32 R15, RZ, RZ, -0x1 ;  /* 0xffffffffff0f7424 */ /* 0x000fce00078e00ff */
[----:B012---:R-:W-:Y:S05]  /*17e40*/  WARPSYNC.COLLECTIVE R15, `(.L_x_1289) ;  /* 0x000000000f087348 */ /* 0x007fea0003c00000 */
[----:B------:R3:W4:Y:S02]  /*17e50*/  SHFL.IDX P6, R14, R13, R12, R11 ;  /* 0x0000000c0d0e7389 */ /* 0x00072400000c000b */
[----:B01234-:R-:W-:Y:S01]  /*17e60*/  ENDCOLLECTIVE ;  /* 0x000000000000791b */ /* 0x01ffe20003800000 */
.L_x_1289:
[----:B------:R-:W-:Y:S05]  /*17e70*/  BSYNC B0 ;  /* 0x0000000000007941 */ /* 0x000fea0003800000 */
.L_x_1288:
[----:B------:R-:W-:Y:S01]  /*17e80*/  IMAD.MOV.U32 R7, RZ, RZ, R14 ;  /* 0x000000ffff077224 */ /* 0x000fe200078e000e */
[----:B------:R-:W-:Y:S06]  /*17e90*/  BRA `(.L_x_1232) ;  /* 0xffffffe400647947 */ /* 0x000fec000383ffff */
.L_x_1237:
[----:B-1----:R1:W2:Y:S02]  /*17ea0*/  SYNCS.PHASECHK.TRANS64.TRYWAIT P0, [R0+URZ+0x30820], R3 ;  /* 0x03082003000075a7 */ /* 0x0022a4000800017f */
[----:B--2---:R-:W-:Y:S05]  /*17eb0*/  @!P0 NANOSLEEP.SYNCS 0x989680 ;  /* 0x009896800000895d */ /* 0x004fea0003900000 */
[----:B------:R-:W2:Y:S02]  /*17ec0*/  @!P0 SYNCS.PHASECHK.TRANS64 P0, [R0+URZ+0x30820], R3 ;  /* 0x03082003000085a7 */ /* 0x000ea4000800007f */
[----:B--2---:R-:W-:Y:S05]  /*17ed0*/  @!P0 BRA `(.L_x_1237) ;  /* 0xfffffffc00f08947 */ /* 0x004fea000383ffff */
[----:B------:R-:W-:Y:S05]  /*17ee0*/  BRA `(.L_x_1290) ;  /* 0xffffffe800dc7947 */ /* 0x000fea000383ffff */
.L_x_1238:
[----:B------:R-:W2:Y:S01]  /*17ef0*/  S2R R2, SR_TID.X ;  /* 0x0000000000027919 */ /* 0x000ea20000002100 */
[----:B------:R-:W-:Y:S01]  /*17f00*/  BSSY B0, `(.L_x_1291) ;  /* 0x000000a000007945 */ /* 0x000fe20003800000 */
[----:B------:R-:W-:Y:S02]  /*17f10*/  IMAD.MOV.U32 R12, RZ, RZ, RZ ;  /* 0x000000ffff0c7224 */ /* 0x000fe400078e00ff */
[----:B0-----:R-:W-:Y:S02]  /*17f20*/  IMAD.MOV.U32 R11, RZ, RZ, 0x1f ;  /* 0x0000001fff0b7424 */ /* 0x001fe400078e00ff */
[----:B------:R-:W-:Y:S01]  /*17f30*/  IMAD.MOV.U32 R15, RZ, RZ, -0x1 ;  /* 0xffffffffff0f7424 */ /* 0x000fe200078e00ff */
[----:B--2---:R-:W-:-:S04]  /*17f40*/  SHF.R.U32.HI R2, RZ, 0x5, R2 ;  /* 0x00000005ff027819 */ /* 0x004fc80000011602 */
[----:B------:R-:W-:-:S05]  /*17f50*/  LOP3.LUT R2, R2, 0x3, RZ, 0xc0, !PT ;  /* 0x0000000302027812 */ /* 0x000fca00078ec0ff */
[----:B------:R-:W-:-:S07]  /*17f60*/  IMAD.MOV.U32 R13, RZ, RZ, R2 ;  /* 0x000000ffff0d7224 */ /* 0x000fce00078e0002 */
[----:B-1----:R-:W-:Y:S05]  /*17f70*/  WARPSYNC.COLLECTIVE R15, `(.L_x_1292) ;  /* 0x000000000f087348 */ /* 0x002fea0003c00000 */
[----:B------:R0:W2:Y:S02]  /*17f80*/  SHFL.IDX P6, R14, R13, R12, R11 ;  /* 0x0000000c0d0e7389 */ /* 0x0000a400000c000b */
[----:B012---:R-:W-:Y:S01]  /*17f90*/  ENDCOLLECTIVE ;  /* 0x000000000000791b */ /* 0x007fe20003800000 */
.L_x_1292:
[----:B------:R-:W-:Y:S05]  /*17fa0*/  BSYNC B0 ;  /* 0x0000000000007941 */ /* 0x000fea0003800000 */
.L_x_1291:
[----:B------:R-:W-:Y:S05]  /*17fb0*/  BRA `(.L_x_1293) ;  /* 0xffffffe800c47947 */ /* 0x000fea000383ffff */
.L_x_1241:
[----:B------:R-:W-:Y:S01]  /*17fc0*/  BSSY B1, `(.L_x_1294) ;  /* 0x0000006000017945 */ /* 0x000fe20003800000 */
[----:B------:R-:W-:-:S07]  /*17fd0*/  IMAD.MOV.U32 R15, RZ, RZ, -0x1 ;  /* 0xffffffffff0f7424 */ /* 0x000fce00078e00ff */
[----:B012---:R-:W-:Y:S05]  /*17fe0*/  WARPSYNC.COLLECTIVE R15, `(.L_x_1295) ;  /* 0x000000000f0c7348 */ /* 0x007fea0003c00000 */
[----:B------:R-:W-:Y:S02]  /*17ff0*/  ELECT P6, UR62, PT ;  /* 0x00000000003e782f */ /* 0x000fe400038c0000 */
[----:B------:R-:W-:Y:S01]  /*18000*/  MOV R14, UR62 ;  /* 0x0000003e000e7c02 */ /* 0x000fe20008000f00 */
[----:B012---:R-:W-:Y:S10]  /*18010*/  ENDCOLLECTIVE ;  /* 0x000000000000791b */ /* 0x007ff40003800000 */
.L_x_1295:
[----:B------:R-:W-:Y:S05]  /*18020*/  BSYNC B1 ;  /* 0x0000000000017941 */ /* 0x000fea0003800000 */
.L_x_1294:
[----:B------:R-:W-:Y:S05]  /*18030*/  BRA `(.L_x_1296) ;  /* 0xffffffe800bc7947 */ /* 0x000fea000383ffff */
.L_x_1243:
[----:B-1----:R1:W2:Y:S02]  /*18040*/  SYNCS.PHASECHK.TRANS64.TRYWAIT P0, [R6+URZ], R5 ;  /* 0x00000005060075a7 */ /* 0x0022a4000800017f */
[----:B--2---:R-:W-:Y:S05]  /*18050*/  @!P0 NANOSLEEP.SYNCS 0x989680 ;  /* 0x009896800000895d */ /* 0x004fea0003900000 */
[----:B------:R-:W2:Y:S02]  /*18060*/  @!P0 SYNCS.PHASECHK.TRANS64 P0, [R6+URZ], R5 ;  /* 0x00000005060085a7 */ /* 0x000ea4000800007f */
[----:B--2---:R-:W-:Y:S05]  /*18070*/  @!P0 BRA `(.L_x_1243) ;  /* 0xfffffffc00f08947 */ /* 0x004fea000383ffff */
[----:B------:R-:W-:Y:S05]  /*18080*/  BRA `(.L_x_1297) ;  /* 0xffffffec00007947 */ /* 0x000fea000383ffff */
.L_x_1244:
[----:B--2---:R2:W3:Y:S02]  /*18090*/  SYNCS.PHASECHK.TRANS64.TRYWAIT P0, [R7+URZ], R2 ;  /* 0x00000002070075a7 */ /* 0x0044e4000800017f */
[----:B---3--:R-:W-:Y:S05]  /*180a0*/  @!P0 NANOSLEEP.SYNCS 0x989680 ;  /* 0x009896800000895d */ /* 0x008fea0003900000 */
[----:B------:R-:W3:Y:S02]  /*180b0*/  @!P0 SYNCS.PHASECHK.TRANS64 P0, [R7+URZ], R2 ;  /* 0x00000002070085a7 */ /* 0x000ee4000800007f */
[----:B---3--:R-:W-:Y:S05]  /*180c0*/  @!P0 BRA `(.L_x_1244) ;  /* 0xfffffffc00f08947 */ /* 0x008fea000383ffff */
[----:B------:R-:W-:Y:S05]  /*180d0*/  BRA `(.L_x_1298) ;  /* 0xffffffe800f47947 */ /* 0x000fea000383ffff */
.L_x_1246:
[----:B---3--:R3:W4:Y:S02]  /*180e0*/  SYNCS.PHASECHK.TRANS64.TRYWAIT P0, [R4+URZ], R5 ;  /* 0x00000005040075a7 */ /* 0x008724000800017f */
[----:B----4-:R-:W-:Y:S05]  /*180f0*/  @!P0 NANOSLEEP.SYNCS 0x989680 ;  /* 0x009896800000895d */ /* 0x010fea0003900000 */
[----:B------:R-:W4:Y:S02]  /*18100*/  @!P0 SYNCS.PHASECHK.TRANS64 P0, [R4+URZ], R5 ;  /* 0x00000005040085a7 */ /* 0x000f24000800007f */
[----:B----4-:R-:W-:Y:S05]  /*18110*/  @!P0 BRA `(.L_x_1246) ;  /* 0xfffffffc00f08947 */ /* 0x010fea000383ffff */
[----:B------:R-:W-:Y:S05]  /*18120*/  BRA `(.L_x_1299) ;  /* 0xffffffe800fc7947 */ /* 0x000fea000383ffff */
.L_x_1300:
        /* <DEDUP_REMOVED lines=13> */
.L_x_2660:


//--------------------- .text._ZN7cutlass13device_kernelIN5flash11enable_sm90INS1_16FlashAttnFwdSm90INS1_25CollectiveMainloopFwdSm90ILi2EN4cute5tupleIJNS5_1CILi1EEES8_S8_EEENS6_IJNS7_ILi128EEENS7_ILi96EEENS7_ILi192EEEEEELi192ENS_10bfloat16_tEfNS_4arch4Sm90ELb0ELb1ELb1ELb1ELb0ELb1ELb0ELb1ELb1ELb0ELb0ELb0EEENS1_21CollectiveEpilogueFwdINS6_IJSA_SC_SB_EEES9_SE_SG_Li256ELb1ELb0ELb0ELb0EEENS1_36VarlenDynamicPersistentTileSchedulerILi128ELi96ELi256ELi32ELb0ELb0ELb1ELb1ELb0ELb1EEEEEEEEEvNT_6ParamsE --------------------------
	.section	.text._ZN7cutlass13device_kernelIN5flash11enable_sm90INS1_16FlashAttnFwdSm90INS1_25CollectiveMainloopFwdSm90ILi2EN4cute5tupleIJNS5_1CILi1EEES8_S8_EEENS6_IJNS7_ILi128EEENS7_ILi96EEENS7_ILi192EEEEEELi192ENS_10bfloat16_tEfNS_4arch4Sm90ELb0ELb1ELb1ELb1ELb0ELb1ELb0ELb1ELb1ELb0ELb0ELb0EEENS1_21CollectiveEpilogueFwdINS6_IJSA_SC_SB_EEES9_SE_SG_Li256ELb1ELb0ELb0ELb0EEENS1_36VarlenDynamicPersistentTileSchedulerILi128ELi96ELi256ELi32ELb0ELb0ELb1ELb1ELb0ELb1EEEEEEEEEvNT_6ParamsE,"ax",@progbits
	.align	128
.text._ZN7cutlass13device_kernelIN5flash11enable_sm90INS1_16FlashAttnFwdSm90INS1_25CollectiveMainloopFwdSm90ILi2EN4cute5tupleIJNS5_1CILi1EEES8_S8_EEENS6_IJNS7_ILi128EEENS7_ILi96EEENS7_ILi192EEEEEELi192ENS_10bfloat16_tEfNS_4arch4Sm90ELb0ELb1ELb1ELb1ELb0ELb1ELb0ELb1ELb1ELb0ELb0ELb0EEENS1_21CollectiveEpilogueFwdINS6_IJSA_SC_SB_EEES9_SE_SG_Li256ELb1ELb0ELb0ELb0EEENS1_36VarlenDynamicPersistentTileSchedulerILi128ELi96ELi256ELi32ELb0ELb0ELb1ELb1ELb0ELb1EEEEEEEEEvNT_6ParamsE:
        .type           _ZN7cutlass13device_kernelIN5flash11enable_sm90INS1_16FlashAttnFwdSm90INS1_25CollectiveMainloopFwdSm90ILi2EN4cute5tupleIJNS5_1CILi1EEES8_S8_EEENS6_IJNS7_ILi128EEENS7_ILi96EEENS7_ILi192EEEEEELi192ENS_10bfloat16_tEfNS_4arch4Sm90ELb0ELb1ELb1ELb1ELb0ELb1ELb0ELb1ELb1ELb0ELb0ELb0EEENS1_21CollectiveEpilogueFwdINS6_IJSA_SC_SB_EEES9_SE_SG_Li256ELb1ELb0ELb0ELb0EEENS1_36VarlenDynamicPersistentTileSchedulerILi128ELi96ELi256ELi32ELb0ELb0ELb1ELb1ELb0ELb1EEEEEEEEEvNT_6ParamsE,@function
        .size           _ZN7cutlass13device_kernelIN5flash11enable_sm90INS1_16FlashAttnFwdSm90INS1_25CollectiveMainloopFwdSm90ILi2EN4cute5tupleIJNS5_1CILi1EEES8_S8_EEENS6_IJNS7_ILi128EEENS7_ILi96EEENS7_ILi192EEEEEELi192ENS_10bfloat16_tEfNS_4arch4Sm90ELb0ELb1ELb1ELb1ELb0ELb1ELb0ELb1ELb1ELb0ELb0ELb0EEENS1_21CollectiveEpilogueFwdINS6_IJSA_SC_SB_EEES9_SE_SG_Li256ELb1ELb0ELb0ELb0EEENS1_36VarlenDynamicPersistentTileSchedulerILi128ELi96ELi256ELi32ELb0ELb0ELb1ELb1ELb0ELb1EEEEEEEEEvNT_6ParamsE,(.L_x_2661 - _ZN7cutlass13device_kernelIN5flash11enable_sm90INS1_16FlashAttnFwdSm90INS1_25CollectiveMainloopFwdSm90ILi2EN4cute5tupleIJNS5_1CILi1EEES8_S8_EEENS6_IJNS7_ILi128EEENS7_ILi96EEENS7_ILi192EEEEEELi192ENS_10bfloat16_tEfNS_4arch4Sm90ELb0ELb1ELb1ELb1ELb0ELb1ELb0ELb1ELb1ELb0ELb0ELb0EEENS1_21CollectiveEpilogueFwdINS6_IJSA_SC_SB_EEES9_SE_SG_Li256ELb1ELb0ELb0ELb0EEENS1_36VarlenDynamicPersistentTileSchedulerILi128ELi96ELi256ELi32ELb0ELb0ELb1ELb1ELb0ELb1EEEEEEEEEvNT_6ParamsE)
        .other          _ZN7cutlass13device_kernelIN5flash11enable_sm90INS1_16FlashAttnFwdSm90INS1_25CollectiveMainloopFwdSm90ILi2EN4cute5tupleIJNS5_1CILi1EEES8_S8_EEENS6_IJNS7_ILi128EEENS7_ILi96EEENS7_ILi192EEEEEELi192ENS_10bfloat16_tEfNS_4arch4Sm90ELb0ELb1ELb1ELb1ELb0ELb1ELb0ELb1ELb1ELb0ELb0ELb0EEENS1_21CollectiveEpilogueFwdINS6_IJSA_SC_SB_EEES9_SE_SG_Li256ELb1ELb0ELb0ELb0EEENS1_36VarlenDynamicPersistentTileSchedulerILi128ELi96ELi256ELi32ELb0ELb0ELb1ELb1ELb0ELb1EEEEEEEEEvNT_6ParamsE,@"STO_CUDA_ENTRY STV_DEFAULT"
_ZN7cutlass13device_kernelIN5flash11enable_sm90INS1_16FlashAttnFwdSm90INS1_25CollectiveMainloopFwdSm90ILi2EN4cute5tupleIJNS5_1CILi1EEES8_S8_EEENS6_IJNS7_ILi128EEENS7_ILi96EEENS7_ILi192EEEEEELi192ENS_10bfloat16_tEfNS_4arch4Sm90ELb0ELb1ELb1ELb1ELb0ELb1ELb0ELb1ELb1ELb0ELb0ELb0EEENS1_21CollectiveEpilogueFwdINS6_IJSA_SC_SB_EEES9_SE_SG_Li256ELb1ELb0ELb0ELb0EEENS1_36VarlenDynamicPersistentTileSchedulerILi128ELi96ELi256ELi32ELb0ELb0ELb1ELb1ELb0ELb1EEEEEEEEEvNT_6ParamsE:
        /* <DEDUP_REMOVED lines=27> */
.L_x_1302:
[----:B------:R-:W-:Y:S05]  /*01b0*/  BSYNC B0 ;  /* 0x0000000000007941 */ /* 0x000fea0003800000 */
.L_x_1301:
        /* <DEDUP_REMOVED lines=41> */
.L_x_1303:
        /* <DEDUP_REMOVED lines=22> */
.L_x_1304:
        /* <DEDUP_REMOVED lines=18> */
.L_x_1305:
        /* <DEDUP_REMOVED lines=22> */
.L_x_1306:
        /* <DEDUP_REMOVED lines=22> */
.L_x_1307:
[----:B------:R-:W-:Y:S01]  /*0990*/  PLOP3.LUT P0, PT, PT, PT, UP0, 0x80, 0x0 ;  /* 0x000000000000781c */ /* 0x000fe20003f0f008 */
[----:B------:R-:W-:Y:S01]  /*09a0*/  UMOV UR60, 0x1 ;  /* 0x00000001003c7882 */ /* 0x000fe20000000000 */
[----:B------:R-:W-:Y:S01]  /*09b0*/  NOP ;  /* 0x0000000000007918 */ /* 0x000fe20000000000 */
[----:B------:R-:W-:Y:S01]  /*09c0*/  USEL UR60, UR60, 0x2, !UP0 ;  /* 0x000000023c3c7887 */ /* 0x000fe2000c000000 */
[----:B------:R-:W-:Y:S01]  /*09d0*/  BSSY B7, `(.L_x_1308) ;  /* 0x000297c000077945 */ /* 0x000fe20003800000 */
[----:B012-4-:R-:W-:Y:S08]  /*09e0*/  BAR.SYNC.DEFER_BLOCKING 0x0 ;  /* 0x0000000000007b1d */ /* 0x017ff00000010000 */
[----:B------:R-:W-:Y:S05]  /*09f0*/  @!P0 BRA `(.L_x_1309) ;  /* 0x0000022c00c88947 */ /* 0x000fea0003800000 */
.L_x_1310:
[----:B------:R-:W-:-:S08]  /*0a00*/  NOP ;  /* 0x0000000000007918 */ /* 0x000fd00000000000 */
[----:B------:R-:W0:Y:S02]  /*0a10*/  USETMAXREG.TRY_ALLOC.CTAPOOL UP0, 0xf0 ;  /* 0x000000f0000079c8 */ /* 0x000e240008000600 */
[----:B0-----:R-:W-:-:S13]  /*0a20*/  PLOP3.LUT P0, PT, PT, PT, UP0, 0x80, 0x0 ;  /* 0x000000000000781c */ /* 0x001fda0003f0f008 */
[----:B------:R-:W-:Y:S05]  /*0a30*/  @!P0 BRA `(.L_x_1310) ;  /* 0xfffffffc00f08947 */ /* 0x000fea000383ffff */
[----:B------:R-:W0:Y:S08]  /*0a40*/  S2UR UR5, SR_CgaCtaId ;  /* 0x00000000000579c3 */ /* 0x000e300000008800 */
[----:B------:R-:W-:Y:S06]  /*0a50*/  BAR.ARV 0x8, 0x120 ;  /* 0x0204800000007b1d */ /* 0x000fec0000002000 */
[----:B------:R-:W-:-:S02]  /*0a60*/  UMOV UR4, 0x400 ;  /* 0x0000040000047882 */ /* 0x000fc40000000000 */
[----:B------:R-:W-:Y:S01]  /*0a70*/  BAR.SYNC.DEFER_BLOCKING 0x5, 0x120 ;  /* 0x0144800000007b1d */ /* 0x000fe20000010000 */
[----:B0-----:R-:W-:-:S06]  /*0a80*/  ULEA UR4, UR5, UR4, 0x18 ;  /* 0x0000000405047291 */ /* 0x001fcc000f8ec03f */
[----:B------:R-:W-:Y:S01]  /*0a90*/  IMAD.U32 R17, RZ, RZ, UR4 ;  /* 0x00000004ff117e24 */ /* 0x000fe2000f8e00ff */
[----:B------:R-:W-:-:S04]  /*0aa0*/  ULDC UR4, c[0x0][0xc14] ;  /* 0x0003050000047ab9 */ /* 0x000fc80000000800 */
[----:B------:R-:W0:Y:S01]  /*0ab0*/  LDS.128 R200, [R17+0x308d0] ;  /* 0x0308d00011c87984 */ /* 0x000e220000000c00 */
[----:B------:R-:W-:Y:S06]  /*0ac0*/  BAR.ARV 0x4, 0x120 ;  /* 0x0104800000007b1d */ /* 0x000fec0000002000 */
[----:B0-----:R-:W-:-:S13]  /*0ad0*/  ISETP.GE.AND P0, PT, R203, UR4, PT ;  /* 0x00000004cb007c0c */ /* 0x001fda000bf06270 */
[----:B------:R-:W-:Y:S05]  /*0ae0*/  @P0 BRA `(.L_x_1311) ;  /* 0x0000029400a80947 */ /* 0x000fea0003800000 */
[----:B------:R-:W-:Y:S01]  /*0af0*/  VIADD R223, R4, 0xffffff80 ;  /* 0xffffff8004df7836 */ /* 0x000fe20000000000 */
[----:B------:R-:W-:Y:S01]  /*0b00*/  R2UR UR4, R17 ;  /* 0x00000000110472ca */ /* 0x000fe200000e0000 */
[----:B------:R-:W-:Y:S01]  /*0b10*/  ULOP3.LUT UR5, UR60, 0x1, URZ, 0xfc, !UPT ;  /* 0x000000013c057892 */ /* 0x000fe2000f8efc3f */
[----:B------:R-:W-:Y:S01]  /*0b20*/  IMAD.MOV.U32 R219, RZ, RZ, RZ ;  /* 0x000000ffffdb7224 */ /* 0x000fe200078e00ff */
[----:B------:R-:W-:Y:S02]  /*0b30*/  CS2R R22, SRZ ;  /* 0x0000000000167805 */ /* 0x000fe4000001ff00 */
[----:B------:R-:W-:Y:S01]  /*0b40*/  SHF.R.S32.HI R0, RZ, 0x1f, R223 ;  /* 0x0000001fff007819 */ /* 0x000fe200000114df */
[----:B------:R-:W-:Y:S02]  /*0b50*/  IMAD.MOV.U32 R204, RZ, RZ, RZ ;  /* 0x000000ffffcc7224 */ /* 0x000fe400078e00ff */
[----:B------:R-:W-:Y:S01]  /*0b60*/  IMAD.MOV.U32 R194, RZ, RZ, RZ ;  /* 0x000000ffffc27224 */ /* 0x000fe200078e00ff */
[----:B------:R-:W-:-:S02]  /*0b70*/  LEA.HI R3, R0, R223, RZ, 0x7 ;  /* 0x000000df00037211 */ /* 0x000fc400078f38ff */
[CC--:B------:R-:W-:Y:S02]  /*0b80*/  LEA.HI R2, R0.reuse, R223.reuse, RZ, 0x4 ;  /* 0x000000df00027211 */ /* 0x0c0fe400078f20ff */
[----:B------:R-:W-:Y:S01]  /*0b90*/  LOP3.LUT R226, R3, 0xffffff80, RZ, 0xc0, !PT ;  /* 0xffffff8003e27812 */ /* 0x000fe200078ec0ff */
[----:B------:R-:W-:Y:S01]  /*0ba0*/  UIADD3 UR4, UR4, 0x12400, URZ ;  /* 0x0001240004047890 */ /* 0x000fe2000fffe03f */
[----:B------:R-:W-:Y:S02]  /*0bb0*/  SHF.R.S32.HI R5, RZ, 0x4, R2 ;  /* 0x00000004ff057819 */ /* 0x000fe40000011402 */
[----:B------:R-:W-:Y:S01]  /*0bc0*/  LEA.HI R214, R0, R223, RZ, 0x3 ;  /* 0x000000df00d67211 */ /* 0x000fe200078f18ff */
[----:B------:R-:W-:Y:S01]  /*0bd0*/  IMAD.IADD R226, R223, 0x1, -R226 ;  /* 0x00000001dfe27824 */ /* 0x000fe200078e0ae2 */
[C---:B------:R-:W-:Y:S02]  /*0be0*/  LEA.HI R4, R2.reuse, R5, RZ, 0x1 ;  /* 0x0000000502047211 */ /* 0x040fe400078f08ff */
[----:B------:R-:W-:-:S02]  /*0bf0*/  LOP3.LUT R2, R2, 0x3fffff0, RZ, 0xc0, !PT ;  /* 0x03fffff002027812 */ /* 0x000fc400078ec0ff */
[----:B------:R-:W-:Y:S02]  /*0c00*/  SHF.R.S32.HI R7, RZ, 0x1f, R226 ;  /* 0x0000001fff077819 */ /* 0x000fe400000114e2 */
[----:B------:R-:W-:Y:S01]  /*0c10*/  SHF.R.S32.HI R234, RZ, 0x7, R3 ;  /* 0x00000007ffea7819 */ /* 0x000fe20000011403 */
[----:B------:R-:W-:Y:S01]  /*0c20*/  IMAD.IADD R2, R223, 0x1, -R2 ;  /* 0x00000001df027824 */ /* 0x000fe200078e0a02 */
[CC--:B------:R-:W-:Y:S02]  /*0c30*/  LEA.HI R8, R7.reuse, R226.reuse, RZ, 0x2 ;  /* 0x000000e207087211 */ /* 0x0c0fe400078f10ff */
[----:B------:R-:W-:Y:S02]  /*0c40*/  LEA.HI R7, R7, R226, RZ, 0x5 ;  /* 0x000000e207077211 */ /* 0x000fe400078f28ff */
[--C-:B------:R-:W-:Y:S02]  /*0c50*/  SHF.R.S32.HI R9, RZ, 0x2, R8.reuse ;  /* 0x00000002ff097819 */ /* 0x100fe40000011408 */
[----:B------:R-:W-:-:S02]  /*0c60*/  SHF.R.S32.HI R6, RZ, 0x1f, R8 ;  /* 0x0000001fff067819 */ /* 0x000fc40000011408 */
[----:B------:R-:W-:Y:S02]  /*0c70*/  SHF.R.S32.HI R7, RZ, 0x5, R7 ;  /* 0x00000005ff077819 */ /* 0x000fe40000011407 */
[----:B------:R-:W-:Y:S02]  /*0c80*/  LEA.HI R10, R6, R9, RZ, 0x3 ;  /* 0x00000009060a7211 */ /* 0x000fe400078f18ff */
[----:B------:R-:W-:Y:S02]  /*0c90*/  LOP3.LUT R6, R4, 0x1ffffffe, RZ, 0xc0, !PT ;  /* 0x1ffffffe04067812 */ /* 0x000fe400078ec0ff */
[-C--:B------:R-:W-:Y:S02]  /*0ca0*/  LEA.HI R4, R0, R223.reuse, RZ, 0x5 ;  /* 0x000000df00047211 */ /* 0x080fe400078f28ff */
[----:B------:R-:W-:Y:S01]  /*0cb0*/  LOP3.LUT R10, R10, 0xfffffff8, RZ, 0xc0, !PT ;  /* 0xfffffff80a0a7812 */ /* 0x000fe200078ec0ff */
[----:B------:R-:W-:Y:S01]  /*0cc0*/  IMAD.IADD R6, R5, 0x1, -R6 ;  /* 0x0000000105067824 */ /* 0x000fe200078e0a06 */
[----:B------:R-:W-:-:S02]  /*0cd0*/  LEA.HI R5, R0, R223, RZ, 0x2 ;  /* 0x000000df00057211 */ /* 0x000fc400078f10ff */
[----:B------:R-:W-:Y:S01]  /*0ce0*/  SHF.R.S32.HI R209, RZ, 0x5, R4 ;  /* 0x00000005ffd17819 */ /* 0x000fe20000011404 */
[----:B------:R-:W-:Y:S01]  /*0cf0*/  IMAD.IADD R10, R9, 0x1, -R10 ;  /* 0x00000001090a7824 */ /* 0x000fe200078e0a0a */
[----:B------:R-:W-:Y:S02]  /*0d00*/  LOP3.LUT R0, R214, 0x1ffffff8, RZ, 0xc0, !PT ;  /* 0x1ffffff8d6007812 */ /* 0x000fe400078ec0ff */
[----:B------:R-:W-:Y:S01]  /*0d10*/  LOP3.LUT R4, R5, 0xfffffffc, RZ, 0xc0, !PT ;  /* 0xfffffffc05047812 */ /* 0x000fe200078ec0ff */
[----:B------:R-:W-:Y:S01]  /*0d20*/  IMAD R10, R7, 0x10, R10 ;  /* 0x00000010070a7824 */ /* 0x000fe200078e020a */
[--C-:B------:R-:W-:Y:S01]  /*0d30*/  SHF.R.S32.HI R195, RZ, 0x2, R5.reuse ;  /* 0x00000002ffc37819 */ /* 0x100fe20000011405 */
[C---:B------:R-:W-:Y:S01]  /*0d40*/  IMAD.IADD R0, R223.reuse, 0x1, -R0 ;  /* 0x00000001df007824 */ /* 0x040fe200078e0a00 */
[----:B------:R-:W-:Y:S01]  /*0d50*/  SHF.R.S32.HI R12, RZ, 0x1f, R5 ;  /* 0x0000001fff0c7819 */ /* 0x000fe20000011405 */
[----:B------:R-:W-:Y:S01]  /*0d60*/  IMAD.IADD R223, R223, 0x1, -R4 ;  /* 0x00000001dfdf7824 */ /* 0x000fe200078e0a04 */
[----:B------:R-:W-:Y:S01]  /*0d70*/  LEA.HI R3, R3, R234, RZ, 0x1 ;  /* 0x000000ea03037211 */ /* 0x000fe200078f08ff */
[----:B------:R-:W-:Y:S01]  /*0d80*/  IMAD R5, R209, 0x10, R2 ;  /* 0x00000010d1057824 */ /* 0x000fe200078e0202 */
[----:B------:R-:W-:Y:S01]  /*0d90*/  LEA.HI R12, R12, R195, RZ, 0x3 ;  /* 0x000000c30c0c7211 */ /* 0x000fe200078f18ff */
[----:B------:R-:W-:Y:S01]  /*0da0*/  IMAD.SHL.U32 R192, R223, 0x8, RZ ;  /* 0x00000008dfc07824 */ /* 0x000fe200078e00ff */
[----:B------:R-:W-:Y:S01]  /*0db0*/  LOP3.LUT R3, R3, 0x3fffffe, RZ, 0xc0, !PT ;  /* 0x03fffffe03037812 */ /* 0x000fe200078ec0ff */
[----:B------:R-:W-:Y:S01]  /*0dc0*/  VIADD R220, R195, 0x40 ;  /* 0x00000040c3dc7836 */ /* 0x000fe20000000000 */
[----:B------:R-:W-:Y:S01]  /*0dd0*/  LOP3.LUT R12, R12, 0xfffffff8, RZ, 0xc0, !PT ;  /* 0xfffffff80c0c7812 */ /* 0x000fe200078ec0ff */
[----:B------:R-:W-:Y:S01]  /*0de0*/  VIADD R198, R192, 0x20 ;  /* 0x00000020c0c67836 */ /* 0x000fe20000000000 */
[----:B------:R-:W-:Y:S01]  /*0df0*/  SHF.R.S32.HI R214, RZ, 0x3, R214 ;  /* 0x00000003ffd67819 */ /* 0x000fe200000114d6 */
[----:B------:R-:W-:Y:S01]  /*0e00*/  IMAD R235, R5, 0x8, R6 ;  /* 0x0000000805eb7824 */ /* 0x000fe200078e0206 */
[----:B------:R-:W-:Y:S01]  /*0e10*/  SHF.R.S32.HI R5, RZ, 0x1f, R220 ;  /* 0x0000001fff057819 */ /* 0x000fe200000114dc */
[----:B------:R-:W-:Y:S01]  /*0e20*/  IMAD.IADD R216, R195, 0x1, -R12 ;  /* 0x00000001c3d87824 */ /* 0x000fe200078e0a0c */
[----:B------:R-:W-:Y:S01]  /*0e30*/  SHF.R.S32.HI R7, RZ, 0x1f, R198 ;  /* 0x0000001fff077819 */ /* 0x000fe200000114c6 */
[----:B------:R-:W-:Y:S01]  /*0e40*/  IMAD.SHL.U32 R205, R220, 0x40, RZ ;  /* 0x00000040dccd7824 */ /* 0x000fe200078e00ff */
[----:B------:R-:W-:Y:S01]  /*0e50*/  LEA.HI R5, R5, R220, RZ, 0x3 ;  /* 0x000000dc05057211 */ /* 0x000fe200078f18ff */
[----:B------:R-:W-:Y:S01]  /*0e60*/  IMAD.SHL.U32 R207, R216, 0x40, RZ ;  /* 0x00000040d8cf7824 */ /* 0x000fe200078e00ff */
[-C--:B------:R-:W-:Y:S01]  /*0e70*/  LEA.HI R4, R7, R198.reuse, RZ, 0x6 ;  /* 0x000000c607047211 */ /* 0x080fe200078f30ff */
[----:B------:R-:W-:Y:S01]  /*0e80*/  VIADD R199, R192, 0x40 ;  /* 0x00000040c0c77836 */ /* 0x000fe20000000000 */
[----:B------:R-:W-:Y:S01]  /*0e90*/  LOP3.LUT R205, R205, 0x1c0, RZ, 0xc0, !PT ;  /* 0x000001c0cdcd7812 */ /* 0x000fe200078ec0ff */
[----:B------:R-:W-:Y:S01]  /*0ea0*/  IMAD.SHL.U32 R5, R5, 0x40, RZ ;  /* 0x0000004005057824 */ /* 0x000fe200078e00ff */
[----:B------:R-:W-:Y:S01]  /*0eb0*/  LOP3.LUT R207, R207, 0x1c0, RZ, 0xc0, !PT ;  /* 0x000001c0cfcf7812 */ /* 0x000fe200078ec0ff */
[----:B------:R-:W-:Y:S01]  /*0ec0*/  IMAD.SHL.U32 R4, R4, 0x80, RZ ;  /* 0x0000008004047824 */ /* 0x000fe200078e00ff */
[----:B------:R-:W-:Y:S01]  /*0ed0*/  LEA.HI R2, R7, R198, RZ, 0x3 ;  /* 0x000000c607027211 */ /* 0x000fe200078f18ff */
[----:B------:R-:W-:Y:S01]  /*0ee0*/  IMAD.SHL.U32 R209, R209, 0x200, RZ ;  /* 0x00000200d1d17824 */ /* 0x000fe200078e00ff */
[----:B------:R-:W-:Y:S01]  /*0ef0*/  SHF.R.S32.HI R6, RZ, 0x1f, R199 ;  /* 0x0000001fff067819 */ /* 0x000fe200000114c7 */
[----:B------:R-:W-:Y:S01]  /*0f00*/  IMAD.IADD R3, R234, 0x1, -R3 ;  /* 0x00000001ea037824 */ /* 0x000fe200078e0a03 */
[----:B------:R-:W-:Y:S01]  /*0f10*/  SHF.R.U32.HI R233, RZ, 0x3, R205 ;  /* 0x00000003ffe97819 */ /* 0x000fe200000116cd */
[----:B------:R-:W-:Y:S01]  /*0f20*/  IMAD.SHL.U32 R212, R0, 0x8, RZ ;  /* 0x0000000800d47824 */ /* 0x000fe200078e00ff */
[----:B------:R-:W-:Y:S01]  /*0f30*/  SHF.R.U32.HI R208, RZ, 0x3, R207 ;  /* 0x00000003ffd07819 */ /* 0x000fe200000116cf */
[----:B------:R-:W-:Y:S01]  /*0f40*/  IMAD R213, R3, 0x40, R10 ;  /* 0x0000004003d57824 */ /* 0x000fe200078e020a */
[--C-:B------:R-:W-:Y:S01]  /*0f50*/  LOP3.LUT R7, R207, 0x38, R2.reuse, 0xf8, !PT ;  /* 0x00000038cf077812 */ /* 0x100fe200078ef802 */
[----:B------:R-:W-:Y:S01]  /*0f60*/  IMAD.U32 R3, RZ, RZ, UR5 ;  /* 0x00000005ff037e24 */ /* 0x000fe2000f8e00ff */
[----:B------:R-:W-:Y:S01]  /*0f70*/  LOP3.LUT R12, R205, 0x38, R2, 0xf8, !PT ;  /* 0x00000038cd0c7812 */ /* 0x000fe200078ef802 */
[----:B------:R-:W-:Y:S01]  /*0f80*/  IMAD.SHL.U32 R18, R223, 0x4, RZ ;  /* 0x00000004df127824 */ /* 0x000fe200078e00ff */
[----:B------:R-:W-:Y:S01]  /*0f90*/  LEA.HI R230, R6, R199, RZ, 0x3 ;  /* 0x000000c706e67211 */ /* 0x000fe200078f18ff */
[----:B------:R-:W-:Y:S01]  /*0fa0*/  IMAD.SHL.U32 R235, R235, 0x8, RZ ;  /* 0x00000008ebeb7824 */ /* 0x000fe200078e00ff */
[----:B------:R-:W-:-:S02]  /*0fb0*/  LOP3.LUT R210, R5, 0xfffffe00, RZ, 0xc0, !PT ;  /* 0xfffffe0005d27812 */ /* 0x000fc400078ec0ff */
[----:B------:R-:W-:Y:S02]  /*0fc0*/  LEA.HI R6, R6, R199, RZ, 0x6 ;  /* 0x000000c706067211 */ /* 0x000fe400078f30ff */
[----:B------:R-:W-:Y:S02]  /*0fd0*/  LOP3.LUT R4, R4, 0xffffe000, RZ, 0xc0, !PT ;  /* 0xffffe00004047812 */ /* 0x000fe400078ec0ff */
[----:B------:R-:W-:Y:S01]  /*0fe0*/  LOP3.LUT R7, R7, R208, RZ, 0x3c, !PT ;  /* 0x000000d007077212 */ /* 0x000fe200078e3cff */
[----:B------:R-:W-:Y:S01]  /*0ff0*/  IMAD.SHL.U32 R6, R6, 0x80, RZ ;  /* 0x0000008006067824 */ /* 0x000fe200078e00ff */
[----:B------:R-:W-:Y:S02]  /*1000*/  LOP3.LUT R5, R12, R233, RZ, 0x3c, !PT ;  /* 0x000000e90c057212 */ /* 0x000fe400078e3cff */
[-C--:B------:R-:W-:Y:S02]  /*1010*/  IADD3 R7, R7, R4.reuse, R209 ;  /* 0x0000000407077210 */ /* 0x080fe40007ffe0d1 */
[----:B------:R-:W-:-:S02]  /*1020*/  IADD3 R228, R5, R4, R210 ;  /* 0x0000000405e47210 */ /* 0x000fc40007ffe0d2 */
[--C-:B------:R-:W-:Y:S02]  /*1030*/  LOP3.LUT R5, R207, 0x38, R230.reuse, 0xf8, !PT ;  /* 0x00000038cf057812 */ /* 0x100fe400078ef8e6 */
[----:B------:R-:W-:Y:S02]  /*1040*/  LOP3.LUT R4, R205, 0x38, R230, 0xf8, !PT ;  /* 0x00000038cd047812 */ /* 0x000fe400078ef8e6 */
[----:B------:R-:W-:Y:S02]  /*1050*/  LOP3.LUT R6, R6, 0xffffe000, RZ, 0xc0, !PT ;  /* 0xffffe00006067812 */ /* 0x000fe400078ec0ff */
[----:B------:R-:W-:Y:S02]  /*1060*/  LOP3.LUT R5, R5, R208, RZ, 0x3c, !PT ;  /* 0x000000d005057212 */ /* 0x000fe400078e3cff */
[----:B------:R-:W-:Y:S02]  /*1070*/  LOP3.LUT R9, R4, R233, RZ, 0x3c, !PT ;  /* 0x000000e904097212 */ /* 0x000fe400078e3cff */
[----:B------:R-:W-:-:S02]  /*1080*/  IADD3 R5, R5, R6, R209 ;  /* 0x0000000605057210 */ /* 0x000fc40007ffe0d1 */
[----:B------:R-:W-:Y:S01]  /*1090*/  IADD3 R9, R9, R6, R210 ;  /* 0x0000000609097210 */ /* 0x000fe20007ffe0d2 */
[----:B------:R-:W-:Y:S01]  /*10a0*/  IMAD.U32 R6, RZ, RZ, UR4 ;  /* 0x00000004ff067e24 */ /* 0x000fe2000f8e00ff */
[----:B------:R-:W-:Y:S02]  /*10b0*/  LOP3.LUT R4, R205, 0x38, R192, 0xf8, !PT ;  /* 0x00000038cd047812 */ /* 0x000fe400078ef8c0 */
[----:B------:R-:W-:Y:S02]  /*10c0*/  LOP3.LUT R3, R8, 0x7ffffffc, RZ, 0xc0, !PT ;  /* 0x7ffffffc08037812 */ /* 0x000fe400078ec0ff */
[----:B------:R0:W-:Y:S01]  /*10d0*/  STL [R1+0x3c], R6 ;  /* 0x00003c0601007387 */ /* 0x0001e20000100800 */
[----:B------:R-:W-:Y:S02]  /*10e0*/  LOP3.LUT R4, R210, R4, R233, 0xf6, !PT ;  /* 0x00000004d2047212 */ /* 0x000fe400078ef6e9 */
[----:B------:R-:W-:Y:S01]  /*10f0*/  SHF.R.S32.HI R221, RZ, 0x1f, R195 ;  /* 0x0000001fffdd7819 */ /* 0x000fe200000114c3 */
[----:B------:R-:W-:Y:S01]  /*1100*/  IMAD.IADD R206, R226, 0x1, -R3 ;  /* 0x00000001e2ce7824 */ /* 0x000fe200078e0a03 */
[----:B------:R-:W-:-:S02]  /*1110*/  SHF.R.S32.HI R225, RZ, 0x3, R2 ;  /* 0x00000003ffe17819 */ /* 0x000fc40000011402 */
[----:B------:R-:W-:Y:S02]  /*1120*/  SHF.R.S32.HI R230, RZ, 0x3, R230 ;  /* 0x00000003ffe67819 */ /* 0x000fe400000114e6 */
[----:B------:R-:W-:Y:S02]  /*1130*/  LEA R231, R4, UR4, 0x1 ;  /* 0x0000000404e77c11 */ /* 0x000fe4000f8e08ff */
[----:B------:R-:W-:Y:S02]  /*1140*/  LEA R232, R7, UR4, 0x1 ;  /* 0x0000000407e87c11 */ /* 0x000fe4000f8e08ff */
[----:B------:R-:W-:Y:S02]  /*1150*/  LEA R228, R228, UR4, 0x1 ;  /* 0x00000004e4e47c11 */ /* 0x000fe4000f8e08ff */
[----:B------:R-:W-:Y:S02]  /*1160*/  LEA R229, R5, UR4, 0x1 ;  /* 0x0000000405e57c11 */ /* 0x000fe4000f8e08ff */
[----:B0-----:R-:W-:-:S07]  /*1170*/  LEA R227, R9, UR4, 0x1 ;  /* 0x0000000409e37c11 */ /* 0x001fce000f8e08ff */
.L_x_1609:
[----:B------:R-:W-:Y:S01]  /*1180*/  ULDC.64 UR4, c[0x0][0xa28] ;  /* 0x00028a0000047ab9 */ /* 0x000fe20000000a00 */
[----:B0-2345:R-:W0:Y:S01]  /*1190*/  LDC.64 R4, c[0x0][0xa08] ;  /* 0x00028200ff047b82 */ /* 0x03de220000000a00 */
[----:B------:R-:W-:Y:S01]  /*11a0*/  ISETP.NE.U32.AND P0, PT, RZ, UR4, PT ;  /* 0x00000004ff007c0c */ /* 0x000fe2000bf05070 */
[----:B------:R-:W-:Y:S01]  /*11b0*/  IMAD.MOV.U32 R0, RZ, RZ, RZ ;  /* 0x000000ffff007224 */ /* 0x000fe200078e00ff */
[----:B------:R-:W-:Y:S01]  /*11c0*/  ULDC.64 UR6, c[0x0][0x208] ;  /* 0x0000820000067ab9 */ /* 0x000fe20000000a00 */
[----:B------:R-:W-:Y:S01]  /*11d0*/  IMAD.MOV.U32 R26, RZ, RZ, RZ ;  /* 0x000000ffff1a7224 */ /* 0x000fe200078e00ff */
[----:B------:R-:W-:Y:S01]  /*11e0*/  ISETP.NE.AND.EX P0, PT, RZ, UR5, PT, P0 ;  /* 0x00000005ff007c0c */ /* 0x000fe2000bf05300 */
[----:B------:R-:W-:Y:S02]  /*11f0*/  ULDC.64 UR4, c[0x0][0xa18] ;  /* 0x0002860000047ab9 */ /* 0x000fe40000000a00 */
[----:B------:R-:W-:-:S04]  /*1200*/  ISETP.NE.U32.AND P1, PT, RZ, UR4, PT ;  /* 0x00000004ff007c0c */ /* 0x000fc8000bf25070 */
[----:B------:R-:W-:Y:S01]  /*1210*/  ISETP.NE.AND.EX P1, PT, RZ, UR5, PT, P1 ;  /* 0x00000005ff007c0c */ /* 0x000fe2000bf25310 */
[----:B------:R-:W-:Y:S02]  /*1220*/  ULDC.64 UR4, c[0x0][0xa08] ;  /* 0x0002820000047ab9 */ /* 0x000fe40000000a00 */
[----:B------:R-:W-:-:S03]  /*1230*/  ISETP.NE.U32.AND P3, PT, RZ, UR4, PT ;  /* 0x00000004ff007c0c */ /* 0x000fc6000bf65070 */
[----:B------:R-:W1:Y:S01]  /*1240*/  @P0 LDC.64 R2, c[0x0][0xa28] ;  /* 0x00028a00ff020b82 */ /* 0x000e620000000a00 */
[----:B------:R-:W-:Y:S01]  /*1250*/  ISETP.NE.AND.EX P3, PT, RZ, UR5, PT, P3 ;  /* 0x00000005ff007c0c */ /* 0x000fe2000bf65330 */
[----:B0-----:R-:W-:-:S06]  /*1260*/  IMAD.WIDE R8, R203, 0x4, R4 ;  /* 0x00000004cb087825 */ /* 0x001fcc00078e0204 */
[----:B------:R-:W0:Y:S01]  /*1270*/  @P1 LDC.64 R6, c[0x0][0xa18] ;  /* 0x00028600ff061b82 */ /* 0x000e220000000a00 */
[----:B------:R-:W-:Y:S02]  /*1280*/  ULDC UR4, c[0x0][0x288] ;  /* 0x0000a20000047ab9 */ /* 0x000fe40000000800 */
[----:B------:R-:W-:Y:S01]  /*1290*/  IMAD.U32 R197, RZ, RZ, UR4 ;  /* 0x00000004ffc57e24 */ /* 0x000fe2000f8e00ff */
[----:B------:R-:W-:Y:S02]  /*12a0*/  ULDC.64 UR4, c[0x0][0x3f8] ;  /* 0x0000fe0000047ab9 */ /* 0x000fe40000000a00 */
[----:B------:R-:W-:Y:S01]  /*12b0*/  UISETP.NE.U32.AND UP0, UPT, UR4, URZ, UPT ;  /* 0x0000003f0400728c */ /* 0x000fe2000bf05070 */
[----:B------:R2:W5:Y:S03]  /*12c0*/  @P3 LDG.E R26, desc[UR6][R8.64] ;  /* 0x00000006081a3981 */ /* 0x000566000c1e1900 */
[----:B------:R-:W-:-:S03]  /*12d0*/  UISETP.NE.AND.EX UP0, UPT, UR5, URZ, UPT, UP0 ;  /* 0x0000003f0500728c */ /* 0x000fc6000bf05300 */
[----:B------:R-:W-:Y:S01]  /*12e0*/  ULDC.64 UR4, c[0x0][0xa20] ;  /* 0x0002880000047ab9 */ /* 0x000fe20000000a00 */
[----:B-1----:R-:W-:Y:S01]  /*12f0*/  @P0 IMAD.WIDE R2, R203, 0x4, R2 ;  /* 0x00000004cb020825 */ /* 0x002fe200078e0202 */
[----:B------:R-:W-:-:S04]  /*1300*/  ISETP.NE.U32.AND P2, PT, RZ, UR4, PT ;  /* 0x00000004ff007c0c */ /* 0x000fc8000bf45070 */
[----:B------:R2:W5:Y:S01]  /*1310*/  @P0 LDG.E R0, desc[UR6][R2.64] ;  /* 0x0000000602000981 */ /* 0x000562000c1e1900 */
[----:B0-----:R-:W-:-:S05]  /*1320*/  @P1 IMAD.WIDE R4, R203, 0x4, R6 ;  /* 0x00000004cb041825 */ /* 0x001fca00078e0206 */
[----:B------:R2:W5:Y:S01]  /*1330*/  @P1 LDG.E R197, desc[UR6][R4.64] ;  /* 0x0000000604c51981 */ /* 0x000562000c1e1900 */
[----:B------:R-:W-:Y:S02]  /*1340*/  ULDC UR6, c[0x0][0x404] ;  /* 0x0001010000067ab9 */ /* 0x000fe40000000800 */
[----:B------:R-:W-:Y:S01]  /*1350*/  USEL UR4, UR6, 0x1, UP0 ;  /* 0x0000000106047887 */ /* 0x000fe20008000000 */
[----:B------:R-:W-:Y:S02]  /*1360*/  ISETP.NE.AND.EX P2, PT, RZ, UR5, PT, P2 ;  /* 0x00000005ff007c0c */ /* 0x000fe4000bf45320 */
[----:B------:R-:W-:Y:S01]  /*1370*/  ULDC UR6, c[0x0][0x2e0] ;  /* 0x0000b80000067ab9 */ /* 0x000fe20000000800 */
[----:B------:R-:W-:Y:S01]  /*1380*/  ULDC UR7, c[0x0][0x338] ;  /* 0x0000ce0000077ab9 */ /* 0x000fe20000000800 */
[----:B------:R-:W-:Y:S01]  /*1390*/  UIMAD UR6, UR4, UR6, URZ ;  /* 0x00000006040672a4 */ /* 0x000fe2000f8e023f */
[----:B------:R-:W-:Y:S02]  /*13a0*/  IMAD.MOV.U32 R222, RZ, RZ, R201 ;  /* 0x000000ffffde7224 */ /* 0x000fe400078e00c9 */
[----:B------:R-:W-:-:S02]  /*13b0*/  IMAD.MOV.U32 R217, RZ, RZ, R202 ;  /* 0x000000ffffd97224 */ /* 0x000fc400078e00ca */
[----:B------:R-:W-:Y:S01]  /*13c0*/  IMAD.MOV.U32 R218, RZ, RZ, R203 ;  /* 0x000000ffffda7224 */ /* 0x000fe200078e00cb */
[----:B--2---:R-:W-:Y:S06]  /*13d0*/  @P1 BRA `(.L_x_1312) ;  /* 0x0000000000281947 */ /* 0x004fec0003800000 */
[----:B------:R-:W-:Y:S02]  /*13e0*/  ULDC.64 UR4, c[0x0][0xa00] ;  /* 0x0002800000047ab9 */ /* 0x000fe40000000a00 */
[----:B------:R-:W-:-:S04]  /*13f0*/  ISETP.NE.U32.AND P0, PT, RZ, UR4, PT ;  /* 0x00000004ff007c0c */ /* 0x000fc8000bf05070 */
[----:B------:R-:W-:-:S13]  /*1400*/  ISETP.NE.AND.EX P0, PT, RZ, UR5, PT, P0 ;  /* 0x00000005ff007c0c */ /* 0x000fda000bf05300 */
[----:B------:R-:W-:Y:S05]  /*1410*/  @!P0 BRA `(.L_x_1312) ;  /* 0x0000000000188947 */ /* 0x000fea0003800000 */
[----:B------:R-:W0:Y:S01]  /*1420*/  LDC.64 R2, c[0x0][0xa00] ;  /* 0x00028000ff027b82 */ /* 0x000e220000000a00 */
[----:B------:R-:W-:Y:S01]  /*1430*/  ULDC.64 UR4, c[0x0][0x208] ;  /* 0x0000820000047ab9 */ /* 0x000fe20000000a00 */
[----:B0-----:R-:W-:-:S05]  /*1440*/  IMAD.WIDE R2, R203, 0x4, R2 ;  /* 0x00000004cb027825 */ /* 0x001fca00078e0202 */
[----:B-----5:R-:W2:Y:S04]  /*1450*/  LDG.E R197, desc[UR4][R2.64] ;  /* 0x0000000402c57981 */ /* 0x020ea8000c1e1900 */
[----:B------:R-:W2:Y:S02]  /*1460*/  LDG.E R4, desc[UR4][R2.64+0x4] ;  /* 0x0000040402047981 */ /* 0x000ea4000c1e1900 */
[----:B--2---:R-:W-:-:S07]  /*1470*/  IMAD.IADD R197, R4, 0x1, -R197 ;  /* 0x0000000104c57824 */ /* 0x004fce00078e0ac5 */
.L_x_1312:
[----:B------:R-:W-:Y:S02]  /*1480*/  IMAD.U32 R24, RZ, RZ, UR7 ;  /* 0x00000007ff187e24 */ /* 0x000fe4000f8e00ff */
[----:B------:R-:W-:Y:S01]  /*1490*/  IMAD.U32 R25, RZ, RZ, UR6 ;  /* 0x00000006ff197e24 */ /* 0x000fe2000f8e00ff */
[----:B------:R-:W-:Y:S06]  /*14a0*/  @!P2 BRA `(.L_x_1313) ;  /* 0x000000000014a947 */ /* 0x000fec0003800000 */
[----:B------:R-:W0:Y:S01]  /*14b0*/  LDC.64 R2, c[0x0][0xa20] ;  /* 0x00028800ff027b82 */ /* 0x000e220000000a00 */
[----:B------:R-:W-:Y:S01]  /*14c0*/  ULDC.64 UR4, c[0x0][0x208] ;  /* 0x0000820000047ab9 */ /* 0x000fe20000000a00 */
[----:B0-----:R-:W-:-:S05]  /*14d0*/  IMAD.WIDE R2, R203, 0x4, R2 ;  /* 0x00000004cb027825 */ /* 0x001fca00078e0202 */
[----:B------:R0:W5:Y:S01]  /*14e0*/  LDG.E R25, desc[UR4][R2.64] ;  /* 0x0000000402197981 */ /* 0x000162000c1e1900 */
[----:B------:R-:W-:Y:S05]  /*14f0*/  BRA `(.L_x_1314) ;  /* 0x0000000000147947 */ /* 0x000fea0003800000 */
.L_x_1313:
[----:B------:R-:W-:Y:S05]  /*1500*/  @!P3 BRA `(.L_x_1314) ;  /* 0x000000000010b947 */ /* 0x000fea0003800000 */
[----:B------:R-:W-:Y:S02]  /*1510*/  ULDC.64 UR4, c[0x0][0x208] ;  /* 0x0000820000047ab9 */ /* 0x000fe40000000a00 */
[----:B------:R-:W2:Y:S04]  /*1520*/  LDG.E R2, desc[UR4][R8.64] ;  /* 0x0000000408027981 */ /* 0x000ea8000c1e1900 */
[----:B------:R-:W2:Y:S02]  /*1530*/  LDG.E R25, desc[UR4][R8.64+0x4] ;  /* 0x0000040408197981 */ /* 0x000ea4000c1e1900 */
[----:B--2---:R-:W-:-:S07]  /*1540*/  IMAD.IADD R25, R25, 0x1, -R2 ;  /* 0x0000000119197824 */ /* 0x004fce00078e0a02 */
.L_x_1314:
[----:B------:R-:W-:Y:S01]  /*1550*/  ULDC.64 UR4, c[0x0][0xa10] ;  /* 0x0002840000047ab9 */ /* 0x000fe20000000a00 */
[----:B------:R-:W-:Y:S01]  /*1560*/  ULDC.64 UR6, c[0x0][0x208] ;  /* 0x0000820000067ab9 */ /* 0x000fe20000000a00 */
[----:B------:R-:W-:Y:S01]  /*1570*/  ISETP.NE.U32.AND P0, PT, RZ, UR4, PT ;  /* 0x00000004ff007c0c */ /* 0x000fe2000bf05070 */
[----:B------:R-:W1:Y:S03]  /*1580*/  LDC.64 R8, c[0x0][0x9e0] ;  /* 0x00027800ff087b82 */ /* 0x000e660000000a00 */
[----:B------:R-:W-:Y:S01]  /*1590*/  ISETP.NE.AND.EX P0, PT, RZ, UR5, PT, P0 ;  /* 0x00000005ff007c0c */ /* 0x000fe2000bf05300 */
[----:B------:R-:W-:Y:S02]  /*15a0*/  ULDC.64 UR4, c[0x0][0xa30] ;  /* 0x00028c0000047ab9 */ /* 0x000fe40000000a00 */
[----:B------:R-:W-:-:S04]  /*15b0*/  ISETP.NE.U32.AND P1, PT, RZ, UR4, PT ;  /* 0x00000004ff007c0c */ /* 0x000fc8000bf25070 */
[----:B------:R-:W-:-:S06]  /*15c0*/  ISETP.NE.AND.EX P1, PT, RZ, UR5, PT, P1 ;  /* 0x00000005ff007c0c */ /* 0x000fcc000bf25310 */
[----:B0-----:R-:W0:Y:S08]  /*15d0*/  @P0 LDC.64 R2, c[0x0][0xa10] ;  /* 0x00028400ff020b82 */ /* 0x001e300000000a00 */
[----:B------:R-:W2:Y:S01]  /*15e0*/  @P1 LDC.64 R4, c[0x0][0xa30] ;  /* 0x00028c00ff041b82 */ /* 0x000ea20000000a00 */
[----:B0-----:R-:W-:-:S05]  /*15f0*/  @P0 IMAD.WIDE R2, R203, 0x4, R2 ;  /* 0x00000004cb020825 */ /* 0x001fca00078e0202 */
[----:B------:R-:W3:Y:S04]  /*1600*/  @P0 LDG.E R6, desc[UR6][R2.64] ;  /* 0x0000000602060981 */ /* 0x000ee8000c1e1900 */
[----:B------:R-:W3:Y:S01]  /*1610*/  @P0 LDG.E R7, desc[UR6][R2.64+0x4] ;  /* 0x0000040602070981 */ /* 0x000ee2000c1e1900 */
[----:B-----5:R-:W-:Y:S02]  /*1620*/  IMAD.MOV.U32 R144, RZ, RZ, R25 ;  /* 0x000000ffff907224 */ /* 0x020fe400078e0019 */
[----:B------:R-:W-:Y:S02]  /*1630*/  IMAD.IADD R10, R25, 0x1, -R0 ;  /* 0x00000001190a7824 */ /* 0x000fe400078e0a00 */
[----:B--2---:R-:W-:-:S05]  /*1640*/  @P1 IMAD.WIDE R4, R203, 0x4, R4 ;  /* 0x00000004cb041825 */ /* 0x004fca00078e0204 */
[----:B------:R0:W5:Y:S01]  /*1650*/  @P1 LDG.E R144, desc[UR6][R4.64] ;  /* 0x0000000604901981 */ /* 0x000162000c1e1900 */
[----:B-1----:R-:W-:Y:S02]  /*1660*/  ISETP.GE.AND P1, PT, R9, 0x1, PT ;  /* 0x000000010900780c */ /* 0x002fe40003f26270 */
[----:B------:R-:W-:Y:S01]  /*1670*/  LEA R146, R201, 0x80, 0x7 ;  /* 0x00000080c9927811 */ /* 0x000fe200078e38ff */
[----:B---3--:R-:W-:-:S04]  /*1680*/  @P0 IMAD.IADD R24, R7, 0x1, -R6 ;  /* 0x0000000107180824 */ /* 0x008fc800078e0a06 */
[----:B------:R-:W-:-:S04]  /*1690*/  IMAD.IADD R196, R10, 0x1, R24 ;  /* 0x000000010ac47824 */ /* 0x000fc800078e0218 */
[C---:B------:R-:W-:Y:S01]  /*16a0*/  VIADD R0, R196.reuse, 0x5f ;  /* 0x0000005fc4007836 */ /* 0x040fe20000000000 */
[----:B------:R-:W-:-:S03]  /*16b0*/  IADD3 R146, R196, R146, -R197 ;  /* 0x00000092c4927210 */ /* 0x000fc60007ffe8c5 */
[----:B------:R-:W-:-:S05]  /*16c0*/  IMAD.HI R0, R0, 0x2aaaaaab, RZ ;  /* 0x2aaaaaab00007827 */ /* 0x000fca00078e02ff */
[----:B------:R-:W-:-:S04]  /*16d0*/  SHF.R.U32.HI R3, RZ, 0x1f, R0 ;  /* 0x0000001fff037819 */ /* 0x000fc80000011600 */
[----:B------:R-:W-:Y:S01]  /*16e0*/  LEA.HI.SX32 R150, R0, R3, 0x1c ;  /* 0x0000000300967211 */ /* 0x000fe200078fe2ff */
[----:B------:R-:W-:Y:S01]  /*16f0*/  IMAD.IADD R0, R146, 0x1, R8 ;  /* 0x0000000192007824 */ /* 0x000fe200078e0208 */
[----:B0-----:R-:W-:Y:S06]  /*1700*/  @!P1 BRA `(.L_x_1315) ;  /* 0x0000000000489947 */ /* 0x001fec0003800000 */
[C---:B------:R-:W-:Y:S01]  /*1710*/  ISETP.GT.AND P0, PT, R146.reuse, RZ, PT ;  /* 0x000000ff9200720c */ /* 0x040fe20003f04270 */
[----:B------:R-:W-:Y:S01]  /*1720*/  BSSY B0, `(.L_x_1316) ;  /* 0x000000e000007945 */ /* 0x000fe20003800000 */
[----:B------:R-:W-:-:S11]  /*1730*/  VIADD R2, R146, 0xffffffff ;  /* 0xffffffff92027836 */ /* 0x000fd60000000000 */
        /* <DEDUP_REMOVED lines=8> */
.L_x_1317:
[----:B------:R-:W-:-:S13]  /*17c0*/  ISETP.NE.AND P0, PT, R9, 0x1, PT ;  /* 0x000000010900780c */ /* 0x000fda0003f05270 */
[----:B------:R-:W0:Y:S02]  /*17d0*/  @P0 LDC.64 R4, c[0x0][0x9e8] ;  /* 0x00027a00ff040b82 */ /* 0x000e240000000a00 */
[----:B0-----:R-:W-:-:S05]  /*17e0*/  @P0 IMAD.HI.U32 R4, R2, R4, RZ ;  /* 0x0000000402040227 */ /* 0x001fca00078e00ff */
[----:B------:R-:W-:-:S07]  /*17f0*/  @P0 SHF.R.U32.HI R2, RZ, R5, R4 ;  /* 0x00000005ff020219 */ /* 0x000fce0000011604 */
.L_x_1318:
[----:B------:R-:W-:Y:S05]  /*1800*/  BSYNC B0 ;  /* 0x0000000000007941 */ /* 0x000fea0003800000 */
.L_x_1316:
[----:B------:R-:W-:-:S05]  /*1810*/  IMAD R3, R2, R9, R9 ;  /* 0x0000000902037224 */ /* 0x000fca00078e0209 */
[----:B------:R-:W-:-:S07]  /*1820*/  VIMNMX R0, R0, R3, PT ;  /* 0x0000000300007248 */ /* 0x000fce0003fe0100 */
.L_x_1315:
[----:B------:R-:W-:Y:S01]  /*1830*/  IMAD R145, R201, 0x80, -R197 ;  /* 0x00000080c9917824 */ /* 0x000fe200078e0ac5 */
[----:B------:R-:W-:-:S03]  /*1840*/  ULDC UR4, c[0x0][0x9dc] ;  /* 0x0002770000047ab9 */ /* 0x000fc60000000800 */
[----:B------:R-:W-:-:S04]  /*1850*/  IMAD.IADD R145, R196, 0x1, R145 ;  /* 0x00000001c4917824 */ /* 0x000fc800078e0291 */
[----:B------:R-:W-:Y:S01]  /*1860*/  VIADD R2, R145, -UR4 ;  /* 0x8000000491027c36 */ /* 0x000fe20008000000 */
[----:B------:R-:W-:Y:S06]  /*1870*/  @!P1 BRA `(.L_x_1319) ;  /* 0x0000000000489947 */ /* 0x000fec0003800000 */
[----:B------:R-:W-:Y:S01]  /*1880*/  ISETP.GT.AND P0, PT, R145, -0x1, PT ;  /* 0xffffffff9100780c */ /* 0x000fe20003f04270 */
[----:B------:R-:W-:-:S12]  /*1890*/  BSSY B0, `(.L_x_1320) ;  /* 0x000000e000007945 */ /* 0x000fd80003800000 */
        /* <DEDUP_REMOVED lines=8> */
.L_x_1321:
[----:B------:R-:W-:Y:S01]  /*1920*/  ISETP.NE.AND P0, PT, R9, 0x1, PT ;  /* 0x000000010900780c */ /* 0x000fe20003f05270 */
[----:B------:R-:W-:-:S12]  /*1930*/  IMAD.MOV.U32 R4, RZ, RZ, R145 ;  /* 0x000000ffff047224 */ /* 0x000fd800078e0091 */
[----:B------:R-:W0:Y:S02]  /*1940*/  @P0 LDC.64 R6, c[0x0][0x9e8] ;  /* 0x00027a00ff060b82 */ /* 0x000e240000000a00 */
[----:B0-----:R-:W-:-:S05]  /*1950*/  @P0 IMAD.HI.U32 R6, R145, R6, RZ ;  /* 0x0000000691060227 */ /* 0x001fca00078e00ff */
[----:B------:R-:W-:-:S07]  /*1960*/  @P0 SHF.R.U32.HI R4, RZ, R7, R6 ;  /* 0x00000007ff040219 */ /* 0x000fce0000011606 */
.L_x_1322:
[----:B------:R-:W-:Y:S05]  /*1970*/  BSYNC B0 ;  /* 0x0000000000007941 */ /* 0x000fea0003800000 */
.L_x_1320:
[----:B------:R-:W-:-:S05]  /*1980*/  IMAD R3, R4, R9, RZ ;  /* 0x0000000904037224 */ /* 0x000fca00078e02ff */
[----:B------:R-:W-:-:S07]  /*1990*/  VIMNMX R2, R2, R3, !PT ;  /* 0x0000000302027248 */ /* 0x000fce0007fe0100 */
.L_x_1319:
[----:B------:R-:W-:Y:S01]  /*19a0*/  VIADD R0, R0, 0x5f ;  /* 0x0000005f00007836 */ /* 0x000fe20000000000 */
[----:B------:R-:W-:Y:S01]  /*19b0*/  PLOP3.LUT P2, PT, PT, PT, PT, 0x80, 0x0 ;  /* 0x000000000000781c */ /* 0x000fe20003f4f070 */
[----:B------:R-:W-:-:S04]  /*19c0*/  IMAD.HI R2, R2, 0x2aaaaaab, RZ ;  /* 0x2aaaaaab02027827 */ /* 0x000fc800078e02ff */
[----:B------:R-:W-:Y:S01]  /*19d0*/  IMAD.HI R0, R0, 0x2aaaaaab, RZ ;  /* 0x2aaaaaab00007827 */ /* 0x000fe200078e02ff */
[----:B------:R-:W-:-:S04]  /*19e0*/  SHF.R.U32.HI R5, RZ, 0x1f, R2 ;  /* 0x0000001fff057819 */ /* 0x000fc80000011602 */
[----:B------:R-:W-:Y:S02]  /*19f0*/  SHF.R.U32.HI R3, RZ, 0x1f, R0 ;  /* 0x0000001fff037819 */ /* 0x000fe40000011600 */
[----:B------:R-:W-:Y:S02]  /*1a00*/  LEA.HI.SX32 R5, R2, R5, 0x1c ;  /* 0x0000000502057211 */ /* 0x000fe400078fe2ff */
[----:B------:R-:W-:Y:S02]  /*1a10*/  LEA.HI.SX32 R3, R0, R3, 0x1c ;  /* 0x0000000300037211 */ /* 0x000fe400078fe2ff */
[----:B------:R-:W-:Y:S02]  /*1a20*/  VIMNMX R5, RZ, R5, !PT ;  /* 0x00000005ff057248 */ /* 0x000fe40007fe0100 */
[----:B------:R-:W-:-:S03]  /*1a30*/  VIMNMX R3, R150, R3, PT ;  /* 0x0000000396037248 */ /* 0x000fc60003fe0100 */
[--C-:B------:R-:W-:Y:S02]  /*1a40*/  IMAD R5, R5, 0x60, -R10.reuse ;  /* 0x0000006005057824 */ /* 0x100fe400078e0a0a */
[----:B------:R-:W-:-:S03]  /*1a50*/  IMAD R3, R3, 0x60, -R10 ;  /* 0x0000006003037824 */ /* 0x000fc600078e0a0a */
[----:B------:R-:W-:Y:S02]  /*1a60*/  VIMNMX R5, RZ, R5, !PT ;  /* 0x00000005ff057248 */ /* 0x000fe40007fe0100 */
[----:B------:R-:W-:-:S03]  /*1a70*/  VIMNMX R0, R3, R24, PT ;  /* 0x0000001803007248 */ /* 0x000fc60003fe0100 */
[----:B------:R-:W-:Y:S01]  /*1a80*/  IMAD.WIDE.U32 R2, R5, -0x55555555, RZ ;  /* 0xaaaaaaab05027825 */ /* 0x000fe200078e00ff */
[----:B------:R-:W-:-:S04]  /*1a90*/  ISETP.GT.AND P0, PT, R0, R5, PT ;  /* 0x000000050000720c */ /* 0x000fc80003f04270 */
[----:B------:R-:W-:-:S05]  /*1aa0*/  SHF.R.U32.HI R125, RZ, 0x6, R3 ;  /* 0x00000006ff7d7819 */ /* 0x000fca0000011603 */
[----:B------:R-:W-:-:S04]  /*1ab0*/  IMAD.MOV.U32 R2, RZ, RZ, R125 ;  /* 0x000000ffff027224 */ /* 0x000fc800078e007d */
[----:B------:R-:W-:-:S04]  /*1ac0*/  @P0 VIADD R0, R0, 0x5f ;  /* 0x0000005f00000836 */ /* 0x000fc80000000000 */
[----:B------:R-:W-:-:S05]  /*1ad0*/  @P0 IMAD.HI R0, R0, 0x2aaaaaab, RZ ;  /* 0x2aaaaaab00000827 */ /* 0x000fca00078e02ff */
[----:B------:R-:W-:-:S04]  /*1ae0*/  @P0 SHF.R.U32.HI R3, RZ, 0x1f, R0 ;  /* 0x0000001fff030819 */ /* 0x000fc80000011600 */
[----:B------:R-:W-:-:S04]  /*1af0*/  @P0 LEA.HI.SX32 R2, R0, R3, 0x1c ;  /* 0x0000000300020211 */ /* 0x000fc800078fe2ff */
[----:B------:R-:W-:-:S13]  /*1b00*/  ISETP.GT.AND P0, PT, R2, R125, PT ;  /* 0x0000007d0200720c */ /* 0x000fda0003f04270 */
[----:B------:R-:W-:Y:S05]  /*1b10*/  @!P0 BRA `(.L_x_1323) ;  /* 0x0000009400088947 */ /* 0x000fea0003800000 */
        /* <DEDUP_REMOVED lines=20> */
.L_x_1325:
[----:B------:R-:W-:Y:S05]  /*1c60*/  BSYNC B6 ;  /* 0x0000000000067941 */ /* 0x000fea0003800000 */
.L_x_1324:
        /* <DEDUP_REMOVED lines=20> */
.L_x_1327:
[----:B------:R-:W-:Y:S05]  /*1db0*/  BSYNC B6 ;  /* 0x0000000000067941 */ /* 0x000fea0003800000 */
.L_x_1326:
[----:B------:R-:W-:Y:S01]  /*1dc0*/  ULDC.64 UR4, c[0x0][0x9f8] ;  /* 0x00027e0000047ab9 */ /* 0x000fe20000000a00 */
[----:B------:R-:W-:Y:S01]  /*1dd0*/  ULDC.64 UR6, c[0x0][0x208] ;  /* 0x0000820000067ab9 */ /* 0x000fe20000000a00 */
[----:B------:R-:W-:Y:S01]  /*1de0*/  ISETP.NE.U32.AND P0, PT, RZ, UR4, PT ;  /* 0x00000004ff007c0c */ /* 0x000fe2000bf05070 */
[----:B------:R-:W0:Y:S01]  /*1df0*/  LDC R0, c[0x0][0x428] ;  /* 0x00010a00ff007b82 */ /* 0x000e220000000800 */
[----:B------:R-:W-:Y:S02]  /*1e00*/  ULDC UR8, c[0x0][0x2e4] ;  /* 0x0000b90000087ab9 */ /* 0x000fe40000000800 */
[----:B------:R-:W-:-:S05]  /*1e10*/  ISETP.NE.AND.EX P0, PT, RZ, UR5, PT, P0 ;  /* 0x00000005ff007c0c */ /* 0x000fca000bf05300 */
[----:B------:R-:W1:Y:S01]  /*1e20*/  LDC.64 R104, c[0x0][0x2f0] ;  /* 0x0000bc00ff687b82 */ /* 0x000e620000000a00 */
[----:B------:R-:W-:Y:S01]  /*1e30*/  ISETP.GE.AND P2, PT, R198, UR8, PT ;  /* 0x00000008c6007c0c */ /* 0x000fe2000bf46270 */
[----:B------:R-:W-:Y:S01]  /*1e40*/  IMAD.IADD R26, R26, 0x1, R25 ;  /* 0x000000011a1a7824 */ /* 0x000fe200078e0219 */
[----:B------:R-:W-:Y:S01]  /*1e50*/  ISETP.GE.AND P1, PT, R192, UR8, PT ;  /* 0x00000008c0007c0c */ /* 0x000fe2000bf26270 */
[----:B------:R-:W-:-:S04]  /*1e60*/  ULDC.64 UR4, c[0x0][0x320] ;  /* 0x0000c80000047ab9 */ /* 0x000fc80000000a00 */
[----:B------:R-:W2:Y:S01]  /*1e70*/  @P0 LDC.64 R4, c[0x0][0x9f8] ;  /* 0x00027e00ff040b82 */ /* 0x000ea20000000a00 */
[----:B------:R-:W-:-:S07]  /*1e80*/  SHF.R.S32.HI R193, RZ, 0x1f, R192 ;  /* 0x0000001fffc17819 */ /* 0x000fce00000114c0 */
[----:B------:R-:W3:Y:S08]  /*1e90*/  LDC.64 R98, c[0x0][0x3e8] ;  /* 0x0000fa00ff627b82 */ /* 0x000ef00000000a00 */
[----:B------:R-:W4:Y:S01]  /*1ea0*/  LDC R33, c[0x0][0x3d4] ;  /* 0x0000f500ff217b82 */ /* 0x000f220000000800 */
[----:B--2---:R-:W-:-:S07]  /*1eb0*/  @P0 IMAD.WIDE R4, R203, 0x4, R4 ;  /* 0x00000004cb040825 */ /* 0x004fce00078e0204 */
[----:B------:R-:W2:Y:S01]  /*1ec0*/  LDC.64 R92, c[0x0][0x3d8] ;  /* 0x0000f600ff5c7b82 */ /* 0x000ea20000000a00 */
[----:B------:R1:W4:Y:S01]  /*1ed0*/  @P0 LDG.E R203, desc[UR6][R4.64] ;  /* 0x0000000604cb0981 */ /* 0x000322000c1e1900 */
[----:B0-----:R-:W-:Y:S01]  /*1ee0*/  ISETP.NE.AND P0, PT, R0, 0x1, PT ;  /* 0x000000010000780c */ /* 0x001fe20003f05270 */
[----:B------:R-:W-:Y:S01]  /*1ef0*/  VIADD R0, R192, 0x60 ;  /* 0x00000060c0007836 */ /* 0x000fe20000000000 */
[----:B------:R-:W-:Y:S01]  /*1f00*/  SEL R6, RZ, 0xffffffff, P2 ;  /* 0xffffffffff067807 */ /* 0x000fe20001000000 */
[----:B------:R-:W-:Y:S01]  /*1f10*/  ULDC.64 UR6, c[0x0][0x2f8] ;  /* 0x0000be0000067ab9 */ /* 0x000fe20000000a00 */
[----:B------:R-:W-:Y:S01]  /*1f20*/  SEL R3, RZ, 0x1, P1 ;  /* 0x00000001ff037807 */ /* 0x000fe20000800000 */
[----:B---3--:R-:W-:Y:S01]  /*1f30*/  IMAD.WIDE.U32 R100, R195, R98, R192 ;  /* 0x00000062c3647225 */ /* 0x008fe200078e00c0 */
[----:B------:R-:W-:Y:S01]  /*1f40*/  ISETP.GE.AND P1, PT, R199, UR8, PT ;  /* 0x00000008c7007c0c */ /* 0x000fe2000bf26270 */
[----:B------:R-:W0:Y:S01]  /*1f50*/  S2R R151, SR_TID.X ;  /* 0x0000000000977919 */ /* 0x000e220000002100 */
[----:B------:R-:W-:Y:S01]  /*1f60*/  ISETP.GE.AND P2, PT, R0, UR8, PT ;  /* 0x0000000800007c0c */ /* 0x000fe2000bf46270 */
[----:B-1----:R-:W-:Y:S01]  /*1f70*/  IMAD.SHL.U32 R4, R6, 0x2, RZ ;  /* 0x0000000206047824 */ /* 0x002fe200078e00ff */
[----:B------:R-:W-:Y:S01]  /*1f80*/  SEL R5, RZ, 0x4, P1 ;  /* 0x00000004ff057807 */ /* 0x000fe20000800000 */
[----:B------:R-:W-:Y:S01]  /*1f90*/  IMAD.SHL.U32 R136, R104, 0x40, RZ ;  /* 0x0000004068887824 */ /* 0x000fe200078e00ff */
[----:B------:R-:W-:Y:S01]  /*1fa0*/  SEL R6, RZ, 0x8, P2 ;  /* 0x00000008ff067807 */ /* 0x000fe20001000000 */
[----:B------:R-:W1:Y:S01]  /*1fb0*/  @P0 LDC R7, c[0x0][0x42c] ;  /* 0x00010b00ff070b82 */ /* 0x000e620000000800 */
[----:B------:R-:W-:Y:S01]  /*1fc0*/  LOP3.LUT R4, R4, 0x2, R3, 0xe2, !PT ;  /* 0x0000000204047812 */ /* 0x000fe200078ee203 */
[----:B------:R-:W-:Y:S01]  /*1fd0*/  VIADD R3, R192, 0x80 ;  /* 0x00000080c0037836 */ /* 0x000fe20000000000 */
[----:B------:R-:W-:Y:S01]  /*1fe0*/  SHF.R.S32.HI R15, RZ, 0x1f, R26 ;  /* 0x0000001fff0f7819 */ /* 0x000fe2000001141a */
[----:B------:R-:W-:Y:S01]  /*1ff0*/  IMAD R25, R99, 0x60, RZ ;  /* 0x0000006063197824 */ /* 0x000fe200078e02ff */
[----:B------:R-:W-:Y:S01]  /*2000*/  LOP3.LUT R5, R6, R4, R5, 0xfe, !PT ;  /* 0x0000000406057212 */ /* 0x000fe200078efe05 */
[----:B--2---:R-:W-:Y:S01]  /*2010*/  IMAD.WIDE.U32 R94, R195, R92, R192 ;  /* 0x0000005cc35e7225 */ /* 0x004fe200078e00c0 */
[----:B------:R-:W-:Y:S01]  /*2020*/  ISETP.GE.AND P1, PT, R3, UR8, PT ;  /* 0x0000000803007c0c */ /* 0x000fe2000bf26270 */
[----:B------:R-:W2:Y:S01]  /*2030*/  @P0 LDC R9, c[0x0][0x430] ;  /* 0x00010c00ff090b82 */ /* 0x000ea20000000800 */
[-C--:B----4-:R-:W-:Y:S01]  /*2040*/  ISETP.GE.AND P3, PT, R199, R33.reuse, PT ;  /* 0x00000021c700720c */ /* 0x090fe20003f66270 */
[----:B------:R-:W-:Y:S01]  /*2050*/  IMAD.SHL.U32 R91, R98, 0x40, RZ ;  /* 0x00000040625b7824 */ /* 0x000fe200078e00ff */
[----:B------:R-:W-:Y:S01]  /*2060*/  SEL R6, RZ, 0x10, P1 ;  /* 0x00000010ff067807 */ /* 0x000fe20000800000 */
[----:B------:R-:W-:Y:S01]  /*2070*/  IMAD R133, R93, 0x60, RZ ;  /* 0x000000605d857824 */ /* 0x000fe200078e02ff */
[--C-:B------:R-:W-:Y:S01]  /*2080*/  SHF.R.S32.HI R19, RZ, 0x1f, R18.reuse ;  /* 0x0000001fff137819 */ /* 0x100fe20000011412 */
[----:B------:R-:W-:Y:S01]  /*2090*/  IMAD.SHL.U32 R111, R92, 0x40, RZ ;  /* 0x000000405c6f7824 */ /* 0x000fe200078e00ff */
[----:B------:R-:W-:Y:S01]  /*20a0*/  LOP3.LUT R21, R5, R6, RZ, 0xfc, !PT ;  /* 0x0000000605157212 */ /* 0x000fe200078efcff */
[----:B------:R-:W-:Y:S01]  /*20b0*/  IMAD R6, R15, R104, RZ ;  /* 0x000000680f067224 */ /* 0x000fe200078e02ff */
[----:B------:R-:W-:Y:S01]  /*20c0*/  ISETP.GE.AND P1, PT, R198, R33, PT ;  /* 0x00000021c600720c */ /* 0x000fe20003f26270 */
[----:B------:R-:W-:Y:S01]  /*20d0*/  IMAD.WIDE.U32 R102, R195, R98, R18 ;  /* 0x00000062c3667225 */ /* 0x000fe200078e0012 */
[----:B------:R-:W-:-:S02]  /*20e0*/  LOP3.LUT P2, RZ, R216, 0x4, RZ, 0xc0, !PT ;  /* 0x00000004d8ff7812 */ /* 0x000fc4000784c0ff */
[----:B------:R-:W-:Y:S01]  /*20f0*/  LOP3.LUT R16, R16, 0xfffffffe, RZ, 0xc0, !PT ;  /* 0xfffffffe10107812 */ /* 0x000fe200078ec0ff */
[----:B------:R-:W-:Y:S01]  /*2100*/  IMAD.WIDE.U32 R96, R195, R92, R18 ;  /* 0x0000005cc3607225 */ /* 0x000fe200078e0012 */
[----:B------:R-:W-:Y:S02]  /*2110*/  SHF.L.U64.HI R135, R104, 0x6, R105 ;  /* 0x0000000668877819 */ /* 0x000fe40000010269 */
[----:B------:R-:W-:Y:S01]  /*2120*/  @P3 LOP3.LUT R16, R16, 0x1, RZ, 0xfc, !PT ;  /* 0x0000000110103812 */ /* 0x000fe200078efcff */
[----:B-1----:R-:W-:Y:S01]  /*2130*/  @P0 IMAD.HI.U32 R4, R202, R7, RZ ;  /* 0x00000007ca040227 */ /* 0x002fe200078e00ff */
[----:B------:R-:W-:Y:S02]  /*2140*/  SHF.L.U64.HI R110, R92, 0x6, R93 ;  /* 0x000000065c6e7819 */ /* 0x000fe4000001025d */
[----:B------:R-:W-:Y:S01]  /*2150*/  LOP3.LUT R16, R16, 0xfffffffb, RZ, 0xc0, !PT ;  /* 0xfffffffb10107812 */ /* 0x000fe200078ec0ff */
[C---:B------:R-:W-:Y:S01]  /*2160*/  IMAD R7, R26.reuse, R105, R6 ;  /* 0x000000691a077224 */ /* 0x040fe200078e0206 */
[----:B------:R-:W-:Y:S01]  /*2170*/  SHF.R.S32.HI R148, RZ, 0x1f, R220 ;  /* 0x0000001fff947819 */ /* 0x000fe200000114dc */
[----:B------:R-:W-:Y:S01]  /*2180*/  IMAD.SHL.U32 R124, R33, 0x2, RZ ;  /* 0x00000002217c7824 */ /* 0x000fe200078e00ff */
[----:B--2---:R-:W-:Y:S01]  /*2190*/  @P0 SHF.R.U32.HI R202, RZ, R9, R4 ;  /* 0x00000009ffca0219 */ /* 0x004fe20000011604 */
[----:B------:R-:W-:Y:S01]  /*21a0*/  IMAD.WIDE.U32 R4, R26, R104, RZ ;  /* 0x000000681a047225 */ /* 0x000fe200078e00ff */
[----:B------:R-:W-:-:S02]  /*21b0*/  @P2 LOP3.LUT R16, R16, 0x4, RZ, 0xfc, !PT ;  /* 0x0000000410102812 */ /* 0x000fc400078efcff */
[----:B------:R-:W-:Y:S01]  /*21c0*/  SHF.R.S32.HI R8, RZ, 0x1f, R202 ;  /* 0x0000001fff087819 */ /* 0x000fe200000114ca */
[----:B------:R-:W-:Y:S01]  /*21d0*/  IMAD.IADD R5, R5, 0x1, R7 ;  /* 0x0000000105057824 */ /* 0x000fe200078e0207 */
[----:B0-----:R-:W-:Y:S01]  /*21e0*/  LEA.HI R151, R151, 0x8, RZ, 0x19 ;  /* 0x0000000897977811 */ /* 0x001fe200078fc8ff */
[----:B------:R-:W-:-:S04]  /*21f0*/  IMAD.WIDE.U32 R6, R202, UR4, R192 ;  /* 0x00000004ca067c25 */ /* 0x000fc8000f8e00c0 */
[----:B------:R-:W-:Y:S02]  /*2200*/  IMAD R9, R8, UR4, RZ ;  /* 0x0000000408097c24 */ /* 0x000fe4000f8e02ff */
[----:B------:R-:W-:-:S04]  /*2210*/  IMAD.WIDE.U32 R4, R202, UR6, R4 ;  /* 0x00000006ca047c25 */ /* 0x000fc8000f8e0004 */
[----:B------:R-:W-:Y:S01]  /*2220*/  IMAD R107, R202, UR5, R9 ;  /* 0x00000005ca6b7c24 */ /* 0x000fe2000f8e0209 */
[----:B------:R-:W-:Y:S01]  /*2230*/  ULDC.64 UR4, c[0x0][0xa08] ;  /* 0x0002820000047ab9 */ /* 0x000fe20000000a00 */
[----:B------:R-:W-:Y:S01]  /*2240*/  IMAD R9, R8, UR6, RZ ;  /* 0x0000000608097c24 */ /* 0x000fe2000f8e02ff */
[----:B------:R-:W-:Y:S01]  /*2250*/  ISETP.NE.U32.AND P0, PT, RZ, UR4, PT ;  /* 0x00000004ff007c0c */ /* 0x000fe2000bf05070 */
[----:B------:R-:W-:Y:S02]  /*2260*/  IMAD.IADD R107, R7, 0x1, R107 ;  /* 0x00000001076b7824 */ /* 0x000fe400078e026b */
[----:B------:R-:W-:Y:S01]  /*2270*/  IMAD R9, R202, UR7, R9 ;  /* 0x00000007ca097c24 */ /* 0x000fe2000f8e0209 */
[----:B------:R-:W-:Y:S01]  /*2280*/  ISETP.NE.AND.EX P0, PT, RZ, UR5, PT, P0 ;  /* 0x00000005ff007c0c */ /* 0x000fe2000bf05300 */
[----:B------:R-:W-:Y:S01]  /*2290*/  IMAD.MOV.U32 R106, RZ, RZ, R6 ;  /* 0x000000ffff6a7224 */ /* 0x000fe200078e0006 */
[----:B------:R-:W-:Y:S01]  /*22a0*/  ULDC.64 UR4, c[0x0][0x300] ;  /* 0x0000c00000047ab9 */ /* 0x000fe20000000a00 */
[----:B------:R-:W-:-:S02]  /*22b0*/  IMAD.IADD R5, R5, 0x1, R9 ;  /* 0x0000000105057824 */ /* 0x000fc400078e0209 */
[----:B------:R-:W-:-:S04]  /*22c0*/  IMAD R6, R221, R98, RZ ;  /* 0x00000062dd067224 */ /* 0x000fc800078e02ff */
[----:B------:R-:W-:-:S04]  /*22d0*/  IMAD R9, R195, R99, R6 ;  /* 0x00000063c3097224 */ /* 0x000fc800078e0206 */
[----:B------:R-:W-:Y:S02]  /*22e0*/  IMAD.IADD R103, R103, 0x1, R9 ;  /* 0x0000000167677824 */ /* 0x000fe400078e0209 */
[----:B------:R-:W-:Y:S01]  /*22f0*/  IMAD.IADD R101, R9, 0x1, R101 ;  /* 0x0000000109657824 */ /* 0x000fe200078e0265 */
[----:B------:R-:W-:Y:S01]  /*2300*/  SEL R9, R33, RZ, P1 ;  /* 0x000000ff21097207 */ /* 0x000fe20000800000 */
[----:B-----5:R-:W-:-:S04]  /*2310*/  IMAD.WIDE.U32 R102, R144, R98, R102 ;  /* 0x0000006290667225 */ /* 0x020fc800078e0066 */
[----:B------:R-:W-:Y:S02]  /*2320*/  IMAD.IADD R9, R198, 0x1, R9 ;  /* 0x00000001c6097824 */ /* 0x000fe400078e0209 */
[----:B------:R-:W-:Y:S01]  /*2330*/  IMAD.WIDE.U32 R100, R144, R98, R100 ;  /* 0x0000006290647225 */ /* 0x000fe200078e0064 */
[----:B------:R-:W-:Y:S02]  /*2340*/  SHF.R.S32.HI R7, RZ, 0x1f, R203 ;  /* 0x0000001fff077819 */ /* 0x000fe400000114cb */
[----:B------:R-:W-:Y:S02]  /*2350*/  SEL R203, R203, RZ, !P0 ;  /* 0x000000ffcbcb7207 */ /* 0x000fe40004000000 */
[----:B------:R-:W-:Y:S01]  /*2360*/  SEL R8, R7, RZ, !P0 ;  /* 0x000000ff07087207 */ /* 0x000fe20004000000 */
[----:B------:R-:W-:-:S04]  /*2370*/  IMAD.WIDE.U32 R6, R195, R104, R192 ;  /* 0x00000068c3067225 */ /* 0x000fc800078e00c0 */
[----:B------:R-:W-:Y:S02]  /*2380*/  IMAD R10, R8, UR4, RZ ;  /* 0x00000004080a7c24 */ /* 0x000fe4000f8e02ff */
[----:B------:R-:W-:-:S04]  /*2390*/  IMAD.WIDE.U32 R108, R203, UR4, R4 ;  /* 0x00000004cb6c7c25 */ /* 0x000fc8000f8e0004 */
[----:B------:R-:W-:Y:S01]  /*23a0*/  IMAD R4, R221, R104, RZ ;  /* 0x00000068dd047224 */ /* 0x000fe200078e02ff */
[----:B------:R-:W-:Y:S01]  /*23b0*/  IADD3 R5, P0, R108, R6, RZ ;  /* 0x000000066c057210 */ /* 0x000fe20007f1e0ff */
[----:B------:R-:W-:Y:S01]  /*23c0*/  IMAD R11, R203, UR5, R10 ;  /* 0x00000005cb0b7c24 */ /* 0x000fe2000f8e020a */
[----:B------:R-:W-:Y:S01]  /*23d0*/  ULDC.64 UR4, c[0x0][0x328] ;  /* 0x0000ca0000047ab9 */ /* 0x000fe20000000a00 */
[----:B------:R-:W-:Y:S01]  /*23e0*/  IMAD R13, R195, R105, R4 ;  /* 0x00000069c30d7224 */ /* 0x000fe200078e0204 */
[----:B------:R-:W-:Y:S01]  /*23f0*/  SHF.R.S32.HI R10, RZ, 0x1f, R9 ;  /* 0x0000001fff0a7819 */ /* 0x000fe20000011409 */
[----:B------:R-:W-:Y:S02]  /*2400*/  IMAD.IADD R4, R109, 0x1, R11 ;  /* 0x000000016d047824 */ /* 0x000fe400078e020b */
[----:B------:R-:W-:Y:S01]  /*2410*/  IMAD R8, R8, UR4, RZ ;  /* 0x0000000408087c24 */ /* 0x000fe2000f8e02ff */
[----:B------:R-:W-:Y:S01]  /*2420*/  LEA.HI R28, R10, R9, RZ, 0x3 ;  /* 0x000000090a1c7211 */ /* 0x000fe200078f18ff */
[----:B------:R-:W-:Y:S01]  /*2430*/  IMAD.WIDE.U32 R106, R203, UR4, R106 ;  /* 0x00000004cb6a7c25 */ /* 0x000fe2000f8e006a */
[----:B------:R-:W-:-:S02]  /*2440*/  IADD3.X R6, R4, R7, R13, P0, !PT ;  /* 0x0000000704067210 */ /* 0x000fc400007fe40d */
[----:B------:R-:W-:Y:S01]  /*2450*/  ISETP.GE.AND P0, PT, R192, R33, PT ;  /* 0x00000021c000720c */ /* 0x000fe20003f06270 */
[----:B------:R-:W-:Y:S01]  /*2460*/  IMAD R31, R203, UR5, R8 ;  /* 0x00000005cb1f7c24 */ /* 0x000fe2000f8e0208 */
[----:B------:R-:W-:Y:S01]  /*2470*/  SHF.R.S32.HI R116, RZ, 0x3, R28 ;  /* 0x00000003ff747819 */ /* 0x000fe2000001141c */
[----:B------:R-:W-:Y:S01]  /*2480*/  IMAD R8, R221, R92, RZ ;  /* 0x0000005cdd087224 */ /* 0x000fe200078e02ff */
[----:B------:R-:W-:-:S03]  /*2490*/  SEL R7, R33, RZ, P0 ;  /* 0x000000ff21077207 */ /* 0x000fc60000000000 */
[----:B------:R-:W-:Y:S01]  /*24a0*/  IMAD R11, R195, R93, R8 ;  /* 0x0000005dc30b7224 */ /* 0x000fe200078e0208 */
[----:B------:R-:W-:Y:S01]  /*24b0*/  SEL R8, R33, RZ, P3 ;  /* 0x000000ff21087207 */ /* 0x000fe20001800000 */
[----:B------:R-:W-:Y:S01]  /*24c0*/  IMAD.IADD R7, R192, 0x1, R7 ;  /* 0x00000001c0077824 */ /* 0x000fe200078e0207 */
[----:B------:R-:W-:Y:S01]  /*24d0*/  IADD3 R122, P3, R195, R26, RZ ;  /* 0x0000001ac37a7210 */ /* 0x000fe20007f7e0ff */
[----:B------:R-:W-:Y:S02]  /*24e0*/  IMAD.IADD R97, R97, 0x1, R11 ;  /* 0x0000000161617824 */ /* 0x000fe400078e020b */
[----:B------:R-:W-:Y:S01]  /*24f0*/  IMAD.IADD R12, R199, 0x1, R8 ;  /* 0x00000001c70c7824 */ /* 0x000fe200078e0208 */
[----:B------:R-:W-:Y:S01]  /*2500*/  SHF.R.S32.HI R8, RZ, 0x1f, R7 ;  /* 0x0000001fff087819 */ /* 0x000fe20000011407 */
[----:B------:R-:W-:Y:S01]  /*2510*/  IMAD.IADD R95, R11, 0x1, R95 ;  /* 0x000000010b5f7824 */ /* 0x000fe200078e025f */
[----:B------:R-:W-:Y:S01]  /*2520*/  LEA.HI R11, R10, R9, RZ, 0x6 ;  /* 0x000000090a0b7211 */ /* 0x000fe200078f30ff */
[----:B------:R-:W-:Y:S01]  /*2530*/  IMAD.WIDE.U32 R96, R144, R92, R96 ;  /* 0x0000005c90607225 */ /* 0x000fe200078e0060 */
[----:B------:R-:W-:-:S02]  /*2540*/  LEA.HI R14, R8, R7, RZ, 0x3 ;  /* 0x00000007080e7211 */ /* 0x000fc400078f18ff */
[----:B------:R-:W-:Y:S01]  /*2550*/  LEA.HI R7, R8, R7, RZ, 0x6 ;  /* 0x0000000708077211 */ /* 0x000fe200078f30ff */
[----:B------:R-:W-:Y:S01]  /*2560*/  IMAD.WIDE.U32 R94, R144, R92, R94 ;  /* 0x0000005c905e7225 */ /* 0x000fe200078e005e */
[----:B------:R-:W-:Y:S02]  /*2570*/  SHF.R.S32.HI R13, RZ, 0x1f, R12 ;  /* 0x0000001fff0d7819 */ /* 0x000fe4000001140c */
[----:B------:R-:W-:Y:S01]  /*2580*/  SHF.R.S32.HI R8, RZ, 0x6, R7 ;  /* 0x00000006ff087819 */ /* 0x000fe20000011407 */
[----:B------:R-:W-:Y:S01]  /*2590*/  IMAD.X R123, R221, 0x1, R15, P3 ;  /* 0x00000001dd7b7824 */ /* 0x000fe200018e060f */
[--C-:B------:R-:W-:Y:S02]  /*25a0*/  LOP3.LUT R7, R207, 0x38, R14.reuse, 0xf8, !PT ;  /* 0x00000038cf077812 */ /* 0x100fe400078ef80e */
[----:B------:R-:W-:Y:S01]  /*25b0*/  LOP3.LUT R10, R205, 0x38, R14, 0xf8, !PT ;  /* 0x00000038cd0a7812 */ /* 0x000fe200078ef80e */
[C---:B------:R-:W-:Y:S01]  /*25c0*/  IMAD R143, R8.reuse, 0x1800, R209 ;  /* 0x00001800088f7824 */ /* 0x040fe200078e02d1 */
[----:B------:R-:W-:Y:S01]  /*25d0*/  SHF.R.S32.HI R11, RZ, 0x6, R11 ;  /* 0x00000006ff0b7819 */ /* 0x000fe2000001140b */
[----:B------:R-:W-:Y:S01]  /*25e0*/  IMAD R141, R8, 0x1800, R210 ;  /* 0x00001800088d7824 */ /* 0x000fe200078e02d2 */
[----:B------:R-:W-:-:S02]  /*25f0*/  LOP3.LUT R8, R7, R208, RZ, 0x3c, !PT ;  /* 0x000000d007087212 */ /* 0x000fc400078e3cff */
[-C--:B------:R-:W-:Y:S01]  /*2600*/  LEA.HI R30, R13, R12.reuse, RZ, 0x3 ;  /* 0x0000000c0d1e7211 */ /* 0x080fe200078f18ff */
[----:B------:R-:W-:Y:S01]  /*2610*/  IMAD R139, R11, 0x1800, R210 ;  /* 0x000018000b8b7824 */ /* 0x000fe200078e02d2 */
[----:B------:R-:W-:Y:S01]  /*2620*/  LOP3.LUT R9, R207, 0x38, R28, 0xf8, !PT ;  /* 0x00000038cf097812 */ /* 0x000fe200078ef81c */
[----:B------:R-:W-:Y:S01]  /*2630*/  IMAD.IADD R143, R143, 0x1, R8 ;  /* 0x000000018f8f7824 */ /* 0x000fe200078e0208 */
[----:B------:R-:W-:Y:S01]  /*2640*/  LOP3.LUT R8, R205, 0x38, R28, 0xf8, !PT ;  /* 0x00000038cd087812 */ /* 0x000fe200078ef81c */
[----:B------:R-:W-:Y:S01]  /*2650*/  IMAD R142, R11, 0x1800, R209 ;  /* 0x000018000b8e7824 */ /* 0x000fe200078e02d1 */
[-C--:B------:R-:W-:Y:S02]  /*2660*/  LOP3.LUT R10, R10, R233.reuse, RZ, 0x3c, !PT ;  /* 0x000000e90a0a7212 */ /* 0x080fe400078e3cff */
[----:B------:R-:W-:Y:S01]  /*2670*/  LEA.HI R12, R13, R12, RZ, 0x6 ;  /* 0x0000000c0d0c7211 */ /* 0x000fe200078f30ff */
[----:B------:R-:W-:Y:S01]  /*2680*/  IMAD R13, R105, 0x60, RZ ;  /* 0x00000060690d7824 */ /* 0x000fe200078e02ff */
[----:B------:R-:W-:Y:S01]  /*2690*/  LOP3.LUT R8, R8, R233, RZ, 0x3c, !PT ;  /* 0x000000e908087212 */ /* 0x000fe200078e3cff */
[----:B------:R-:W-:Y:S01]  /*26a0*/  IMAD.IADD R141, R141, 0x1, R10 ;  /* 0x000000018d8d7824 */ /* 0x000fe200078e020a */
[----:B------:R-:W-:Y:S01]  /*26b0*/  LOP3.LUT R9, R9, R208, RZ, 0x3c, !PT ;  /* 0x000000d009097212 */ /* 0x000fe200078e3cff */
[----:B------:R-:W-:Y:S01]  /*26c0*/  IMAD.WIDE.U32 R104, R104, 0x60, RZ ;  /* 0x0000006068687825 */ /* 0x000fe200078e00ff */
[----:B------:R-:W-:-:S02]  /*26d0*/  SHF.R.S32.HI R12, RZ, 0x6, R12 ;  /* 0x00000006ff0c7819 */ /* 0x000fc4000001140c */
[----:B------:R-:W-:Y:S01]  /*26e0*/  LOP3.LUT R7, R207, 0x38, R30, 0xf8, !PT ;  /* 0x00000038cf077812 */ /* 0x000fe200078ef81e */
[----:B------:R-:W-:Y:S01]  /*26f0*/  IMAD.IADD R139, R139, 0x1, R8 ;  /* 0x000000018b8b7824 */ /* 0x000fe200078e0208 */
[----:B------:R-:W-:Y:S01]  /*2700*/  LOP3.LUT R10, R205, 0x38, R30, 0xf8, !PT ;  /* 0x00000038cd0a7812 */ /* 0x000fe200078ef81e */
[----:B------:R-:W-:Y:S01]  /*2710*/  IMAD.IADD R142, R142, 0x1, R9 ;  /* 0x000000018e8e7824 */ /* 0x000fe200078e0209 */
[----:B------:R-:W-:Y:S01]  /*2720*/  LOP3.LUT R7, R7, R208, RZ, 0x3c, !PT ;  /* 0x000000d007077212 */ /* 0x000fe200078e3cff */
[----:B------:R-:W-:Y:S01]  /*2730*/  VIADD R8, R192, 0xa0 ;  /* 0x000000a0c0087836 */ /* 0x000fe20000000000 */
[----:B------:R-:W-:Y:S01]  /*2740*/  LOP3.LUT R9, R10, R233, RZ, 0x3c, !PT ;  /* 0x000000e90a097212 */ /* 0x000fe200078e3cff */
[C---:B------:R-:W-:Y:S01]  /*2750*/  IMAD R140, R12.reuse, 0x1800, R209 ;  /* 0x000018000c8c7824 */ /* 0x040fe200078e02d1 */
[----:B------:R-:W-:Y:S01]  /*2760*/  SHF.R.S32.HI R11, RZ, 0x1f, R144 ;  /* 0x0000001fff0b7819 */ /* 0x000fe20000011490 */
[----:B------:R-:W-:Y:S01]  /*2770*/  IMAD R138, R12, 0x1800, R210 ;  /* 0x000018000c8a7824 */ /* 0x000fe200078e02d2 */
[----:B------:R-:W-:Y:S01]  /*2780*/  ISETP.GE.AND P2, PT, R8, UR8, PT ;  /* 0x0000000808007c0c */ /* 0x000fe2000bf46270 */
[----:B------:R-:W-:Y:S01]  /*2790*/  IMAD.IADD R140, R140, 0x1, R7 ;  /* 0x000000018c8c7824 */ /* 0x000fe200078e0207 */
[----:B------:R-:W-:Y:S01]  /*27a0*/  SHF.R.S32.HI R117, RZ, 0x3, R14 ;  /* 0x00000003ff757819 */ /* 0x000fe2000001140e */
[----:B------:R-:W-:Y:S01]  /*27b0*/  IMAD.IADD R138, R138, 0x1, R9 ;  /* 0x000000018a8a7824 */ /* 0x000fe200078e0209 */
[----:B------:R-:W-:Y:S01]  /*27c0*/  LOP3.LUT R9, R207, 0x18, R192, 0xf8, !PT ;  /* 0x00000018cf097812 */ /* 0x000fe200078ef8c0 */
[C---:B------:R-:W-:Y:S01]  /*27d0*/  IMAD R7, R11.reuse, R98, RZ ;  /* 0x000000620b077224 */ /* 0x040fe200078e02ff */
[----:B------:R-:W-:Y:S01]  /*27e0*/  SEL R20, RZ, 0x20, P2 ;  /* 0x00000020ff147807 */ /* 0x000fe20001000000 */
[----:B------:R-:W-:Y:S01]  /*27f0*/  IMAD R11, R11, R92, RZ ;  /* 0x0000005c0b0b7224 */ /* 0x000fe200078e02ff */
[----:B------:R-:W-:Y:S01]  /*2800*/  LOP3.LUT R10, R9, R208, RZ, 0x3c, !PT ;  /* 0x000000d0090a7212 */ /* 0x000fe200078e3cff */
[----:B------:R-:W-:Y:S01]  /*2810*/  IMAD R29, R144, R99, R7 ;  /* 0x00000063901d7224 */ /* 0x000fe200078e0207 */
[----:B------:R-:W-:Y:S01]  /*2820*/  SHF.L.U64.HI R7, R98, 0x6, R99 ;  /* 0x0000000662077819 */ /* 0x000fe20000010263 */
[----:B------:R-:W-:Y:S01]  /*2830*/  IMAD.IADD R132, R105, 0x1, R13 ;  /* 0x0000000169847824 */ /* 0x000fe200078e020d */
[----:B------:R-:W-:Y:S01]  /*2840*/  LOP3.LUT R13, R14, 0xfffffff8, RZ, 0xc0, !PT ;  /* 0xfffffff80e0d7812 */ /* 0x000fe200078ec0ff */
[----:B------:R-:W-:Y:S01]  /*2850*/  IMAD.WIDE.U32 R98, R98, 0x60, RZ ;  /* 0x0000006062627825 */ /* 0x000fe200078e00ff */
[----:B------:R-:W-:-:S02]  /*2860*/  LOP3.LUT R14, R28, 0xfffffff8, RZ, 0xc0, !PT ;  /* 0xfffffff81c0e7812 */ /* 0x000fc400078ec0ff */
[C---:B------:R-:W-:Y:S01]  /*2870*/  LOP3.LUT R28, R21.reuse, R20, RZ, 0xfc, !PT ;  /* 0x00000014151c7212 */ /* 0x040fe200078efcff */
[----:B------:R-:W-:Y:S01]  /*2880*/  IMAD R27, R144, R93, R11 ;  /* 0x0000005d901b7224 */ /* 0x000fe200078e020b */
[----:B------:R-:W-:Y:S01]  /*2890*/  LOP3.LUT R15, R30, 0xfffffff8, RZ, 0xc0, !PT ;  /* 0xfffffff81e0f7812 */ /* 0x000fe200078ec0ff */
[----:B------:R-:W-:Y:S01]  /*28a0*/  IMAD.WIDE.U32 R92, R92, 0x60, RZ ;  /* 0x000000605c5c7825 */ /* 0x000fe200078e00ff */
[----:B------:R-:W-:Y:S02]  /*28b0*/  LOP3.LUT R20, R21, 0x1, RZ, 0xc0, !PT ;  /* 0x0000000115147812 */ /* 0x000fe400078ec0ff */
[C---:B------:R-:W-:Y:S01]  /*28c0*/  LOP3.LUT R21, R28.reuse, 0x2, RZ, 0xc0, !PT ;  /* 0x000000021c157812 */ /* 0x040fe200078ec0ff */
[----:B------:R-:W-:Y:S01]  /*28d0*/  IMAD.IADD R137, R209, 0x1, R10 ;  /* 0x00000001d1897824 */ /* 0x000fe200078e020a */
[C---:B------:R-:W-:Y:S01]  /*28e0*/  LOP3.LUT R26, R28.reuse, 0x8, RZ, 0xc0, !PT ;  /* 0x000000081c1a7812 */ /* 0x040fe200078ec0ff */
[----:B------:R-:W-:Y:S01]  /*28f0*/  IMAD.IADD R134, R99, 0x1, R25 ;  /* 0x0000000163867824 */ /* 0x000fe200078e0219 */
[C---:B------:R-:W-:Y:S01]  /*2900*/  LOP3.LUT R25, R28.reuse, 0x4, RZ, 0xc0, !PT ;  /* 0x000000041c197812 */ /* 0x040fe200078ec0ff */
[----:B------:R-:W-:Y:S01]  /*2910*/  IMAD.IADD R11, R97, 0x1, R27 ;  /* 0x00000001610b7824 */ /* 0x000fe200078e021b */
[----:B------:R-:W-:Y:S01]  /*2920*/  SHF.R.S32.HI R115, RZ, 0x3, R30 ;  /* 0x00000003ff737819 */ /* 0x000fe2000001141e */
[----:B------:R-:W-:Y:S01]  /*2930*/  IMAD.IADD R12, R27, 0x1, R95 ;  /* 0x000000011b0c7824 */ /* 0x000fe200078e025f */
[C---:B------:R-:W-:Y:S01]  /*2940*/  LOP3.LUT R27, R28.reuse, 0x10, RZ, 0xc0, !PT ;  /* 0x000000101c1b7812 */ /* 0x040fe200078ec0ff */
[----:B------:R-:W-:Y:S01]  /*2950*/  IMAD.IADD R9, R103, 0x1, R29 ;  /* 0x0000000167097824 */ /* 0x000fe200078e021d */
[----:B------:R-:W-:Y:S01]  /*2960*/  SHF.R.S32.HI R114, RZ, 0x1f, R13 ;  /* 0x0000001fff727819 */ /* 0x000fe2000001140d */
[----:B------:R-:W-:Y:S01]  /*2970*/  IMAD.IADD R10, R29, 0x1, R101 ;  /* 0x000000011d0a7824 */ /* 0x000fe200078e0265 */
[----:B------:R-:W-:Y:S01]  /*2980*/  SHF.R.S32.HI R113, RZ, 0x1f, R14 ;  /* 0x0000001fff717819 */ /* 0x000fe2000001140e */
[----:B------:R-:W-:Y:S01]  /*2990*/  IMAD.IADD R133, R93, 0x1, R133 ;  /* 0x000000015d857824 */ /* 0x000fe200078e0285 */
[----:B------:R-:W-:Y:S01]  /*29a0*/  SHF.R.S32.HI R112, RZ, 0x1f, R15 ;  /* 0x0000001fff707819 */ /* 0x000fe2000001140f */
[----:B------:R-:W-:Y:S01]  /*29b0*/  IMAD.IADD R29, R107, 0x1, R31 ;  /* 0x000000016b1d7824 */ /* 0x000fe200078e021f */
[----:B------:R-:W-:-:S07]  /*29c0*/  LOP3.LUT R28, R28, 0x20, RZ, 0xc0, !PT ;  /* 0x000000201c1c7812 */ /* 0x000fce00078ec0ff */
.L_x_1427:
[----:B0-----:R-:W0:Y:S01]  /*29d0*/  LDC.64 R120, c[0x0][0x2d8] ;  /* 0x0000b600ff787b82 */ /* 0x001e220000000a00 */
[----:B------:R-:W-:Y:S01]  /*29e0*/  VIADD R41, R2, 0xffffffff ;  /* 0xffffffff02297836 */ /* 0x000fe20000000000 */
[----:B------:R-:W-:Y:S01]  /*29f0*/  LOP3.LUT P5, RZ, R216, 0x4, RZ, 0xc0, !PT ;  /* 0x00000004d8ff7812 */ /* 0x000fe200078ac0ff */
[----:B------:R-:W-:Y:S05]  /*2a00*/  YIELD ;  /* 0x0000000000007946 */ /* 0x000fea0003800000 */
[----:B------:R-:W1:Y:S01]  /*2a10*/  LDC R119, c[0x0][0x3d4] ;  /* 0x0000f500ff777b82 */ /* 0x000e620000000800 */
[----:B--23--:R-:W-:Y:S01]  /*2a20*/  SHF.R.S32.HI R34, RZ, 0x1f, R41 ;  /* 0x0000001fff227819 */ /* 0x00cfe20000011429 */
[-C--:B------:R-:W-:Y:S01]  /*2a30*/  IMAD R31, R132, R41.reuse, RZ ;  /* 0x00000029841f7224 */ /* 0x080fe200078e02ff */
[----:B------:R-:W-:Y:S01]  /*2a40*/  LOP3.LUT R16, R16, 0xfffffffd, RZ, 0xc0, !PT ;  /* 0xfffffffd10107812 */ /* 0x000fe200078ec0ff */
[----:B------:R-:W-:Y:S01]  /*2a50*/  IMAD.WIDE.U32 R128, R104, R41, RZ ;  /* 0x0000002968807225 */ /* 0x000fe200078e00ff */
[----:B------:R-:W-:Y:S03]  /*2a60*/  BSSY B0, `(.L_x_1328) ;  /* 0x00007e1000007945 */ /* 0x000fe60003800000 */
[----:B------:R-:W-:Y:S01]  /*2a70*/  IMAD R31, R34, R104, R31 ;  /* 0x00000068221f7224 */ /* 0x000fe200078e021f */
[----:B------:R-:W-:-:S02]  /*2a80*/  IADD3 R2, P2, P3, R5, R128, R136 ;  /* 0x0000008005027210 */ /* 0x000fc40007b5e088 */
[----:B------:R-:W-:Y:S01]  /*2a90*/  IADD3 R32, P4, R5, R128, RZ ;  /* 0x0000008005207210 */ /* 0x000fe20007f9e0ff */
[----:B------:R-:W-:Y:S02]  /*2aa0*/  IMAD.IADD R85, R129, 0x1, R31 ;  /* 0x0000000181557824 */ /* 0x000fe400078e021f */
[----:B------:R-:W-:Y:S02]  /*2ab0*/  IMAD R31, R22, 0x4800, R137 ;  /* 0x00004800161f7824 */ /* 0x000fe400078e0289 */
[----:B------:R-:W-:Y:S01]  /*2ac0*/  IMAD.X R33, R85, 0x1, R6, P4 ;  /* 0x0000000155217824 */ /* 0x000fe200020e0606 */
[----:B------:R-:W-:Y:S02]  /*2ad0*/  IADD3.X R30, R6, R85, R135, P2, P3 ;  /* 0x00000055061e7210 */ /* 0x000fe400017e6487 */
[----:B0-----:R-:W-:Y:S02]  /*2ae0*/  LEA R36, P2, R2, R120, 0x1 ;  /* 0x0000007802247211 */ /* 0x001fe400078408ff */
[----:B------:R-:W-:-:S02]  /*2af0*/  ISETP.GT.AND P3, PT, R41, R125, PT ;  /* 0x0000007d2900720c */ /* 0x000fc40003f64270 */
[----:B------:R-:W-:Y:S01]  /*2b00*/  LEA.HI.X R37, R2, R121, R30, 0x1, P2 ;  /* 0x0000007902257211 */ /* 0x000fe200010f0c1e */
[----:B------:R-:W-:Y:S01]  /*2b10*/  IMAD R30, R31, 0x2, R118 ;  /* 0x000000021f1e7824 */ /* 0x000fe200078e0276 */
[----:B-1----:R-:W-:Y:S01]  /*2b20*/  ISETP.GE.AND P2, PT, R119, 0x1, PT ;  /* 0x000000017700780c */ /* 0x002fe20003f46270 */
[----:B------:R-:W-:Y:S01]  /*2b30*/  IMAD.MOV.U32 R2, RZ, RZ, R41 ;  /* 0x000000ffff027224 */ /* 0x000fe200078e0029 */
[----:B------:R-:W-:-:S04]  /*2b40*/  LEA R38, P4, R32, R120, 0x1 ;  /* 0x0000007820267211 */ /* 0x000fc800078808ff */
[----:B------:R-:W-:Y:S01]  /*2b50*/  LEA.HI.X R39, R32, R121, R33, 0x1, P4 ;  /* 0x0000007920277211 */ /* 0x000fe200020f0c21 */
[C---:B------:R-:W-:Y:S02]  /*2b60*/  VIADD R33, R31.reuse, 0x20 ;  /* 0x000000201f217836 */ /* 0x040fe40000000000 */
[----:B------:R-:W-:Y:S01]  /*2b70*/  @P5 VIADD R33, R31, 0xffffffe0 ;  /* 0xffffffe01f215836 */ /* 0x000fe20000000000 */
[----:B------:R-:W-:-:S03]  /*2b80*/  @P3 LOP3.LUT R16, R16, 0x2, RZ, 0xfc, !PT ;  /* 0x0000000210103812 */ /* 0x000fc600078efcff */
[----:B------:R-:W-:Y:S01]  /*2b90*/  IMAD R31, R33, 0x2, R118 ;  /* 0x00000002211f7824 */ /* 0x000fe200078e0276 */
[----:B------:R-:W-:Y:S06]  /*2ba0*/  @!P2 BRA `(.L_x_1329) ;  /* 0x00000078004ca947 */ /* 0x000fec0003800000 */
[----:B------:R-:W-:Y:S01]  /*2bb0*/  ULDC.U8 UR4, c[0x0][0x3f0] ;  /* 0x0000fc0000047ab9 */ /* 0x000fe20000000000 */
[-C--:B------:R-:W-:Y:S01]  /*2bc0*/  IMAD R33, R133, R41.reuse, RZ ;  /* 0x0000002985217224 */ /* 0x080fe200078e02ff */
[----:B------:R-:W-:Y:S01]  /*2bd0*/  ISETP.NE.AND P2, PT, RZ, UR4, PT ;  /* 0x00000004ff007c0c */ /* 0x000fe2000bf45270 */
[-C--:B------:R-:W-:Y:S02]  /*2be0*/  IMAD R35, R134, R41.reuse, RZ ;  /* 0x0000002986237224 */ /* 0x080fe400078e02ff */
[----:B------:R-:W-:Y:S02]  /*2bf0*/  IMAD R88, R2, -0x60, R24 ;  /* 0xffffffa002587824 */ /* 0x000fe400078e0218 */
[C---:B------:R-:W-:Y:S02]  /*2c00*/  IMAD R33, R34.reuse, R92, R33 ;  /* 0x0000005c22217224 */ /* 0x040fe400078e0221 */
[----:B------:R-:W-:Y:S01]  /*2c10*/  IMAD R35, R34, R98, R35 ;  /* 0x0000006222237224 */ /* 0x000fe200078e0223 */
[----:B------:R-:W-:Y:S01]  /*2c20*/  VIMNMX R88, R88, 0x60, PT ;  /* 0x0000006058587848 */ /* 0x000fe20003fe0100 */
[----:B------:R-:W-:-:S04]  /*2c30*/  IMAD.WIDE.U32 R82, R92, R41, RZ ;  /* 0x000000295c527225 */ /* 0x000fc800078e00ff */
        /* <DEDUP_REMOVED lines=24> */
[----:B------:R-:W-:Y:S01]  /*2dc0*/  ULDC.64 UR6, c[0x0][0x208] ;  /* 0x0000820000067ab9 */ /* 0x000fe20000000a00 */
[----:B------:R-:W-:Y:S01]  /*2dd0*/  IMAD.X R34, R89, 0x1, R11, P2 ;  /* 0x0000000159227824 */ /* 0x000fe200010e060b */
[----:B------:R-:W-:-:S04]  /*2de0*/  LEA R32, P2, R33, UR4, 0x1 ;  /* 0x0000000421207c11 */ /* 0x000fc8000f8408ff */
[----:B------:R-:W-:Y:S01]  /*2df0*/  LEA.HI.X R33, R33, UR5, R34, 0x1, P2 ;  /* 0x0000000521217c11 */ /* 0x000fe200090f0c22 */
[----:B------:R-:W-:Y:S01]  /*2e00*/  ULDC.64 UR4, c[0x0][0x3e0] ;  /* 0x0000f80000047ab9 */ /* 0x000fe20000000a00 */
[----:B------:R-:W-:-:S05]  /*2e10*/  IADD3 R35, P2, R102, R80, RZ ;  /* 0x0000005066237210 */ /* 0x000fca0007f5e0ff */
[----:B------:R-:W-:Y:S01]  /*2e20*/  IMAD.X R42, R90, 0x1, R9, P2 ;  /* 0x000000015a2a7824 */ /* 0x000fe200010e0609 */
[----:B------:R-:W-:-:S04]  /*2e30*/  LEA R34, P2, R35, UR4, 0x1 ;  /* 0x0000000423227c11 */ /* 0x000fc8000f8408ff */
[----:B------:R-:W-:Y:S01]  /*2e40*/  LEA.HI.X R35, R35, UR5, R42, 0x1, P2 ;  /* 0x0000000523237c11 */ /* 0x000fe200090f0c2a */
[C---:B------:R-:W-:Y:S01]  /*2e50*/  VIADD R42, R18.reuse, 0x10 ;  /* 0x00000010122a7836 */ /* 0x040fe20000000000 */
        /* <DEDUP_REMOVED lines=32> */
.L_x_1332:
[----:B------:R-:W-:Y:S05]  /*3060*/  BSYNC B1 ;  /* 0x0000000000017941 */ /* 0x000fea0003800000 */
.L_x_1331:
        /* <DEDUP_REMOVED lines=20> */
[----:B------:R-:W-:Y:S01]  /*31b0*/  IADD3.X R89, R11, R89, R110, P2, P5 ;  /* 0x000000590b597210 */ /* 0x000fe200017ea46e */
[----:B------:R-:W-:Y:S01]  /*31c0*/  ULDC.64 UR6, c[0x0][0x208] ;  /* 0x0000820000067ab9 */ /* 0x000fe20000000a00 */
[----:B------:R-:W-:-:S04]  /*31d0*/  IADD3 R80, P2, P5, R102, R80, R91 ;  /* 0x0000005066507210 */ /* 0x000fc80007d5e05b */
[----:B0-----:R-:W-:Y:S02]  /*31e0*/  IADD3.X R35, R9, R90, R7, P2, P5 ;  /* 0x0000005a09237210 */ /* 0x001fe400017ea407 */
        /* <DEDUP_REMOVED lines=38> */
.L_x_1334:
[----:B------:R-:W-:Y:S05]  /*3450*/  BSYNC B1 ;  /* 0x0000000000017941 */ /* 0x000fea0003800000 */
.L_x_1333:
[----:B01----:R-:W-:Y:S01]  /*3460*/  IMAD.MOV.U32 R32, RZ, RZ, R68 ;  /* 0x000000ffff207224 */ /* 0x003fe200078e0044 */
        /* <DEDUP_REMOVED lines=56> */
[----:B------:R-:W-:Y:S01]  /*37f0*/  ULOP3.LUT UR4, UR60, 0x1, URZ, 0xfc, !UPT ;  /* 0x000000013c047892 */ /* 0x000fe2000f8efc3f */
        /* <DEDUP_REMOVED lines=9> */
[----:B------:R-:W-:Y:S01]  /*3890*/  UISETP.NE.AND UP0, UPT, UR4, 0x3, UPT ;  /* 0x000000030400788c */ /* 0x000fe2000bf05270 */
        /* <DEDUP_REMOVED lines=8> */
[----:B------:R-:W-:-:S02]  /*3920*/  PLOP3.LUT P2, PT, PT, PT, UP0, 0x80, 0x0 ;  /* 0x000000000000781c */ /* 0x000fc40003f4f008 */
        /* <DEDUP_REMOVED lines=16> */
[----:B------:R-:W-:-:S02]  /*3a30*/  PRMT R161, R34, 0x7610, R161 ;  /* 0x0000761022a17816 */ /* 0x000fc400000000a1 */
[----:B------:R-:W-:Y:S02]  /*3a40*/  PRMT R160, R35, 0x7610, R160 ;  /* 0x0000761023a07816 */ /* 0x000fe400000000a0 */
[----:B------:R-:W-:Y:S02]  /*3a50*/  PRMT R164, R33, 0x7610, R164 ;  /* 0x0000761021a47816 */ /* 0x000fe400000000a4 */
[----:B------:R-:W-:Y:S01]  /*3a60*/  PRMT R165, R32, 0x7610, R165 ;  /* 0x0000761020a57816 */ /* 0x000fe200000000a5 */
[----:B------:R-:W-:Y:S06]  /*3a70*/  @!P2 BRA `(.L_x_1335) ;  /* 0x000000000004a947 */ /* 0x000fec0003800000 */
[----:B------:R-:W-:Y:S01]  /*3a80*/  BPT.TRAP 0x1 ;  /* 0x000000040000795c */ /* 0x000fe20000300000 */
.L_x_1335:
[----:B------:R-:W-:Y:S01]  /*3a90*/  IMAD R89, R22, 0x8, R17 ;  /* 0x0000000816597824 */ /* 0x000fe200078e0211 */
[----:B------:R-:W-:Y:S01]  /*3aa0*/  SHF.L.U32 R90, R204, 0x1f, RZ ;  /* 0x0000001fcc5a7819 */ /* 0x000fe200000006ff */
[----:B------:R-:W-:Y:S03]  /*3ab0*/  BSSY B1, `(.L_x_1336) ;  /* 0x0000003000017945 */ /* 0x000fe60003800000 */
[----:B------:R-:W0:Y:S02]  /*3ac0*/  SYNCS.PHASECHK.TRANS64.TRYWAIT P5, [R89+URZ+0x30890], R90 ;  /* 0x0308905a590075a7 */ /* 0x000e2400080a017f */
[----:B0-----:R-:W-:Y:S05]  /*3ad0*/  @!P5 BRA `(.L_x_1337) ;  /* 0x0000026400b4d947 */ /* 0x001fea0003800000 */
.L_x_1730:
[----:B------:R-:W-:Y:S05]  /*3ae0*/  BSYNC B1 ;  /* 0x0000000000017941 */ /* 0x000fea0003800000 */
.L_x_1336:
        /* <DEDUP_REMOVED lines=9> */
[--C-:B------:R-:W-:Y:S01]  /*3b80*/  SHF.R.U64 R171, R126, 0x10, R127.reuse ;  /* 0x000000107eab7819 */ /* 0x100fe2000000127f */
[----:B--2---:R-:W-:Y:S01]  /*3b90*/  IMAD.U32 R173, R35, 0x10000, RZ ;  /* 0x0001000023ad7824 */ /* 0x004fe200078e00ff */
[----:B------:R-:W-:Y:S02]  /*3ba0*/  SHF.R.U32.HI R127, RZ, 0x10, R127 ;  /* 0x00000010ff7f7819 */ /* 0x000fe4000001167f */
[--C-:B------:R-:W-:Y:S02]  /*3bb0*/  SHF.R.U64 R172, R120, 0x10, R121.reuse ;  /* 0x0000001078ac7819 */ /* 0x100fe40000001279 */
[----:B------:R-:W-:Y:S01]  /*3bc0*/  SHF.R.U32.HI R174, RZ, 0x10, R121 ;  /* 0x00000010ffae7819 */ /* 0x000fe20000011679 */
[----:B------:R-:W-:Y:S01]  /*3bd0*/  IMAD.U32 R121, R34, 0x10000, RZ ;  /* 0x0001000022797824 */ /* 0x000fe200078e00ff */
        /* <DEDUP_REMOVED lines=13> */
[----:B------:R-:W-:-:S02]  /*3cb0*/  IMAD.U32 R35, R33, 0x10000, RZ ;  /* 0x0001000021237824 */ /* 0x000fc400078e00ff */
[C---:B------:R-:W-:Y:S01]  /*3cc0*/  FMUL.FTZ R178, R179.reuse, R174 ;  /* 0x000000aeb3b27220 */ /* 0x040fe20000410000 */
[----:B------:R-:W-:Y:S02]  /*3cd0*/  IMAD.U32 R33, R32, 0x10000, RZ ;  /* 0x0001000020217824 */ /* 0x000fe400078e00ff */
[----:B------:R-:W-:Y:S01]  /*3ce0*/  FMUL.FTZ R179, R179, R176 ;  /* 0x000000b0b3b37220 */ /* 0x000fe20000410000 */
        /* <DEDUP_REMOVED lines=22> */
.L_x_1343:
[----:B------:R-:W-:Y:S05]  /*3e50*/  BSYNC B3 ;  /* 0x0000000000037941 */ /* 0x000fea0003800000 */
.L_x_1342:
[----:B------:R-:W-:Y:S02]  /*3e60*/  ULDC.64 UR4, c[0x0][0x208] ;  /* 0x0000820000047ab9 */ /* 0x000fe40000000a00 */
[----:B--2---:R1:W-:Y:S03]  /*3e70*/  STG.E.128 desc[UR4][R38.64], R32 ;  /* 0x0000002026007986 */ /* 0x0043e6000c101d04 */
.L_x_1341:
[----:B------:R-:W-:Y:S05]  /*3e80*/  BSYNC B2 ;  /* 0x0000000000027941 */ /* 0x000fea0003800000 */
.L_x_1340:
        /* <DEDUP_REMOVED lines=53> */
.L_x_1347:
[----:B------:R-:W-:Y:S05]  /*41e0*/  BSYNC B3 ;  /* 0x0000000000037941 */ /* 0x000fea0003800000 */
.L_x_1346:
[----:B------:R-:W-:Y:S02]  /*41f0*/  ULDC.64 UR4, c[0x0][0x208] ;  /* 0x0000820000047ab9 */ /* 0x000fe40000000a00 */
[----:B--2---:R2:W-:Y:S03]  /*4200*/  STG.E.128 desc[UR4][R38.64+0x40], R32 ;  /* 0x0000402026007986 */ /* 0x0045e6000c101d04 */
.L_x_1345:
[----:B------:R-:W-:Y:S05]  /*4210*/  BSYNC B2 ;  /* 0x0000000000027941 */ /* 0x000fea0003800000 */
.L_x_1344:
        /* <DEDUP_REMOVED lines=13> */
[----:B------:R-:W-:Y:S02]  /*42f0*/  PRMT R200, R200, 0x5410, R87 ;  /* 0x00005410c8c87816 */ /* 0x000fe40000000057 */
[----:B------:R-:W-:Y:S01]  /*4300*/  SHF.R.U32.HI R84, RZ, 0x10, R77 ;  /* 0x00000010ff547819 */ /* 0x000fe2000001164d */
[----:B------:R-:W-:Y:S01]  /*4310*/  IMAD.U32 R77, R34, 0x10000, RZ ;  /* 0x00010000224d7824 */ /* 0x000fe200078e00ff */
[----:B------:R-:W-:-:S02]  /*4320*/  PRMT R186, R186, 0x5410, R85 ;  /* 0x00005410baba7816 */ /* 0x000fc40000000055 */
[----:B------:R-:W-:Y:S02]  /*4330*/  PRMT R202, R202, 0x5410, R79 ;  /* 0x00005410caca7816 */ /* 0x000fe4000000004f */
[----:B------:R-:W-:Y:S02]  /*4340*/  LOP3.LUT R33, R33, 0xffff0000, RZ, 0xc0, !PT ;  /* 0xffff000021217812 */ /* 0x000fe400078ec0ff */
[----:B------:R-:W-:Y:S01]  /*4350*/  LOP3.LUT R120, R200, 0xffff0000, RZ, 0xc0, !PT ;  /* 0xffff0000c8787812 */ /* 0x000fe200078ec0ff */
[----:B------:R-:W-:Y:S01]  /*4360*/  IMAD.U32 R79, R202, 0x10000, RZ ;  /* 0x00010000ca4f7824 */ /* 0x000fe200078e00ff */
[----:B------:R-:W-:Y:S02]  /*4370*/  PRMT R187, R187, 0x5410, R84 ;  /* 0x00005410bbbb7816 */ /* 0x000fe40000000054 */
[----:B------:R-:W-:Y:S01]  /*4380*/  LOP3.LUT R85, R186, 0xffff0000, RZ, 0xc0, !PT ;  /* 0xffff0000ba557812 */ /* 0x000fe200078ec0ff */
[-C--:B------:R-:W-:Y:S01]  /*4390*/  FMUL.FTZ R87, R33, R120.reuse ;  /* 0x0000007821577220 */ /* 0x080fe20000410000 */
[----:B------:R-:W-:Y:S01]  /*43a0*/  LOP3.LUT R34, R34, 0xffff0000, RZ, 0xc0, !PT ;  /* 0xffff000022227812 */ /* 0x000fe200078ec0ff */
[----:B------:R-:W-:Y:S01]  /*43b0*/  IMAD.U32 R84, R187, 0x10000, RZ ;  /* 0x00010000bb547824 */ /* 0x000fe200078e00ff */
[----:B------:R-:W-:Y:S01]  /*43c0*/  LOP3.LUT R76, R35, 0xffff0000, RZ, 0xc0, !PT ;  /* 0xffff0000234c7812 */ /* 0x000fe200078ec0ff */
[-C--:B------:R-:W-:Y:S01]  /*43d0*/  FMUL.FTZ R33, R33, R85.reuse ;  /* 0x0000005521217220 */ /* 0x080fe20000410000 */
[----:B------:R-:W-:Y:S01]  /*43e0*/  FFMA.FTZ R87, R86, R85, -R87 ;  /* 0x0000005556577223 */ /* 0x000fe20000010857 */
[----:B------:R-:W-:Y:S01]  /*43f0*/  FMUL.FTZ R126, R34, R79 ;  /* 0x0000004f227e7220 */ /* 0x000fe20000410000 */
[----:B------:R-:W-:Y:S01]  /*4400*/  LOP3.LUT R32, R32, 0xffff0000, RZ, 0xc0, !PT ;  /* 0xffff000020207812 */ /* 0x000fe200078ec0ff */
[----:B------:R-:W-:Y:S01]  /*4410*/  FFMA.FTZ R86, R86, R120, R33 ;  /* 0x0000007856567223 */ /* 0x000fe20000010021 */
[----:B------:R-:W-:Y:S01]  /*4420*/  FMUL.FTZ R34, R34, R84 ;  /* 0x0000005422227220 */ /* 0x000fe20000410000 */
[----:B------:R-:W-:Y:S01]  /*4430*/  LOP3.LUT R202, R202, 0xffff0000, RZ, 0xc0, !PT ;  /* 0xffff0000caca7812 */ /* 0x000fe200078ec0ff */
[----:B------:R-:W-:Y:S01]  /*4440*/  IMAD.U32 R33, R200, 0x10000, RZ ;  /* 0x00010000c8217824 */ /* 0x000fe200078e00ff */
[----:B------:R-:W-:Y:S01]  /*4450*/  LOP3.LUT R187, R187, 0xffff0000, RZ, 0xc0, !PT ;  /* 0xffff0000bbbb7812 */ /* 0x000fe200078ec0ff */
[----:B------:R-:W-:-:S02]  /*4460*/  IMAD.U32 R85, R186, 0x10000, RZ ;  /* 0x00010000ba557824 */ /* 0x000fc400078e00ff */
[C---:B------:R-:W-:Y:S01]  /*4470*/  FFMA.FTZ R126, R77.reuse, R84, -R126 ;  /* 0x000000544d7e7223 */ /* 0x040fe2000001087e */
[----:B------:R-:W-:Y:S01]  /*4480*/  FFMA.FTZ R77, R77, R79, R34 ;  /* 0x0000004f4d4d7223 */ /* 0x000fe20000010022 */
[----:B------:R-:W-:Y:S02]  /*4490*/  IMAD.U32 R35, R35, 0x10000, RZ ;  /* 0x0001000023237824 */ /* 0x000fe400078e00ff */
[CC--:B------:R-:W-:Y:S01]  /*44a0*/  FMUL.FTZ R34, R76.reuse, R202.reuse ;  /* 0x000000ca4c227220 */ /* 0x0c0fe20000410000 */
[----:B------:R-:W-:Y:S01]  /*44b0*/  FMUL.FTZ R121, R76, R187 ;  /* 0x000000bb4c797220 */ /* 0x000fe20000410000 */
        /* <DEDUP_REMOVED lines=8> */
[----:B------:R-:W-:Y:S02]  /*4540*/  F2FP.BF16.F32.PACK_AB R34, R77, R126 ;  /* 0x0000007e4d22723e */ /* 0x000fe400000010ff */
[----:B------:R-:W-:-:S07]  /*4550*/  F2FP.BF16.F32.PACK_AB R32, R32, R79 ;  /* 0x0000004f2020723e */ /* 0x000fce00000010ff */
.L_x_1351:
[----:B------:R-:W-:Y:S05]  /*4560*/  BSYNC B3 ;  /* 0x0000000000037941 */ /* 0x000fea0003800000 */
.L_x_1350:
[----:B------:R-:W-:Y:S02]  /*4570*/  ULDC.64 UR4, c[0x0][0x208] ;  /* 0x0000820000047ab9 */ /* 0x000fe40000000a00 */
[----:B--2---:R3:W-:Y:S03]  /*4580*/  STG.E.128 desc[UR4][R38.64+0x80], R32 ;  /* 0x0000802026007986 */ /* 0x0047e6000c101d04 */
.L_x_1349:
[----:B------:R-:W-:Y:S05]  /*4590*/  BSYNC B2 ;  /* 0x0000000000027941 */ /* 0x000fea0003800000 */
.L_x_1348:
        /* <DEDUP_REMOVED lines=8> */
[----:B------:R-:W-:Y:S02]  /*4620*/  SHF.R.U64 R77, R74, 0x10, R75 ;  /* 0x000000104a4d7819 */ /* 0x000fe4000000124b */
[--C-:B------:R-:W-:Y:S01]  /*4630*/  SHF.R.U64 R79, R72, 0x10, R73.reuse ;  /* 0x00000010484f7819 */ /* 0x100fe20000001249 */
[----:B--2---:R-:W-:Y:S01]  /*4640*/  IMAD.U32 R72, R34, 0x10000, RZ ;  /* 0x0001000022487824 */ /* 0x004fe200078e00ff */
[----:B------:R-:W-:Y:S02]  /*4650*/  SHF.R.U32.HI R76, RZ, 0x10, R73 ;  /* 0x00000010ff4c7819 */ /* 0x000fe40000011649 */
[----:B------:R-:W-:Y:S01]  /*4660*/  PRMT R190, R190, 0x5410, R77 ;  /* 0x00005410bebe7816 */ /* 0x000fe2000000004d */
[----:B------:R-:W-:Y:S01]  /*4670*/  IMAD.U32 R77, R33, 0x10000, RZ ;  /* 0x00010000214d7824 */ /* 0x000fe200078e00ff */
[----:B------:R-:W-:Y:S02]  /*4680*/  SHF.R.U32.HI R74, RZ, 0x10, R75 ;  /* 0x00000010ff4a7819 */ /* 0x000fe4000001164b */
[----:B------:R-:W-:-:S02]  /*4690*/  PRMT R184, R184, 0x5410, R79 ;  /* 0x00005410b8b87816 */ /* 0x000fc4000000004f */
[----:B------:R-:W-:Y:S02]  /*46a0*/  PRMT R185, R185, 0x5410, R76 ;  /* 0x00005410b9b97816 */ /* 0x000fe4000000004c */
[----:B------:R-:W-:Y:S01]  /*46b0*/  LOP3.LUT R75, R33, 0xffff0000, RZ, 0xc0, !PT ;  /* 0xffff0000214b7812 */ /* 0x000fe200078ec0ff */
[----:B------:R-:W-:Y:S01]  /*46c0*/  IMAD.U32 R33, R32, 0x10000, RZ ;  /* 0x0001000020217824 */ /* 0x000fe200078e00ff */
        /* <DEDUP_REMOVED lines=9> */
[-C--:B------:R-:W-:Y:S01]  /*4760*/  FMUL.FTZ R79, R75, R76.reuse ;  /* 0x0000004c4b4f7220 */ /* 0x080fe20000410000 */
[----:B------:R-:W-:Y:S01]  /*4770*/  LOP3.LUT R75, R32, 0xffff0000, RZ, 0xc0, !PT ;  /* 0xffff0000204b7812 */ /* 0x000fe200078ec0ff */
[----:B------:R-:W-:Y:S01]  /*4780*/  FFMA.FTZ R32, R77, R76, -R86 ;  /* 0x0000004c4d207223 */ /* 0x000fe20000010856 */
[----:B------:R-:W-:Y:S01]  /*4790*/  FMUL.FTZ R85, R73, R74 ;  /* 0x0000004a49557220 */ /* 0x000fe20000410000 */
[----:B------:R-:W-:Y:S01]  /*47a0*/  FFMA.FTZ R77, R77, R84, R79 ;  /* 0x000000544d4d7223 */ /* 0x000fe2000001004f */
[-C--:B------:R-:W-:Y:S01]  /*47b0*/  FMUL.FTZ R79, R73, R78.reuse ;  /* 0x0000004e494f7220 */ /* 0x080fe20000410000 */
[----:B------:R-:W-:Y:S01]  /*47c0*/  LOP3.LUT R191, R191, 0xffff0000, RZ, 0xc0, !PT ;  /* 0xffff0000bfbf7812 */ /* 0x000fe200078ec0ff */
[----:B------:R-:W-:Y:S01]  /*47d0*/  FFMA.FTZ R73, R72, R78, -R85 ;  /* 0x0000004e48497223 */ /* 0x000fe20000010855 */
[----:B------:R-:W-:Y:S01]  /*47e0*/  LOP3.LUT R185, R185, 0xffff0000, RZ, 0xc0, !PT ;  /* 0xffff0000b9b97812 */ /* 0x000fe200078ec0ff */
[----:B------:R-:W-:-:S02]  /*47f0*/  IMAD.U32 R184, R184, 0x10000, RZ ;  /* 0x00010000b8b87824 */ /* 0x000fc400078e00ff */
[----:B------:R-:W-:Y:S01]  /*4800*/  FFMA.FTZ R72, R72, R74, R79 ;  /* 0x0000004a48487223 */ /* 0x000fe2000001004f */
[C---:B------:R-:W-:Y:S01]  /*4810*/  FMUL.FTZ R74, R34.reuse, R191 ;  /* 0x000000bf224a7220 */ /* 0x040fe20000410000 */
[----:B------:R-:W-:Y:S02]  /*4820*/  IMAD.U32 R35, R35, 0x10000, RZ ;  /* 0x0001000023237824 */ /* 0x000fe400078e00ff */
        /* <DEDUP_REMOVED lines=11> */
[----:B------:R-:W-:-:S07]  /*48e0*/  F2FP.BF16.F32.PACK_AB R35, R35, R74 ;  /* 0x0000004a2323723e */ /* 0x000fce00000010ff */
.L_x_1355:
[----:B------:R-:W-:Y:S05]  /*48f0*/  BSYNC B3 ;  /* 0x0000000000037941 */ /* 0x000fea0003800000 */
.L_x_1354:
[----:B------:R-:W-:Y:S02]  /*4900*/  ULDC.64 UR4, c[0x0][0x208] ;  /* 0x0000820000047ab9 */ /* 0x000fe40000000a00 */
[----:B--2---:R4:W-:Y:S03]  /*4910*/  STG.E.128 desc[UR4][R38.64+0xc0], R32 ;  /* 0x0000c02026007986 */ /* 0x0049e6000c101d04 */
.L_x_1353:
[----:B------:R-:W-:Y:S05]  /*4920*/  BSYNC B2 ;  /* 0x0000000000027941 */ /* 0x000fea0003800000 */
.L_x_1352:
        /* <DEDUP_REMOVED lines=11> */
[--C-:B------:R-:W-:Y:S02]  /*49e0*/  SHF.R.U64 R69, R70, 0x10, R71.reuse ;  /* 0x0000001046457819 */ /* 0x100fe40000001247 */
[----:B------:R-:W-:Y:S02]  /*49f0*/  SHF.R.U32.HI R70, RZ, 0x10, R71 ;  /* 0x00000010ff467819 */ /* 0x000fe40000011647 */
[----:B------:R-:W-:Y:S01]  /*4a00*/  PRMT R182, R182, 0x5410, R69 ;  /* 0x00005410b6b67816 */ /* 0x000fe20000000045 */
[----:B------:R-:W-:Y:S01]  /*4a10*/  IMAD.U32 R69, R33, 0x10000, RZ ;  /* 0x0001000021457824 */ /* 0x000fe200078e00ff */
[----:B------:R-:W-:-:S02]  /*4a20*/  PRMT R170, R170, 0x5410, R73 ;  /* 0x00005410aaaa7816 */ /* 0x000fc40000000049 */
[----:B------:R-:W-:Y:S02]  /*4a30*/  PRMT R183, R183, 0x5410, R70 ;  /* 0x00005410b7b77816 */ /* 0x000fe40000000046 */
        /* <DEDUP_REMOVED lines=8> */
[C---:B------:R-:W-:Y:S01]  /*4ac0*/  FMUL.FTZ R76, R70.reuse, R74 ;  /* 0x0000004a464c7220 */ /* 0x040fe20000410000 */
[----:B------:R-:W-:Y:S01]  /*4ad0*/  LOP3.LUT R34, R35, 0xffff0000, RZ, 0xc0, !PT ;  /* 0xffff000023227812 */ /* 0x000fe200078ec0ff */
[----:B------:R-:W-:Y:S01]  /*4ae0*/  FMUL.FTZ R79, R71, R75 ;  /* 0x0000004b474f7220 */ /* 0x000fe20000410000 */
[----:B------:R-:W-:Y:S01]  /*4af0*/  LOP3.LUT R183, R183, 0xffff0000, RZ, 0xc0, !PT ;  /* 0xffff0000b7b77812 */ /* 0x000fe200078ec0ff */
[----:B------:R-:W-:Y:S01]  /*4b00*/  FMUL.FTZ R77, R70, R72 ;  /* 0x00000048464d7220 */ /* 0x000fe20000410000 */
[----:B------:R-:W-:Y:S01]  /*4b10*/  LOP3.LUT R181, R181, 0xffff0000, RZ, 0xc0, !PT ;  /* 0xffff0000b5b57812 */ /* 0x000fe200078ec0ff */
[----:B------:R-:W-:Y:S01]  /*4b20*/  FMUL.FTZ R71, R71, R73 ;  /* 0x0000004947477220 */ /* 0x000fe20000410000 */
[----:B------:R-:W-:Y:S01]  /*4b30*/  LOP3.LUT R32, R32, 0xffff0000, RZ, 0xc0, !PT ;  /* 0xffff000020207812 */ /* 0x000fe200078ec0ff */
[----:B------:R-:W-:-:S02]  /*4b40*/  IMAD.U32 R182, R182, 0x10000, RZ ;  /* 0x00010000b6b67824 */ /* 0x000fc400078e00ff */
[C---:B------:R-:W-:Y:S01]  /*4b50*/  FFMA.FTZ R76, R69.reuse, R72, -R76 ;  /* 0x00000048454c7223 */ /* 0x040fe2000001084c */
[----:B------:R-:W-:Y:S02]  /*4b60*/  IMAD.U32 R170, R170, 0x10000, RZ ;  /* 0x00010000aaaa7824 */ /* 0x000fe400078e00ff */
[----:B------:R-:W-:Y:S01]  /*4b70*/  FFMA.FTZ R77, R69, R74, R77 ;  /* 0x0000004a454d7223 */ /* 0x000fe2000001004d */
[----:B------:R-:W-:Y:S01]  /*4b80*/  FFMA.FTZ R79, R68, R73, -R79 ;  /* 0x00000049444f7223 */ /* 0x000fe2000001084f */
[C---:B------:R-:W-:Y:S01]  /*4b90*/  FMUL.FTZ R70, R34.reuse, R183 ;  /* 0x000000b722467220 */ /* 0x040fe20000410000 */
[----:B------:R-:W-:Y:S01]  /*4ba0*/  FMUL.FTZ R72, R34, R181 ;  /* 0x000000b522487220 */ /* 0x000fe20000410000 */
[----:B------:R-:W-:Y:S02]  /*4bb0*/  IMAD.U32 R35, R35, 0x10000, RZ ;  /* 0x0001000023237824 */ /* 0x000fe400078e00ff */
        /* <DEDUP_REMOVED lines=12> */
.L_x_1359:
[----:B------:R-:W-:Y:S05]  /*4c80*/  BSYNC B3 ;  /* 0x0000000000037941 */ /* 0x000fea0003800000 */
.L_x_1358:
[----:B------:R-:W-:Y:S02]  /*4c90*/  ULDC.64 UR4, c[0x0][0x208] ;  /* 0x0000820000047ab9 */ /* 0x000fe40000000a00 */
[----:B--2---:R1:W-:Y:S03]  /*4ca0*/  STG.E.128 desc[UR4][R38.64+0x100], R32 ;  /* 0x0001002026007986 */ /* 0x0043e6000c101d04 */
.L_x_1357:
[----:B------:R-:W-:Y:S05]  /*4cb0*/  BSYNC B2 ;  /* 0x0000000000027941 */ /* 0x000fea0003800000 */
.L_x_1356:
[----:B------:R-:W-:-:S13]  /*4cc0*/  ISETP.NE.AND P3, PT, R28, RZ, PT ;  /* 0x000000ff1c00720c */ /* 0x000fda0003f65270 */
[----:B------:R-:W-:Y:S05]  /*4cd0*/  @!P3 BRA `(.L_x_1339) ;  /* 0x0000000000d8b947 */ /* 0x000fea0003800000 */
[----:B-1234-:R1:W2:Y:S01]  /*4ce0*/  LDS.128 R32, [R31+0x24000] ;  /* 0x024000001f207984 */ /* 0x01e2a20000000c00 */
[----:B------:R-:W-:Y:S01]  /*4cf0*/  VIADD R68, R18, 0x50 ;  /* 0x0000005012447836 */ /* 0x000fe20000000000 */
[----:B------:R-:W-:Y:S04]  /*4d00*/  BSSY B2, `(.L_x_1360) ;  /* 0x0000031000027945 */ /* 0x000fe80003800000 */
[----:B------:R-:W-:-:S13]  /*4d10*/  ISETP.GE.AND P3, PT, R68, R119, PT ;  /* 0x000000774400720c */ /* 0x000fda0003f66270 */
[----:B-1----:R-:W-:Y:S05]  /*4d20*/  @P3 BRA `(.L_x_1361) ;  /* 0x0000000000b83947 */ /* 0x002fea0003800000 */
[----:B------:R-:W-:Y:S02]  /*4d30*/  SHF.R.U32.HI R68, RZ, 0x10, R67 ;  /* 0x00000010ff447819 */ /* 0x000fe40000011643 */
[----:B------:R-:W-:Y:S02]  /*4d40*/  SHF.R.U32.HI R70, RZ, 0x10, R65 ;  /* 0x00000010ff467819 */ /* 0x000fe40000011641 */
[----:B------:R-:W-:Y:S01]  /*4d50*/  SHF.R.U64 R69, R66, 0x10, R67 ;  /* 0x0000001042457819 */ /* 0x000fe20000001243 */
[----:B--2---:R-:W-:Y:S01]  /*4d60*/  IMAD.U32 R66, R35, 0x10000, RZ ;  /* 0x0001000023427824 */ /* 0x004fe200078e00ff */
[----:B------:R-:W-:Y:S01]  /*4d70*/  SHF.R.U64 R71, R64, 0x10, R65 ;  /* 0x0000001040477819 */ /* 0x000fe20000001241 */
[----:B------:R-:W-:Y:S01]  /*4d80*/  IMAD.U32 R64, R34, 0x10000, RZ ;  /* 0x0001000022407824 */ /* 0x000fe200078e00ff */
[----:B------:R-:W-:Y:S02]  /*4d90*/  PRMT R169, R169, 0x5410, R68 ;  /* 0x00005410a9a97816 */ /* 0x000fe40000000044 */
[----:B------:R-:W-:-:S02]  /*4da0*/  PRMT R167, R167, 0x5410, R70 ;  /* 0x00005410a7a77816 */ /* 0x000fc40000000046 */
[----:B------:R-:W-:Y:S02]  /*4db0*/  PRMT R168, R168, 0x5410, R69 ;  /* 0x00005410a8a87816 */ /* 0x000fe40000000045 */
[----:B------:R-:W-:Y:S01]  /*4dc0*/  LOP3.LUT R65, R34, 0xffff0000, RZ, 0xc0, !PT ;  /* 0xffff000022417812 */ /* 0x000fe200078ec0ff */
[----:B------:R-:W-:Y:S01]  /*4dd0*/  IMAD.U32 R69, R167, 0x10000, RZ ;  /* 0x00010000a7457824 */ /* 0x000fe200078e00ff */
[----:B------:R-:W-:Y:S01]  /*4de0*/  LOP3.LUT R67, R35, 0xffff0000, RZ, 0xc0, !PT ;  /* 0xffff000023437812 */ /* 0x000fe200078ec0ff */
[----:B------:R-:W-:Y:S01]  /*4df0*/  IMAD.U32 R34, R33, 0x10000, RZ ;  /* 0x0001000021227824 */ /* 0x000fe200078e00ff */
[----:B------:R-:W-:Y:S01]  /*4e00*/  PRMT R166, R166, 0x5410, R71 ;  /* 0x00005410a6a67816 */ /* 0x000fe20000000047 */
[----:B------:R-:W-:Y:S01]  /*4e10*/  IMAD.U32 R71, R169, 0x10000, RZ ;  /* 0x00010000a9477824 */ /* 0x000fe200078e00ff */
[----:B------:R-:W-:Y:S01]  /*4e20*/  LOP3.LUT R35, R33, 0xffff0000, RZ, 0xc0, !PT ;  /* 0xffff000021237812 */ /* 0x000fe200078ec0ff */
[----:B------:R-:W-:Y:S01]  /*4e30*/  IMAD.U32 R33, R32, 0x10000, RZ ;  /* 0x0001000020217824 */ /* 0x000fe200078e00ff */
[----:B------:R-:W-:Y:S01]  /*4e40*/  LOP3.LUT R70, R168, 0xffff0000, RZ, 0xc0, !PT ;  /* 0xffff0000a8467812 */ /* 0x000fe200078ec0ff */
[C---:B------:R-:W-:Y:S01]  /*4e50*/  FMUL.FTZ R75, R65.reuse, R71 ;  /* 0x00000047414b7220 */ /* 0x040fe20000410000 */
[----:B------:R-:W-:Y:S01]  /*4e60*/  LOP3.LUT R68, R166, 0xffff0000, RZ, 0xc0, !PT ;  /* 0xffff0000a6447812 */ /* 0x000fe200078ec0ff */
[-C--:B------:R-:W-:Y:S01]  /*4e70*/  FMUL.FTZ R65, R65, R69.reuse ;  /* 0x0000004541417220 */ /* 0x080fe20000410000 */
[----:B------:R-:W-:Y:S01]  /*4e80*/  LOP3.LUT R169, R169, 0xffff0000, RZ, 0xc0, !PT ;  /* 0xffff0000a9a97812 */ /* 0x000fe200078ec0ff */
[----:B------:R-:W-:Y:S01]  /*4e90*/  FMUL.FTZ R73, R35, R70 ;  /* 0x0000004623497220 */ /* 0x000fe20000410000 */
        /* <DEDUP_REMOVED lines=23> */
.L_x_1361:
[----:B------:R-:W-:Y:S05]  /*5010*/  BSYNC B2 ;  /* 0x0000000000027941 */ /* 0x000fea0003800000 */
.L_x_1360:
[----:B------:R-:W-:Y:S02]  /*5020*/  ULDC.64 UR4, c[0x0][0x208] ;  /* 0x0000820000047ab9 */ /* 0x000fe40000000a00 */
[----:B--2---:R1:W-:Y:S03]  /*5030*/  STG.E.128 desc[UR4][R38.64+0x140], R32 ;  /* 0x0001402026007986 */ /* 0x0043e6000c101d04 */
.L_x_1339:
[----:B------:R-:W-:Y:S05]  /*5040*/  BSYNC B1 ;  /* 0x0000000000017941 */ /* 0x000fea0003800000 */
.L_x_1338:
        /* <DEDUP_REMOVED lines=54> */
.L_x_1366:
[----:B------:R-:W-:Y:S05]  /*53b0*/  BSYNC B2 ;  /* 0x0000000000027941 */ /* 0x000fea0003800000 */
.L_x_1365:
[----:B------:R-:W-:Y:S02]  /*53c0*/  ULDC.64 UR4, c[0x0][0x208] ;  /* 0x0000820000047ab9 */ /* 0x000fe40000000a00 */
[----:B--2---:R1:W-:Y:S03]  /*53d0*/  STG.E.128 desc[UR4][R36.64], R32 ;  /* 0x0000002024007986 */ /* 0x0043e6000c101d04 */
.L_x_1364:
[----:B------:R-:W-:Y:S05]  /*53e0*/  BSYNC B1 ;  /* 0x0000000000017941 */ /* 0x000fea0003800000 */
.L_x_1363:
        /* <DEDUP_REMOVED lines=54> */
.L_x_1370:
[----:B------:R-:W-:Y:S05]  /*5750*/  BSYNC B2 ;  /* 0x0000000000027941 */ /* 0x000fea0003800000 */
.L_x_1369:
[----:B------:R-:W-:Y:S02]  /*5760*/  ULDC.64 UR4, c[0x0][0x208] ;  /* 0x0000820000047ab9 */ /* 0x000fe40000000a00 */
[----:B--2---:R1:W-:Y:S03]  /*5770*/  STG.E.128 desc[UR4][R36.64+0x40], R32 ;  /* 0x0000402024007986 */ /* 0x0043e6000c101d04 */
.L_x_1368:
[----:B------:R-:W-:Y:S05]  /*5780*/  BSYNC B1 ;  /* 0x0000000000017941 */ /* 0x000fea0003800000 */
.L_x_1367:
        /* <DEDUP_REMOVED lines=54> */
.L_x_1374:
[----:B------:R-:W-:Y:S05]  /*5af0*/  BSYNC B2 ;  /* 0x0000000000027941 */ /* 0x000fea0003800000 */
.L_x_1373:
[----:B------:R-:W-:Y:S02]  /*5b00*/  ULDC.64 UR4, c[0x0][0x208] ;  /* 0x0000820000047ab9 */ /* 0x000fe40000000a00 */
[----:B--2---:R1:W-:Y:S03]  /*5b10*/  STG.E.128 desc[UR4][R36.64+0x80], R32 ;  /* 0x0000802024007986 */ /* 0x0043e6000c101d04 */
.L_x_1372:
[----:B------:R-:W-:Y:S05]  /*5b20*/  BSYNC B1 ;  /* 0x0000000000017941 */ /* 0x000fea0003800000 */
.L_x_1371:
        /* <DEDUP_REMOVED lines=32> */
[-C--:B------:R-:W-:Y:S01]  /*5d30*/  FMUL.FTZ R39, R39, R51.reuse ;  /* 0x0000003327277220 */ /* 0x080fe20000410000 */
[----:B------:R-:W-:Y:S01]  /*5d40*/  LOP3.LUT R147, R147, 0xffff0000, RZ, 0xc0, !PT ;  /* 0xffff000093937812 */ /* 0x000fe200078ec0ff */
[----:B------:R-:W-:Y:S01]  /*5d50*/  IMAD.U32 R153, R153, 0x10000, RZ ;  /* 0x0001000099997824 */ /* 0x000fe200078e00ff */
[----:B------:R-:W-:Y:S01]  /*5d60*/  LOP3.LUT R152, R152, 0xffff0000, RZ, 0xc0, !PT ;  /* 0xffff000098987812 */ /* 0x000fe200078ec0ff */
[C---:B------:R-:W-:Y:S01]  /*5d70*/  FFMA.FTZ R55, R34.reuse, R50, -R55 ;  /* 0x0000003222377223 */ /* 0x040fe20000010837 */
[----:B------:R-:W-:Y:S01]  /*5d80*/  FFMA.FTZ R52, R34, R52, R35 ;  /* 0x0000003422347223 */ /* 0x000fe20000010023 */
[----:B------:R-:W-:Y:S01]  /*5d90*/  FFMA.FTZ R57, R38, R51, -R57 ;  /* 0x0000003326397223 */ /* 0x000fe20000010839 */
[----:B------:R-:W-:Y:S01]  /*5da0*/  FMUL.FTZ R34, R32, R149 ;  /* 0x0000009520227220 */ /* 0x000fe20000410000 */
[----:B------:R-:W-:Y:S01]  /*5db0*/  FFMA.FTZ R38, R38, R53, R39 ;  /* 0x0000003526267223 */ /* 0x000fe20000010027 */
        /* <DEDUP_REMOVED lines=13> */
.L_x_1378:
[----:B------:R-:W-:Y:S05]  /*5e90*/  BSYNC B2 ;  /* 0x0000000000027941 */ /* 0x000fea0003800000 */
.L_x_1377:
[----:B------:R-:W-:Y:S02]  /*5ea0*/  ULDC.64 UR4, c[0x0][0x208] ;  /* 0x0000820000047ab9 */ /* 0x000fe40000000a00 */
[----:B--2---:R1:W-:Y:S03]  /*5eb0*/  STG.E.128 desc[UR4][R36.64+0xc0], R32 ;  /* 0x0000c02024007986 */ /* 0x0043e6000c101d04 */
.L_x_1376:
[----:B------:R-:W-:Y:S05]  /*5ec0*/  BSYNC B1 ;  /* 0x0000000000017941 */ /* 0x000fea0003800000 */
.L_x_1375:
        /* <DEDUP_REMOVED lines=12> */
[----:B------:R-:W-:Y:S01]  /*5f90*/  SHF.R.U64 R48, R44, 0x10, R45 ;  /* 0x000000102c307819 */ /* 0x000fe2000000122d */
[----:B------:R-:W-:Y:S01]  /*5fa0*/  IMAD.U32 R44, R35, 0x10000, RZ ;  /* 0x00010000232c7824 */ /* 0x000fe200078e00ff */
[----:B------:R-:W-:Y:S02]  /*5fb0*/  PRMT R131, R131, 0x5410, R46 ;  /* 0x0000541083837816 */ /* 0x000fe4000000002e */
        /* <DEDUP_REMOVED lines=16> */
[C---:B------:R-:W-:Y:S01]  /*60c0*/  FMUL.FTZ R51, R35.reuse, R48 ;  /* 0x0000003023337220 */ /* 0x040fe20000410000 */
[----:B------:R-:W-:Y:S01]  /*60d0*/  LOP3.LUT R128, R128, 0xffff0000, RZ, 0xc0, !PT ;  /* 0xffff000080807812 */ /* 0x000fe200078ec0ff */
[-C--:B------:R-:W-:Y:S01]  /*60e0*/  FMUL.FTZ R35, R35, R46.reuse ;  /* 0x0000002e23237220 */ /* 0x080fe20000410000 */
[----:B------:R-:W-:Y:S01]  /*60f0*/  LOP3.LUT R32, R32, 0xffff0000, RZ, 0xc0, !PT ;  /* 0xffff000020207812 */ /* 0x000fe200078ec0ff */
[----:B------:R-:W-:Y:S01]  /*6100*/  FFMA.FTZ R51, R34, R46, -R51 ;  /* 0x0000002e22337223 */ /* 0x000fe20000010833 */
[----:B------:R-:W-:Y:S01]  /*6110*/  FFMA.FTZ R38, R38, R49, R39 ;  /* 0x0000003126267223 */ /* 0x000fe20000010027 */
[----:B------:R-:W-:-:S02]  /*6120*/  IMAD.U32 R130, R130, 0x10000, RZ ;  /* 0x0001000082827824 */ /* 0x000fc400078e00ff */
[----:B------:R-:W-:Y:S01]  /*6130*/  FMUL.FTZ R39, R45, R131 ;  /* 0x000000832d277220 */ /* 0x000fe20000410000 */
[----:B------:R-:W-:Y:S02]  /*6140*/  IMAD.U32 R129, R129, 0x10000, RZ ;  /* 0x0001000081817824 */ /* 0x000fe400078e00ff */
        /* <DEDUP_REMOVED lines=14> */
.L_x_1382:
[----:B------:R-:W-:Y:S05]  /*6230*/  BSYNC B2 ;  /* 0x0000000000027941 */ /* 0x000fea0003800000 */
.L_x_1381:
[----:B------:R-:W-:Y:S02]  /*6240*/  ULDC.64 UR4, c[0x0][0x208] ;  /* 0x0000820000047ab9 */ /* 0x000fe40000000a00 */
[----:B--2---:R1:W-:Y:S03]  /*6250*/  STG.E.128 desc[UR4][R36.64+0x100], R32 ;  /* 0x0001002024007986 */ /* 0x0043e6000c101d04 */
.L_x_1380:
[----:B------:R-:W-:Y:S05]  /*6260*/  BSYNC B1 ;  /* 0x0000000000017941 */ /* 0x000fea0003800000 */
.L_x_1379:
[----:B------:R-:W-:-:S13]  /*6270*/  ISETP.NE.AND P3, PT, R28, RZ, PT ;  /* 0x000000ff1c00720c */ /* 0x000fda0003f65270 */
        /* <DEDUP_REMOVED lines=52> */
.L_x_1384:
[----:B------:R-:W-:Y:S05]  /*65c0*/  BSYNC B1 ;  /* 0x0000000000017941 */ /* 0x000fea0003800000 */
.L_x_1383:
[----:B------:R-:W-:Y:S02]  /*65d0*/  ULDC.64 UR4, c[0x0][0x208] ;  /* 0x0000820000047ab9 */ /* 0x000fe40000000a00 */
[----:B--2---:R1:W-:Y:S01]  /*65e0*/  STG.E.128 desc[UR4][R36.64+0x140], R32 ;  /* 0x0001402024007986 */ /* 0x0043e2000c101d04 */
[----:B------:R-:W-:Y:S05]  /*65f0*/  BRA `(.L_x_1362) ;  /* 0x00000040009c7947 */ /* 0x000fea0003800000 */
.L_x_1330:
        /* <DEDUP_REMOVED lines=22> */
[C---:B------:R-:W-:Y:S02]  /*6760*/  LEA R56, P2, R32.reuse, UR4, 0x1 ;  /* 0x0000000420387c11 */ /* 0x040fe4000f8408ff */
[----:B------:R-:W-:Y:S01]  /*6770*/  CS2R R52, SRZ ;  /* 0x0000000000347805 */ /* 0x000fe2000001ff00 */
[----:B------:R-:W-:Y:S01]  /*6780*/  ULDC.64 UR6, c[0x0][0x208] ;  /* 0x0000820000067ab9 */ /* 0x000fe20000000a00 */
        /* <DEDUP_REMOVED lines=23> */
.L_x_1386:
[----:B------:R-:W-:Y:S05]  /*6900*/  BSYNC B1 ;  /* 0x0000000000017941 */ /* 0x000fea0003800000 */
.L_x_1385:
        /* <DEDUP_REMOVED lines=23> */
[----:B------:R-:W-:Y:S01]  /*6a80*/  CS2R R76, SRZ ;  /* 0x00000000004c7805 */ /* 0x000fe2000001ff00 */
[----:B------:R-:W-:Y:S01]  /*6a90*/  ULDC.64 UR6, c[0x0][0x208] ;  /* 0x0000820000067ab9 */ /* 0x000fe20000000a00 */
        /* <DEDUP_REMOVED lines=23> */
.L_x_1388:
[----:B------:R-:W-:Y:S05]  /*6c10*/  BSYNC B1 ;  /* 0x0000000000017941 */ /* 0x000fea0003800000 */
.L_x_1387:
[----:B0-----:R-:W-:Y:S01]  /*6c20*/  IMAD.MOV.U32 R80, RZ, RZ, R32 ;  /* 0x000000ffff507224 */ /* 0x001fe200078e0020 */
        /* <DEDUP_REMOVED lines=94> */
[----:B------:R-:W-:Y:S02]  /*7210*/  PRMT R188, R81, 0x7610, R188 ;  /* 0x0000761051bc7816 */ /* 0x000fe400000000bc */
[----:B------:R-:W-:Y:S01]  /*7220*/  PRMT R189, R80, 0x7610, R189 ;  /* 0x0000761050bd7816 */ /* 0x000fe200000000bd */
[----:B------:R-:W-:Y:S06]  /*7230*/  @!P2 BRA `(.L_x_1389) ;  /* 0x000000000004a947 */ /* 0x000fec0003800000 */
[----:B------:R-:W-:Y:S01]  /*7240*/  BPT.TRAP 0x1 ;  /* 0x000000040000795c */ /* 0x000fe20000300000 */
.L_x_1389:
[----:B------:R-:W-:Y:S01]  /*7250*/  IMAD R89, R22, 0x8, R17 ;  /* 0x0000000816597824 */ /* 0x000fe200078e0211 */
[----:B------:R-:W-:Y:S01]  /*7260*/  SHF.L.U32 R90, R204, 0x1f, RZ ;  /* 0x0000001fcc5a7819 */ /* 0x000fe200000006ff */
[----:B------:R-:W0:Y:S01]  /*7270*/  LDC R147, c[0x0][0x2e4] ;  /* 0x0000b900ff937b82 */ /* 0x000e220000000800 */
[----:B------:R-:W-:Y:S02]  /*7280*/  BSSY B1, `(.L_x_1390) ;  /* 0x0000004000017945 */ /* 0x000fe40003800000 */
[----:B------:R-:W1:Y:S05]  /*7290*/  SYNCS.PHASECHK.TRANS64.TRYWAIT P5, [R89+URZ+0x30890], R90 ;  /* 0x0308905a590075a7 */ /* 0x000e6a00080a017f */
[----:B------:R-:W2:Y:S01]  /*72a0*/  LDC.64 R126, c[0x0][0x2f0] ;  /* 0x0000bc00ff7e7b82 */ /* 0x000ea20000000a00 */
[----:B-1----:R-:W-:Y:S05]  /*72b0*/  @!P5 BRA `(.L_x_1391) ;  /* 0x0000022c00d0d947 */ /* 0x002fea0003800000 */
.L_x_1731:
[----:B------:R-:W-:Y:S05]  /*72c0*/  BSYNC B1 ;  /* 0x0000000000017941 */ /* 0x000fea0003800000 */
.L_x_1390:
        /* <DEDUP_REMOVED lines=34> */
[----:B------:R-:W-:Y:S02]  /*74f0*/  SHF.R.U32.HI R175, RZ, 0x10, R53 ;  /* 0x00000010ffaf7819 */ /* 0x000fe40000011635 */
[----:B------:R-:W-:Y:S02]  /*7500*/  SHF.R.U32.HI R174, RZ, 0x10, R41 ;  /* 0x00000010ffae7819 */ /* 0x000fe40000011629 */
[----:B------:R-:W-:Y:S02]  /*7510*/  PRMT R175, R173, 0x5410, R175 ;  /* 0x00005410adaf7816 */ /* 0x000fe400000000af */
[----:B------:R-:W-:Y:S02]  /*7520*/  PRMT R174, R156, 0x5432, R174 ;  /* 0x000054329cae7816 */ /* 0x000fe400000000ae */
[----:B------:R-:W-:Y:S01]  /*7530*/  SHF.R.U64 R40, R40, 0x10, R41 ;  /* 0x0000001028287819 */ /* 0x000fe20000001229 */
[----:B------:R-:W-:Y:S01]  /*7540*/  IMAD.U32 R176, R175, 0x10000, RZ ;  /* 0x00010000afb07824 */ /* 0x000fe200078e00ff */
[--C-:B------:R-:W-:Y:S01]  /*7550*/  SHF.R.U64 R41, R42, 0x10, R43.reuse ;  /* 0x000000102a297819 */ /* 0x100fe2000000122b */
[----:B--2---:R-:W-:Y:S01]  /*7560*/  IMAD.U32 R42, R85, 0x10000, RZ ;  /* 0x00010000552a7824 */ /* 0x004fe200078e00ff */
[----:B------:R-:W-:Y:S01]  /*7570*/  SHF.R.U32.HI R173, RZ, 0x10, R43 ;  /* 0x00000010ffad7819 */ /* 0x000fe2000001162b */
[----:B------:R-:W-:Y:S01]  /*7580*/  IMAD.U32 R177, R174, 0x10000, RZ ;  /* 0x00010000aeb17824 */ /* 0x000fe200078e00ff */
[----:B------:R-:W-:Y:S01]  /*7590*/  SHF.R.U64 R52, R52, 0x10, R53 ;  /* 0x0000001034347819 */ /* 0x000fe20000001235 */
[----:B0-----:R-:W-:-:S02]  /*75a0*/  IMAD.U32 R43, R81, 0x10000, RZ ;  /* 0x00010000512b7824 */ /* 0x001fc400078e00ff */
[CC--:B------:R-:W-:Y:S01]  /*75b0*/  FMUL.FTZ R178, R42.reuse, R176.reuse ;  /* 0x000000b02ab27220 */ /* 0x0c0fe20000410000 */
[-C--:B------:R-:W-:Y:S01]  /*75c0*/  FMUL.FTZ R179, R42, R177.reuse ;  /* 0x000000b12ab37220 */ /* 0x080fe20000410000 */
[----:B------:R-:W-:Y:S02]  /*75d0*/  LOP3.LUT R175, R175, 0xffff0000, RZ, 0xc0, !PT ;  /* 0xffff0000afaf7812 */ /* 0x000fe400078ec0ff */
[C---:B------:R-:W-:Y:S01]  /*75e0*/  FFMA.FTZ R53, R43.reuse, R177, -R178 ;  /* 0x000000b12b357223 */ /* 0x040fe200000108b2 */
[----:B------:R-:W-:Y:S01]  /*75f0*/  FFMA.FTZ R43, R43, R176, R179 ;  /* 0x000000b02b2b7223 */ /* 0x000fe200000100b3 */
[----:B------:R-:W-:Y:S02]  /*7600*/  LOP3.LUT R176, R85, 0xffff0000, RZ, 0xc0, !PT ;  /* 0xffff000055b07812 */ /* 0x000fe400078ec0ff */
[----:B------:R-:W-:Y:S01]  /*7610*/  SHF.R.U64 R42, R54, 0x10, R55 ;  /* 0x00000010362a7819 */ /* 0x000fe20000001237 */
[----:B------:R-:W-:Y:S01]  /*7620*/  IMAD.U32 R54, R80, 0x10000, RZ ;  /* 0x0001000050367824 */ /* 0x000fe200078e00ff */
[----:B------:R-:W-:-:S02]  /*7630*/  LOP3.LUT R177, R174, 0xffff0000, RZ, 0xc0, !PT ;  /* 0xffff0000aeb17812 */ /* 0x000fc400078ec0ff */
[----:B------:R-:W-:Y:S02]  /*7640*/  SHF.R.U32.HI R55, RZ, 0x10, R55 ;  /* 0x00000010ff377819 */ /* 0x000fe40000011637 */
[----:B------:R-:W-:Y:S01]  /*7650*/  LOP3.LUT R174, R81, 0xffff0000, RZ, 0xc0, !PT ;  /* 0xffff000051ae7812 */ /* 0x000fe200078ec0ff */
[C---:B------:R-:W-:Y:S01]  /*7660*/  FMUL.FTZ R81, R176.reuse, R175 ;  /* 0x000000afb0517220 */ /* 0x040fe20000410000 */
[-C--:B------:R-:W-:Y:S01]  /*7670*/  FMUL.FTZ R178, R176, R177.reuse ;  /* 0x000000b1b0b27220 */ /* 0x080fe20000410000 */
[----:B------:R-:W-:Y:S02]  /*7680*/  PRMT R55, R182, 0x5410, R55 ;  /* 0x00005410b6377816 */ /* 0x000fe40000000037 */
[----:B------:R-:W-:Y:S01]  /*7690*/  PRMT R85, R180, 0x5410, R173 ;  /* 0x00005410b4557816 */ /* 0x000fe200000000ad */
[C---:B------:R-:W-:Y:S01]  /*76a0*/  FFMA.FTZ R176, R174.reuse, R177, -R81 ;  /* 0x000000b1aeb07223 */ /* 0x040fe20000010851 */
[----:B------:R-:W-:Y:S01]  /*76b0*/  FFMA.FTZ R174, R174, R175, R178 ;  /* 0x000000afaeae7223 */ /* 0x000fe200000100b2 */
[C---:B------:R-:W-:Y:S01]  /*76c0*/  IMAD.U32 R178, R87.reuse, 0x10000, RZ ;  /* 0x0001000057b27824 */ /* 0x040fe200078e00ff */
[----:B------:R-:W-:Y:S01]  /*76d0*/  LOP3.LUT R87, R87, 0xffff0000, RZ, 0xc0, !PT ;  /* 0xffff000057577812 */ /* 0x000fe200078ec0ff */
[----:B------:R-:W-:Y:S01]  /*76e0*/  IMAD.U32 R173, R55, 0x10000, RZ ;  /* 0x0001000037ad7824 */ /* 0x000fe200078e00ff */
[----:B------:R-:W-:Y:S01]  /*76f0*/  PRMT R40, R155, 0x5432, R40 ;  /* 0x000054329b287816 */ /* 0x000fe20000000028 */
[----:B------:R-:W-:Y:S01]  /*7700*/  IMAD.U32 R175, R85, 0x10000, RZ ;  /* 0x0001000055af7824 */ /* 0x000fe200078e00ff */
[----:B------:R-:W-:Y:S01]  /*7710*/  PRMT R52, R163, 0x5432, R52 ;  /* 0x00005432a3347816 */ /* 0x000fe20000000034 */
[----:B------:R-:W-:Y:S01]  /*7720*/  FMUL.FTZ R177, R178, R173 ;  /* 0x000000adb2b17220 */ /* 0x000fe20000410000 */
[----:B------:R-:W-:-:S02]  /*7730*/  IMAD.U32 R180, R83, 0x10000, RZ ;  /* 0x0001000053b47824 */ /* 0x000fc400078e00ff */
[-C--:B------:R-:W-:Y:S01]  /*7740*/  FMUL.FTZ R178, R178, R175.reuse ;  /* 0x000000afb2b27220 */ /* 0x080fe20000410000 */
[C---:B------:R-:W-:Y:S01]  /*7750*/  IMAD.U32 R81, R84.reuse, 0x10000, RZ ;  /* 0x0001000054517824 */ /* 0x040fe200078e00ff */
[----:B------:R-:W-:Y:S01]  /*7760*/  LOP3.LUT R84, R84, 0xffff0000, RZ, 0xc0, !PT ;  /* 0xffff000054547812 */ /* 0x000fe200078ec0ff */
[C---:B------:R-:W-:Y:S01]  /*7770*/  FFMA.FTZ R175, R180.reuse, R175, -R177 ;  /* 0x000000afb4af7223 */ /* 0x040fe200000108b1 */
[----:B------:R-:W-:Y:S01]  /*7780*/  FFMA.FTZ R173, R180, R173, R178 ;  /* 0x000000adb4ad7223 */ /* 0x000fe200000100b2 */
[----:B------:R-:W-:Y:S01]  /*7790*/  LOP3.LUT R178, R55, 0xffff0000, RZ, 0xc0, !PT ;  /* 0xffff000037b27812 */ /* 0x000fe200078ec0ff */
[----:B------:R-:W-:Y:S01]  /*77a0*/  IMAD.U32 R55, R86, 0x10000, RZ ;  /* 0x0001000056377824 */ /* 0x000fe200078e00ff */
[----:B------:R-:W-:Y:S01]  /*77b0*/  LOP3.LUT R180, R85, 0xffff0000, RZ, 0xc0, !PT ;  /* 0xffff000055b47812 */ /* 0x000fe200078ec0ff */
[C---:B------:R-:W-:Y:S01]  /*77c0*/  IMAD.U32 R85, R40.reuse, 0x10000, RZ ;  /* 0x0001000028557824 */ /* 0x040fe200078e00ff */
[----:B------:R-:W-:Y:S01]  /*77d0*/  LOP3.LUT R177, R83, 0xffff0000, RZ, 0xc0, !PT ;  /* 0xffff000053b17812 */ /* 0x000fe200078ec0ff */
[----:B------:R-:W-:Y:S01]  /*77e0*/  FMUL.FTZ R182, R87, R178 ;  /* 0x000000b257b67220 */ /* 0x000fe20000410000 */
[----:B------:R-:W-:Y:S01]  /*77f0*/  PRMT R41, R181, 0x5410, R41 ;  /* 0x00005410b5297816 */ /* 0x000fe20000000029 */
[-C--:B------:R-:W-:Y:S01]  /*7800*/  FMUL.FTZ R87, R87, R180.reuse ;  /* 0x000000b457577220 */ /* 0x080fe20000410000 */
[----:B------:R-:W-:Y:S01]  /*7810*/  LOP3.LUT R181, R40, 0xffff0000, RZ, 0xc0, !PT ;  /* 0xffff000028b57812 */ /* 0x000fe200078ec0ff */
[C---:B------:R-:W-:Y:S01]  /*7820*/  FFMA.FTZ R182, R177.reuse, R180, -R182 ;  /* 0x000000b4b1b67223 */ /* 0x040fe200000108b6 */
[----:B------:R-:W-:Y:S01]  /*7830*/  LOP3.LUT R80, R80, 0xffff0000, RZ, 0xc0, !PT ;  /* 0xffff000050507812 */ /* 0x000fe200078ec0ff */
[----:B------:R-:W-:Y:S01]  /*7840*/  FFMA.FTZ R178, R177, R178, R87 ;  /* 0x000000b2b1b27223 */ /* 0x000fe20000010057 */
[C---:B------:R-:W-:Y:S01]  /*7850*/  IMAD.U32 R87, R52.reuse, 0x10000, RZ ;  /* 0x0001000034577824 */ /* 0x040fe200078e00ff */
[----:B------:R-:W-:Y:S01]  /*7860*/  LOP3.LUT R177, R52, 0xffff0000, RZ, 0xc0, !PT ;  /* 0xffff000034b17812 */ /* 0x000fe200078ec0ff */
[C---:B------:R-:W-:Y:S01]  /*7870*/  FMUL.FTZ R40, R81.reuse, R85 ;  /* 0x0000005551287220 */ /* 0x040fe20000410000 */
[----:B------:R-:W-:Y:S01]  /*7880*/  PRMT R42, R162, 0x5432, R42 ;  /* 0x00005432a22a7816 */ /* 0x000fe2000000002a */
[----:B------:R-:W-:Y:S01]  /*7890*/  FMUL.FTZ R179, R81, R87 ;  /* 0x0000005751b37220 */ /* 0x000fe20000410000 */
[----:B------:R-:W-:Y:S01]  /*78a0*/  LOP3.LUT R86, R86, 0xffff0000, RZ, 0xc0, !PT ;  /* 0xffff000056567812 */ /* 0x000fe200078ec0ff */
[----:B------:R-:W-:Y:S01]  /*78b0*/  FMUL.FTZ R81, R84, R177 ;  /* 0x000000b154517220 */ /* 0x000fe20000410000 */
[C---:B------:R-:W-:Y:S01]  /*78c0*/  FFMA.FTZ R40, R54.reuse, R87, R40 ;  /* 0x0000005736287223 */ /* 0x040fe20000010028 */
[----:B------:R-:W-:Y:S01]  /*78d0*/  FFMA.FTZ R179, R54, R85, -R179 ;  /* 0x0000005536b37223 */ /* 0x000fe200000108b3 */
[-C--:B------:R-:W-:Y:S01]  /*78e0*/  FMUL.FTZ R85, R84, R181.reuse ;  /* 0x000000b554557220 */ /* 0x080fe20000410000 */
[----:B------:R-:W-:Y:S01]  /*78f0*/  FFMA.FTZ R52, R80, R181, -R81 ;  /* 0x000000b550347223 */ /* 0x000fe20000010851 */
[C---:B------:R-:W-:Y:S01]  /*7900*/  IMAD.U32 R54, R42.reuse, 0x10000, RZ ;  /* 0x000100002a367824 */ /* 0x040fe200078e00ff */
[----:B------:R-:W-:Y:S01]  /*7910*/  LOP3.LUT R81, R42, 0xffff0000, RZ, 0xc0, !PT ;  /* 0xffff00002a517812 */ /* 0x000fe200078ec0ff */
[C---:B------:R-:W-:Y:S01]  /*7920*/  IMAD.U32 R84, R41.reuse, 0x10000, RZ ;  /* 0x0001000029547824 */ /* 0x040fe200078e00ff */
[----:B------:R-:W-:Y:S01]  /*7930*/  LOP3.LUT R41, R41, 0xffff0000, RZ, 0xc0, !PT ;  /* 0xffff000029297812 */ /* 0x000fe200078ec0ff */
[----:B------:R-:W-:-:S02]  /*7940*/  IMAD.U32 R83, R82, 0x10000, RZ ;  /* 0x0001000052537824 */ /* 0x000fc400078e00ff */
[C---:B------:R-:W-:Y:S01]  /*7950*/  FMUL.FTZ R42, R55.reuse, R54 ;  /* 0x00000036372a7220 */ /* 0x040fe20000410000 */
[----:B------:R-:W-:Y:S01]  /*7960*/  FMUL.FTZ R87, R55, R84 ;  /* 0x0000005437577220 */ /* 0x000fe20000410000 */
[----:B------:R-:W-:Y:S01]  /*7970*/  LOP3.LUT R82, R82, 0xffff0000, RZ, 0xc0, !PT ;  /* 0xffff000052527812 */ /* 0x000fe200078ec0ff */
[C---:B------:R-:W-:Y:S01]  /*7980*/  FMUL.FTZ R55, R86.reuse, R81 ;  /* 0x0000005156377220 */ /* 0x040fe20000410000 */
[----:B------:R-:W-:Y:S01]  /*7990*/  FMUL.FTZ R86, R86, R41 ;  /* 0x0000002956567220 */ /* 0x000fe20000410000 */
[----:B------:R-:W-:Y:S01]  /*79a0*/  FFMA.FTZ R85, R80, R177, R85 ;  /* 0x000000b150557223 */ /* 0x000fe20000010055 */
[C---:B------:R-:W-:Y:S01]  /*79b0*/  FFMA.FTZ R87, R83.reuse, R54, R87 ;  /* 0x0000003653577223 */ /* 0x040fe20000010057 */
[----:B------:R-:W-:Y:S01]  /*79c0*/  FFMA.FTZ R42, R83, R84, -R42 ;  /* 0x00000054532a7223 */ /* 0x000fe2000001082a */
[C---:B------:R-:W-:Y:S01]  /*79d0*/  FFMA.FTZ R86, R82.reuse, R81, R86 ;  /* 0x0000005152567223 */ /* 0x040fe20000010056 */
[----:B------:R-:W-:Y:S01]  /*79e0*/  FFMA.FTZ R55, R82, R41, -R55 ;  /* 0x0000002952377223 */ /* 0x000fe20000010837 */
        /* <DEDUP_REMOVED lines=10> */
.L_x_1397:
[----:B------:R-:W-:Y:S05]  /*7a90*/  BSYNC B3 ;  /* 0x0000000000037941 */ /* 0x000fea0003800000 */
.L_x_1396:
[----:B------:R-:W-:Y:S01]  /*7aa0*/  ISETP.GE.AND P4, PT, R172, R147, PT ;  /* 0x00000093ac00720c */ /* 0x000fe20003f86270 */
[----:B------:R-:W-:-:S12]  /*7ab0*/  ULDC.64 UR4, c[0x0][0x208] ;  /* 0x0000820000047ab9 */ /* 0x000fd80000000a00 */
        /* <DEDUP_REMOVED lines=9> */
.L_x_1395:
[----:B------:R-:W-:Y:S05]  /*7b50*/  BSYNC B2 ;  /* 0x0000000000027941 */ /* 0x000fea0003800000 */
.L_x_1394:
[----:B------:R-:W-:Y:S01]  /*7b60*/  ISETP.NE.AND P4, PT, R21, RZ, PT ;  /* 0x000000ff1500720c */ /* 0x000fe20003f85270 */
[----:B------:R-:W-:-:S12]  /*7b70*/  BSSY B2, `(.L_x_1398) ;  /* 0x0000082000027945 */ /* 0x000fd80003800000 */
[----:B------:R-:W-:Y:S05]  /*7b80*/  @!P4 BRA `(.L_x_1399) ;  /* 0x000000080000c947 */ /* 0x000fea0003800000 */
[----:B0-----:R-:W-:Y:S01]  /*7b90*/  SEL R40, R124, R149, !P1 ;  /* 0x000000957c287207 */ /* 0x001fe20004800000 */
        /* <DEDUP_REMOVED lines=30> */
[----:B------:R-:W-:Y:S02]  /*7d80*/  SHF.R.U32.HI R37, RZ, 0x10, R37 ;  /* 0x00000010ff257819 */ /* 0x000fe40000011625 */
        /* <DEDUP_REMOVED lines=14> */
[----:B------:R-:W-:Y:S01]  /*7e70*/  FMUL.FTZ R175, R86, R173 ;  /* 0x000000ad56af7220 */ /* 0x000fe20000410000 */
[----:B------:R-:W-:Y:S01]  /*7e80*/  LOP3.LUT R84, R41, 0xffff0000, RZ, 0xc0, !PT ;  /* 0xffff000029547812 */ /* 0x000fe200078ec0ff */
[----:B------:R-:W-:Y:S01]  /*7e90*/  FFMA.FTZ R178, R51, R176, -R178 ;  /* 0x000000b033b27223 */ /* 0x000fe200000108b2 */
[----:B------:R-:W-:Y:S01]  /*7ea0*/  LOP3.LUT R37, R37, 0xffff0000, RZ, 0xc0, !PT ;  /* 0xffff000025257812 */ /* 0x000fe200078ec0ff */
[----:B------:R-:W-:-:S02]  /*7eb0*/  IMAD.U32 R85, R50, 0x10000, RZ ;  /* 0x0001000032557824 */ /* 0x000fc400078e00ff */
[----:B------:R-:W-:Y:S01]  /*7ec0*/  FFMA.FTZ R48, R51, R174, R48 ;  /* 0x000000ae33307223 */ /* 0x000fe20000010030 */
[----:B------:R-:W-:Y:S01]  /*7ed0*/  IMAD.U32 R51, R83, 0x10000, RZ ;  /* 0x0001000053337824 */ /* 0x000fe200078e00ff */
[----:B------:R-:W-:Y:S01]  /*7ee0*/  PRMT R39, R160, 0x5432, R39 ;  /* 0x00005432a0277816 */ /* 0x000fe20000000027 */
[-C--:B------:R-:W-:Y:S01]  /*7ef0*/  FMUL.FTZ R177, R86, R37.reuse ;  /* 0x0000002556b17220 */ /* 0x080fe20000410000 */
[----:B------:R-:W-:Y:S01]  /*7f00*/  FFMA.FTZ R175, R84, R37, -R175 ;  /* 0x0000002554af7223 */ /* 0x000fe200000108af */
[C---:B------:R-:W-:Y:S01]  /*7f10*/  FMUL.FTZ R37, R172.reuse, R85 ;  /* 0x00000055ac257220 */ /* 0x040fe20000410000 */
[----:B------:R-:W-:Y:S01]  /*7f20*/  FMUL.FTZ R172, R172, R51 ;  /* 0x00000033acac7220 */ /* 0x000fe20000410000 */
[----:B------:R-:W-:Y:S01]  /*7f30*/  PRMT R36, R153, 0x5432, R36 ;  /* 0x0000543299247816 */ /* 0x000fe20000000024 */
[----:B------:R-:W-:Y:S01]  /*7f40*/  FFMA.FTZ R177, R84, R173, R177 ;  /* 0x000000ad54b17223 */ /* 0x000fe200000100b1 */
[----:B------:R-:W-:Y:S01]  /*7f50*/  LOP3.LUT R55, R55, 0xffff0000, RZ, 0xc0, !PT ;  /* 0xffff000037377812 */ /* 0x000fe200078ec0ff */
[----:B------:R-:W-:Y:S01]  /*7f60*/  FFMA.FTZ R37, R170, R51, -R37 ;  /* 0x00000033aa257223 */ /* 0x000fe20000010825 */
[----:B------:R-:W-:Y:S01]  /*7f70*/  LOP3.LUT R50, R50, 0xffff0000, RZ, 0xc0, !PT ;  /* 0xffff000032327812 */ /* 0x000fe200078ec0ff */
[----:B------:R-:W-:Y:S01]  /*7f80*/  FFMA.FTZ R172, R170, R85, R172 ;  /* 0x00000055aaac7223 */ /* 0x000fe200000100ac */
[C---:B------:R-:W-:Y:S01]  /*7f90*/  IMAD.U32 R53, R52.reuse, 0x10000, RZ ;  /* 0x0001000034357824 */ /* 0x040fe200078e00ff */
[----:B------:R-:W-:Y:S01]  /*7fa0*/  LOP3.LUT R84, R83, 0xffff0000, RZ, 0xc0, !PT ;  /* 0xffff000053547812 */ /* 0x000fe200078ec0ff */
[C---:B------:R-:W-:Y:S01]  /*7fb0*/  IMAD.U32 R170, R39.reuse, 0x10000, RZ ;  /* 0x0001000027aa7824 */ /* 0x040fe200078e00ff */
[----:B------:R-:W-:Y:S01]  /*7fc0*/  LOP3.LUT R52, R52, 0xffff0000, RZ, 0xc0, !PT ;  /* 0xffff000034347812 */ /* 0x000fe200078ec0ff */
[----:B------:R-:W-:Y:S01]  /*7fd0*/  IMAD.U32 R86, R36, 0x10000, RZ ;  /* 0x0001000024567824 */ /* 0x000fe200078e00ff */
        /* <DEDUP_REMOVED lines=8> */
[----:B------:R-:W-:Y:S01]  /*8060*/  PRMT R49, R158, 0x5432, R49 ;  /* 0x000054329e317816 */ /* 0x000fe20000000031 */
[----:B------:R-:W-:Y:S01]  /*8070*/  FMUL.FTZ R53, R53, R86 ;  /* 0x0000005635357220 */ /* 0x000fe20000410000 */
[----:B------:R-:W-:Y:S01]  /*8080*/  PRMT R38, R152, 0x5432, R38 ;  /* 0x0000543298267816 */ /* 0x000fe20000000026 */
[----:B------:R-:W-:Y:S01]  /*8090*/  FMUL.FTZ R55, R52, R39 ;  /* 0x0000002734377220 */ /* 0x000fe20000410000 */
[C---:B------:R-:W-:Y:S01]  /*80a0*/  FFMA.FTZ R174, R43.reuse, R84, -R174 ;  /* 0x000000542bae7223 */ /* 0x040fe200000108ae */
[----:B------:R-:W-:Y:S01]  /*80b0*/  LOP3.LUT R171, R42, 0xffff0000, RZ, 0xc0, !PT ;  /* 0xffff00002aab7812 */ /* 0x000fe200078ec0ff */
[----:B------:R-:W-:Y:S01]  /*80c0*/  FFMA.FTZ R43, R43, R50, R176 ;  /* 0x000000322b2b7223 */ /* 0x000fe200000100b0 */
[C---:B------:R-:W-:Y:S01]  /*80d0*/  FFMA.FTZ R36, R41.reuse, R86, -R36 ;  /* 0x0000005629247223 */ /* 0x040fe20000010824 */
[----:B------:R-:W-:Y:S01]  /*80e0*/  FFMA.FTZ R53, R41, R170, R53 ;  /* 0x000000aa29357223 */ /* 0x000fe20000010035 */
[----:B------:R-:W-:-:S02]  /*80f0*/  IMAD.U32 R42, R54, 0x10000, RZ ;  /* 0x00010000362a7824 */ /* 0x000fc400078e00ff */
[-C--:B------:R-:W-:Y:S01]  /*8100*/  FMUL.FTZ R41, R52, R51.reuse ;  /* 0x0000003334297220 */ /* 0x080fe20000410000 */
[----:B------:R-:W-:Y:S01]  /*8110*/  FFMA.FTZ R55, R40, R51, -R55 ;  /* 0x0000003328377223 */ /* 0x000fe20000010837 */
[C---:B------:R-:W-:Y:S01]  /*8120*/  IMAD.U32 R50, R49.reuse, 0x10000, RZ ;  /* 0x0001000031327824 */ /* 0x040fe200078e00ff */
[----:B------:R-:W-:Y:S01]  /*8130*/  LOP3.LUT R54, R54, 0xffff0000, RZ, 0xc0, !PT ;  /* 0xffff000036367812 */ /* 0x000fe200078ec0ff */
[----:B------:R-:W-:Y:S01]  /*8140*/  IMAD.U32 R51, R38, 0x10000, RZ ;  /* 0x0001000026337824 */ /* 0x000fe200078e00ff */
[----:B------:R-:W-:Y:S01]  /*8150*/  LOP3.LUT R49, R49, 0xffff0000, RZ, 0xc0, !PT ;  /* 0xffff000031317812 */ /* 0x000fe200078ec0ff */
[----:B------:R-:W-:Y:S01]  /*8160*/  FFMA.FTZ R52, R40, R39, R41 ;  /* 0x0000002728347223 */ /* 0x000fe20000010029 */
[----:B------:R-:W-:Y:S01]  /*8170*/  LOP3.LUT R38, R38, 0xffff0000, RZ, 0xc0, !PT ;  /* 0xffff000026267812 */ /* 0x000fe200078ec0ff */
[C---:B------:R-:W-:Y:S01]  /*8180*/  FMUL.FTZ R40, R42.reuse, R50 ;  /* 0x000000322a287220 */ /* 0x040fe20000410000 */
[----:B------:R-:W-:Y:S01]  /*8190*/  FMUL.FTZ R39, R42, R51 ;  /* 0x000000332a277220 */ /* 0x000fe20000410000 */
[----:B------:R-:W-:Y:S01]  /*81a0*/  FMUL.FTZ R42, R54, R49 ;  /* 0x00000031362a7220 */ /* 0x000fe20000410000 */
[----:B------:R-:W-:Y:S01]  /*81b0*/  F2FP.BF16.F32.PACK_AB R37, R174, R37 ;  /* 0x00000025ae25723e */ /* 0x000fe200000010ff */
[-C--:B------:R-:W-:Y:S01]  /*81c0*/  FMUL.FTZ R54, R54, R38.reuse ;  /* 0x0000002636367220 */ /* 0x080fe20000410000 */
[----:B------:R-:W-:Y:S01]  /*81d0*/  FFMA.FTZ R40, R87, R51, -R40 ;  /* 0x0000003357287223 */ /* 0x000fe20000010828 */
[----:B------:R-:W-:Y:S01]  /*81e0*/  FFMA.FTZ R41, R171, R38, -R42 ;  /* 0x00000026ab297223 */ /* 0x000fe2000001082a */
        /* <DEDUP_REMOVED lines=12> */
[----:B------:R-:W-:-:S02]  /*82b0*/  IMAD.MOV.U32 R41, RZ, RZ, R175 ;  /* 0x000000ffff297224 */ /* 0x000fc400078e00af */
[----:B------:R-:W-:-:S07]  /*82c0*/  IMAD.MOV.U32 R55, RZ, RZ, R172 ;  /* 0x000000ffff377224 */ /* 0x000fce00078e00ac */
.L_x_1401:
[----:B------:R-:W-:Y:S05]  /*82d0*/  BSYNC B3 ;  /* 0x0000000000037941 */ /* 0x000fea0003800000 */
.L_x_1400:
        /* <DEDUP_REMOVED lines=11> */
.L_x_1399:
[----:B------:R-:W-:Y:S05]  /*8390*/  BSYNC B2 ;  /* 0x0000000000027941 */ /* 0x000fea0003800000 */
.L_x_1398:
[----:B------:R-:W-:-:S13]  /*83a0*/  ISETP.NE.AND P4, PT, R25, RZ, PT ;  /* 0x000000ff1900720c */ /* 0x000fda0003f85270 */
[----:B------:R-:W-:Y:S05]  /*83b0*/  @!P4 BRA `(.L_x_1393) ;  /* 0x00000008000cc947 */ /* 0x000fea0003800000 */
[----:B------:R-:W-:Y:S01]  /*83c0*/  LOP3.LUT P6, RZ, R16, 0x1, RZ, 0xc0, !PT ;  /* 0x0000000110ff7812 */ /* 0x000fe200078cc0ff */
[----:B------:R-:W-:Y:S01]  /*83d0*/  BSSY B2, `(.L_x_1402) ;  /* 0x0000076000027945 */ /* 0x000fe20003800000 */
[----:B------:R-:W-:Y:S02]  /*83e0*/  IADD3 R48, P4, P5, R108, R130, R15 ;  /* 0x000000826c307210 */ /* 0x000fe40007d9e00f */
[----:B---3--:R-:W-:Y:S02]  /*83f0*/  SEL R36, R124, R149, !P6 ;  /* 0x000000957c247207 */ /* 0x008fe40007000000 */
[----:B------:R-:W-:Y:S02]  /*8400*/  IADD3.X R49, R4, R157, R112, P4, P5 ;  /* 0x0000009d04317210 */ /* 0x000fe400027ea470 */
[----:B------:R-:W-:Y:S02]  /*8410*/  SHF.R.S32.HI R37, RZ, 0x1f, R36 ;  /* 0x0000001fff257819 */ /* 0x000fe40000011424 */
[----:B------:R-:W-:-:S02]  /*8420*/  ISETP.GE.AND P4, PT, R199, R119, PT ;  /* 0x00000077c700720c */ /* 0x000fc40003f86270 */
        /* <DEDUP_REMOVED lines=25> */
[--C-:B------:R-:W-:Y:S01]  /*85c0*/  SHF.R.U64 R51, R32, 0x10, R33.reuse ;  /* 0x0000001020337819 */ /* 0x100fe20000001221 */
[----:B------:R-:W-:Y:S01]  /*85d0*/  IMAD.U32 R55, R38, 0x10000, RZ ;  /* 0x0001000026377824 */ /* 0x000fe200078e00ff */
[----:B------:R-:W-:-:S02]  /*85e0*/  SHF.R.U32.HI R33, RZ, 0x10, R33 ;  /* 0x00000010ff217819 */ /* 0x000fc40000011621 */
[----:B------:R-:W-:Y:S02]  /*85f0*/  PRMT R236, R236, 0x5410, R45 ;  /* 0x00005410ecec7816 */ /* 0x000fe4000000002d */
[----:B------:R-:W-:Y:S02]  /*8600*/  PRMT R202, R202, 0x5410, R33 ;  /* 0x00005410caca7816 */ /* 0x000fe40000000021 */
[--C-:B------:R-:W-:Y:S01]  /*8610*/  SHF.R.U64 R32, R46, 0x10, R47.reuse ;  /* 0x000000102e207819 */ /* 0x100fe2000000122f */
[----:B------:R-:W-:Y:S01]  /*8620*/  IMAD.U32 R33, R236, 0x10000, RZ ;  /* 0x00010000ec217824 */ /* 0x000fe200078e00ff */
[----:B------:R-:W-:Y:S02]  /*8630*/  SHF.R.U32.HI R46, RZ, 0x10, R47 ;  /* 0x00000010ff2e7819 */ /* 0x000fe4000001162f */
[----:B------:R-:W-:Y:S01]  /*8640*/  PRMT R224, R224, 0x5410, R35 ;  /* 0x00005410e0e07816 */ /* 0x000fe20000000023 */
[----:B------:R-:W-:Y:S02]  /*8650*/  IMAD.U32 R35, R202, 0x10000, RZ ;  /* 0x00010000ca237824 */ /* 0x000fe400078e00ff */
[----:B------:R-:W-:Y:S01]  /*8660*/  FMUL.FTZ R45, R52, R33 ;  /* 0x00000021342d7220 */ /* 0x000fe20000410000 */
[----:B------:R-:W-:-:S02]  /*8670*/  PRMT R191, R191, 0x5410, R34 ;  /* 0x00005410bfbf7816 */ /* 0x000fc40000000022 */
[----:B------:R-:W-:Y:S01]  /*8680*/  LOP3.LUT R54, R41, 0xffff0000, RZ, 0xc0, !PT ;  /* 0xffff000029367812 */ /* 0x000fe200078ec0ff */
[----:B------:R-:W-:Y:S01]  /*8690*/  IMAD.U32 R41, R40, 0x10000, RZ ;  /* 0x0001000028297824 */ /* 0x000fe200078e00ff */
[----:B------:R-:W-:Y:S02]  /*86a0*/  LOP3.LUT R34, R236, 0xffff0000, RZ, 0xc0, !PT ;  /* 0xffff0000ec227812 */ /* 0x000fe400078ec0ff */
[----:B------:R-:W-:Y:S01]  /*86b0*/  PRMT R200, R200, 0x5410, R51 ;  /* 0x00005410c8c87816 */ /* 0x000fe20000000033 */
[-C--:B------:R-:W-:Y:S01]  /*86c0*/  FMUL.FTZ R51, R52, R35.reuse ;  /* 0x0000002334337220 */ /* 0x080fe20000410000 */
[----:B------:R-:W-:Y:S01]  /*86d0*/  PRMT R203, R203, 0x5410, R32 ;  /* 0x00005410cbcb7816 */ /* 0x000fe20000000020 */
[----:B------:R-:W-:Y:S01]  /*86e0*/  FFMA.FTZ R32, R44, R35, -R45 ;  /* 0x000000232c207223 */ /* 0x000fe2000001082d */
[----:B------:R-:W-:Y:S01]  /*86f0*/  PRMT R211, R211, 0x5410, R46 ;  /* 0x00005410d3d37816 */ /* 0x000fe2000000002e */
[----:B------:R-:W-:Y:S01]  /*8700*/  FMUL.FTZ R46, R54, R34 ;  /* 0x00000022362e7220 */ /* 0x000fe20000410000 */
[----:B------:R-:W-:Y:S01]  /*8710*/  LOP3.LUT R35, R202, 0xffff0000, RZ, 0xc0, !PT ;  /* 0xffff0000ca237812 */ /* 0x000fe200078ec0ff */
[----:B------:R-:W-:Y:S01]  /*8720*/  FFMA.FTZ R33, R44, R33, R51 ;  /* 0x000000212c217223 */ /* 0x000fe20000010033 */
[----:B------:R-:W-:Y:S01]  /*8730*/  LOP3.LUT R47, R37, 0xffff0000, RZ, 0xc0, !PT ;  /* 0xffff0000252f7812 */ /* 0x000fe200078ec0ff */
[----:B------:R-:W-:Y:S01]  /*8740*/  IMAD.U32 R45, R211, 0x10000, RZ ;  /* 0x00010000d32d7824 */ /* 0x000fe200078e00ff */
[----:B------:R-:W-:Y:S01]  /*8750*/  PRMT R190, R190, 0x5410, R53 ;  /* 0x00005410bebe7816 */ /* 0x000fe20000000035 */
[----:B------:R-:W-:-:S02]  /*8760*/  IMAD.U32 R51, R191, 0x10000, RZ ;  /* 0x00010000bf337824 */ /* 0x000fc400078e00ff */
[-C--:B------:R-:W-:Y:S01]  /*8770*/  FMUL.FTZ R54, R54, R35.reuse ;  /* 0x0000002336367220 */ /* 0x080fe20000410000 */
[----:B------:R-:W-:Y:S01]  /*8780*/  FFMA.FTZ R35, R47, R35, -R46 ;  /* 0x000000232f237223 */ /* 0x000fe2000001082e */
[----:B------:R-:W-:Y:S01]  /*8790*/  LOP3.LUT R43, R43, 0xffff0000, RZ, 0xc0, !PT ;  /* 0xffff00002b2b7812 */ /* 0x000fe200078ec0ff */
[C---:B------:R-:W-:Y:S01]  /*87a0*/  FMUL.FTZ R53, R82.reuse, R45 ;  /* 0x0000002d52357220 */ /* 0x040fe20000410000 */
[----:B------:R-:W-:Y:S01]  /*87b0*/  LOP3.LUT R46, R211, 0xffff0000, RZ, 0xc0, !PT ;  /* 0xffff0000d32e7812 */ /* 0x000fe200078ec0ff */
[-C--:B------:R-:W-:Y:S01]  /*87c0*/  FMUL.FTZ R52, R82, R51.reuse ;  /* 0x0000003352347220 */ /* 0x080fe20000410000 */
[----:B------:R-:W-:Y:S01]  /*87d0*/  LOP3.LUT R82, R191, 0xffff0000, RZ, 0xc0, !PT ;  /* 0xffff0000bf527812 */ /* 0x000fe200078ec0ff */
[C---:B------:R-:W-:Y:S01]  /*87e0*/  FFMA.FTZ R44, R80.reuse, R51, -R53 ;  /* 0x00000033502c7223 */ /* 0x040fe20000010835 */
[----:B------:R-:W-:Y:S01]  /*87f0*/  LOP3.LUT R39, R39, 0xffff0000, RZ, 0xc0, !PT ;  /* 0xffff000027277812 */ /* 0x000fe200078ec0ff */
[----:B------:R-:W-:Y:S01]  /*8800*/  FFMA.FTZ R80, R80, R45, R52 ;  /* 0x0000002d50507223 */ /* 0x000fe20000010034 */
[----:B------:R-:W-:Y:S01]  /*8810*/  FMUL.FTZ R84, R43, R46 ;  /* 0x0000002e2b547220 */ /* 0x000fe20000410000 */
[----:B------:R-:W-:Y:S01]  /*8820*/  FFMA.FTZ R34, R47, R34, R54 ;  /* 0x000000222f227223 */ /* 0x000fe20000010036 */
[----:B------:R-:W-:Y:S01]  /*8830*/  IMAD.U32 R52, R224, 0x10000, RZ ;  /* 0x00010000e0347824 */ /* 0x000fe200078e00ff */
[----:B------:R-:W-:Y:S01]  /*8840*/  LOP3.LUT R40, R40, 0xffff0000, RZ, 0xc0, !PT ;  /* 0xffff000028287812 */ /* 0x000fe200078ec0ff */
[----:B------:R-:W-:-:S02]  /*8850*/  IMAD.U32 R54, R200, 0x10000, RZ ;  /* 0x00010000c8367824 */ /* 0x000fc400078e00ff */
[-C--:B------:R-:W-:Y:S01]  /*8860*/  FMUL.FTZ R86, R43, R82.reuse ;  /* 0x000000522b567220 */ /* 0x080fe20000410000 */
[----:B------:R-:W-:Y:S01]  /*8870*/  LOP3.LUT R45, R224, 0xffff0000, RZ, 0xc0, !PT ;  /* 0xffff0000e02d7812 */ /* 0x000fe200078ec0ff */
[----:B------:R-:W-:Y:S01]  /*8880*/  FFMA.FTZ R43, R39, R82, -R84 ;  /* 0x00000052272b7223 */ /* 0x000fe20000010854 */
[----:B------:R-:W-:Y:S02]  /*8890*/  IMAD.U32 R37, R36, 0x10000, RZ ;  /* 0x0001000024257824 */ /* 0x000fe400078e00ff */
[C---:B------:R-:W-:Y:S01]  /*88a0*/  FMUL.FTZ R82, R41.reuse, R52 ;  /* 0x0000003429527220 */ /* 0x040fe20000410000 */
[----:B------:R-:W-:Y:S01]  /*88b0*/  LOP3.LUT R47, R200, 0xffff0000, RZ, 0xc0, !PT ;  /* 0xffff0000c82f7812 */ /* 0x000fe200078ec0ff */
[-C--:B------:R-:W-:Y:S01]  /*88c0*/  FMUL.FTZ R51, R41, R54.reuse ;  /* 0x0000003629337220 */ /* 0x080fe20000410000 */
[----:B------:R-:W-:Y:S01]  /*88d0*/  LOP3.LUT R36, R36, 0xffff0000, RZ, 0xc0, !PT ;  /* 0xffff000024247812 */ /* 0x000fe200078ec0ff */
[C---:B------:R-:W-:Y:S01]  /*88e0*/  FMUL.FTZ R53, R40.reuse, R45 ;  /* 0x0000002d28357220 */ /* 0x040fe20000410000 */
[C---:B------:R-:W-:Y:S01]  /*88f0*/  FFMA.FTZ R41, R37.reuse, R54, -R82 ;  /* 0x0000003625297223 */ /* 0x040fe20000010852 */
[----:B------:R-:W-:Y:S01]  /*8900*/  FFMA.FTZ R37, R37, R52, R51 ;  /* 0x0000003425257223 */ /* 0x000fe20000010033 */
[-C--:B------:R-:W-:Y:S01]  /*8910*/  FMUL.FTZ R51, R40, R47.reuse ;  /* 0x0000002f28337220 */ /* 0x080fe20000410000 */
[----:B------:R-:W-:Y:S01]  /*8920*/  LOP3.LUT R81, R38, 0xffff0000, RZ, 0xc0, !PT ;  /* 0xffff000026517812 */ /* 0x000fe200078ec0ff */
[----:B------:R-:W-:Y:S01]  /*8930*/  FFMA.FTZ R40, R36, R47, -R53 ;  /* 0x0000002f24287223 */ /* 0x000fe20000010835 */
[----:B------:R-:W-:-:S02]  /*8940*/  IMAD.U32 R38, R42, 0x10000, RZ ;  /* 0x000100002a267824 */ /* 0x000fc400078e00ff */
[----:B------:R-:W-:Y:S01]  /*8950*/  FFMA.FTZ R39, R39, R46, R86 ;  /* 0x0000002e27277223 */ /* 0x000fe20000010056 */
[C---:B------:R-:W-:Y:S01]  /*8960*/  IMAD.U32 R47, R203.reuse, 0x10000, RZ ;  /* 0x00010000cb2f7824 */ /* 0x040fe200078e00ff */
[----:B------:R-:W-:Y:S01]  /*8970*/  LOP3.LUT R42, R42, 0xffff0000, RZ, 0xc0, !PT ;  /* 0xffff00002a2a7812 */ /* 0x000fe200078ec0ff */
[----:B------:R-:W-:Y:S01]  /*8980*/  IMAD.U32 R46, R190, 0x10000, RZ ;  /* 0x00010000be2e7824 */ /* 0x000fe200078e00ff */
[----:B------:R-:W-:Y:S01]  /*8990*/  LOP3.LUT R203, R203, 0xffff0000, RZ, 0xc0, !PT ;  /* 0xffff0000cbcb7812 */ /* 0x000fe200078ec0ff */
[----:B------:R-:W-:Y:S01]  /*89a0*/  FMUL.FTZ R52, R38, R47 ;  /* 0x0000002f26347220 */ /* 0x000fe20000410000 */
[----:B------:R-:W-:Y:S01]  /*89b0*/  LOP3.LUT R190, R190, 0xffff0000, RZ, 0xc0, !PT ;  /* 0xffff0000bebe7812 */ /* 0x000fe200078ec0ff */
[-C--:B------:R-:W-:Y:S01]  /*89c0*/  FMUL.FTZ R38, R38, R46.reuse ;  /* 0x0000002e26267220 */ /* 0x080fe20000410000 */
[----:B------:R-:W-:Y:S01]  /*89d0*/  FFMA.FTZ R36, R36, R45, R51 ;  /* 0x0000002d24247223 */ /* 0x000fe20000010033 */
[C---:B------:R-:W-:Y:S01]  /*89e0*/  FMUL.FTZ R54, R42.reuse, R203 ;  /* 0x000000cb2a367220 */ /* 0x040fe20000410000 */
[C---:B------:R-:W-:Y:S01]  /*89f0*/  FFMA.FTZ R52, R55.reuse, R46, -R52 ;  /* 0x0000002e37347223 */ /* 0x040fe20000010834 */
[-C--:B------:R-:W-:Y:S01]  /*8a00*/  FMUL.FTZ R42, R42, R190.reuse ;  /* 0x000000be2a2a7220 */ /* 0x080fe20000410000 */
[----:B------:R-:W-:Y:S01]  /*8a10*/  FFMA.FTZ R38, R55, R47, R38 ;  /* 0x0000002f37267223 */ /* 0x000fe20000010026 */
[----:B------:R-:W-:Y:S01]  /*8a20*/  FFMA.FTZ R45, R81, R190, -R54 ;  /* 0x000000be512d7223 */ /* 0x000fe20000010836 */
[----:B------:R-:W-:Y:S01]  /*8a30*/  F2FP.BF16.F32.PACK_AB R43, R43, R44 ;  /* 0x0000002c2b2b723e */ /* 0x000fe200000010ff */
        /* <DEDUP_REMOVED lines=12> */
[----:B------:R-:W-:Y:S02]  /*8b00*/  IMAD.MOV.U32 R41, RZ, RZ, R33 ;  /* 0x000000ffff297224 */ /* 0x000fe400078e0021 */
[----:B------:R-:W-:Y:S02]  /*8b10*/  IMAD.MOV.U32 R42, RZ, RZ, R81 ;  /* 0x000000ffff2a7224 */ /* 0x000fe400078e0051 */
[----:B------:R-:W-:-:S07]  /*8b20*/  IMAD.MOV.U32 R43, RZ, RZ, R80 ;  /* 0x000000ffff2b7224 */ /* 0x000fce00078e0050 */
.L_x_1403:
[----:B------:R-:W-:Y:S05]  /*8b30*/  BSYNC B2 ;  /* 0x0000000000027941 */ /* 0x000fea0003800000 */
.L_x_1402:
        /* <DEDUP_REMOVED lines=11> */
.L_x_1393:
[----:B------:R-:W-:Y:S05]  /*8bf0*/  BSYNC B1 ;  /* 0x0000000000017941 */ /* 0x000fea0003800000 */
.L_x_1392:
        /* <DEDUP_REMOVED lines=25> */
[----:B------:R-:W-:Y:S02]  /*8d90*/  LOP3.LUT R32, R205, 0x38, R37, 0xf8, !PT ;  /* 0x00000038cd207812 */ /* 0x000fe400078ef825 */
[----:B------:R-:W-:Y:S02]  /*8da0*/  LEA.HI R33, R33, R36, RZ, 0x3 ;  /* 0x0000002421217211 */ /* 0x000fe400078f18ff */
[----:B------:R-:W-:Y:S02]  /*8db0*/  LOP3.LUT R32, R32, R233, RZ, 0x3c, !PT ;  /* 0x000000e920207212 */ /* 0x000fe400078e3cff */
[----:B------:R-:W-:-:S02]  /*8dc0*/  SHF.R.S32.HI R33, RZ, 0x3, R33 ;  /* 0x00000003ff217819 */ /* 0x000fc40000011421 */
[----:B------:R-:W-:-:S03]  /*8dd0*/  ISETP.GE.AND P4, PT, R192, R119, PT ;  /* 0x00000077c000720c */ /* 0x000fc60003f86270 */
[----:B------:R-:W-:-:S04]  /*8de0*/  IMAD R33, R33, 0x1800, R210 ;  /* 0x0000180021217824 */ /* 0x000fc800078e02d2 */
        /* <DEDUP_REMOVED lines=11> */
[----:B0-----:R-:W-:Y:S01]  /*8ea0*/  IMAD.U32 R50, R33, 0x10000, RZ ;  /* 0x0001000021327824 */ /* 0x001fe200078e00ff */
[--C-:B------:R-:W-:Y:S01]  /*8eb0*/  SHF.R.U64 R65, R76, 0x10, R77.reuse ;  /* 0x000000104c417819 */ /* 0x100fe2000000124d */
[----:B------:R-:W-:Y:S01]  /*8ec0*/  IMAD.U32 R53, R39, 0x10000, RZ ;  /* 0x0001000027357824 */ /* 0x000fe200078e00ff */
[----:B------:R-:W-:Y:S01]  /*8ed0*/  SHF.R.U32.HI R76, RZ, 0x10, R77 ;  /* 0x00000010ff4c7819 */ /* 0x000fe2000001164d */
[----:B------:R-:W-:Y:S01]  /*8ee0*/  IMAD.U32 R49, R35, 0x10000, RZ ;  /* 0x0001000023317824 */ /* 0x000fe200078e00ff */
[----:B------:R-:W-:Y:S02]  /*8ef0*/  SHF.R.U64 R52, R66, 0x10, R67 ;  /* 0x0000001042347819 */ /* 0x000fe40000001243 */
[----:B------:R-:W-:-:S02]  /*8f00*/  PRMT R189, R189, 0x5410, R76 ;  /* 0x00005410bdbd7816 */ /* 0x000fc4000000004c */
[----:B------:R-:W-:Y:S02]  /*8f10*/  PRMT R185, R185, 0x5410, R64 ;  /* 0x00005410b9b97816 */ /* 0x000fe40000000040 */
[--C-:B------:R-:W-:Y:S01]  /*8f20*/  SHF.R.U64 R55, R78, 0x10, R79.reuse ;  /* 0x000000104e377819 */ /* 0x100fe2000000124f */
[----:B------:R-:W-:Y:S01]  /*8f30*/  IMAD.U32 R54, R189, 0x10000, RZ ;  /* 0x00010000bd367824 */ /* 0x000fe200078e00ff */
[----:B------:R-:W-:Y:S02]  /*8f40*/  SHF.R.U32.HI R78, RZ, 0x10, R79 ;  /* 0x00000010ff4e7819 */ /* 0x000fe4000001164f */
[----:B------:R-:W-:Y:S01]  /*8f50*/  PRMT R169, R169, 0x5410, R52 ;  /* 0x00005410a9a97816 */ /* 0x000fe20000000034 */
[----:B------:R-:W-:Y:S01]  /*8f60*/  IMAD.U32 R52, R185, 0x10000, RZ ;  /* 0x00010000b9347824 */ /* 0x000fe200078e00ff */
[----:B------:R-:W-:Y:S02]  /*8f70*/  SHF.R.U32.HI R66, RZ, 0x10, R67 ;  /* 0x00000010ff427819 */ /* 0x000fe40000011643 */
[----:B------:R-:W-:Y:S01]  /*8f80*/  PRMT R186, R186, 0x5410, R55 ;  /* 0x00005410baba7816 */ /* 0x000fe20000000037 */
[C---:B------:R-:W-:Y:S01]  /*8f90*/  FMUL.FTZ R55, R47.reuse, R54 ;  /* 0x000000362f377220 */ /* 0x040fe20000410000 */
[----:B------:R-:W-:Y:S01]  /*8fa0*/  PRMT R188, R188, 0x5410, R65 ;  /* 0x00005410bcbc7816 */ /* 0x000fe20000000041 */
[-C--:B------:R-:W-:Y:S01]  /*8fb0*/  FMUL.FTZ R65, R47, R52.reuse ;  /* 0x000000342f417220 */ /* 0x080fe20000410000 */
[----:B------:R-:W-:Y:S01]  /*8fc0*/  PRMT R187, R187, 0x5410, R78 ;  /* 0x00005410bbbb7816 */ /* 0x000fe2000000004e */
[C---:B------:R-:W-:Y:S01]  /*8fd0*/  FFMA.FTZ R47, R50.reuse, R52, -R55 ;  /* 0x00000034322f7223 */ /* 0x040fe20000010837 */
[----:B------:R-:W-:Y:S01]  /*8fe0*/  PRMT R183, R183, 0x5410, R66 ;  /* 0x00005410b7b77816 */ /* 0x000fe20000000042 */
[----:B------:R-:W-:Y:S01]  /*8ff0*/  FFMA.FTZ R50, R50, R54, R65 ;  /* 0x0000003632327223 */ /* 0x000fe20000010041 */
        /* <DEDUP_REMOVED lines=12> */
[C---:B------:R-:W-:Y:S01]  /*90c0*/  FFMA.FTZ R52, R48.reuse, R52, -R55 ;  /* 0x0000003430347223 */ /* 0x040fe20000010837 */
[----:B------:R-:W-:Y:S01]  /*90d0*/  FFMA.FTZ R51, R48, R189, R51 ;  /* 0x000000bd30337223 */ /* 0x000fe20000010033 */
[----:B------:R-:W-:Y:S01]  /*90e0*/  FFMA.FTZ R48, R49, R54, -R66 ;  /* 0x0000003631307223 */ /* 0x000fe20000010842 */
[----:B------:R-:W-:Y:S01]  /*90f0*/  LOP3.LUT R183, R183, 0xffff0000, RZ, 0xc0, !PT ;  /* 0xffff0000b7b77812 */ /* 0x000fe200078ec0ff */
[----:B------:R-:W-:Y:S01]  /*9100*/  FFMA.FTZ R49, R49, R64, R53 ;  /* 0x0000004031317223 */ /* 0x000fe20000010035 */
[----:B------:R-:W-:Y:S01]  /*9110*/  LOP3.LUT R46, R35, 0xffff0000, RZ, 0xc0, !PT ;  /* 0xffff0000232e7812 */ /* 0x000fe200078ec0ff */
[C---:B------:R-:W-:Y:S01]  /*9120*/  FMUL.FTZ R53, R39.reuse, R187 ;  /* 0x000000bb27357220 */ /* 0x040fe20000410000 */
[----:B------:R-:W-:Y:S01]  /*9130*/  PRMT R184, R184, 0x5410, R81 ;  /* 0x00005410b8b87816 */ /* 0x000fe20000000051 */
[----:B------:R-:W-:Y:S01]  /*9140*/  FMUL.FTZ R55, R39, R183 ;  /* 0x000000b727377220 */ /* 0x000fe20000410000 */
[----:B------:R-:W-:-:S02]  /*9150*/  IMAD.U32 R37, R36, 0x10000, RZ ;  /* 0x0001000024257824 */ /* 0x000fc400078e00ff */
[----:B------:R-:W-:Y:S01]  /*9160*/  FFMA.FTZ R183, R46, R183, -R53 ;  /* 0x000000b72eb77223 */ /* 0x000fe20000010835 */
[----:B------:R-:W-:Y:S01]  /*9170*/  LOP3.LUT R44, R36, 0xffff0000, RZ, 0xc0, !PT ;  /* 0xffff0000242c7812 */ /* 0x000fe200078ec0ff */
[C---:B------:R-:W-:Y:S01]  /*9180*/  IMAD.U32 R64, R188.reuse, 0x10000, RZ ;  /* 0x00010000bc407824 */ /* 0x040fe200078e00ff */
[----:B------:R-:W-:Y:S01]  /*9190*/  LOP3.LUT R53, R188, 0xffff0000, RZ, 0xc0, !PT ;  /* 0xffff0000bc357812 */ /* 0x000fe200078ec0ff */
[C---:B------:R-:W-:Y:S01]  /*91a0*/  IMAD.U32 R54, R184.reuse, 0x10000, RZ ;  /* 0x00010000b8367824 */ /* 0x040fe200078e00ff */
[----:B------:R-:W-:Y:S01]  /*91b0*/  LOP3.LUT R39, R184, 0xffff0000, RZ, 0xc0, !PT ;  /* 0xffff0000b8277812 */ /* 0x000fe200078ec0ff */
[C---:B------:R-:W-:Y:S01]  /*91c0*/  IMAD.U32 R33, R32.reuse, 0x10000, RZ ;  /* 0x0001000020217824 */ /* 0x040fe200078e00ff */
[----:B------:R-:W-:Y:S01]  /*91d0*/  LOP3.LUT R32, R32, 0xffff0000, RZ, 0xc0, !PT ;  /* 0xffff000020207812 */ /* 0x000fe200078ec0ff */
[C---:B------:R-:W-:Y:S01]  /*91e0*/  FMUL.FTZ R66, R37.reuse, R64 ;  /* 0x0000004025427220 */ /* 0x040fe20000410000 */
[----:B------:R-:W-:Y:S01]  /*91f0*/  FFMA.FTZ R46, R46, R187, R55 ;  /* 0x000000bb2e2e7223 */ /* 0x000fe20000010037 */
[----:B------:R-:W-:Y:S01]  /*9200*/  FMUL.FTZ R37, R37, R54 ;  /* 0x0000003625257220 */ /* 0x000fe20000410000 */
[----:B------:R-:W-:Y:S01]  /*9210*/  FMUL.FTZ R55, R44, R53 ;  /* 0x000000352c377220 */ /* 0x000fe20000410000 */
[C---:B------:R-:W-:Y:S01]  /*9220*/  IMAD.U32 R35, R34.reuse, 0x10000, RZ ;  /* 0x0001000022237824 */ /* 0x040fe200078e00ff */
[----:B------:R-:W-:Y:S01]  /*9230*/  LOP3.LUT R36, R34, 0xffff0000, RZ, 0xc0, !PT ;  /* 0xffff000022247812 */ /* 0x000fe200078ec0ff */
[----:B------:R-:W-:-:S02]  /*9240*/  IMAD.U32 R34, R38, 0x10000, RZ ;  /* 0x0001000026227824 */ /* 0x000fc400078e00ff */
[C---:B------:R-:W-:Y:S01]  /*9250*/  FFMA.FTZ R66, R33.reuse, R54, -R66 ;  /* 0x0000003621427223 */ /* 0x040fe20000010842 */
[----:B------:R-:W-:Y:S01]  /*9260*/  FFMA.FTZ R64, R33, R64, R37 ;  /* 0x0000004021407223 */ /* 0x000fe20000010025 */
[-C--:B------:R-:W-:Y:S01]  /*9270*/  FMUL.FTZ R65, R44, R39.reuse ;  /* 0x000000272c417220 */ /* 0x080fe20000410000 */
[----:B------:R-:W-:Y:S01]  /*9280*/  FFMA.FTZ R55, R32, R39, -R55 ;  /* 0x0000002720377223 */ /* 0x000fe20000010837 */
[----:B------:R-:W-:Y:S01]  /*9290*/  LOP3.LUT R38, R38, 0xffff0000, RZ, 0xc0, !PT ;  /* 0xffff000026267812 */ /* 0x000fe200078ec0ff */
[C---:B------:R-:W-:Y:S01]  /*92a0*/  IMAD.U32 R33, R169.reuse, 0x10000, RZ ;  /* 0x00010000a9217824 */ /* 0x040fe200078e00ff */
[C---:B------:R-:W-:Y:S01]  /*92b0*/  LOP3.LUT R39, R186.reuse, 0xffff0000, RZ, 0xc0, !PT ;  /* 0xffff0000ba277812 */ /* 0x040fe200078ec0ff */
[----:B------:R-:W-:Y:S01]  /*92c0*/  IMAD.U32 R37, R186, 0x10000, RZ ;  /* 0x00010000ba257824 */ /* 0x000fe200078e00ff */
[----:B------:R-:W-:Y:S01]  /*92d0*/  LOP3.LUT R169, R169, 0xffff0000, RZ, 0xc0, !PT ;  /* 0xffff0000a9a97812 */ /* 0x000fe200078ec0ff */
[----:B------:R-:W-:Y:S01]  /*92e0*/  FFMA.FTZ R65, R32, R53, R65 ;  /* 0x0000003520417223 */ /* 0x000fe20000010041 */
[----:B------:R-:W-:Y:S01]  /*92f0*/  F2FP.BF16.F32.PACK_AB R46, R46, R49 ;  /* 0x000000312e2e723e */ /* 0x000fe200000010ff */
[----:B------:R-:W-:Y:S01]  /*9300*/  FMUL.FTZ R32, R34, R37 ;  /* 0x0000002522207220 */ /* 0x000fe20000410000 */
        /* <DEDUP_REMOVED lines=18> */
.L_x_1407:
[----:B------:R-:W-:Y:S05]  /*9430*/  BSYNC B2 ;  /* 0x0000000000027941 */ /* 0x000fea0003800000 */
.L_x_1406:
[----:B------:R-:W-:Y:S02]  /*9440*/  ULDC.64 UR4, c[0x0][0x208] ;  /* 0x0000820000047ab9 */ /* 0x000fe40000000a00 */
[----:B0-----:R4:W-:Y:S04]  /*9450*/  STG.E.128 desc[UR4][R40.64], R32 ;  /* 0x0000002028007986 */ /* 0x0019e8000c101d04 */
[----:B--2---:R4:W-:Y:S02]  /*9460*/  @!P3 STG.E.128 desc[UR4][R42.64], R36 ;  /* 0x000000242a00b986 */ /* 0x0049e4000c101d04 */
.L_x_1405:
[----:B------:R-:W-:Y:S05]  /*9470*/  BSYNC B1 ;  /* 0x0000000000017941 */ /* 0x000fea0003800000 */
.L_x_1404:
        /* <DEDUP_REMOVED lines=38> */
[----:B------:R-:W-:Y:S01]  /*96e0*/  SHF.R.U64 R62, R72, 0x10, R73 ;  /* 0x00000010483e7819 */ /* 0x000fe20000001249 */
[----:B------:R-:W-:Y:S01]  /*96f0*/  IMAD.U32 R52, R39, 0x10000, RZ ;  /* 0x0001000027347824 */ /* 0x000fe200078e00ff */
[----:B------:R-:W-:Y:S01]  /*9700*/  SHF.R.U32.HI R61, RZ, 0x10, R61 ;  /* 0x00000010ff3d7819 */ /* 0x000fe2000001163d */
[----:B------:R-:W-:Y:S01]  /*9710*/  IMAD.U32 R49, R35, 0x10000, RZ ;  /* 0x0001000023317824 */ /* 0x000fe200078e00ff */
[----:B------:R-:W-:Y:S01]  /*9720*/  SHF.R.U32.HI R73, RZ, 0x10, R73 ;  /* 0x00000010ff497819 */ /* 0x000fe20000011649 */
[----:B------:R-:W-:Y:S01]  /*9730*/  IMAD.U32 R44, R32, 0x10000, RZ ;  /* 0x00010000202c7824 */ /* 0x000fe200078e00ff */
        /* <DEDUP_REMOVED lines=8> */
[----:B------:R-:W-:-:S02]  /*97c0*/  PRMT R166, R166, 0x5410, R75 ;  /* 0x00005410a6a67816 */ /* 0x000fc4000000004b */
[----:B------:R-:W-:Y:S01]  /*97d0*/  PRMT R167, R167, 0x5410, R62 ;  /* 0x00005410a7a77816 */ /* 0x000fe2000000003e */
[CC--:B------:R-:W-:Y:S01]  /*97e0*/  FMUL.FTZ R62, R50.reuse, R53.reuse ;  /* 0x00000035323e7220 */ /* 0x0c0fe20000410000 */
[----:B------:R-:W-:Y:S01]  /*97f0*/  PRMT R165, R165, 0x5410, R60 ;  /* 0x00005410a5a57816 */ /* 0x000fe2000000003c */
[-C--:B------:R-:W-:Y:S01]  /*9800*/  FMUL.FTZ R60, R50, R54.reuse ;  /* 0x00000036323c7220 */ /* 0x080fe20000410000 */
[----:B------:R-:W-:Y:S01]  /*9810*/  LOP3.LUT R51, R37, 0xffff0000, RZ, 0xc0, !PT ;  /* 0xffff000025337812 */ /* 0x000fe200078ec0ff */
[----:B------:R-:W-:Y:S01]  /*9820*/  IMAD.U32 R50, R166, 0x10000, RZ ;  /* 0x00010000a6327824 */ /* 0x000fe200078e00ff */
[----:B------:R-:W-:Y:S01]  /*9830*/  PRMT R162, R162, 0x5410, R63 ;  /* 0x00005410a2a27816 */ /* 0x000fe2000000003f */
[C---:B------:R-:W-:Y:S01]  /*9840*/  FFMA.FTZ R60, R47.reuse, R53, -R60 ;  /* 0x000000352f3c7223 */ /* 0x040fe2000001083c */
[----:B------:R-:W-:Y:S01]  /*9850*/  LOP3.LUT R168, R168, 0xffff0000, RZ, 0xc0, !PT ;  /* 0xffff0000a8a87812 */ /* 0x000fe200078ec0ff */
[----:B------:R-:W-:Y:S01]  /*9860*/  FFMA.FTZ R62, R47, R54, R62 ;  /* 0x000000362f3e7223 */ /* 0x000fe2000001003e */
[----:B------:R-:W-:Y:S01]  /*9870*/  LOP3.LUT R164, R164, 0xffff0000, RZ, 0xc0, !PT ;  /* 0xffff0000a4a47812 */ /* 0x000fe200078ec0ff */
[----:B------:R-:W-:Y:S01]  /*9880*/  IMAD.U32 R47, R162, 0x10000, RZ ;  /* 0x00010000a22f7824 */ /* 0x000fe200078e00ff */
[----:B------:R-:W-:Y:S01]  /*9890*/  LOP3.LUT R48, R33, 0xffff0000, RZ, 0xc0, !PT ;  /* 0xffff000021307812 */ /* 0x000fe200078ec0ff */
[----:B------:R-:W-:Y:S01]  /*98a0*/  FMUL.FTZ R53, R51, R168 ;  /* 0x000000a833357220 */ /* 0x000fe20000410000 */
[----:B------:R-:W-:Y:S01]  /*98b0*/  PRMT R163, R163, 0x5410, R64 ;  /* 0x00005410a3a37816 */ /* 0x000fe20000000040 */
[----:B------:R-:W-:Y:S01]  /*98c0*/  FMUL.FTZ R51, R51, R164 ;  /* 0x000000a433337220 */ /* 0x000fe20000410000 */
[C---:B------:R-:W-:Y:S01]  /*98d0*/  FMUL.FTZ R54, R52.reuse, R50 ;  /* 0x0000003234367220 */ /* 0x040fe20000410000 */
[----:B------:R-:W-:Y:S01]  /*98e0*/  LOP3.LUT R39, R39, 0xffff0000, RZ, 0xc0, !PT ;  /* 0xffff000027277812 */ /* 0x000fe200078ec0ff */
[----:B------:R-:W-:Y:S01]  /*98f0*/  FMUL.FTZ R55, R52, R47 ;  /* 0x0000002f34377220 */ /* 0x000fe20000410000 */
[----:B------:R-:W-:Y:S01]  /*9900*/  LOP3.LUT R166, R166, 0xffff0000, RZ, 0xc0, !PT ;  /* 0xffff0000a6a67812 */ /* 0x000fe200078ec0ff */
[----:B------:R-:W-:Y:S01]  /*9910*/  FFMA.FTZ R53, R48, R164, -R53 ;  /* 0x000000a430357223 */ /* 0x000fe20000010835 */
[----:B------:R-:W-:Y:S01]  /*9920*/  LOP3.LUT R162, R162, 0xffff0000, RZ, 0xc0, !PT ;  /* 0xffff0000a2a27812 */ /* 0x000fe200078ec0ff */
[----:B------:R-:W-:Y:S01]  /*9930*/  FFMA.FTZ R51, R48, R168, R51 ;  /* 0x000000a830337223 */ /* 0x000fe20000010033 */
[----:B------:R-:W-:-:S02]  /*9940*/  IMAD.U32 R37, R36, 0x10000, RZ ;  /* 0x0001000024257824 */ /* 0x000fc400078e00ff */
[----:B------:R-:W-:Y:S01]  /*9950*/  FFMA.FTZ R54, R49, R47, -R54 ;  /* 0x0000002f31367223 */ /* 0x000fe20000010836 */
[----:B------:R-:W-:Y:S02]  /*9960*/  IMAD.U32 R48, R167, 0x10000, RZ ;  /* 0x00010000a7307824 */ /* 0x000fe400078e00ff */
[----:B------:R-:W-:Y:S01]  /*9970*/  FFMA.FTZ R55, R49, R50, R55 ;  /* 0x0000003231377223 */ /* 0x000fe20000010037 */
[----:B------:R-:W-:Y:S02]  /*9980*/  IMAD.U32 R47, R163, 0x10000, RZ ;  /* 0x00010000a32f7824 */ /* 0x000fe400078e00ff */
[C---:B------:R-:W-:Y:S01]  /*9990*/  FMUL.FTZ R49, R39.reuse, R166 ;  /* 0x000000a627317220 */ /* 0x040fe20000410000 */
[----:B------:R-:W-:Y:S01]  /*99a0*/  FMUL.FTZ R63, R39, R162 ;  /* 0x000000a2273f7220 */ /* 0x000fe20000410000 */
[----:B------:R-:W-:Y:S01]  /*99b0*/  LOP3.LUT R46, R35, 0xffff0000, RZ, 0xc0, !PT ;  /* 0xffff0000232e7812 */ /* 0x000fe200078ec0ff */
[C---:B------:R-:W-:Y:S01]  /*99c0*/  FMUL.FTZ R39, R37.reuse, R48 ;  /* 0x0000003025277220 */ /* 0x040fe20000410000 */
[----:B------:R-:W-:Y:S01]  /*99d0*/  LOP3.LUT R36, R36, 0xffff0000, RZ, 0xc0, !PT ;  /* 0xffff000024247812 */ /* 0x000fe200078ec0ff */
[-C--:B------:R-:W-:Y:S01]  /*99e0*/  FMUL.FTZ R37, R37, R47.reuse ;  /* 0x0000002f25257220 */ /* 0x080fe20000410000 */
[----:B------:R-:W-:Y:S01]  /*99f0*/  LOP3.LUT R167, R167, 0xffff0000, RZ, 0xc0, !PT ;  /* 0xffff0000a7a77812 */ /* 0x000fe200078ec0ff */
[----:B------:R-:W-:Y:S01]  /*9a00*/  FFMA.FTZ R61, R46, R162, -R49 ;  /* 0x000000a22e3d7223 */ /* 0x000fe20000010831 */
[----:B------:R-:W-:Y:S01]  /*9a10*/  LOP3.LUT R163, R163, 0xffff0000, RZ, 0xc0, !PT ;  /* 0xffff0000a3a37812 */ /* 0x000fe200078ec0ff */
[----:B------:R-:W-:Y:S01]  /*9a20*/  FFMA.FTZ R39, R44, R47, -R39 ;  /* 0x0000002f2c277223 */ /* 0x000fe20000010827 */
[----:B------:R-:W-:Y:S01]  /*9a30*/  LOP3.LUT R32, R32, 0xffff0000, RZ, 0xc0, !PT ;  /* 0xffff000020207812 */ /* 0x000fe200078ec0ff */
[----:B------:R-:W-:Y:S01]  /*9a40*/  FFMA.FTZ R37, R44, R48, R37 ;  /* 0x000000302c257223 */ /* 0x000fe20000010025 */
[----:B------:R-:W-:-:S02]  /*9a50*/  IMAD.U32 R35, R38, 0x10000, RZ ;  /* 0x0001000026237824 */ /* 0x000fc400078e00ff */
[C---:B------:R-:W-:Y:S01]  /*9a60*/  FMUL.FTZ R49, R36.reuse, R167 ;  /* 0x000000a724317220 */ /* 0x040fe20000410000 */
[-C--:B------:R-:W-:Y:S01]  /*9a70*/  FMUL.FTZ R47, R36, R163.reuse ;  /* 0x000000a3242f7220 */ /* 0x080fe20000410000 */
[----:B------:R-:W-:Y:S01]  /*9a80*/  IMAD.U32 R44, R165, 0x10000, RZ ;  /* 0x00010000a52c7824 */ /* 0x000fe200078e00ff */
[----:B------:R-:W-:Y:S01]  /*9a90*/  LOP3.LUT R38, R38, 0xffff0000, RZ, 0xc0, !PT ;  /* 0xffff000026267812 */ /* 0x000fe200078ec0ff */
[----:B------:R-:W-:Y:S01]  /*9aa0*/  IMAD.U32 R36, R161, 0x10000, RZ ;  /* 0x00010000a1247824 */ /* 0x000fe200078e00ff */
[----:B------:R-:W-:Y:S01]  /*9ab0*/  LOP3.LUT R165, R165, 0xffff0000, RZ, 0xc0, !PT ;  /* 0xffff0000a5a57812 */ /* 0x000fe200078ec0ff */
[----:B------:R-:W-:Y:S01]  /*9ac0*/  FFMA.FTZ R166, R46, R166, R63 ;  /* 0x000000a62ea67223 */ /* 0x000fe2000001003f */
[----:B------:R-:W-:Y:S01]  /*9ad0*/  LOP3.LUT R161, R161, 0xffff0000, RZ, 0xc0, !PT ;  /* 0xffff0000a1a17812 */ /* 0x000fe200078ec0ff */
[----:B------:R-:W-:Y:S01]  /*9ae0*/  FFMA.FTZ R46, R32, R163, -R49 ;  /* 0x000000a3202e7223 */ /* 0x000fe20000010831 */
[----:B------:R-:W-:Y:S02]  /*9af0*/  IMAD.U32 R33, R34, 0x10000, RZ ;  /* 0x0001000022217824 */ /* 0x000fe400078e00ff */
[----:B------:R-:W-:Y:S01]  /*9b00*/  FFMA.FTZ R32, R32, R167, R47 ;  /* 0x000000a720207223 */ /* 0x000fe2000001002f */
[----:B------:R-:W-:Y:S01]  /*9b10*/  LOP3.LUT R34, R34, 0xffff0000, RZ, 0xc0, !PT ;  /* 0xffff000022227812 */ /* 0x000fe200078ec0ff */
[C---:B------:R-:W-:Y:S01]  /*9b20*/  FMUL.FTZ R48, R35.reuse, R44 ;  /* 0x0000002c23307220 */ /* 0x040fe20000410000 */
        /* <DEDUP_REMOVED lines=19> */
.L_x_1411:
[----:B------:R-:W-:Y:S05]  /*9c60*/  BSYNC B2 ;  /* 0x0000000000027941 */ /* 0x000fea0003800000 */
.L_x_1410:
[----:B------:R-:W-:Y:S02]  /*9c70*/  ULDC.64 UR4, c[0x0][0x208] ;  /* 0x0000820000047ab9 */ /* 0x000fe40000000a00 */
[----:B0-----:R0:W-:Y:S04]  /*9c80*/  STG.E.128 desc[UR4][R40.64], R32 ;  /* 0x0000002028007986 */ /* 0x0011e8000c101d04 */
[----:B--2---:R0:W-:Y:S02]  /*9c90*/  @!P3 STG.E.128 desc[UR4][R42.64], R36 ;  /* 0x000000242a00b986 */ /* 0x0041e4000c101d04 */
.L_x_1409:
[----:B------:R-:W-:Y:S05]  /*9ca0*/  BSYNC B1 ;  /* 0x0000000000017941 */ /* 0x000fea0003800000 */
.L_x_1408:
[----:B------:R-:W-:-:S13]  /*9cb0*/  ISETP.NE.AND P3, PT, R25, RZ, PT ;  /* 0x000000ff1900720c */ /* 0x000fda0003f65270 */
[----:B------:R-:W-:Y:S05]  /*9cc0*/  @!P3 BRA `(.L_x_1362) ;  /* 0x0000000800e8b947 */ /* 0x000fea0003800000 */
[----:B------:R-:W-:Y:S01]  /*9cd0*/  LOP3.LUT P5, RZ, R16, 0x1, RZ, 0xc0, !PT ;  /* 0x0000000110ff7812 */ /* 0x000fe200078ac0ff */
[----:B------:R-:W-:Y:S01]  /*9ce0*/  BSSY B1, `(.L_x_1412) ;  /* 0x0000073000017945 */ /* 0x000fe20003800000 */
[----:B0---4-:R-:W-:Y:S02]  /*9cf0*/  IADD3 R35, P3, P4, R108, R128, R15 ;  /* 0x000000806c237210 */ /* 0x011fe40007c7e00f */
[----:B------:R-:W-:Y:S02]  /*9d00*/  SEL R149, R124, R149, !P5 ;  /* 0x000000957c957207 */ /* 0x000fe40006800000 */
[----:B---3--:R-:W-:Y:S02]  /*9d10*/  IADD3.X R38, R4, R45, R112, P3, P4 ;  /* 0x0000002d04267210 */ /* 0x008fe40001fe8470 */
[----:B------:R-:W-:Y:S02]  /*9d20*/  SHF.R.S32.HI R32, RZ, 0x1f, R149 ;  /* 0x0000001fff207819 */ /* 0x000fe40000011495 */
[----:B------:R-:W-:-:S02]  /*9d30*/  LEA R40, P3, R35, R120, 0x1 ;  /* 0x0000007823287211 */ /* 0x000fc400078608ff */
[----:B------:R-:W-:Y:S02]  /*9d40*/  LEA.HI R32, R32, R149, RZ, 0x4 ;  /* 0x0000009520207211 */ /* 0x000fe400078f20ff */
[----:B------:R-:W-:Y:S02]  /*9d50*/  LEA.HI.X R41, R35, R121, R38, 0x1, P3 ;  /* 0x0000007923297211 */ /* 0x000fe400018f0c26 */
[----:B------:R-:W-:Y:S02]  /*9d60*/  LEA.HI.SX32 R32, R32, R115, 0x1c ;  /* 0x0000007320207211 */ /* 0x000fe400078fe2ff */
[----:B------:R-:W-:Y:S02]  /*9d70*/  ISETP.GE.AND P3, PT, R199, R119, PT ;  /* 0x00000077c700720c */ /* 0x000fe40003f66270 */
        /* <DEDUP_REMOVED lines=21> */
[----:B------:R-:W-:Y:S02]  /*9ed0*/  SHF.R.U32.HI R56, RZ, 0x10, R57 ;  /* 0x00000010ff387819 */ /* 0x000fe40000011639 */
[----:B------:R-:W-:Y:S02]  /*9ee0*/  PRMT R160, R160, 0x5410, R69 ;  /* 0x00005410a0a07816 */ /* 0x000fe40000000045 */
[----:B------:R-:W-:-:S02]  /*9ef0*/  SHF.R.U64 R53, R58, 0x10, R59 ;  /* 0x000000103a357819 */ /* 0x000fc4000000123b */
[----:B------:R-:W-:Y:S02]  /*9f00*/  SHF.R.U64 R57, R70, 0x10, R71 ;  /* 0x0000001046397819 */ /* 0x000fe40000001247 */
[----:B------:R-:W-:Y:S01]  /*9f10*/  PRMT R154, R154, 0x5410, R55 ;  /* 0x000054109a9a7816 */ /* 0x000fe20000000037 */
[----:B------:R-:W-:Y:S01]  /*9f20*/  IMAD.U32 R55, R160, 0x10000, RZ ;  /* 0x00010000a0377824 */ /* 0x000fe200078e00ff */
[----:B------:R-:W-:Y:S02]  /*9f30*/  PRMT R155, R155, 0x5410, R56 ;  /* 0x000054109b9b7816 */ /* 0x000fe40000000038 */
[----:B------:R-:W-:Y:S02]  /*9f40*/  SHF.R.U32.HI R71, RZ, 0x10, R71 ;  /* 0x00000010ff477819 */ /* 0x000fe40000011647 */
[----:B------:R-:W-:Y:S02]  /*9f50*/  SHF.R.U32.HI R58, RZ, 0x10, R59 ;  /* 0x00000010ff3a7819 */ /* 0x000fe4000001163b */
[----:B------:R-:W-:Y:S01]  /*9f60*/  PRMT R152, R152, 0x5410, R53 ;  /* 0x0000541098987816 */ /* 0x000fe20000000035 */
[----:B------:R-:W-:Y:S01]  /*9f70*/  IMAD.U32 R53, R155, 0x10000, RZ ;  /* 0x000100009b357824 */ /* 0x000fe200078e00ff */
[----:B------:R-:W-:Y:S01]  /*9f80*/  PRMT R156, R156, 0x5410, R57 ;  /* 0x000054109c9c7816 */ /* 0x000fe20000000039 */
[----:B------:R-:W-:Y:S01]  /*9f90*/  FMUL.FTZ R57, R48, R55 ;  /* 0x0000003730397220 */ /* 0x000fe20000410000 */
[----:B------:R-:W-:Y:S01]  /*9fa0*/  PRMT R158, R158, 0x5410, R71 ;  /* 0x000054109e9e7816 */ /* 0x000fe20000000047 */
[-C--:B------:R-:W-:Y:S01]  /*9fb0*/  FMUL.FTZ R59, R48, R53.reuse ;  /* 0x00000035303b7220 */ /* 0x080fe20000410000 */
[----:B------:R-:W-:Y:S01]  /*9fc0*/  PRMT R153, R153, 0x5410, R58 ;  /* 0x0000541099997816 */ /* 0x000fe2000000003a */
[----:B------:R-:W-:Y:S01]  /*9fd0*/  FFMA.FTZ R54, R44, R53, -R57 ;  /* 0x000000352c367223 */ /* 0x000fe20000010839 */
[----:B------:R-:W-:Y:S01]  /*9fe0*/  LOP3.LUT R49, R37, 0xffff0000, RZ, 0xc0, !PT ;  /* 0xffff000025317812 */ /* 0x000fe200078ec0ff */
[----:B------:R-:W-:Y:S01]  /*9ff0*/  IMAD.U32 R57, R158, 0x10000, RZ ;  /* 0x000100009e397824 */ /* 0x000fe200078e00ff */
[----:B------:R-:W-:Y:S01]  /*a000*/  LOP3.LUT R160, R160, 0xffff0000, RZ, 0xc0, !PT ;  /* 0xffff0000a0a07812 */ /* 0x000fe200078ec0ff */
[----:B------:R-:W-:Y:S01]  /*a010*/  IMAD.U32 R53, R153, 0x10000, RZ ;  /* 0x0001000099357824 */ /* 0x000fe200078e00ff */
[----:B------:R-:W-:Y:S01]  /*a020*/  LOP3.LUT R155, R155, 0xffff0000, RZ, 0xc0, !PT ;  /* 0xffff00009b9b7812 */ /* 0x000fe200078ec0ff */
[----:B------:R-:W-:Y:S01]  /*a030*/  FFMA.FTZ R59, R44, R55, R59 ;  /* 0x000000372c3b7223 */ /* 0x000fe2000001003b */
        /* <DEDUP_REMOVED lines=8> */
[----:B------:R-:W-:Y:S01]  /*a0c0*/  PRMT R159, R159, 0x5410, R52 ;  /* 0x000054109f9f7816 */ /* 0x000fe20000000034 */
[----:B------:R-:W-:-:S02]  /*a0d0*/  IMAD.U32 R36, R35, 0x10000, RZ ;  /* 0x0001000023247824 */ /* 0x000fc400078e00ff */
[----:B------:R-:W-:Y:S01]  /*a0e0*/  FMUL.FTZ R50, R50, R53 ;  /* 0x0000003532327220 */ /* 0x000fe20000410000 */
[----:B------:R-:W-:Y:S01]  /*a0f0*/  LOP3.LUT R35, R35, 0xffff0000, RZ, 0xc0, !PT ;  /* 0xffff000023237812 */ /* 0x000fe200078ec0ff */
[C---:B------:R-:W-:Y:S01]  /*a100*/  FFMA.FTZ R61, R46.reuse, R155, -R61 ;  /* 0x0000009b2e3d7223 */ /* 0x040fe2000001083d */
[----:B------:R-:W-:Y:S01]  /*a110*/  LOP3.LUT R44, R153, 0xffff0000, RZ, 0xc0, !PT ;  /* 0xffff0000992c7812 */ /* 0x000fe200078ec0ff */
[----:B------:R-:W-:Y:S01]  /*a120*/  FFMA.FTZ R160, R46, R160, R49 ;  /* 0x000000a02ea07223 */ /* 0x000fe20000010031 */
[----:B------:R-:W-:Y:S01]  /*a130*/  FMUL.FTZ R48, R51, R158 ;  /* 0x0000009e33307220 */ /* 0x000fe20000410000 */
[C---:B------:R-:W-:Y:S01]  /*a140*/  FFMA.FTZ R55, R36.reuse, R53, -R55 ;  /* 0x0000003524377223 */ /* 0x040fe20000010837 */
[----:B------:R-:W-:Y:S01]  /*a150*/  FFMA.FTZ R57, R36, R57, R50 ;  /* 0x0000003924397223 */ /* 0x000fe20000010032 */
[----:B------:R-:W-:Y:S02]  /*a160*/  IMAD.U32 R46, R159, 0x10000, RZ ;  /* 0x000100009f2e7824 */ /* 0x000fe400078e00ff */
[----:B------:R-:W-:Y:S01]  /*a170*/  FFMA.FTZ R56, R35, R44, -R48 ;  /* 0x0000002c23387223 */ /* 0x000fe20000010830 */
[----:B------:R-:W-:-:S02]  /*a180*/  IMAD.U32 R36, R154, 0x10000, RZ ;  /* 0x000100009a247824 */ /* 0x000fc400078e00ff */
[----:B------:R-:W-:Y:S01]  /*a190*/  FMUL.FTZ R50, R51, R44 ;  /* 0x0000002c33327220 */ /* 0x000fe20000410000 */
[C---:B------:R-:W-:Y:S01]  /*a1a0*/  FMUL.FTZ R48, R37.reuse, R46 ;  /* 0x0000002e25307220 */ /* 0x040fe20000410000 */
[----:B------:R-:W-:Y:S02]  /*a1b0*/  IMAD.U32 R33, R32, 0x10000, RZ ;  /* 0x0001000020217824 */ /* 0x000fe400078e00ff */
[-C--:B------:R-:W-:Y:S01]  /*a1c0*/  FMUL.FTZ R37, R37, R36.reuse ;  /* 0x0000002425257220 */ /* 0x080fe20000410000 */
[----:B------:R-:W-:Y:S01]  /*a1d0*/  LOP3.LUT R44, R159, 0xffff0000, RZ, 0xc0, !PT ;  /* 0xffff00009f2c7812 */ /* 0x000fe200078ec0ff */
[C---:B------:R-:W-:Y:S02]  /*a1e0*/  IMAD.U32 R39, R38.reuse, 0x10000, RZ ;  /* 0x0001000026277824 */ /* 0x040fe400078e00ff */
[C---:B------:R-:W-:Y:S01]  /*a1f0*/  FFMA.FTZ R48, R33.reuse, R36, -R48 ;  /* 0x0000002421307223 */ /* 0x040fe20000010830 */
[----:B------:R-:W-:Y:S01]  /*a200*/  FFMA.FTZ R46, R33, R46, R37 ;  /* 0x0000002e212e7223 */ /* 0x000fe20000010025 */
[----:B------:R-:W-:Y:S01]  /*a210*/  LOP3.LUT R38, R38, 0xffff0000, RZ, 0xc0, !PT ;  /* 0xffff000026267812 */ /* 0x000fe200078ec0ff */
[----:B------:R-:W-:Y:S01]  /*a220*/  FFMA.FTZ R158, R35, R158, R50 ;  /* 0x0000009e239e7223 */ /* 0x000fe20000010032 */
[----:B------:R-:W-:Y:S01]  /*a230*/  LOP3.LUT R154, R154, 0xffff0000, RZ, 0xc0, !PT ;  /* 0xffff00009a9a7812 */ /* 0x000fe200078ec0ff */
[C---:B------:R-:W-:Y:S01]  /*a240*/  IMAD.U32 R36, R156.reuse, 0x10000, RZ ;  /* 0x000100009c247824 */ /* 0x040fe200078e00ff */
[----:B------:R-:W-:Y:S01]  /*a250*/  LOP3.LUT R37, R156, 0xffff0000, RZ, 0xc0, !PT ;  /* 0xffff00009c257812 */ /* 0x000fe200078ec0ff */
[----:B------:R-:W-:Y:S01]  /*a260*/  IMAD.U32 R33, R152, 0x10000, RZ ;  /* 0x0001000098217824 */ /* 0x000fe200078e00ff */
[----:B------:R-:W-:Y:S01]  /*a270*/  LOP3.LUT R43, R32, 0xffff0000, RZ, 0xc0, !PT ;  /* 0xffff0000202b7812 */ /* 0x000fe200078ec0ff */
[----:B------:R-:W-:Y:S01]  /*a280*/  FMUL.FTZ R50, R47, R44 ;  /* 0x0000002c2f327220 */ /* 0x000fe20000410000 */
[----:B------:R-:W-:Y:S01]  /*a290*/  LOP3.LUT R35, R152, 0xffff0000, RZ, 0xc0, !PT ;  /* 0xffff000098237812 */ /* 0x000fe200078ec0ff */
[----:B------:R-:W-:-:S02]  /*a2a0*/  IMAD.U32 R32, R34, 0x10000, RZ ;  /* 0x0001000022207824 */ /* 0x000fc400078e00ff */
[----:B------:R-:W-:Y:S01]  /*a2b0*/  FMUL.FTZ R49, R39, R36 ;  /* 0x0000002427317220 */ /* 0x000fe20000410000 */
[----:B------:R-:W-:Y:S01]  /*a2c0*/  LOP3.LUT R34, R34, 0xffff0000, RZ, 0xc0, !PT ;  /* 0xffff000022227812 */ /* 0x000fe200078ec0ff */
[-C--:B------:R-:W-:Y:S01]  /*a2d0*/  FMUL.FTZ R52, R47, R154.reuse ;  /* 0x0000009a2f347220 */ /* 0x080fe20000410000 */
[----:B------:R-:W-:Y:S01]  /*a2e0*/  FMUL.FTZ R39, R39, R33 ;  /* 0x0000002127277220 */ /* 0x000fe20000410000 */
[C---:B------:R-:W-:Y:S01]  /*a2f0*/  FMUL.FTZ R51, R38.reuse, R37 ;  /* 0x0000002526337220 */ /* 0x040fe20000410000 */
[C---:B------:R-:W-:Y:S01]  /*a300*/  FFMA.FTZ R47, R43.reuse, R154, -R50 ;  /* 0x0000009a2b2f7223 */ /* 0x040fe20000010832 */
[----:B------:R-:W-:Y:S01]  /*a310*/  FMUL.FTZ R38, R38, R35 ;  /* 0x0000002326267220 */ /* 0x000fe20000410000 */
[C---:B------:R-:W-:Y:S01]  /*a320*/  FFMA.FTZ R49, R32.reuse, R33, -R49 ;  /* 0x0000002120317223 */ /* 0x040fe20000010831 */
[----:B------:R-:W-:Y:S01]  /*a330*/  FFMA.FTZ R39, R32, R36, R39 ;  /* 0x0000002420277223 */ /* 0x000fe20000010027 */
        /* <DEDUP_REMOVED lines=13> */
.L_x_1413:
[----:B------:R-:W-:Y:S05]  /*a410*/  BSYNC B1 ;  /* 0x0000000000017941 */ /* 0x000fea0003800000 */
.L_x_1412:
[----:B------:R-:W-:Y:S01]  /*a420*/  ISETP.GE.AND P3, PT, R42, R147, PT ;  /* 0x000000932a00720c */ /* 0x000fe20003f66270 */
[----:B------:R-:W-:Y:S02]  /*a430*/  ULDC.64 UR4, c[0x0][0x208] ;  /* 0x0000820000047ab9 */ /* 0x000fe40000000a00 */
[----:B0-----:R0:W-:Y:S10]  /*a440*/  STG.E.128 desc[UR4][R40.64], R32 ;  /* 0x0000002028007986 */ /* 0x0011f4000c101d04 */
[----:B------:R-:W-:Y:S05]  /*a450*/  @P3 BRA `(.L_x_1362) ;  /* 0x0000000400043947 */ /* 0x000fea0003800000 */
[--C-:B0-----:R-:W-:Y:S01]  /*a460*/  SHF.R.S32.HI R32, RZ, 0x1f, R42.reuse ;  /* 0x0000001fff207819 */ /* 0x101fe2000001142a */
[----:B------:R-:W-:Y:S01]  /*a470*/  ULDC.64 UR4, c[0x0][0x208] ;  /* 0x0000820000047ab9 */ /* 0x000fe20000000a00 */
[----:B------:R-:W-:-:S04]  /*a480*/  IADD3 R42, P3, P4, R108, R128, R42 ;  /* 0x000000806c2a7210 */ /* 0x000fc80007c7e02a */
[----:B------:R-:W-:Y:S02]  /*a490*/  IADD3.X R45, R4, R45, R32, P3, P4 ;  /* 0x0000002d042d7210 */ /* 0x000fe40001fe8420 */
[----:B------:R-:W-:-:S04]  /*a4a0*/  LEA R120, P3, R42, R120, 0x1 ;  /* 0x000000782a787211 */ /* 0x000fc800078608ff */
[----:B------:R-:W-:-:S05]  /*a4b0*/  LEA.HI.X R121, R42, R121, R45, 0x1, P3 ;  /* 0x000000792a797211 */ /* 0x000fca00018f0c2d */
[----:B--2---:R0:W-:Y:S01]  /*a4c0*/  STG.E.128 desc[UR4][R120.64], R36 ;  /* 0x0000002478007986 */ /* 0x0041e2000c101d04 */
[----:B------:R-:W-:Y:S05]  /*a4d0*/  BRA `(.L_x_1362) ;  /* 0x0000000000e47947 */ /* 0x000fea0003800000 */
.L_x_1329:
[----:B------:R-:W-:-:S04]  /*a4e0*/  ULOP3.LUT UR4, UR60, 0x1, URZ, 0xfc, !UPT ;  /* 0x000000013c047892 */ /* 0x000fc8000f8efc3f */
[----:B------:R-:W-:-:S06]  /*a4f0*/  UISETP.NE.AND UP0, UPT, UR4, 0x3, UPT ;  /* 0x000000030400788c */ /* 0x000fcc000bf05270 */
[----:B------:R-:W-:-:S13]  /*a500*/  PLOP3.LUT P2, PT, PT, PT, UP0, 0x80, 0x0 ;  /* 0x000000000000781c */ /* 0x000fda0003f4f008 */
[----:B------:R-:W-:Y:S05]  /*a510*/  @!P2 BRA `(.L_x_1414) ;  /* 0x000000000004a947 */ /* 0x000fea0003800000 */
[----:B------:R-:W-:Y:S01]  /*a520*/  BPT.TRAP 0x1 ;  /* 0x000000040000795c */ /* 0x000fe20000300000 */
.L_x_1414:
[----:B------:R-:W-:Y:S01]  /*a530*/  IMAD R89, R22, 0x8, R17 ;  /* 0x0000000816597824 */ /* 0x000fe200078e0211 */
[----:B------:R-:W-:Y:S01]  /*a540*/  SHF.L.U32 R90, R204, 0x1f, RZ ;  /* 0x0000001fcc5a7819 */ /* 0x000fe200000006ff */
[----:B------:R-:W-:Y:S01]  /*a550*/  IMAD R88, R2, -0x60, R24 ;  /* 0xffffffa002587824 */ /* 0x000fe200078e0218 */
[----:B------:R-:W-:Y:S02]  /*a560*/  BSSY B1, `(.L_x_1415) ;  /* 0x0000004000017945 */ /* 0x000fe40003800000 */
[----:B------:R-:W0:Y:S02]  /*a570*/  SYNCS.PHASECHK.TRANS64.TRYWAIT P3, [R89+URZ+0x30890], R90 ;  /* 0x0308905a590075a7 */ /* 0x000e24000806017f */
[----:B------:R-:W-:Y:S01]  /*a580*/  VIMNMX R88, R88, 0x60, PT ;  /* 0x0000006058587848 */ /* 0x000fe20003fe0100 */
[----:B0-----:R-:W-:Y:S06]  /*a590*/  @!P3 BRA `(.L_x_1416) ;  /* 0x000001fc002cb947 */ /* 0x001fec0003800000 */
.L_x_1732:
[----:B------:R-:W-:Y:S05]  /*a5a0*/  BSYNC B1 ;  /* 0x0000000000017941 */ /* 0x000fea0003800000 */
.L_x_1415:
[----:B------:R-:W-:Y:S01]  /*a5b0*/  ISETP.GE.AND P3, PT, R195, R88, PT ;  /* 0x00000058c300720c */ /* 0x000fe20003f66270 */
[----:B------:R-:W-:-:S12]  /*a5c0*/  BSSY B1, `(.L_x_1417) ;  /* 0x0000015000017945 */ /* 0x000fd80003800000 */
[----:B------:R-:W-:Y:S05]  /*a5d0*/  @P3 BRA `(.L_x_1418) ;  /* 0x00000000004c3947 */ /* 0x000fea0003800000 */
[----:B------:R-:W-:Y:S01]  /*a5e0*/  ISETP.NE.AND P3, PT, R20, RZ, PT ;  /* 0x000000ff1400720c */ /* 0x000fe20003f65270 */
[----:B------:R-:W-:-:S12]  /*a5f0*/  ULDC.64 UR4, c[0x0][0x208] ;  /* 0x0000820000047ab9 */ /* 0x000fd80000000a00 */
[----:B------:R-:W1:Y:S04]  /*a600*/  @P3 LDS.128 R32, [R30+0x1e000] ;  /* 0x01e000001e203984 */ /* 0x000e680000000c00 */
[----:B-1----:R-:W-:Y:S01]  /*a610*/  @P3 STG.E.128 desc[UR4][R38.64], R32 ;  /* 0x0000002026003986 */ /* 0x002fe2000c101d04 */
[----:B------:R-:W-:-:S13]  /*a620*/  ISETP.NE.AND P3, PT, R21, RZ, PT ;  /* 0x000000ff1500720c */ /* 0x000fda0003f65270 */
        /* <DEDUP_REMOVED lines=13> */
[----:B-1----:R1:W-:Y:S02]  /*a700*/  @P3 STG.E.128 desc[UR4][R38.64+0x140], R32 ;  /* 0x0001402026003986 */ /* 0x0023e4000c101d04 */
.L_x_1418:
[----:B------:R-:W-:Y:S05]  /*a710*/  BSYNC B1 ;  /* 0x0000000000017941 */ /* 0x000fea0003800000 */
.L_x_1417:
[----:B------:R-:W-:-:S13]  /*a720*/  ISETP.GE.AND P3, PT, R220, R88, PT ;  /* 0x00000058dc00720c */ /* 0x000fda0003f66270 */
[----:B------:R-:W-:Y:S05]  /*a730*/  @P3 BRA `(.L_x_1362) ;  /* 0x00000000004c3947 */ /* 0x000fea0003800000 */
[----:B------:R-:W-:Y:S01]  /*a740*/  ISETP.NE.AND P3, PT, R20, RZ, PT ;  /* 0x000000ff1400720c */ /* 0x000fe20003f65270 */
[----:B------:R-:W-:-:S12]  /*a750*/  ULDC.64 UR4, c[0x0][0x208] ;  /* 0x0000820000047ab9 */ /* 0x000fd80000000a00 */
[----:B-1----:R-:W1:Y:S04]  /*a760*/  @P3 LDS.128 R32, [R30+0x20000] ;  /* 0x020000001e203984 */ /* 0x002e680000000c00 */
        /* <DEDUP_REMOVED lines=16> */
.L_x_1362:
[----:B------:R-:W-:Y:S05]  /*a870*/  BSYNC B0 ;  /* 0x0000000000007941 */ /* 0x000fea0003800000 */
.L_x_1328:
        /* <DEDUP_REMOVED lines=17> */
.L_x_1420:
[----:B------:R-:W-:Y:S05]  /*a990*/  BSYNC B0 ;  /* 0x0000000000007941 */ /* 0x000fea0003800000 */
.L_x_1419:
[----:B------:R-:W1:Y:S01]  /*a9a0*/  SYNCS.PHASECHK.TRANS64.TRYWAIT P2, [R89+URZ+0x308b0], R90 ;  /* 0x0308b05a590075a7 */ /* 0x000e62000804017f */
[----:B------:R-:W-:Y:S01]  /*a9b0*/  ULDC UR61, c[0x0][0x2e4] ;  /* 0x0000b900003d7ab9 */ /* 0x000fe20000000800 */
[----:B------:R-:W-:Y:S01]  /*a9c0*/  ULDC.64 UR56, c[0x0][0x318] ;  /* 0x0000c60000387ab9 */ /* 0x000fe20000000a00 */
[----:B------:R-:W-:Y:S01]  /*a9d0*/  ULDC.64 UR58, c[0x0][0x308] ;  /* 0x0000c200003a7ab9 */ /* 0x000fe20000000a00 */
[----:B------:R-:W-:Y:S04]  /*a9e0*/  BSSY B0, `(.L_x_1421) ;  /* 0x0000002000007945 */ /* 0x000fe80003800000 */
[----:B-1----:R-:W-:Y:S05]  /*a9f0*/  @!P2 BRA `(.L_x_1422) ;  /* 0x000001f80028a947 */ /* 0x002fea0003800000 */
.L_x_1733:
[----:B------:R-:W-:Y:S05]  /*aa00*/  BSYNC B0 ;  /* 0x0000000000007941 */ /* 0x000fea0003800000 */
.L_x_1421:
[----:B------:R-:W-:Y:S01]  /*aa10*/  ISETP.GE.AND P2, PT, R195, R88, PT ;  /* 0x00000058c300720c */ /* 0x000fe20003f46270 */
[----:B------:R-:W-:Y:S01]  /*aa20*/  BSSY B0, `(.L_x_1423) ;  /* 0x000001e000007945 */ /* 0x000fe20003800000 */
[----:B------:R-:W-:-:S11]  /*aa30*/  IMAD.WIDE R36, R2, 0x60, R122 ;  /* 0x0000006002247825 */ /* 0x000fd600078e027a */
[----:B------:R-:W-:Y:S05]  /*aa40*/  @P2 BRA `(.L_x_1424) ;  /* 0x00000000006c2947 */ /* 0x000fea0003800000 */
[----:B------:R-:W-:Y:S01]  /*aa50*/  IMAD R35, R37, UR56, RZ ;  /* 0x0000003825237c24 */ /* 0x000fe2000f8e02ff */
[----:B------:R-:W-:Y:S01]  /*aa60*/  ULDC.64 UR4, c[0x0][0x208] ;  /* 0x0000820000047ab9 */ /* 0x000fe20000000a00 */
[----:B0-----:R-:W-:Y:S02]  /*aa70*/  IMAD.MOV.U32 R32, RZ, RZ, R106 ;  /* 0x000000ffff207224 */ /* 0x001fe400078e006a */
[----:B------:R-:W-:Y:S02]  /*aa80*/  IMAD.MOV.U32 R33, RZ, RZ, R29 ;  /* 0x000000ffff217224 */ /* 0x000fe400078e001d */
[C---:B------:R-:W-:Y:S02]  /*aa90*/  IMAD R35, R36.reuse, UR57, R35 ;  /* 0x0000003924237c24 */ /* 0x040fe4000f8e0223 */
[----:B------:R-:W-:-:S04]  /*aaa0*/  IMAD.WIDE.U32 R32, R36, UR56, R32 ;  /* 0x0000003824207c25 */ /* 0x000fc8000f8e0020 */
[----:B------:R-:W-:Y:S01]  /*aab0*/  IMAD.IADD R33, R33, 0x1, R35 ;  /* 0x0000000121217824 */ /* 0x000fe200078e0223 */
[----:B------:R-:W-:-:S04]  /*aac0*/  LEA R38, P2, R32, UR58, 0x1 ;  /* 0x0000003a20267c11 */ /* 0x000fc8000f8408ff */
[----:B------:R-:W-:Y:S02]  /*aad0*/  LEA.HI.X R39, R32, UR59, R33, 0x1, P2 ;  /* 0x0000003b20277c11 */ /* 0x000fe400090f0c21 */
[----:B------:R-:W-:-:S13]  /*aae0*/  ISETP.GE.AND P2, PT, R192, UR61, PT ;  /* 0x0000003dc0007c0c */ /* 0x000fda000bf46270 */
[----:B------:R-:W0:Y:S04]  /*aaf0*/  @!P2 LDS.128 R32, [R30] ;  /* 0x000000001e20a984 */ /* 0x000e280000000c00 */
[----:B0-----:R-:W-:Y:S01]  /*ab00*/  @!P2 STG.E.128 desc[UR4][R38.64], R32 ;  /* 0x000000202600a986 */ /* 0x001fe2000c101d04 */
[----:B------:R-:W-:-:S13]  /*ab10*/  ISETP.GE.AND P2, PT, R198, UR61, PT ;  /* 0x0000003dc6007c0c */ /* 0x000fda000bf46270 */
[----:B------:R-:W0:Y:S04]  /*ab20*/  @!P2 LDS.128 R32, [R31] ;  /* 0x000000001f20a984 */ /* 0x000e280000000c00 */
[----:B0-----:R-:W-:Y:S01]  /*ab30*/  @!P2 STG.E.128 desc[UR4][R38.64+0x40], R32 ;  /* 0x000040202600a986 */ /* 0x001fe2000c101d04 */
[----:B------:R-:W-:-:S13]  /*ab40*/  ISETP.GE.AND P2, PT, R199, UR61, PT ;  /* 0x0000003dc7007c0c */ /* 0x000fda000bf46270 */
[----:B------:R-:W0:Y:S04]  /*ab50*/  @!P2 LDS.128 R32, [R30+0x3000] ;  /* 0x003000001e20a984 */ /* 0x000e280000000c00 */
        /* <DEDUP_REMOVED lines=9> */
[----:B0-----:R2:W-:Y:S02]  /*abf0*/  @!P2 STG.E.128 desc[UR4][R38.64+0x140], R32 ;  /* 0x000140202600a986 */ /* 0x0015e4000c101d04 */
.L_x_1424:
[----:B------:R-:W-:Y:S05]  /*ac00*/  BSYNC B0 ;  /* 0x0000000000007941 */ /* 0x000fea0003800000 */
.L_x_1423:
[----:B------:R-:W-:Y:S01]  /*ac10*/  ISETP.GE.AND P2, PT, R220, R88, PT ;  /* 0x00000058dc00720c */ /* 0x000fe20003f46270 */
[----:B------:R-:W-:-:S12]  /*ac20*/  BSSY B0, `(.L_x_1425) ;  /* 0x000001f000007945 */ /* 0x000fd80003800000 */
[----:B------:R-:W-:Y:S05]  /*ac30*/  @P2 BRA `(.L_x_1426) ;  /* 0x0000000000742947 */ /* 0x000fea0003800000 */
[----:B--2---:R-:W-:Y:S01]  /*ac40*/  IADD3 R35, P2, R36, 0x40, RZ ;  /* 0x0000004024237810 */ /* 0x004fe20007f5e0ff */
[----:B0-----:R-:W-:Y:S01]  /*ac50*/  IMAD.MOV.U32 R32, RZ, RZ, R106 ;  /* 0x000000ffff207224 */ /* 0x001fe200078e006a */
[----:B------:R-:W-:Y:S01]  /*ac60*/  ULDC.64 UR4, c[0x0][0x208] ;  /* 0x0000820000047ab9 */ /* 0x000fe20000000a00 */
[----:B------:R-:W-:Y:S02]  /*ac70*/  IMAD.MOV.U32 R33, RZ, RZ, R29 ;  /* 0x000000ffff217224 */ /* 0x000fe400078e001d */
[----:B------:R-:W-:Y:S02]  /*ac80*/  IMAD.X R36, RZ, RZ, R37, P2 ;  /* 0x000000ffff247224 */ /* 0x000fe400010e0625 */
[----:B------:R-:W-:-:S04]  /*ac90*/  IMAD.WIDE.U32 R32, R35, UR56, R32 ;  /* 0x0000003823207c25 */ /* 0x000fc8000f8e0020 */
[----:B------:R-:W-:-:S04]  /*aca0*/  IMAD R36, R36, UR56, RZ ;  /* 0x0000003824247c24 */ /* 0x000fc8000f8e02ff */
[----:B------:R-:W-:Y:S01]  /*acb0*/  IMAD R35, R35, UR57, R36 ;  /* 0x0000003923237c24 */ /* 0x000fe2000f8e0224 */
[----:B------:R-:W-:-:S03]  /*acc0*/  LEA R36, P2, R32, UR58, 0x1 ;  /* 0x0000003a20247c11 */ /* 0x000fc6000f8408ff */
[----:B------:R-:W-:-:S05]  /*acd0*/  IMAD.IADD R33, R33, 0x1, R35 ;  /* 0x0000000121217824 */ /* 0x000fca00078e0223 */
[----:B------:R-:W-:Y:S02]  /*ace0*/  LEA.HI.X R37, R32, UR59, R33, 0x1, P2 ;  /* 0x0000003b20257c11 */ /* 0x000fe400090f0c21 */
        /* <DEDUP_REMOVED lines=18> */
.L_x_1426:
[----:B------:R-:W-:Y:S05]  /*ae10*/  BSYNC B0 ;  /* 0x0000000000007941 */ /* 0x000fea0003800000 */
.L_x_1425:
[----:B------:R-:W-:Y:S01]  /*ae20*/  @!PT LDS RZ, [RZ] ;  /* 0x00000000fffff984 */ /* 0x000fe20000000800 */
[----:B------:R-:W-:Y:S01]  /*ae30*/  @!PT LDS RZ, [RZ] ;  /* 0x00000000fffff984 */ /* 0x000fe20000000800 */
[----:B------:R-:W-:Y:S01]  /*ae40*/  @!PT LDS RZ, [RZ] ;  /* 0x00000000fffff984 */ /* 0x000fe20000000800 */
[----:B------:R-:W-:Y:S01]  /*ae50*/  @!PT LDS RZ, [RZ] ;  /* 0x00000000fffff984 */ /* 0x000fe20000000800 */
[----:B------:R4:W-:Y:S06]  /*ae60*/  MEMBAR.ALL.CTA ;  /* 0x0000000000007992 */ /* 0x0009ec0000008000 */
[----:B----4-:R-:W4:Y:S01]  /*ae70*/  FENCE.VIEW.ASYNC.S ;  /* 0x00000000000073c6 */ /* 0x010f220000000000 */
[----:B-1----:R-:W-:Y:S01]  /*ae80*/  @!P3 VIADD R89, R89, 0x308c0 ;  /* 0x000308c05959b836 */ /* 0x002fe20000000000 */
[----:B----4-:R1:W-:Y:S01]  /*ae90*/  BAR.SYNC.DEFER_BLOCKING R151, 0x80 ;  /* 0x000200970000751d */ /* 0x0103e20000010000 */
[----:B------:R-:W-:Y:S01]  /*aea0*/  LOP3.LUT P4, RZ, R16, 0x2, RZ, 0xc0, !PT ;  /* 0x0000000210ff7812 */ /* 0x000fe2000788c0ff */
[----:B------:R-:W-:-:S02]  /*aeb0*/  VIADD R22, R22, 0x1 ;  /* 0x0000000116167836 */ /* 0x000fc40000000000 */
[----:B------:R-:W-:Y:S02]  /*aec0*/  @!P3 PRMT R89, RZ, 0x654, R89 ;  /* 0x00000654ff59b816 */ /* 0x000fe40000000059 */
[----:B------:R-:W-:Y:S02]  /*aed0*/  PLOP3.LUT P2, PT, PT, PT, PT, 0x8, 0x0 ;  /* 0x000000000000781c */ /* 0x000fe40003f4e170 */
[----:B------:R1:W-:Y:S01]  /*aee0*/  @!P3 SYNCS.ARRIVE.TRANS64.RED.A1T0 RZ, [R89+URZ], RZ ;  /* 0x000000ff59ffb9a7 */ /* 0x0003e2000810043f */
[----:B------:R-:W-:-:S04]  /*aef0*/  ISETP.NE.AND P3, PT, R22, 0x2, PT ;  /* 0x000000021600780c */ /* 0x000fc80003f65270 */
[----:B------:R-:W-:Y:S02]  /*af00*/  SEL R31, RZ, 0x1, P3 ;  /* 0x00000001ff1f7807 */ /* 0x000fe40001800000 */
[----:B------:R-:W-:Y:S02]  /*af10*/  SEL R22, R22, RZ, P3 ;  /* 0x000000ff16167207 */ /* 0x000fe40001800000 */
[----:B------:R-:W-:Y:S01]  /*af20*/  LOP3.LUT R204, R204, R31, RZ, 0x3c, !PT ;  /* 0x0000001fcccc7212 */ /* 0x000fe200078e3cff */
[----:B-1----:R-:W-:Y:S06]  /*af30*/  @P4 BRA `(.L_x_1427) ;  /* 0xffffff7800a44947 */ /* 0x002fec000383ffff */
.L_x_1323:
[----:B------:R-:W1:Y:S01]  /*af40*/  LDC.64 R4, c[0x0][0x9e0] ;  /* 0x00027800ff047b82 */ /* 0x000e620000000a00 */
[----:B------:R-:W-:Y:S01]  /*af50*/  BSSY B0, `(.L_x_1428) ;  /* 0x0000005000007945 */ /* 0x000fe20003800000 */
[----:B-1----:R-:W-:-:S03]  /*af60*/  ISETP.GE.AND P0, PT, R5, 0x1, PT ;  /* 0x000000010500780c */ /* 0x002fc60003f06270 */
[----:B------:R-:W-:Y:S10]  /*af70*/  @P2 BRA `(.L_x_1429) ;  /* 0x0000000000082947 */ /* 0x000ff40003800000 */
[----:B------:R-:W1:Y:S02]  /*af80*/  FENCE.VIEW.ASYNC.G ;  /* 0x00000000000073c6 */ /* 0x000e640000000100 */
[----:B-1----:R-:W-:Y:S06]  /*af90*/  BAR.ARV 0xc, 0x120 ;  /* 0x0304800000007b1d */ /* 0x002fec0000002000 */
.L_x_1429:
[----:B------:R-:W-:Y:S05]  /*afa0*/  BSYNC B0 ;  /* 0x0000000000007941 */ /* 0x000fea0003800000 */
.L_x_1428:
[----:B------:R-:W-:Y:S01]  /*afb0*/  IMAD.IADD R0, R146, 0x1, R4 ;  /* 0x0000000192007824 */ /* 0x000fe200078e0204 */
[----:B------:R-:W-:Y:S06]  /*afc0*/  @!P0 BRA `(.L_x_1430) ;  /* 0x0000000000488947 */ /* 0x000fec0003800000 */
[C---:B------:R-:W-:Y:S01]  /*afd0*/  ISETP.GT.AND P1, PT, R146.reuse, RZ, PT ;  /* 0x000000ff9200720c */ /* 0x040fe20003f24270 */
[----:B------:R-:W-:Y:S01]  /*afe0*/  BSSY B0, `(.L_x_1431) ;  /* 0x000000e000007945 */ /* 0x000fe20003800000 */
[----:B------:R-:W-:-:S11]  /*aff0*/  VIADD R2, R146, 0xffffffff ;  /* 0xffffffff92027836 */ /* 0x000fd60000000000 */
        /* <DEDUP_REMOVED lines=8> */
.L_x_1432:
[----:B------:R-:W-:-:S13]  /*b080*/  ISETP.NE.AND P1, PT, R5, 0x1, PT ;  /* 0x000000010500780c */ /* 0x000fda0003f25270 */
[----:B------:R-:W1:Y:S02]  /*b090*/  @P1 LDC.64 R6, c[0x0][0x9e8] ;  /* 0x00027a00ff061b82 */ /* 0x000e640000000a00 */
[----:B-1----:R-:W-:-:S05]  /*b0a0*/  @P1 IMAD.HI.U32 R4, R2, R6, RZ ;  /* 0x0000000602041227 */ /* 0x002fca00078e00ff */
[----:B------:R-:W-:-:S07]  /*b0b0*/  @P1 SHF.R.U32.HI R2, RZ, R7, R4 ;  /* 0x00000007ff021219 */ /* 0x000fce0000011604 */
.L_x_1433:
[----:B------:R-:W-:Y:S05]  /*b0c0*/  BSYNC B0 ;  /* 0x0000000000007941 */ /* 0x000fea0003800000 */
.L_x_1431:
[----:B------:R-:W-:-:S05]  /*b0d0*/  IMAD R3, R2, R5, R5 ;  /* 0x0000000502037224 */ /* 0x000fca00078e0205 */
[----:B------:R-:W-:-:S07]  /*b0e0*/  VIMNMX R0, R0, R3, PT ;  /* 0x0000000300007248 */ /* 0x000fce0003fe0100 */
.L_x_1430:
[----:B------:R-:W-:Y:S01]  /*b0f0*/  VIADD R0, R0, 0x5f ;  /* 0x0000005f00007836 */ /* 0x000fe20000000000 */
[----:B------:R-:W-:-:S03]  /*b100*/  ULDC UR4, c[0x0][0x9dc] ;  /* 0x0002770000047ab9 */ /* 0x000fc60000000800 */
[----:B------:R-:W-:-:S05]  /*b110*/  IMAD.HI R0, R0, 0x2aaaaaab, RZ ;  /* 0x2aaaaaab00007827 */ /* 0x000fca00078e02ff */
[----:B------:R-:W-:-:S04]  /*b120*/  SHF.R.U32.HI R3, RZ, 0x1f, R0 ;  /* 0x0000001fff037819 */ /* 0x000fc80000011600 */
[----:B------:R-:W-:Y:S01]  /*b130*/  LEA.HI.SX32 R3, R0, R3, 0x1c ;  /* 0x0000000300037211 */ /* 0x000fe200078fe2ff */
[----:B------:R-:W-:-:S03]  /*b140*/  VIADD R0, R145, -UR4 ;  /* 0x8000000491007c36 */ /* 0x000fc60008000000 */
[----:B------:R-:W-:Y:S01]  /*b150*/  VIMNMX R150, R150, R3, PT ;  /* 0x0000000396967248 */ /* 0x000fe20003fe0100 */
[----:B------:R-:W-:Y:S06]  /*b160*/  @!P0 BRA `(.L_x_1434) ;  /* 0x0000000000448947 */ /* 0x000fec0003800000 */
[----:B------:R-:W-:Y:S01]  /*b170*/  ISETP.GT.AND P0, PT, R145, -0x1, PT ;  /* 0xffffffff9100780c */ /* 0x000fe20003f04270 */
[----:B------:R-:W-:-:S12]  /*b180*/  BSSY B0, `(.L_x_1435) ;  /* 0x000000d000007945 */ /* 0x000fd80003800000 */
        /* <DEDUP_REMOVED lines=8> */
.L_x_1436:
[----:B------:R-:W-:-:S13]  /*b210*/  ISETP.NE.AND P0, PT, R5, 0x1, PT ;  /* 0x000000010500780c */ /* 0x000fda0003f05270 */
[----:B------:R-:W1:Y:S02]  /*b220*/  @P0 LDC.64 R2, c[0x0][0x9e8] ;  /* 0x00027a00ff020b82 */ /* 0x000e640000000a00 */
[----:B-1----:R-:W-:-:S05]  /*b230*/  @P0 IMAD.HI.U32 R2, R145, R2, RZ ;  /* 0x0000000291020227 */ /* 0x002fca00078e00ff */
[----:B------:R-:W-:-:S07]  /*b240*/  @P0 SHF.R.U32.HI R145, RZ, R3, R2 ;  /* 0x00000003ff910219 */ /* 0x000fce0000011602 */
.L_x_1437:
[----:B------:R-:W-:Y:S05]  /*b250*/  BSYNC B0 ;  /* 0x0000000000007941 */ /* 0x000fea0003800000 */
.L_x_1435:
[----:B------:R-:W-:-:S05]  /*b260*/  IMAD R145, R145, R5, RZ ;  /* 0x0000000591917224 */ /* 0x000fca00078e02ff */
[----:B------:R-:W-:-:S07]  /*b270*/  VIMNMX R0, R0, R145, !PT ;  /* 0x0000009100007248 */ /* 0x000fce0007fe0100 */
.L_x_1434:
[----:B------:R-:W-:Y:S01]  /*b280*/  IMAD.HI R2, R0, 0x2aaaaaab, RZ ;  /* 0x2aaaaaab00027827 */ /* 0x000fe200078e02ff */
[----:B------:R-:W-:Y:S02]  /*b290*/  PLOP3.LUT P0, PT, PT, PT, PT, 0x80, 0x0 ;  /* 0x000000000000781c */ /* 0x000fe40003f0f070 */
[----:B------:R-:W-:Y:S02]  /*b2a0*/  CS2R R118, SRZ ;  /* 0x0000000000767805 */ /* 0x000fe4000001ff00 */
[----:B------:R-:W-:Y:S01]  /*b2b0*/  CS2R R116, SRZ ;  /* 0x0000000000747805 */ /* 0x000fe2000001ff00 */
[----:B------:R-:W-:Y:S01]  /*b2c0*/  IMAD.MOV.U32 R0, RZ, RZ, RZ ;  /* 0x000000ffff007224 */ /* 0x000fe200078e00ff */
[----:B------:R-:W-:Y:S02]  /*b2d0*/  SHF.R.U32.HI R3, RZ, 0x1f, R2 ;  /* 0x0000001fff037819 */ /* 0x000fe40000011602 */
[----:B------:R-:W-:Y:S02]  /*b2e0*/  CS2R R114, SRZ ;  /* 0x0000000000727805 */ /* 0x000fe4000001ff00 */
[----:B------:R-:W-:-:S02]  /*b2f0*/  CS2R R112, SRZ ;  /* 0x0000000000707805 */ /* 0x000fc4000001ff00 */
[----:B------:R-:W-:Y:S02]  /*b300*/  CS2R R106, SRZ ;  /* 0x00000000006a7805 */ /* 0x000fe4000001ff00 */
[----:B------:R-:W-:Y:S02]  /*b310*/  LEA.HI.SX32 R211, R2, R3, 0x1c ;  /* 0x0000000302d37211 */ /* 0x000fe400078fe2ff */
[----:B------:R-:W-:Y:S01]  /*b320*/  CS2R R2, SRZ ;  /* 0x0000000000027805 */ /* 0x000fe2000001ff00 */
[----:B------:R-:W-:Y:S01]  /*b330*/  IMAD.MOV.U32 R110, RZ, RZ, RZ ;  /* 0x000000ffff6e7224 */ /* 0x000fe200078e00ff */
[----:B------:R-:W-:Y:S02]  /*b340*/  CS2R R108, SRZ ;  /* 0x00000000006c7805 */ /* 0x000fe4000001ff00 */
[----:B------:R-:W-:Y:S02]  /*b350*/  VIMNMX R211, RZ, R211, !PT ;  /* 0x000000d3ffd37248 */ /* 0x000fe40007fe0100 */
[----:B------:R-:W-:-:S02]  /*b360*/  CS2R R54, SRZ ;  /* 0x0000000000367805 */ /* 0x000fc4000001ff00 */
[----:B------:R-:W-:Y:S01]  /*b370*/  CS2R R104, SRZ ;  /* 0x0000000000687805 */ /* 0x000fe2000001ff00 */
[----:B------:R-:W-:Y:S01]  /*b380*/  IMAD.MOV.U32 R103, RZ, RZ, RZ ;  /* 0x000000ffff677224 */ /* 0x000fe200078e00ff */
[----:B------:R-:W-:Y:S02]  /*b390*/  ISETP.GT.AND P1, PT, R150, R211, PT ;  /* 0x000000d39600720c */ /* 0x000fe40003f24270 */
[----:B------:R-:W-:Y:S02]  /*b3a0*/  CS2R R98, SRZ ;  /* 0x0000000000627805 */ /* 0x000fe4000001ff00 */
[----:B------:R-:W-:Y:S02]  /*b3b0*/  CS2R R100, SRZ ;  /* 0x0000000000647805 */ /* 0x000fe4000001ff00 */
[----:B------:R-:W-:Y:S01]  /*b3c0*/  CS2R R96, SRZ ;  /* 0x0000000000607805 */ /* 0x000fe2000001ff00 */
[----:B------:R-:W-:Y:S01]  /*b3d0*/  IMAD.MOV.U32 R95, RZ, RZ, RZ ;  /* 0x000000ffff5f7224 */ /* 0x000fe200078e00ff */
[----:B------:R-:W-:-:S02]  /*b3e0*/  CS2R R90, SRZ ;  /* 0x00000000005a7805 */ /* 0x000fc4000001ff00 */
[----:B------:R-:W-:Y:S02]  /*b3f0*/  CS2R R92, SRZ ;  /* 0x00000000005c7805 */ /* 0x000fe4000001ff00 */
[----:B------:R-:W-:Y:S02]  /*b400*/  CS2R R62, SRZ ;  /* 0x00000000003e7805 */ /* 0x000fe4000001ff00 */
[----:B------:R-:W-:Y:S01]  /*b410*/  CS2R R88, SRZ ;  /* 0x0000000000587805 */ /* 0x000fe2000001ff00 */
[----:B------:R-:W-:Y:S01]  /*b420*/  IMAD.MOV.U32 R87, RZ, RZ, RZ ;  /* 0x000000ffff577224 */ /* 0x000fe200078e00ff */
[----:B------:R-:W-:Y:S02]  /*b430*/  CS2R R82, SRZ ;  /* 0x0000000000527805 */ /* 0x000fe4000001ff00 */
[----:B------:R-:W-:Y:S02]  /*b440*/  CS2R R84, SRZ ;  /* 0x0000000000547805 */ /* 0x000fe4000001ff00 */
[----:B------:R-:W-:Y:S01]  /*b450*/  CS2R R80, SRZ ;  /* 0x0000000000507805 */ /* 0x000fe2000001ff00 */
[----:B------:R-:W-:Y:S01]  /*b460*/  IMAD.MOV.U32 R79, RZ, RZ, RZ ;  /* 0x000000ffff4f7224 */ /* 0x000fe200078e00ff */
        /* <DEDUP_REMOVED lines=20> */
[----:B---3--:R-:W-:Y:S02]  /*b5b0*/  CS2R R36, SRZ ;  /* 0x0000000000247805 */ /* 0x008fe4000001ff00 */
[----:B------:R-:W-:Y:S02]  /*b5c0*/  CS2R R132, SRZ ;  /* 0x0000000000847805 */ /* 0x000fe4000001ff00 */
[----:B------:R-:W-:Y:S02]  /*b5d0*/  CS2R R122, SRZ ;  /* 0x00000000007a7805 */ /* 0x000fe4000001ff00 */
[----:B0-2---:R-:W-:Y:S01]  /*b5e0*/  CS2R R32, SRZ ;  /* 0x0000000000207805 */ /* 0x005fe2000001ff00 */
[----:B------:R-:W-:Y:S01]  /*b5f0*/  IMAD.MOV.U32 R6, RZ, RZ, RZ ;  /* 0x000000ffff067224 */ /* 0x000fe200078e00ff */
[----:B------:R-:W-:Y:S01]  /*b600*/  CS2R R28, SRZ ;  /* 0x00000000001c7805 */ /* 0x000fe2000001ff00 */
[----:B------:R-:W-:Y:S01]  /*b610*/  IMAD.MOV.U32 R134, RZ, RZ, RZ ;  /* 0x000000ffff867224 */ /* 0x000fe200078e00ff */
        /* <DEDUP_REMOVED lines=30> */
.L_x_1439:
        /* <DEDUP_REMOVED lines=12> */
.L_x_1443:
[----:B-1----:R1:W2:Y:S02]  /*b8c0*/  SYNCS.PHASECHK.TRANS64.TRYWAIT P0, [R17+URZ+0x30800], R0 ;  /* 0x03080000110075a7 */ /* 0x0022a4000800017f */
[----:B--2---:R-:W-:Y:S05]  /*b8d0*/  @!P0 NANOSLEEP.SYNCS 0x989680 ;  /* 0x009896800000895d */ /* 0x004fea0003900000 */
[----:B------:R-:W2:Y:S02]  /*b8e0*/  @!P0 SYNCS.PHASECHK.TRANS64 P0, [R17+URZ+0x30800], R0 ;  /* 0x03080000110085a7 */ /* 0x000ea4000800007f */
[----:B--2---:R-:W-:Y:S05]  /*b8f0*/  @!P0 BRA `(.L_x_1443) ;  /* 0xfffffffc00f08947 */ /* 0x004fea000383ffff */
.L_x_1442:
[----:B------:R-:W-:Y:S05]  /*b900*/  BSYNC B0 ;  /* 0x0000000000007941 */ /* 0x000fea0003800000 */
.L_x_1441:
[----:B------:R-:W-:Y:S05]  /*b910*/  BRA `(.L_x_1444) ;  /* 0x00000074001c7947 */ /* 0x000fea0003800000 */
.L_x_1440:
[----:B------:R-:W2:Y:S01]  /*b920*/  LDL R0, [R1+0x3c] ;  /* 0x00003c0001007983 */ /* 0x000ea20000100800 */
[----:B------:R-:W0:Y:S01]  /*b930*/  LDC.64 R10, c[0x0][0x3d8] ;  /* 0x0000f600ff0a7b82 */ /* 0x000e220000000a00 */
[----:B-----5:R-:W-:Y:S01]  /*b940*/  SHF.R.S32.HI R9, RZ, 0x1f, R144 ;  /* 0x0000001fff097819 */ /* 0x020fe20000011490 */
[--C-:B------:R-:W-:Y:S01]  /*b950*/  IMAD.MOV.U32 R2, RZ, RZ, R18.reuse ;  /* 0x000000ffff027224 */ /* 0x100fe200078e0012 */
[----:B------:R-:W-:Y:S02]  /*b960*/  SHF.R.S32.HI R3, RZ, 0x1f, R18 ;  /* 0x0000001fff037819 */ /* 0x000fe40000011412 */
[----:B------:R-:W-:-:S03]  /*b970*/  SHF.R.S32.HI R7, RZ, 0x1f, R192 ;  /* 0x0000001fff077819 */ /* 0x000fc600000114c0 */
[----:B------:R-:W1:Y:S01]  /*b980*/  LDC.64 R12, c[0x0][0x3e8] ;  /* 0x0000fa00ff0c7b82 */ /* 0x000e620000000a00 */
[-C--:B0-----:R-:W-:Y:S01]  /*b990*/  IMAD R6, R221, R10.reuse, RZ ;  /* 0x0000000add067224 */ /* 0x081fe200078e02ff */
[----:B------:R-:W-:Y:S01]  /*b9a0*/  SHF.L.U64.HI R74, R10, 0x6, R11 ;  /* 0x000000060a4a7819 */ /* 0x000fe2000001020b */
[----:B------:R-:W-:-:S04]  /*b9b0*/  IMAD.WIDE.U32 R72, R144, R10, RZ ;  /* 0x0000000a90487225 */ /* 0x000fc800078e00ff */
[----:B------:R-:W-:Y:S01]  /*b9c0*/  IMAD.WIDE.U32 R4, R195, R10, R2 ;  /* 0x0000000ac3047225 */ /* 0x000fe200078e0002 */
[----:B-1----:R-:W-:-:S03]  /*b9d0*/  SHF.L.U64.HI R69, R12, 0x6, R13 ;  /* 0x000000060c457819 */ /* 0x002fc6000001020d */
[C---:B------:R-:W-:Y:S01]  /*b9e0*/  IMAD R83, R195.reuse, R11, R6 ;  /* 0x0000000bc3537224 */ /* 0x040fe200078e0206 */
[----:B------:R-:W-:Y:S01]  /*b9f0*/  IADD3 R79, P0, R4, R72, RZ ;  /* 0x00000048044f7210 */ /* 0x000fe20007f1e0ff */
[----:B------:R-:W-:Y:S02]  /*ba00*/  IMAD.MOV.U32 R6, RZ, RZ, R192 ;  /* 0x000000ffff067224 */ /* 0x000fe400078e00c0 */
[----:B------:R-:W-:-:S04]  /*ba10*/  IMAD.WIDE.U32 R2, R195, R12, R2 ;  /* 0x0000000cc3027225 */ /* 0x000fc800078e0002 */
[----:B------:R-:W-:Y:S02]  /*ba20*/  IMAD.SHL.U32 R76, R10, 0x40, RZ ;  /* 0x000000400a4c7824 */ /* 0x000fe400078e00ff */
[----:B------:R-:W-:Y:S01]  /*ba30*/  IMAD.SHL.U32 R75, R12, 0x40, RZ ;  /* 0x000000400c4b7824 */ /* 0x000fe200078e00ff */
[----:B--2---:R-:W-:Y:S01]  /*ba40*/  R2UR UR4, R0 ;  /* 0x00000000000472ca */ /* 0x004fe200000e0000 */
[C---:B------:R-:W-:Y:S02]  /*ba50*/  IMAD R0, R9.reuse, R10, RZ ;  /* 0x0000000a09007224 */ /* 0x040fe400078e02ff */
[----:B------:R-:W-:Y:S02]  /*ba60*/  IMAD R9, R9, R12, RZ ;  /* 0x0000000c09097224 */ /* 0x000fe400078e02ff */
[C---:B------:R-:W-:Y:S02]  /*ba70*/  IMAD R61, R144.reuse, R11, R0 ;  /* 0x0000000b903d7224 */ /* 0x040fe400078e0200 */
[----:B------:R-:W-:-:S02]  /*ba80*/  IMAD R9, R144, R13, R9 ;  /* 0x0000000d90097224 */ /* 0x000fc400078e0209 */
[----:B------:R-:W-:Y:S02]  /*ba90*/  IMAD.IADD R61, R61, 0x1, R73 ;  /* 0x000000013d3d7824 */ /* 0x000fe400078e0249 */
[----:B------:R-:W-:Y:S02]  /*baa0*/  IMAD R0, R221, R12, RZ ;  /* 0x0000000cdd007224 */ /* 0x000fe400078e02ff */
[----:B------:R-:W-:Y:S01]  /*bab0*/  ULOP3.LUT UP0, URZ, UR4, 0x3ff, URZ, 0xc0, !UPT ;  /* 0x000003ff043f7892 */ /* 0x000fe2000f80c03f */
[----:B------:R-:W-:Y:S01]  /*bac0*/  IADD3.X R81, R61, R5, R83, P0, !PT ;  /* 0x000000053d517210 */ /* 0x000fe200007fe453 */
[----:B------:R-:W-:-:S04]  /*bad0*/  IMAD.WIDE.U32 R4, R195, R10, R6 ;  /* 0x0000000ac3047225 */ /* 0x000fc800078e0006 */
[----:B------:R-:W-:Y:S01]  /*bae0*/  IMAD.WIDE.U32 R144, R144, R12, RZ ;  /* 0x0000000c90907225 */ /* 0x000fe200078e00ff */
[----:B------:R-:W-:-:S03]  /*baf0*/  IADD3 R71, P1, R4, R72, RZ ;  /* 0x0000004804477210 */ /* 0x000fc60007f3e0ff */
[----:B------:R-:W-:Y:S01]  /*bb00*/  IMAD.WIDE.U32 R6, R195, R12, R6 ;  /* 0x0000000cc3067225 */ /* 0x000fe200078e0006 */
[----:B------:R-:W-:Y:S02]  /*bb10*/  IADD3.X R83, R61, R83, R5, P1, !PT ;  /* 0x000000533d537210 */ /* 0x000fe40000ffe405 */
[----:B------:R-:W-:Y:S01]  /*bb20*/  PLOP3.LUT P1, PT, PT, PT, UP0, 0x80, 0x0 ;  /* 0x000000000000781c */ /* 0x000fe20003f2f008 */
[----:B------:R-:W-:Y:S01]  /*bb30*/  IMAD R0, R195, R13, R0 ;  /* 0x0000000dc3007224 */ /* 0x000fe200078e0200 */
[-C--:B------:R-:W-:Y:S01]  /*bb40*/  IADD3 R60, P0, R2, R144.reuse, RZ ;  /* 0x00000090023c7210 */ /* 0x080fe20007f1e0ff */
[----:B------:R-:W-:Y:S01]  /*bb50*/  IMAD.IADD R77, R9, 0x1, R145 ;  /* 0x00000001094d7824 */ /* 0x000fe200078e0291 */
[----:B------:R-:W-:-:S04]  /*bb60*/  IADD3 R70, P2, R6, R144, RZ ;  /* 0x0000009006467210 */ /* 0x000fc80007f5e0ff */
[C---:B------:R-:W-:Y:S02]  /*bb70*/  IADD3.X R78, R77.reuse, R3, R0, P0, !PT ;  /* 0x000000034d4e7210 */ /* 0x040fe400007fe400 */
[----:B------:R-:W-:-:S03]  /*bb80*/  IADD3.X R80, R77, R0, R7, P2, !PT ;  /* 0x000000004d507210 */ /* 0x000fc600017fe407 */
        /* <DEDUP_REMOVED lines=17> */
.L_x_1445:
[----:B------:R-:W0:Y:S01]  /*bca0*/  LDC.64 R12, c[0x0][0x3d8] ;  /* 0x0000f600ff0c7b82 */ /* 0x000e220000000a00 */
[----:B------:R-:W-:Y:S01]  /*bcb0*/  SHF.R.S32.HI R5, RZ, 0x1f, R201 ;  /* 0x0000001fff057819 */ /* 0x000fe200000114c9 */
[----:B------:R-:W-:Y:S01]  /*bcc0*/  ULDC.U8 UR4, c[0x0][0x3f0] ;  /* 0x0000fc0000047ab9 */ /* 0x000fe20000000000 */
[----:B------:R-:W-:Y:S01]  /*bcd0*/  BSSY B0, `(.L_x_1446) ;  /* 0x0000703000007945 */ /* 0x000fe20003800000 */
[----:B------:R-:W-:-:S04]  /*bce0*/  ISETP.NE.AND P0, PT, RZ, UR4, PT ;  /* 0x00000004ff007c0c */ /* 0x000fc8000bf05270 */
[----:B------:R-:W1:Y:S01]  /*bcf0*/  LDC.64 R2, c[0x0][0x3e8] ;  /* 0x0000fa00ff027b82 */ /* 0x000e620000000a00 */
[----:B0-----:R-:W-:-:S04]  /*bd00*/  IMAD R0, R5, R12, RZ ;  /* 0x0000000c05007224 */ /* 0x001fc800078e02ff */
[C---:B------:R-:W-:Y:S02]  /*bd10*/  IMAD R9, R201.reuse, R13, R0 ;  /* 0x0000000dc9097224 */ /* 0x040fe400078e0200 */
[----:B------:R-:W-:Y:S02]  /*bd20*/  IMAD R0, R201, -0x80, R197 ;  /* 0xffffff80c9007824 */ /* 0x000fe400078e02c5 */
[----:B-1----:R-:W-:Y:S02]  /*bd30*/  IMAD R8, R5, R2, RZ ;  /* 0x0000000205087224 */ /* 0x002fe400078e02ff */
[----:B------:R-:W-:-:S04]  /*bd40*/  IMAD.WIDE.U32 R4, R201, R12, RZ ;  /* 0x0000000cc9047225 */ /* 0x000fc800078e00ff */
[----:B------:R-:W-:-:S04]  /*bd50*/  IMAD.WIDE.U32 R6, R201, R2, RZ ;  /* 0x00000002c9067225 */ /* 0x000fc800078e00ff */
[----:B------:R-:W-:Y:S01]  /*bd60*/  IMAD R11, R201, R3, R8 ;  /* 0x00000003c90b7224 */ /* 0x000fe200078e0208 */
[----:B------:R-:W-:Y:S01]  /*bd70*/  VIMNMX R8, R0, 0x80, PT ;  /* 0x0000008000087848 */ /* 0x000fe20003fe0100 */
[----:B------:R-:W-:Y:S02]  /*bd80*/  IMAD.IADD R9, R5, 0x1, R9 ;  /* 0x0000000105097824 */ /* 0x000fe400078e0209 */
[----:B------:R-:W-:Y:S02]  /*bd90*/  IMAD.IADD R5, R7, 0x1, R11 ;  /* 0x0000000107057824 */ /* 0x000fe400078e020b */
[C---:B------:R-:W-:Y:S01]  /*bda0*/  IMAD.SHL.U32 R84, R4.reuse, 0x80, RZ ;  /* 0x0000008004547824 */ /* 0x040fe200078e00ff */
[----:B------:R-:W-:Y:S01]  /*bdb0*/  SHF.L.U64.HI R82, R4, 0x7, R9 ;  /* 0x0000000704527819 */ /* 0x000fe20000010209 */
[C---:B------:R-:W-:Y:S01]  /*bdc0*/  IMAD.SHL.U32 R87, R6.reuse, 0x80, RZ ;  /* 0x0000008006577824 */ /* 0x040fe200078e00ff */
[----:B------:R-:W-:Y:S01]  /*bdd0*/  SHF.L.U64.HI R85, R6, 0x7, R5 ;  /* 0x0000000706557819 */ /* 0x000fe20000010205 */
[----:B------:R-:W-:Y:S06]  /*bde0*/  @!P0 BRA `(.L_x_1447) ;  /* 0x0000003400ec8947 */ /* 0x000fec0003800000 */
[----:B------:R-:W0:Y:S01]  /*bdf0*/  LDC R80, c[0x0][0x428] ;  /* 0x00010a00ff507b82 */ /* 0x000e220000000800 */
        /* <DEDUP_REMOVED lines=18> */
[----:B------:R-:W-:Y:S01]  /*bf20*/  VIADD R7, R18, 0x20 ;  /* 0x0000002012077836 */ /* 0x000fe20000000000 */
[----:B------:R-:W-:Y:S01]  /*bf30*/  ULDC UR6, c[0x0][0x3d4] ;  /* 0x0000f50000067ab9 */ /* 0x000fe20000000800 */
[----:B------:R-:W-:Y:S01]  /*bf40*/  LEA R4, P3, R0, UR4, 0x1 ;  /* 0x0000000400047c11 */ /* 0x000fe2000f8608ff */
[----:B------:R-:W-:Y:S01]  /*bf50*/  IMAD.X R5, R82, 0x1, R81, P1 ;  /* 0x0000000152057824 */ /* 0x000fe200008e0651 */
[----:B------:R-:W-:Y:S01]  /*bf60*/  CS2R R66, SRZ ;  /* 0x0000000000427805 */ /* 0x000fe2000001ff00 */
[C---:B------:R-:W-:Y:S01]  /*bf70*/  VIADD R6, R18.reuse, 0x10 ;  /* 0x0000001012067836 */ /* 0x040fe20000000000 */
[----:B------:R-:W-:Y:S01]  /*bf80*/  ISETP.GE.AND P1, PT, R7, UR6, PT ;  /* 0x0000000607007c0c */ /* 0x000fe2000bf26270 */
[----:B------:R-:W-:Y:S01]  /*bf90*/  VIADD R9, R18, 0x30 ;  /* 0x0000003012097836 */ /* 0x000fe20000000000 */
[----:B------:R-:W-:Y:S01]  /*bfa0*/  LEA.HI.X R5, R0, UR5, R5, 0x1, P3 ;  /* 0x0000000500057c11 */ /* 0x000fe200098f0c05 */
[----:B------:R-:W-:Y:S01]  /*bfb0*/  ULDC.64 UR4, c[0x0][0x3e0] ;  /* 0x0000f80000047ab9 */ /* 0x000fe20000000a00 */
[----:B------:R-:W-:Y:S01]  /*bfc0*/  IADD3 R0, P4, R87, R60, RZ ;  /* 0x0000003c57007210 */ /* 0x000fe20007f9e0ff */
[----:B------:R-:W-:Y:S01]  /*bfd0*/  VIADD R10, R18, 0x40 ;  /* 0x00000040120a7836 */ /* 0x000fe20000000000 */
[----:B------:R-:W-:Y:S01]  /*bfe0*/  ISETP.GE.AND P2, PT, R6, UR6, PT ;  /* 0x0000000606007c0c */ /* 0x000fe2000bf46270 */
[----:B------:R-:W-:Y:S01]  /*bff0*/  VIADD R11, R18, 0x50 ;  /* 0x00000050120b7836 */ /* 0x000fe20000000000 */
[----:B------:R-:W-:Y:S01]  /*c000*/  LEA R6, P6, R0, UR4, 0x1 ;  /* 0x0000000400067c11 */ /* 0x000fe2000f8c08ff */
[----:B------:R-:W-:Y:S01]  /*c010*/  IMAD.X R7, R85, 0x1, R78, P4 ;  /* 0x0000000155077824 */ /* 0x000fe200020e064e */
[----:B------:R-:W-:-:S02]  /*c020*/  ISETP.GE.AND P3, PT, R18, UR6, PT ;  /* 0x0000000612007c0c */ /* 0x000fc4000bf66270 */
[----:B------:R-:W-:Y:S02]  /*c030*/  CS2R R62, SRZ ;  /* 0x00000000003e7805 */ /* 0x000fe4000001ff00 */
[----:B------:R-:W-:Y:S02]  /*c040*/  ISETP.GE.AND P5, PT, R9, UR6, PT ;  /* 0x0000000609007c0c */ /* 0x000fe4000bfa6270 */
[----:B------:R-:W-:Y:S02]  /*c050*/  CS2R R56, SRZ ;  /* 0x0000000000387805 */ /* 0x000fe4000001ff00 */
[----:B------:R-:W-:Y:S02]  /*c060*/  LEA.HI.X R7, R0, UR5, R7, 0x1, P6 ;  /* 0x0000000500077c11 */ /* 0x000fe4000b0f0c07 */
[----:B------:R-:W-:Y:S02]  /*c070*/  CS2R R52, SRZ ;  /* 0x0000000000347805 */ /* 0x000fe4000001ff00 */
[----:B------:R-:W-:-:S02]  /*c080*/  ISETP.GE.AND P4, PT, R10, UR6, PT ;  /* 0x000000060a007c0c */ /* 0x000fc4000bf86270 */
[----:B------:R-:W-:Y:S02]  /*c090*/  CS2R R48, SRZ ;  /* 0x0000000000307805 */ /* 0x000fe4000001ff00 */
[----:B------:R-:W-:Y:S02]  /*c0a0*/  ISETP.GE.AND P6, PT, R11, UR6, PT ;  /* 0x000000060b007c0c */ /* 0x000fe4000bfc6270 */
[----:B------:R-:W-:Y:S02]  /*c0b0*/  CS2R R44, SRZ ;  /* 0x00000000002c7805 */ /* 0x000fe4000001ff00 */
[----:B------:R-:W-:Y:S02]  /*c0c0*/  CS2R R70, SRZ ;  /* 0x0000000000467805 */ /* 0x000fe4000001ff00 */
[----:B------:R-:W-:Y:S02]  /*c0d0*/  CS2R R64, SRZ ;  /* 0x0000000000407805 */ /* 0x000fe4000001ff00 */
[----:B------:R-:W-:-:S02]  /*c0e0*/  CS2R R58, SRZ ;  /* 0x00000000003a7805 */ /* 0x000fc4000001ff00 */
[----:B------:R-:W-:Y:S02]  /*c0f0*/  CS2R R54, SRZ ;  /* 0x0000000000367805 */ /* 0x000fe4000001ff00 */
[----:B------:R-:W-:Y:S02]  /*c100*/  CS2R R50, SRZ ;  /* 0x0000000000327805 */ /* 0x000fe4000001ff00 */
[----:B------:R-:W-:Y:S01]  /*c110*/  CS2R R46, SRZ ;  /* 0x00000000002e7805 */ /* 0x000fe2000001ff00 */
[----:B------:R-:W-:Y:S02]  /*c120*/  ULDC.64 UR8, c[0x0][0x208] ;  /* 0x0000820000087ab9 */ /* 0x000fe40000000a00 */
        /* <DEDUP_REMOVED lines=12> */
.L_x_1449:
[----:B------:R-:W-:Y:S05]  /*c1f0*/  BSYNC B1 ;  /* 0x0000000000017941 */ /* 0x000fea0003800000 */
.L_x_1448:
[----:B------:R-:W-:Y:S01]  /*c200*/  ISETP.GE.AND P1, PT, R220, R8, PT ;  /* 0x00000008dc00720c */ /* 0x000fe20003f26270 */
[----:B------:R-:W-:Y:S01]  /*c210*/  BSSY B1, `(.L_x_1450) ;  /* 0x000003e000017945 */ /* 0x000fe20003800000 */
[----:B-1----:R-:W-:Y:S02]  /*c220*/  LOP3.LUT R5, R207, 0x18, R192, 0xf8, !PT ;  /* 0x00000018cf057812 */ /* 0x002fe400078ef8c0 */
        /* <DEDUP_REMOVED lines=10> */
[----:B------:R-:W-:Y:S02]  /*c2d0*/  LOP3.LUT R10, R5, R208, RZ, 0x3c, !PT ;  /* 0x000000d0050a7212 */ /* 0x000fe400078e3cff */
[----:B------:R-:W-:Y:S01]  /*c2e0*/  CS2R R20, SRZ ;  /* 0x0000000000147805 */ /* 0x000fe2000001ff00 */
[----:B------:R-:W-:Y:S06]  /*c2f0*/  @P1 BRA `(.L_x_1451) ;  /* 0x0000000000bc1947 */ /* 0x000fec0003800000 */
[----:B------:R-:W-:Y:S01]  /*c300*/  IADD3 R75, P4, P5, R60, R75, R87 ;  /* 0x0000004b3c4b7210 */ /* 0x000fe20007d9e057 */
[C---:B------:R-:W-:Y:S01]  /*c310*/  VIADD R4, R18.reuse, 0x10 ;  /* 0x0000001012047836 */ /* 0x040fe20000000000 */
[----:B------:R-:W-:Y:S01]  /*c320*/  IADD3 R76, P2, P3, R79, R76, R84 ;  /* 0x0000004c4f4c7210 */ /* 0x000fe20007b5e054 */
[----:B------:R-:W-:Y:S01]  /*c330*/  VIADD R6, R18, 0x20 ;  /* 0x0000002012067836 */ /* 0x000fe20000000000 */
[----:B------:R-:W-:Y:S01]  /*c340*/  ULDC UR8, c[0x0][0x3d4] ;  /* 0x0000f50000087ab9 */ /* 0x000fe20000000800 */
[----:B------:R-:W-:Y:S01]  /*c350*/  IADD3.X R0, R78, R69, R85, P4, P5 ;  /* 0x000000454e007210 */ /* 0x000fe200027ea455 */
[----:B------:R-:W-:Y:S01]  /*c360*/  ULDC.64 UR4, c[0x0][0x3c8] ;  /* 0x0000f20000047ab9 */ /* 0x000fe20000000a00 */
[----:B------:R-:W-:Y:S01]  /*c370*/  IADD3.X R5, R81, R74, R82, P2, P3 ;  /* 0x0000004a51057210 */ /* 0x000fe200017e6452 */
[----:B------:R-:W-:Y:S01]  /*c380*/  ULDC.64 UR6, c[0x0][0x3e0] ;  /* 0x0000f80000067ab9 */ /* 0x000fe20000000a00 */
[C---:B------:R-:W-:Y:S01]  /*c390*/  ISETP.GE.AND P5, PT, R18.reuse, UR8, PT ;  /* 0x0000000812007c0c */ /* 0x040fe2000bfa6270 */
[----:B------:R-:W-:Y:S01]  /*c3a0*/  VIADD R7, R18, 0x30 ;  /* 0x0000003012077836 */ /* 0x000fe20000000000 */
[----:B------:R-:W-:-:S02]  /*c3b0*/  ISETP.GE.AND P2, PT, R4, UR8, PT ;  /* 0x0000000804007c0c */ /* 0x000fc4000bf46270 */
[----:B------:R-:W-:Y:S02]  /*c3c0*/  CS2R R42, SRZ ;  /* 0x00000000002a7805 */ /* 0x000fe4000001ff00 */
[----:B------:R-:W-:Y:S02]  /*c3d0*/  LEA R4, P3, R76, UR4, 0x1 ;  /* 0x000000044c047c11 */ /* 0x000fe4000f8608ff */
[----:B------:R-:W-:Y:S02]  /*c3e0*/  CS2R R40, SRZ ;  /* 0x0000000000287805 */ /* 0x000fe4000001ff00 */
[----:B------:R-:W-:Y:S01]  /*c3f0*/  ISETP.GE.AND P4, PT, R6, UR8, PT ;  /* 0x0000000806007c0c */ /* 0x000fe2000bf86270 */
[----:B------:R-:W-:Y:S01]  /*c400*/  VIADD R8, R18, 0x40 ;  /* 0x0000004012087836 */ /* 0x000fe20000000000 */
[----:B------:R-:W-:Y:S01]  /*c410*/  LEA R6, P6, R75, UR6, 0x1 ;  /* 0x000000064b067c11 */ /* 0x000fe2000f8c08ff */
[----:B------:R-:W-:Y:S01]  /*c420*/  ULDC.64 UR10, c[0x0][0x208] ;  /* 0x00008200000a7ab9 */ /* 0x000fe20000000a00 */
[----:B------:R-:W-:-:S02]  /*c430*/  LEA.HI.X R5, R76, UR5, R5, 0x1, P3 ;  /* 0x000000054c057c11 */ /* 0x000fc400098f0c05 */
[----:B------:R-:W-:Y:S02]  /*c440*/  ISETP.GE.AND P3, PT, R7, UR8, PT ;  /* 0x0000000807007c0c */ /* 0x000fe4000bf66270 */
[----:B------:R-:W-:Y:S01]  /*c450*/  LEA.HI.X R7, R75, UR7, R0, 0x1, P6 ;  /* 0x000000074b077c11 */ /* 0x000fe2000b0f0c00 */
[----:B------:R-:W-:Y:S01]  /*c460*/  VIADD R0, R18, 0x50 ;  /* 0x0000005012007836 */ /* 0x000fe20000000000 */
[----:B------:R1:W5:Y:S01]  /*c470*/  @!P5 LDG.E.64 R42, desc[UR10][R4.64] ;  /* 0x0000000a042ad981 */ /* 0x000362000c1e1b00 */
[----:B------:R-:W-:-:S03]  /*c480*/  ISETP.GE.AND P6, PT, R8, UR8, PT ;  /* 0x0000000808007c0c */ /* 0x000fc6000bfc6270 */
[----:B------:R1:W5:Y:S01]  /*c490*/  @!P5 LDG.E.64 R40, desc[UR10][R6.64] ;  /* 0x0000000a0628d981 */ /* 0x000362000c1e1b00 */
[----:B------:R-:W-:Y:S02]  /*c4a0*/  ISETP.GE.AND P5, PT, R0, UR8, PT ;  /* 0x0000000800007c0c */ /* 0x000fe4000bfa6270 */
        /* <DEDUP_REMOVED lines=20> */
.L_x_1451:
[----:B------:R-:W-:Y:S05]  /*c5f0*/  BSYNC B1 ;  /* 0x0000000000017941 */ /* 0x000fea0003800000 */
.L_x_1450:
[----:B------:R-:W-:Y:S01]  /*c600*/  LOP3.LUT P2, RZ, R216, 0x4, RZ, 0xc0, !PT ;  /* 0x00000004d8ff7812 */ /* 0x000fe2000784c0ff */
[----:B------:R-:W-:Y:S01]  /*c610*/  IMAD.IADD R10, R209, 0x1, R10 ;  /* 0x00000001d10a7824 */ /* 0x000fe200078e020a */
[----:B------:R-:W-:Y:S01]  /*c620*/  ULDC.64 UR4, c[0x0][0x3c8] ;  /* 0x0000f20000047ab9 */ /* 0x000fe20000000a00 */
[----:B-----5:R-:W-:Y:S01]  /*c630*/  IMAD.MOV.U32 R0, RZ, RZ, R58 ;  /* 0x000000ffff007224 */ /* 0x020fe200078e003a */
[----:B------:R-:W-:Y:S01]  /*c640*/  ULDC.64 UR6, c[0x0][0x3e0] ;  /* 0x0000f80000067ab9 */ /* 0x000fe20000000a00 */
[----:B------:R-:W-:Y:S02]  /*c650*/  IMAD R60, R10, 0x2, R17 ;  /* 0x000000020a3c7824 */ /* 0x000fe400078e0211 */
[----:B------:R-:W-:Y:S01]  /*c660*/  IMAD.MOV.U32 R11, RZ, RZ, R59 ;  /* 0x000000ffff0b7224 */ /* 0x000fe200078e003b */
[----:B------:R-:W-:Y:S01]  /*c670*/  PRMT R98, R0, 0x7610, R98 ;  /* 0x0000761000627816 */ /* 0x000fe20000000062 */
[----:B------:R-:W-:Y:S02]  /*c680*/  VIADD R15, R60, 0x12400 ;  /* 0x000124003c0f7836 */ /* 0x000fe40000000000 */
[----:B------:R-:W-:Y:S01]  /*c690*/  IMAD.MOV.U32 R14, RZ, RZ, R64 ;  /* 0x000000ffff0e7224 */ /* 0x000fe200078e0040 */
[----:B------:R-:W-:Y:S01]  /*c6a0*/  PRMT R99, R11, 0x7610, R99 ;  /* 0x000076100b637816 */ /* 0x000fe20000000063 */
[----:B------:R-:W-:-:S02]  /*c6b0*/  IMAD.MOV.U32 R0, RZ, RZ, R65 ;  /* 0x000000ffff007224 */ /* 0x000fc400078e0041 */
[----:B------:R-:W-:Y:S01]  /*c6c0*/  VIADD R10, R60, 0x12440 ;  /* 0x000124403c0a7836 */ /* 0x000fe20000000000 */
[----:B------:R-:W-:Y:S01]  /*c6d0*/  PRMT R103, R14, 0x7610, R103 ;  /* 0x000076100e677816 */ /* 0x000fe20000000067 */
[----:B------:R-:W-:Y:S01]  /*c6e0*/  @P2 VIADD R10, R15, 0xffffffc0 ;  /* 0xffffffc00f0a2836 */ /* 0x000fe20000000000 */
[----:B0-----:R-:W-:Y:S01]  /*c6f0*/  ISETP.NE.AND P2, PT, R80, 0x1, PT ;  /* 0x000000015000780c */ /* 0x001fe20003f45270 */
        /* <DEDUP_REMOVED lines=13> */
[----:B-1----:R-:W-:Y:S01]  /*c7d0*/  IMAD.MOV.U32 R5, RZ, RZ, R61 ;  /* 0x000000ffff057224 */ /* 0x002fe200078e003d */
[----:B------:R-:W-:Y:S01]  /*c7e0*/  PRMT R86, R0, 0x7610, R86 ;  /* 0x0000761000567816 */ /* 0x000fe20000000056 */
[----:B------:R-:W0:Y:S01]  /*c7f0*/  @P2 LDC R14, c[0x0][0x42c] ;  /* 0x00010b00ff0e2b82 */ /* 0x000e220000000800 */
[----:B------:R-:W-:Y:S01]  /*c800*/  IMAD.MOV.U32 R0, RZ, RZ, R47 ;  /* 0x000000ffff007224 */ /* 0x000fe200078e002f */
[----:B------:R-:W-:Y:S01]  /*c810*/  PRMT R80, R11, 0x7610, R80 ;  /* 0x000076100b507816 */ /* 0x000fe20000000050 */
[----:B------:R-:W-:-:S02]  /*c820*/  IMAD.MOV.U32 R11, RZ, RZ, R66 ;  /* 0x000000ffff0b7224 */ /* 0x000fc400078e0042 */
[----:B------:R-:W-:Y:S01]  /*c830*/  IMAD.MOV.U32 R61, RZ, RZ, R67 ;  /* 0x000000ffff3d7224 */ /* 0x000fe200078e0043 */
[----:B------:R-:W-:Y:S01]  /*c840*/  PRMT R81, R0, 0x7610, R81 ;  /* 0x0000761000517816 */ /* 0x000fe20000000051 */
[----:B------:R-:W-:Y:S01]  /*c850*/  IMAD.MOV.U32 R0, RZ, RZ, R62 ;  /* 0x000000ffff007224 */ /* 0x000fe200078e003e */
[----:B------:R-:W1:Y:S01]  /*c860*/  @P2 LDC R15, c[0x0][0x430] ;  /* 0x00010c00ff0f2b82 */ /* 0x000e620000000800 */
[----:B------:R-:W-:Y:S01]  /*c870*/  IMAD.MOV.U32 R69, RZ, RZ, R56 ;  /* 0x000000ffff457224 */ /* 0x000fe200078e0038 */
[----:B------:R-:W-:Y:S01]  /*c880*/  PRMT R61, R61, 0x5410, R11 ;  /* 0x000054103d3d7816 */ /* 0x000fe2000000000b */
[----:B------:R-:W-:Y:S01]  /*c890*/  IMAD.MOV.U32 R11, RZ, RZ, R63 ;  /* 0x000000ffff0b7224 */ /* 0x000fe200078e003f */
[----:B------:R-:W-:Y:S01]  /*c8a0*/  PRMT R105, R0, 0x7610, R105 ;  /* 0x0000761000697816 */ /* 0x000fe20000000069 */
[----:B------:R-:W-:Y:S01]  /*c8b0*/  IMAD R0, R201, 0x80, R195 ;  /* 0x00000080c9007824 */ /* 0x000fe200078e02c3 */
[----:B------:R-:W-:Y:S01]  /*c8c0*/  PRMT R100, R69, 0x7610, R100 ;  /* 0x0000761045647816 */ /* 0x000fe20000000064 */
[----:B------:R-:W-:Y:S01]  /*c8d0*/  IMAD.MOV.U32 R69, RZ, RZ, R57 ;  /* 0x000000ffff457224 */ /* 0x000fe200078e0039 */
[----:B------:R-:W-:Y:S01]  /*c8e0*/  PRMT R104, R11, 0x7610, R104 ;  /* 0x000076100b687816 */ /* 0x000fe20000000068 */
[----:B------:R-:W-:Y:S01]  /*c8f0*/  IMAD R11, R223, 0x40, R0 ;  /* 0x00000040df0b7824 */ /* 0x000fe200078e0200 */
[----:B------:R-:W-:Y:S01]  /*c900*/  PRMT R110, R61, 0x7610, R110 ;  /* 0x000076103d6e7816 */ /* 0x000fe2000000006e */
[----:B------:R-:W-:Y:S01]  /*c910*/  IMAD.MOV.U32 R0, RZ, RZ, R52 ;  /* 0x000000ffff007224 */ /* 0x000fe200078e0034 */
[----:B------:R-:W-:Y:S01]  /*c920*/  PRMT R101, R69, 0x7610, R101 ;  /* 0x0000761045657816 */ /* 0x000fe20000000065 */
[----:B------:R-:W-:-:S02]  /*c930*/  IMAD.MOV.U32 R4, RZ, RZ, R72 ;  /* 0x000000ffff047224 */ /* 0x000fc400078e0048 */
[----:B------:R-:W-:Y:S01]  /*c940*/  IMAD.MOV.U32 R69, RZ, RZ, R48 ;  /* 0x000000ffff457224 */ /* 0x000fe200078e0030 */
[----:B------:R-:W-:Y:S01]  /*c950*/  PRMT R96, R0, 0x7610, R96 ;  /* 0x0000761000607816 */ /* 0x000fe20000000060 */
[----:B0-----:R-:W-:-:S03]  /*c960*/  @P2 IMAD.HI.U32 R0, R11, R14, RZ ;  /* 0x0000000e0b002227 */ /* 0x001fc600078e00ff */
[----:B------:R-:W-:Y:S01]  /*c970*/  PRMT R90, R69, 0x7610, R90 ;  /* 0x00007610455a7816 */ /* 0x000fe2000000005a */
[----:B------:R-:W-:Y:S02]  /*c980*/  IMAD.MOV.U32 R14, RZ, RZ, R49 ;  /* 0x000000ffff0e7224 */ /* 0x000fe400078e0031 */
[----:B------:R-:W-:Y:S01]  /*c990*/  IMAD.MOV.U32 R72, RZ, RZ, R53 ;  /* 0x000000ffff487224 */ /* 0x000fe200078e0035 */
[----:B-1----:R-:W-:Y:S01]  /*c9a0*/  @P2 SHF.R.U32.HI R11, RZ, R15, R0 ;  /* 0x0000000fff0b2219 */ /* 0x002fe20000011600 */
[----:B------:R-:W-:Y:S01]  /*c9b0*/  IMAD.MOV.U32 R0, RZ, RZ, R40 ;  /* 0x000000ffff007224 */ /* 0x000fe200078e0028 */
[----:B------:R-:W-:Y:S01]  /*c9c0*/  PRMT R91, R14, 0x7610, R91 ;  /* 0x000076100e5b7816 */ /* 0x000fe2000000005b */
[----:B------:R-:W-:Y:S01]  /*c9d0*/  IMAD.MOV.U32 R14, RZ, RZ, R41 ;  /* 0x000000ffff0e7224 */ /* 0x000fe200078e0029 */
[----:B------:R-:W-:Y:S01]  /*c9e0*/  SHF.R.S32.HI R15, RZ, 0x1f, R11 ;  /* 0x0000001fff0f7819 */ /* 0x000fe2000001140b */
[----:B------:R-:W-:Y:S01]  /*c9f0*/  IMAD.MOV.U32 R69, RZ, RZ, R44 ;  /* 0x000000ffff457224 */ /* 0x000fe200078e002c */
[----:B------:R-:W-:Y:S01]  /*ca00*/  PRMT R78, R0, 0x7610, R78 ;  /* 0x00007610004e7816 */ /* 0x000fe2000000004e */
[----:B------:R-:W-:Y:S01]  /*ca10*/  IMAD.MOV.U32 R6, RZ, RZ, R144 ;  /* 0x000000ffff067224 */ /* 0x000fe200078e0090 */
[----:B------:R-:W-:Y:S01]  /*ca20*/  PRMT R97, R72, 0x7610, R97 ;  /* 0x0000761048617816 */ /* 0x000fe20000000061 */
[----:B------:R-:W-:Y:S01]  /*ca30*/  IMAD R0, R15, R12, RZ ;  /* 0x0000000c0f007224 */ /* 0x000fe200078e02ff */
[----:B------:R-:W-:Y:S01]  /*ca40*/  PRMT R79, R14, 0x7610, R79 ;  /* 0x000076100e4f7816 */ /* 0x000fe2000000004f */
[----:B------:R-:W-:Y:S01]  /*ca50*/  IMAD.MOV.U32 R7, RZ, RZ, R77 ;  /* 0x000000ffff077224 */ /* 0x000fe200078e004d */
[----:B------:R-:W-:Y:S01]  /*ca60*/  PRMT R84, R69, 0x7610, R84 ;  /* 0x0000761045547816 */ /* 0x000fe20000000054 */
[----:B------:R-:W-:-:S02]  /*ca70*/  IMAD.MOV.U32 R72, RZ, RZ, R45 ;  /* 0x000000ffff487224 */ /* 0x000fc400078e002d */
[----:B------:R-:W-:Y:S02]  /*ca80*/  IMAD R14, R15, R2, RZ ;  /* 0x000000020f0e7224 */ /* 0x000fe400078e02ff */
[----:B------:R-:W-:Y:S01]  /*ca90*/  IMAD.WIDE.U32 R4, R11, R12, R4 ;  /* 0x0000000c0b047225 */ /* 0x000fe200078e0004 */
[----:B------:R-:W-:-:S03]  /*caa0*/  PRMT R85, R72, 0x7610, R85 ;  /* 0x0000761048557816 */ /* 0x000fc60000000055 */
[C---:B------:R-:W-:Y:S02]  /*cab0*/  IMAD R13, R11.reuse, R13, R0 ;  /* 0x0000000d0b0d7224 */ /* 0x040fe400078e0200 */
[----:B------:R-:W-:-:S04]  /*cac0*/  IMAD.WIDE.U32 R6, R11, R2, R6 ;  /* 0x000000020b067225 */ /* 0x000fc800078e0006 */
[----:B------:R-:W-:Y:S01]  /*cad0*/  IMAD R15, R11, R3, R14 ;  /* 0x000000030b0f7224 */ /* 0x000fe200078e020e */
[----:B------:R-:W-:Y:S01]  /*cae0*/  LEA R3, P2, R4, UR4, 0x1 ;  /* 0x0000000404037c11 */ /* 0x000fe2000f8408ff */
[----:B------:R-:W-:Y:S01]  /*caf0*/  IMAD.MOV.U32 R69, RZ, RZ, R36 ;  /* 0x000000ffff457224 */ /* 0x000fe200078e0024 */
[----:B------:R-:W-:Y:S01]  /*cb00*/  LEA R0, P3, R6, UR6, 0x1 ;  /* 0x0000000606007c11 */ /* 0x000fe2000f8608ff */
[----:B------:R-:W-:Y:S01]  /*cb10*/  IMAD.MOV.U32 R72, RZ, RZ, R37 ;  /* 0x000000ffff487224 */ /* 0x000fe200078e0025 */
[----:B------:R-:W-:Y:S01]  /*cb20*/  UMOV UR4, 0xffffffff ;  /* 0xffffffff00047882 */ /* 0x000fe20000000000 */
[----:B------:R-:W-:Y:S01]  /*cb30*/  IMAD.MOV.U32 R2, RZ, RZ, R32 ;  /* 0x000000ffff027224 */ /* 0x000fe200078e0020 */
[----:B------:R-:W-:Y:S01]  /*cb40*/  PRMT R61, R69, 0x7610, R61 ;  /* 0x00007610453d7816 */ /* 0x000fe2000000003d */
[----:B------:R-:W-:Y:S01]  /*cb50*/  IMAD.IADD R11, R5, 0x1, R13 ;  /* 0x00000001050b7824 */ /* 0x000fe200078e020d */
[----:B------:R-:W-:Y:S01]  /*cb60*/  PRMT R69, R72, 0x7610, R69 ;  /* 0x0000761048457816 */ /* 0x000fe20000000045 */
[----:B------:R-:W-:Y:S01]  /*cb70*/  IMAD.IADD R5, R7, 0x1, R15 ;  /* 0x0000000107057824 */ /* 0x000fe200078e020f */
[----:B------:R-:W-:Y:S01]  /*cb80*/  PRMT R72, R2, 0x7610, R72 ;  /* 0x0000761002487816 */ /* 0x000fe20000000048 */
[----:B------:R-:W-:Y:S01]  /*cb90*/  IMAD.MOV.U32 R12, RZ, RZ, R33 ;  /* 0x000000ffff0c7224 */ /* 0x000fe200078e0021 */
[----:B------:R-:W-:-:S02]  /*cba0*/  LEA.HI.X R4, R4, UR5, R11, 0x1, P2 ;  /* 0x0000000504047c11 */ /* 0x000fc400090f0c0b */
[----:B------:R-:W-:Y:S02]  /*cbb0*/  LEA.HI.X R2, R6, UR7, R5, 0x1, P3 ;  /* 0x0000000706027c11 */ /* 0x000fe400098f0c05 */
[----:B------:R-:W-:Y:S02]  /*cbc0*/  PRMT R73, R12, 0x7610, R73 ;  /* 0x000076100c497816 */ /* 0x000fe40000000049 */
[----:B------:R-:W-:Y:S01]  /*cbd0*/  LEA.HI R5, R219, R219, RZ, 0x1 ;  /* 0x000000dbdb057211 */ /* 0x000fe200078f08ff */
[----:B------:R-:W-:Y:S06]  /*cbe0*/  BRA.DIV UR4, `(.L_x_1452) ;  /* 0x000001d604c07947 */ /* 0x000fec000b800000 */
.L_x_1736:
[----:B------:R-:W-:-:S03]  /*cbf0*/  UMOV UR4, 0xffffffff ;  /* 0xffffffff00047882 */ /* 0x000fc60000000000 */
[----:B------:R-:W-:Y:S05]  /*cc00*/  BRA.DIV UR4, `(.L_x_1453) ;  /* 0x000001d604e07947 */ /* 0x000fea000b800000 */
.L_x_1739:
[----:B------:R-:W-:-:S03]  /*cc10*/  UMOV UR4, 0xffffffff ;  /* 0xffffffff00047882 */ /* 0x000fc60000000000 */
[----:B------:R-:W-:Y:S05]  /*cc20*/  BRA.DIV UR4, `(.L_x_1454) ;  /* 0x000001da04007947 */ /* 0x000fea000b800000 */
.L_x_1742:
[----:B------:R-:W-:-:S03]  /*cc30*/  UMOV UR4, 0xffffffff ;  /* 0xffffffff00047882 */ /* 0x000fc60000000000 */
[----:B------:R-:W-:Y:S05]  /*cc40*/  BRA.DIV UR4, `(.L_x_1455) ;  /* 0x000001da04207947 */ /* 0x000fea000b800000 */
.L_x_1745:
[----:B------:R-:W-:-:S03]  /*cc50*/  UMOV UR4, 0xffffffff ;  /* 0xffffffff00047882 */ /* 0x000fc60000000000 */
[----:B------:R-:W-:Y:S05]  /*cc60*/  BRA.DIV UR4, `(.L_x_1456) ;  /* 0x000001da04407947 */ /* 0x000fea000b800000 */
.L_x_1748:
[----:B------:R-:W-:Y:S01]  /*cc70*/  UMOV UR4, 0xffffffff ;  /* 0xffffffff00047882 */ /* 0x000fe20000000000 */
[----:B------:R-:W-:Y:S02]  /*cc80*/  LOP3.LUT R4, R5, 0xfffffffe, RZ, 0xc0, !PT ;  /* 0xfffffffe05047812 */ /* 0x000fe400078ec0ff */
[----:B------:R-:W-:Y:S05]  /*cc90*/  BRA.DIV UR4, `(.L_x_1457) ;  /* 0x000001da045c7947 */ /* 0x000fea000b800000 */
.L_x_1751:
[----:B------:R-:W-:Y:S01]  /*cca0*/  UMOV UR4, 0xffffffff ;  /* 0xffffffff00047882 */ /* 0x000fe20000000000 */
[----:B------:R-:W-:Y:S02]  /*ccb0*/  IMAD.IADD R4, R219, 0x1, -R4 ;  /* 0x00000001db047824 */ /* 0x000fe400078e0a04 */
[----:B------:R-:W-:Y:S05]  /*ccc0*/  BRA.DIV UR4, `(.L_x_1458) ;  /* 0x000001da04787947 */ /* 0x000fea000b800000 */
.L_x_1754:
[----:B------:R-:W-:Y:S01]  /*ccd0*/  UMOV UR4, 0xffffffff ;  /* 0xffffffff00047882 */ /* 0x000fe20000000000 */
[----:B------:R-:W-:Y:S02]  /*cce0*/  SHF.L.U32 R4, R4, 0x1f, RZ ;  /* 0x0000001f04047819 */ /* 0x000fe400000006ff */
[----:B------:R-:W-:Y:S05]  /*ccf0*/  BRA.DIV UR4, `(.L_x_1459) ;  /* 0x000001da04947947 */ /* 0x000fea000b800000 */
.L_x_1757:
[----:B------:R-:W0:Y:S01]  /*cd00*/  SYNCS.PHASECHK.TRANS64.TRYWAIT P2, [R17+URZ+0x30800], R4 ;  /* 0x03080004110075a7 */ /* 0x000e22000804017f */
[----:B------:R-:W-:Y:S01]  /*cd10*/  IMAD.MOV.U32 R3, RZ, RZ, R24 ;  /* 0x000000ffff037224 */ /* 0x000fe200078e0018 */
[----:B------:R-:W-:Y:S01]  /*cd20*/  BSSY B1, `(.L_x_1460) ;  /* 0x0000021000017945 */ /* 0x000fe20003800000 */
        /* <DEDUP_REMOVED lines=29> */
[----:B------:R-:W-:-:S02]  /*cf00*/  IMAD.MOV.U32 R3, RZ, RZ, R20 ;  /* 0x000000ffff037224 */ /* 0x000fc400078e0014 */
[----:B------:R-:W-:Y:S01]  /*cf10*/  IMAD.MOV.U32 R5, RZ, RZ, R21 ;  /* 0x000000ffff057224 */ /* 0x000fe200078e0015 */
[----:B0-----:R-:W-:Y:S06]  /*cf20*/  @!P2 BRA `(.L_x_1461) ;  /* 0x000001d80030a947 */ /* 0x001fec0003800000 */
.L_x_1758:
[----:B------:R-:W-:Y:S05]  /*cf30*/  BSYNC B1 ;  /* 0x0000000000017941 */ /* 0x000fea0003800000 */
.L_x_1460:
[----:B------:R-:W-:Y:S01]  /*cf40*/  BSSY B1, `(.L_x_1462) ;  /* 0x0000133000017945 */ /* 0x000fe20003800000 */
[----:B------:R-:W-:-:S03]  /*cf50*/  PRMT R11, R5, 0x7610, R11 ;  /* 0x00007610050b7816 */ /* 0x000fc6000000000b */
[----:B------:R-:W-:Y:S05]  /*cf60*/  @P0 BRA `(.L_x_1463) ;  /* 0x0000001000c00947 */ /* 0x000fea0003800000 */
[----:B------:R-:W1:Y:S01]  /*cf70*/  LDC R5, c[0x0][0x3d4] ;  /* 0x0000f500ff057b82 */ /* 0x000e620000000800 */
[C---:B0-----:R-:W-:Y:S01]  /*cf80*/  VIADD R4, R18.reuse, 0x10 ;  /* 0x0000001012047836 */ /* 0x041fe20000000000 */
[----:B------:R-:W-:Y:S01]  /*cf90*/  BSSY B2, `(.L_x_1464) ;  /* 0x000003a000027945 */ /* 0x000fe20003800000 */
[C---:B------:R-:W-:Y:S02]  /*cfa0*/  VIADD R6, R18.reuse, 0x20 ;  /* 0x0000002012067836 */ /* 0x040fe40000000000 */
[C---:B------:R-:W-:Y:S01]  /*cfb0*/  VIADD R108, R18.reuse, 0x30 ;  /* 0x00000030126c7836 */ /* 0x040fe20000000000 */
[-C--:B-1----:R-:W-:Y:S02]  /*cfc0*/  ISETP.GE.AND P0, PT, R18, R5.reuse, PT ;  /* 0x000000051200720c */ /* 0x082fe40003f06270 */
        /* <DEDUP_REMOVED lines=9> */
[--C-:B------:R-:W-:Y:S02]  /*d060*/  SHF.R.U64 R108, R66, 0x10, R67.reuse ;  /* 0x00000010426c7819 */ /* 0x100fe40000001243 */
[----:B------:R-:W-:Y:S02]  /*d070*/  SHF.R.U32.HI R109, RZ, 0x10, R67 ;  /* 0x00000010ff6d7819 */ /* 0x000fe40000011643 */
[--C-:B------:R-:W-:Y:S02]  /*d080*/  SHF.R.U64 R67, R70, 0x10, R71.reuse ;  /* 0x0000001046437819 */ /* 0x100fe40000001247 */
[----:B------:R-:W-:Y:S02]  /*d090*/  SHF.R.U32.HI R70, RZ, 0x10, R71 ;  /* 0x00000010ff467819 */ /* 0x000fe40000011647 */
[----:B------:R-:W-:Y:S02]  /*d0a0*/  PRMT R109, R110, 0x5410, R109 ;  /* 0x000054106e6d7816 */ /* 0x000fe4000000006d */
[----:B------:R-:W-:-:S02]  /*d0b0*/  PRMT R107, R107, 0x5410, R70 ;  /* 0x000054106b6b7816 */ /* 0x000fc40000000046 */
[----:B------:R-:W-:Y:S01]  /*d0c0*/  PRMT R110, R106, 0x5410, R67 ;  /* 0x000054106a6e7816 */ /* 0x000fe20000000043 */
[C---:B------:R-:W-:Y:S01]  /*d0d0*/  IMAD.U32 R106, R109.reuse, 0x10000, RZ ;  /* 0x000100006d6a7824 */ /* 0x040fe200078e00ff */
[----:B------:R-:W-:Y:S01]  /*d0e0*/  LOP3.LUT R109, R109, 0xffff0000, RZ, 0xc0, !PT ;  /* 0xffff00006d6d7812 */ /* 0x000fe200078ec0ff */
[C---:B------:R-:W-:Y:S01]  /*d0f0*/  IMAD.U32 R111, R107.reuse, 0x10000, RZ ;  /* 0x000100006b6f7824 */ /* 0x040fe200078e00ff */
[----:B------:R-:W-:Y:S02]  /*d100*/  LOP3.LUT R107, R107, 0xffff0000, RZ, 0xc0, !PT ;  /* 0xffff00006b6b7812 */ /* 0x000fe400078ec0ff */
[----:B------:R-:W-:Y:S02]  /*d110*/  PRMT R108, R61, 0x5432, R108 ;  /* 0x000054323d6c7816 */ /* 0x000fe4000000006c */
[C---:B0-----:R-:W-:Y:S01]  /*d120*/  LOP3.LUT R67, R6.reuse, 0xffff0000, RZ, 0xc0, !PT ;  /* 0xffff000006437812 */ /* 0x041fe200078ec0ff */
[----:B------:R-:W-:Y:S01]  /*d130*/  IMAD.U32 R66, R6, 0x10000, RZ ;  /* 0x0001000006427824 */ /* 0x000fe200078e00ff */
[C---:B------:R-:W-:Y:S01]  /*d140*/  LOP3.LUT R71, R7.reuse, 0xffff0000, RZ, 0xc0, !PT ;  /* 0xffff000007477812 */ /* 0x040fe200078ec0ff */
[----:B------:R-:W-:-:S02]  /*d150*/  IMAD.U32 R70, R7, 0x10000, RZ ;  /* 0x0001000007467824 */ /* 0x000fc400078e00ff */
[C---:B------:R-:W-:Y:S01]  /*d160*/  FMUL.FTZ R113, R67.reuse, R111 ;  /* 0x0000006f43717220 */ /* 0x040fe20000410000 */
[-C--:B------:R-:W-:Y:S01]  /*d170*/  FMUL.FTZ R112, R67, R106.reuse ;  /* 0x0000006a43707220 */ /* 0x080fe20000410000 */
[C---:B------:R-:W-:Y:S01]  /*d180*/  FMUL.FTZ R67, R71.reuse, R107 ;  /* 0x0000006b47437220 */ /* 0x040fe20000410000 */
[----:B------:R-:W-:Y:S02]  /*d190*/  IMAD.U32 R6, R4, 0x10000, RZ ;  /* 0x0001000004067824 */ /* 0x000fe400078e00ff */
[C---:B------:R-:W-:Y:S01]  /*d1a0*/  FFMA.FTZ R113, R66.reuse, R106, -R113 ;  /* 0x0000006a42717223 */ /* 0x040fe20000010871 */
[----:B------:R-:W-:Y:S01]  /*d1b0*/  FFMA.FTZ R112, R66, R111, R112 ;  /* 0x0000006f42707223 */ /* 0x000fe20000010070 */
[-C--:B------:R-:W-:Y:S01]  /*d1c0*/  FMUL.FTZ R111, R71, R109.reuse ;  /* 0x0000006d476f7220 */ /* 0x080fe20000410000 */
[----:B------:R-:W-:Y:S01]  /*d1d0*/  FFMA.FTZ R106, R70, R109, -R67 ;  /* 0x0000006d466a7223 */ /* 0x000fe20000010843 */
[C---:B------:R-:W-:Y:S01]  /*d1e0*/  IMAD.U32 R7, R5.reuse, 0x10000, RZ ;  /* 0x0001000005077824 */ /* 0x040fe200078e00ff */
[----:B------:R-:W-:Y:S01]  /*d1f0*/  LOP3.LUT R4, R4, 0xffff0000, RZ, 0xc0, !PT ;  /* 0xffff000004047812 */ /* 0x000fe200078ec0ff */
[----:B------:R-:W-:Y:S01]  /*d200*/  IMAD.U32 R71, R110, 0x10000, RZ ;  /* 0x000100006e477824 */ /* 0x000fe200078e00ff */
[----:B------:R-:W-:Y:S01]  /*d210*/  LOP3.LUT R5, R5, 0xffff0000, RZ, 0xc0, !PT ;  /* 0xffff000005057812 */ /* 0x000fe200078ec0ff */
[----:B------:R-:W-:Y:S01]  /*d220*/  IMAD.U32 R67, R108, 0x10000, RZ ;  /* 0x000100006c437824 */ /* 0x000fe200078e00ff */
        /* <DEDUP_REMOVED lines=16> */
.L_x_1465:
[----:B------:R-:W-:Y:S05]  /*d330*/  BSYNC B2 ;  /* 0x0000000000027941 */ /* 0x000fea0003800000 */
.L_x_1464:
[----:B------:R-:W-:Y:S04]  /*d340*/  BSSY B2, `(.L_x_1466) ;  /* 0x0000030000027945 */ /* 0x000fe80003800000 */
[----:B------:R-:W-:Y:S05]  /*d350*/  @P2 BRA `(.L_x_1467) ;  /* 0x0000000000b82947 */ /* 0x000fea0003800000 */
[----:B0-----:R-:W0:Y:S01]  /*d360*/  LDS.128 R4, [R10] ;  /* 0x000000000a047984 */ /* 0x001e220000000c00 */
[----:B------:R-:W-:Y:S02]  /*d370*/  SHF.R.U64 R66, R62, 0x10, R63 ;  /* 0x000000103e427819 */ /* 0x000fe4000000123f */
[----:B------:R-:W-:Y:S02]  /*d380*/  SHF.R.U64 R62, R64, 0x10, R65 ;  /* 0x00000010403e7819 */ /* 0x000fe40000001241 */
[----:B------:R-:W-:Y:S02]  /*d390*/  SHF.R.U32.HI R63, RZ, 0x10, R63 ;  /* 0x00000010ff3f7819 */ /* 0x000fe4000001163f */
[----:B------:R-:W-:Y:S02]  /*d3a0*/  SHF.R.U32.HI R65, RZ, 0x10, R65 ;  /* 0x00000010ff417819 */ /* 0x000fe40000011641 */
[----:B------:R-:W-:Y:S02]  /*d3b0*/  PRMT R104, R104, 0x5410, R63 ;  /* 0x0000541068687816 */ /* 0x000fe4000000003f */
[----:B------:R-:W-:-:S02]  /*d3c0*/  PRMT R102, R102, 0x5410, R65 ;  /* 0x0000541066667816 */ /* 0x000fc40000000041 */
[----:B------:R-:W-:Y:S01]  /*d3d0*/  PRMT R105, R105, 0x5410, R66 ;  /* 0x0000541069697816 */ /* 0x000fe20000000042 */
[----:B------:R-:W-:Y:S01]  /*d3e0*/  IMAD.U32 R66, R104, 0x10000, RZ ;  /* 0x0001000068427824 */ /* 0x000fe200078e00ff */
[----:B------:R-:W-:Y:S01]  /*d3f0*/  PRMT R103, R103, 0x5410, R62 ;  /* 0x0000541067677816 */ /* 0x000fe2000000003e */
[C---:B------:R-:W-:Y:S01]  /*d400*/  IMAD.U32 R67, R102.reuse, 0x10000, RZ ;  /* 0x0001000066437824 */ /* 0x040fe200078e00ff */
[----:B------:R-:W-:Y:S02]  /*d410*/  LOP3.LUT R102, R102, 0xffff0000, RZ, 0xc0, !PT ;  /* 0xffff000066667812 */ /* 0x000fe400078ec0ff */
[----:B------:R-:W-:Y:S02]  /*d420*/  LOP3.LUT R104, R104, 0xffff0000, RZ, 0xc0, !PT ;  /* 0xffff000068687812 */ /* 0x000fe400078ec0ff */
[C---:B0-----:R-:W-:Y:S01]  /*d430*/  LOP3.LUT R63, R6.reuse, 0xffff0000, RZ, 0xc0, !PT ;  /* 0xffff0000063f7812 */ /* 0x041fe200078ec0ff */
[----:B------:R-:W-:Y:S01]  /*d440*/  IMAD.U32 R62, R6, 0x10000, RZ ;  /* 0x00010000063e7824 */ /* 0x000fe200078e00ff */
[C---:B------:R-:W-:Y:S01]  /*d450*/  LOP3.LUT R65, R7.reuse, 0xffff0000, RZ, 0xc0, !PT ;  /* 0xffff000007417812 */ /* 0x040fe200078ec0ff */
[----:B------:R-:W-:-:S02]  /*d460*/  IMAD.U32 R64, R7, 0x10000, RZ ;  /* 0x0001000007407824 */ /* 0x000fc400078e00ff */
[C---:B------:R-:W-:Y:S01]  /*d470*/  FMUL.FTZ R70, R63.reuse, R66 ;  /* 0x000000423f467220 */ /* 0x040fe20000410000 */
[-C--:B------:R-:W-:Y:S01]  /*d480*/  FMUL.FTZ R71, R63, R67.reuse ;  /* 0x000000433f477220 */ /* 0x080fe20000410000 */
[----:B------:R-:W-:Y:S01]  /*d490*/  FMUL.FTZ R63, R65, R102 ;  /* 0x00000066413f7220 */ /* 0x000fe20000410000 */
[----:B------:R-:W-:Y:S02]  /*d4a0*/  IMAD.U32 R6, R4, 0x10000, RZ ;  /* 0x0001000004067824 */ /* 0x000fe400078e00ff */
[C---:B------:R-:W-:Y:S01]  /*d4b0*/  FFMA.FTZ R107, R62.reuse, R67, R70 ;  /* 0x000000433e6b7223 */ /* 0x040fe20000010046 */
[----:B------:R-:W-:Y:S02]  /*d4c0*/  IMAD.U32 R7, R5, 0x10000, RZ ;  /* 0x0001000005077824 */ /* 0x000fe400078e00ff */
[----:B------:R-:W-:Y:S01]  /*d4d0*/  FFMA.FTZ R106, R62, R66, -R71 ;  /* 0x000000423e6a7223 */ /* 0x000fe20000010847 */
[-C--:B------:R-:W-:Y:S01]  /*d4e0*/  FMUL.FTZ R67, R65, R104.reuse ;  /* 0x0000006841437220 */ /* 0x080fe20000410000 */
[----:B------:R-:W-:Y:S01]  /*d4f0*/  LOP3.LUT R4, R4, 0xffff0000, RZ, 0xc0, !PT ;  /* 0xffff000004047812 */ /* 0x000fe200078ec0ff */
[C---:B------:R-:W-:Y:S01]  /*d500*/  FFMA.FTZ R104, R64.reuse, R104, -R63 ;  /* 0x0000006840687223 */ /* 0x040fe2000001083f */
[----:B------:R-:W-:Y:S01]  /*d510*/  LOP3.LUT R5, R5, 0xffff0000, RZ, 0xc0, !PT ;  /* 0xffff000005057812 */ /* 0x000fe200078ec0ff */
[C---:B------:R-:W-:Y:S01]  /*d520*/  IMAD.U32 R65, R103.reuse, 0x10000, RZ ;  /* 0x0001000067417824 */ /* 0x040fe200078e00ff */
[----:B------:R-:W-:Y:S01]  /*d530*/  LOP3.LUT R66, R103, 0xffff0000, RZ, 0xc0, !PT ;  /* 0xffff000067427812 */ /* 0x000fe200078ec0ff */
[C---:B------:R-:W-:Y:S01]  /*d540*/  IMAD.U32 R63, R105.reuse, 0x10000, RZ ;  /* 0x00010000693f7824 */ /* 0x040fe200078e00ff */
[----:B------:R-:W-:Y:S01]  /*d550*/  LOP3.LUT R62, R105, 0xffff0000, RZ, 0xc0, !PT ;  /* 0xffff0000693e7812 */ /* 0x000fe200078ec0ff */
        /* <DEDUP_REMOVED lines=14> */
.L_x_1467:
[----:B------:R-:W-:Y:S05]  /*d640*/  BSYNC B2 ;  /* 0x0000000000027941 */ /* 0x000fea0003800000 */
.L_x_1466:
[----:B------:R-:W-:Y:S04]  /*d650*/  BSSY B2, `(.L_x_1468) ;  /* 0x0000030000027945 */ /* 0x000fe80003800000 */
[----:B------:R-:W-:Y:S05]  /*d660*/  @P3 BRA `(.L_x_1469) ;  /* 0x0000000000b83947 */ /* 0x000fea0003800000 */
[----:B01----:R-:W0:Y:S01]  /*d670*/  LDS.128 R4, [R60+0x16400] ;  /* 0x016400003c047984 */ /* 0x003e220000000c00 */
[--C-:B------:R-:W-:Y:S02]  /*d680*/  SHF.R.U64 R63, R56, 0x10, R57.reuse ;  /* 0x00000010383f7819 */ /* 0x100fe40000001239 */
[----:B------:R-:W-:Y:S02]  /*d690*/  SHF.R.U32.HI R56, RZ, 0x10, R57 ;  /* 0x00000010ff387819 */ /* 0x000fe40000011639 */
[--C-:B------:R-:W-:Y:S02]  /*d6a0*/  SHF.R.U64 R57, R58, 0x10, R59.reuse ;  /* 0x000000103a397819 */ /* 0x100fe4000000123b */
        /* <DEDUP_REMOVED lines=13> */
[CC--:B------:R-:W-:Y:S01]  /*d780*/  FMUL.FTZ R64, R57.reuse, R62.reuse ;  /* 0x0000003e39407220 */ /* 0x0c0fe20000410000 */
[----:B------:R-:W-:Y:S01]  /*d790*/  FMUL.FTZ R65, R57, R63 ;  /* 0x0000003f39417220 */ /* 0x000fe20000410000 */
[C---:B------:R-:W-:Y:S01]  /*d7a0*/  FMUL.FTZ R57, R59.reuse, R99 ;  /* 0x000000633b397220 */ /* 0x040fe20000410000 */
[----:B------:R-:W-:Y:S02]  /*d7b0*/  IMAD.U32 R6, R4, 0x10000, RZ ;  /* 0x0001000004067824 */ /* 0x000fe400078e00ff */
        /* <DEDUP_REMOVED lines=9> */
[----:B------:R-:W-:Y:S01]  /*d850*/  FFMA.FTZ R62, R56, R62, -R65 ;  /* 0x0000003e383e7223 */ /* 0x000fe20000010841 */
        /* <DEDUP_REMOVED lines=15> */
.L_x_1469:
[----:B------:R-:W-:Y:S05]  /*d950*/  BSYNC B2 ;  /* 0x0000000000027941 */ /* 0x000fea0003800000 */
.L_x_1468:
[----:B------:R-:W-:Y:S04]  /*d960*/  BSSY B2, `(.L_x_1470) ;  /* 0x0000030000027945 */ /* 0x000fe80003800000 */
[----:B------:R-:W-:Y:S05]  /*d970*/  @P4 BRA `(.L_x_1471) ;  /* 0x0000000000b84947 */ /* 0x000fea0003800000 */
[----:B012---:R-:W0:Y:S01]  /*d980*/  LDS.128 R4, [R10+0x4000] ;  /* 0x004000000a047984 */ /* 0x007e220000000c00 */
        /* <DEDUP_REMOVED lines=45> */
.L_x_1471:
[----:B------:R-:W-:Y:S05]  /*dc60*/  BSYNC B2 ;  /* 0x0000000000027941 */ /* 0x000fea0003800000 */
.L_x_1470:
[----:B------:R-:W-:Y:S04]  /*dc70*/  BSSY B2, `(.L_x_1472) ;  /* 0x0000030000027945 */ /* 0x000fe80003800000 */
[----:B------:R-:W-:Y:S05]  /*dc80*/  @P5 BRA `(.L_x_1473) ;  /* 0x0000000000b85947 */ /* 0x000fea0003800000 */
[----:B0123--:R-:W0:Y:S01]  /*dc90*/  LDS.128 R4, [R60+0x1a400] ;  /* 0x01a400003c047984 */ /* 0x00fe220000000c00 */
        /* <DEDUP_REMOVED lines=45> */
.L_x_1473:
[----:B------:R-:W-:Y:S05]  /*df70*/  BSYNC B2 ;  /* 0x0000000000027941 */ /* 0x000fea0003800000 */
.L_x_1472:
[----:B------:R-:W-:Y:S05]  /*df80*/  @P6 BRA `(.L_x_1463) ;  /* 0x0000000000b86947 */ /* 0x000fea0003800000 */
[----:B01234-:R-:W0:Y:S01]  /*df90*/  LDS.128 R4, [R10+0x8000] ;  /* 0x008000000a047984 */ /* 0x01fe220000000c00 */
        /* <DEDUP_REMOVED lines=45> */
.L_x_1463:
[----:B------:R-:W-:Y:S05]  /*e270*/  BSYNC B1 ;  /* 0x0000000000017941 */ /* 0x000fea0003800000 */
.L_x_1462:
        /* <DEDUP_REMOVED lines=61> */
.L_x_1476:
[----:B------:R-:W-:Y:S05]  /*e650*/  BSYNC B1 ;  /* 0x0000000000017941 */ /* 0x000fea0003800000 */
.L_x_1475:
[----:B------:R-:W-:Y:S04]  /*e660*/  BSSY B1, `(.L_x_1477) ;  /* 0x0000030000017945 */ /* 0x000fe80003800000 */
[----:B------:R-:W-:Y:S05]  /*e670*/  @P1 BRA `(.L_x_1478) ;  /* 0x0000000000b81947 */ /* 0x000fea0003800000 */
[----:B0-----:R-:W0:Y:S01]  /*e680*/  LDS.128 R4, [R10+0x2000] ;  /* 0x002000000a047984 */ /* 0x001e220000000c00 */
[----:B------:R-:W-:Y:S02]  /*e690*/  SHF.R.U64 R41, R38, 0x10, R39 ;  /* 0x0000001026297819 */ /* 0x000fe40000001227 */
[----:B------:R-:W-:Y:S02]  /*e6a0*/  SHF.R.U64 R38, R36, 0x10, R37 ;  /* 0x0000001024267819 */ /* 0x000fe40000001225 */
[----:B------:R-:W-:Y:S02]  /*e6b0*/  SHF.R.U32.HI R40, RZ, 0x10, R39 ;  /* 0x00000010ff287819 */ /* 0x000fe40000011627 */
        /* <DEDUP_REMOVED lines=20> */
[----:B------:R-:W-:Y:S02]  /*e800*/  IMAD.U32 R7, R5, 0x10000, RZ ;  /* 0x0001000005077824 */ /* 0x000fe400078e00ff */
[----:B------:R-:W-:Y:S01]  /*e810*/  FFMA.FTZ R42, R36, R40, -R43 ;  /* 0x00000028242a7223 */ /* 0x000fe2000001082b */
        /* <DEDUP_REMOVED lines=8> */
[----:B------:R-:W-:-:S02]  /*e8a0*/  FMUL.FTZ R38, R4, R37 ;  /* 0x0000002504267220 */ /* 0x000fc40000410000 */
[C---:B------:R-:W-:Y:S01]  /*e8b0*/  FMUL.FTZ R40, R5.reuse, R36 ;  /* 0x0000002405287220 */ /* 0x040fe20000410000 */
[C---:B------:R-:W-:Y:S01]  /*e8c0*/  FFMA.FTZ R4, R6.reuse, R37, -R41 ;  /* 0x0000002506047223 */ /* 0x040fe20000010829 */
[-C--:B------:R-:W-:Y:S01]  /*e8d0*/  FMUL.FTZ R43, R5, R88.reuse ;  /* 0x00000058052b7220 */ /* 0x080fe20000410000 */
[----:B------:R-:W-:Y:S01]  /*e8e0*/  FFMA.FTZ R39, R6, R39, R38 ;  /* 0x0000002706277223 */ /* 0x000fe20000010026 */
[----:B------:R-:W-:Y:S01]  /*e8f0*/  FFMA.FTZ R5, R7, R88, -R40 ;  /* 0x0000005807057223 */ /* 0x000fe20000010828 */
[----:B------:R-:W-:Y:S01]  /*e900*/  F2FP.BF16.F32.PACK_AB R6, R45, R42 ;  /* 0x0000002a2d06723e */ /* 0x000fe200000010ff */
[----:B------:R-:W-:Y:S01]  /*e910*/  FFMA.FTZ R36, R7, R36, R43 ;  /* 0x0000002407247223 */ /* 0x000fe2000001002b */
[----:B------:R-:W-:Y:S02]  /*e920*/  F2FP.BF16.F32.PACK_AB R7, R44, R89 ;  /* 0x000000592c07723e */ /* 0x000fe400000010ff */
[----:B------:R-:W-:Y:S02]  /*e930*/  F2FP.BF16.F32.PACK_AB R4, R39, R4 ;  /* 0x000000042704723e */ /* 0x000fe400000010ff */
[----:B------:R-:W-:-:S05]  /*e940*/  F2FP.BF16.F32.PACK_AB R5, R36, R5 ;  /* 0x000000052405723e */ /* 0x000fca00000010ff */
[----:B------:R1:W-:Y:S02]  /*e950*/  STS.128 [R10+0x2000], R4 ;  /* 0x002000040a007388 */ /* 0x0003e40000000c00 */
.L_x_1478:
[----:B------:R-:W-:Y:S05]  /*e960*/  BSYNC B1 ;  /* 0x0000000000017941 */ /* 0x000fea0003800000 */
.L_x_1477:
        /* <DEDUP_REMOVED lines=48> */
.L_x_1480:
[----:B------:R-:W-:Y:S05]  /*ec70*/  BSYNC B1 ;  /* 0x0000000000017941 */ /* 0x000fea0003800000 */
.L_x_1479:
        /* <DEDUP_REMOVED lines=48> */
.L_x_1482:
[----:B------:R-:W-:Y:S05]  /*ef80*/  BSYNC B1 ;  /* 0x0000000000017941 */ /* 0x000fea0003800000 */
.L_x_1481:
[----:B------:R-:W-:Y:S04]  /*ef90*/  BSSY B1, `(.L_x_1483) ;  /* 0x0000030000017945 */ /* 0x000fe80003800000 */
[----:B------:R-:W-:Y:S05]  /*efa0*/  @P4 BRA `(.L_x_1484) ;  /* 0x0000000000b84947 */ /* 0x000fea0003800000 */
[----:B0123--:R-:W0:Y:S01]  /*efb0*/  LDS.128 R4, [R60+0x1c400] ;  /* 0x01c400003c047984 */ /* 0x00fe220000000c00 */
[----:B------:R-:W-:Y:S02]  /*efc0*/  SHF.R.U64 R29, R26, 0x10, R27 ;  /* 0x000000101a1d7819 */ /* 0x000fe4000000121b */
[----:B------:R-:W-:Y:S02]  /*efd0*/  SHF.R.U32.HI R28, RZ, 0x10, R25 ;  /* 0x00000010ff1c7819 */ /* 0x000fe40000011619 */
[----:B------:R-:W-:Y:S02]  /*efe0*/  SHF.R.U32.HI R26, RZ, 0x10, R27 ;  /* 0x00000010ff1a7819 */ /* 0x000fe4000001161b */
[----:B------:R-:W-:Y:S02]  /*eff0*/  SHF.R.U64 R27, R24, 0x10, R25 ;  /* 0x00000010181b7819 */ /* 0x000fe40000001219 */
[----:B------:R-:W-:Y:S02]  /*f000*/  PRMT R28, R13, 0x5410, R28 ;  /* 0x000054100d1c7816 */ /* 0x000fe4000000001c */
[----:B------:R-:W-:-:S02]  /*f010*/  PRMT R25, R15, 0x5410, R26 ;  /* 0x000054100f197816 */ /* 0x000fc4000000001a */
[----:B------:R-:W-:Y:S01]  /*f020*/  PRMT R24, R14, 0x5410, R29 ;  /* 0x000054100e187816 */ /* 0x000fe2000000001d */
[C---:B------:R-:W-:Y:S01]  /*f030*/  IMAD.U32 R29, R28.reuse, 0x10000, RZ ;  /* 0x000100001c1d7824 */ /* 0x040fe200078e00ff */
[----:B------:R-:W-:Y:S01]  /*f040*/  LOP3.LUT R28, R28, 0xffff0000, RZ, 0xc0, !PT ;  /* 0xffff00001c1c7812 */ /* 0x000fe200078ec0ff */
[C---:B------:R-:W-:Y:S01]  /*f050*/  IMAD.U32 R26, R25.reuse, 0x10000, RZ ;  /* 0x00010000191a7824 */ /* 0x040fe200078e00ff */
[----:B------:R-:W-:Y:S02]  /*f060*/  PRMT R27, R12, 0x5410, R27 ;  /* 0x000054100c1b7816 */ /* 0x000fe4000000001b */
[----:B------:R-:W-:Y:S02]  /*f070*/  LOP3.LUT R25, R25, 0xffff0000, RZ, 0xc0, !PT ;  /* 0xffff000019197812 */ /* 0x000fe400078ec0ff */
[C---:B0-----:R-:W-:Y:S01]  /*f080*/  LOP3.LUT R13, R6.reuse, 0xffff0000, RZ, 0xc0, !PT ;  /* 0xffff0000060d7812 */ /* 0x041fe200078ec0ff */
[----:B------:R-:W-:Y:S01]  /*f090*/  IMAD.U32 R12, R6, 0x10000, RZ ;  /* 0x00010000060c7824 */ /* 0x000fe200078e00ff */
[C---:B------:R-:W-:Y:S01]  /*f0a0*/  LOP3.LUT R15, R7.reuse, 0xffff0000, RZ, 0xc0, !PT ;  /* 0xffff0000070f7812 */ /* 0x040fe200078ec0ff */
[----:B------:R-:W-:-:S02]  /*f0b0*/  IMAD.U32 R14, R7, 0x10000, RZ ;  /* 0x00010000070e7824 */ /* 0x000fc400078e00ff */
[CC--:B------:R-:W-:Y:S01]  /*f0c0*/  FMUL.FTZ R31, R13.reuse, R29.reuse ;  /* 0x0000001d0d1f7220 */ /* 0x0c0fe20000410000 */
[----:B------:R-:W-:Y:S01]  /*f0d0*/  FMUL.FTZ R30, R13, R26 ;  /* 0x0000001a0d1e7220 */ /* 0x000fe20000410000 */
[----:B------:R-:W-:Y:S01]  /*f0e0*/  FMUL.FTZ R13, R15, R28 ;  /* 0x0000001c0f0d7220 */ /* 0x000fe20000410000 */
[----:B------:R-:W-:Y:S02]  /*f0f0*/  IMAD.U32 R6, R4, 0x10000, RZ ;  /* 0x0001000004067824 */ /* 0x000fe400078e00ff */
[C---:B------:R-:W-:Y:S01]  /*f100*/  FFMA.FTZ R31, R12.reuse, R26, -R31 ;  /* 0x0000001a0c1f7223 */ /* 0x040fe2000001081f */
[----:B------:R-:W-:Y:S01]  /*f110*/  FFMA.FTZ R30, R12, R29, R30 ;  /* 0x0000001d0c1e7223 */ /* 0x000fe2000001001e */
[-C--:B------:R-:W-:Y:S01]  /*f120*/  FFMA.FTZ R29, R14, R25.reuse, -R13 ;  /* 0x000000190e1d7223 */ /* 0x080fe2000001080d */
[C---:B------:R-:W-:Y:S01]  /*f130*/  IMAD.U32 R7, R5.reuse, 0x10000, RZ ;  /* 0x0001000005077824 */ /* 0x040fe200078e00ff */
[----:B------:R-:W-:Y:S01]  /*f140*/  LOP3.LUT R4, R4, 0xffff0000, RZ, 0xc0, !PT ;  /* 0xffff000004047812 */ /* 0x000fe200078ec0ff */
[C---:B------:R-:W-:Y:S01]  /*f150*/  IMAD.U32 R13, R24.reuse, 0x10000, RZ ;  /* 0x00010000180d7824 */ /* 0x040fe200078e00ff */
[----:B------:R-:W-:Y:S01]  /*f160*/  LOP3.LUT R5, R5, 0xffff0000, RZ, 0xc0, !PT ;  /* 0xffff000005057812 */ /* 0x000fe200078ec0ff */
[----:B------:R-:W-:Y:S01]  /*f170*/  FMUL.FTZ R33, R15, R25 ;  /* 0x000000190f217220 */ /* 0x000fe20000410000 */
[C---:B------:R-:W-:Y:S01]  /*f180*/  LOP3.LUT R12, R27.reuse, 0xffff0000, RZ, 0xc0, !PT ;  /* 0xffff00001b0c7812 */ /* 0x040fe200078ec0ff */
[----:B------:R-:W-:Y:S01]  /*f190*/  IMAD.U32 R15, R27, 0x10000, RZ ;  /* 0x000100001b0f7824 */ /* 0x000fe200078e00ff */
[----:B------:R-:W-:Y:S01]  /*f1a0*/  LOP3.LUT R24, R24, 0xffff0000, RZ, 0xc0, !PT ;  /* 0xffff000018187812 */ /* 0x000fe200078ec0ff */
[----:B------:R-:W-:Y:S01]  /*f1b0*/  FFMA.FTZ R28, R14, R28, R33 ;  /* 0x0000001c0e1c7223 */ /* 0x000fe20000010021 */
[C---:B------:R-:W-:Y:S01]  /*f1c0*/  FMUL.FTZ R14, R4.reuse, R13 ;  /* 0x0000000d040e7220 */ /* 0x040fe20000410000 */
[-C--:B------:R-:W-:Y:S01]  /*f1d0*/  FMUL.FTZ R25, R4, R15.reuse ;  /* 0x0000000f04197220 */ /* 0x080fe20000410000 */
[C---:B------:R-:W-:Y:S01]  /*f1e0*/  FMUL.FTZ R26, R5.reuse, R12 ;  /* 0x0000000c051a7220 */ /* 0x040fe20000410000 */
[-C--:B------:R-:W-:Y:S01]  /*f1f0*/  FMUL.FTZ R27, R5, R24.reuse ;  /* 0x00000018051b7220 */ /* 0x080fe20000410000 */
[C---:B------:R-:W-:Y:S01]  /*f200*/  FFMA.FTZ R15, R6.reuse, R15, R14 ;  /* 0x0000000f060f7223 */ /* 0x040fe2000001000e */
[----:B------:R-:W-:Y:S01]  /*f210*/  FFMA.FTZ R4, R6, R13, -R25 ;  /* 0x0000000d06047223 */ /* 0x000fe20000010819 */
[C---:B------:R-:W-:Y:S01]  /*f220*/  FFMA.FTZ R5, R7.reuse, R24, -R26 ;  /* 0x0000001807057223 */ /* 0x040fe2000001081a */
[----:B------:R-:W-:Y:S01]  /*f230*/  FFMA.FTZ R12, R7, R12, R27 ;  /* 0x0000000c070c7223 */ /* 0x000fe2000001001b */
[----:B------:R-:W-:-:S02]  /*f240*/  F2FP.BF16.F32.PACK_AB R6, R30, R31 ;  /* 0x0000001f1e06723e */ /* 0x000fc400000010ff */
[----:B------:R-:W-:Y:S02]  /*f250*/  F2FP.BF16.F32.PACK_AB R7, R28, R29 ;  /* 0x0000001d1c07723e */ /* 0x000fe400000010ff */
[----:B------:R-:W-:Y:S02]  /*f260*/  F2FP.BF16.F32.PACK_AB R4, R15, R4 ;  /* 0x000000040f04723e */ /* 0x000fe400000010ff */
[----:B------:R-:W-:-:S05]  /*f270*/  F2FP.BF16.F32.PACK_AB R5, R12, R5 ;  /* 0x000000050c05723e */ /* 0x000fca00000010ff */
[----:B------:R4:W-:Y:S02]  /*f280*/  STS.128 [R60+0x1c400], R4 ;  /* 0x01c400043c007388 */ /* 0x0009e40000000c00 */
.L_x_1484:
[----:B------:R-:W-:Y:S05]  /*f290*/  BSYNC B1 ;  /* 0x0000000000017941 */ /* 0x000fea0003800000 */
.L_x_1483:
[----:B------:R-:W-:Y:S05]  /*f2a0*/  @P5 BRA `(.L_x_1474) ;  /* 0x0000003800945947 */ /* 0x000fea0003800000 */
[----:B01234-:R-:W0:Y:S01]  /*f2b0*/  LDS.128 R4, [R10+0xa000] ;  /* 0x00a000000a047984 */ /* 0x01fe220000000c00 */
[----:B------:R-:W-:Y:S02]  /*f2c0*/  SHF.R.U64 R15, R8, 0x10, R9 ;  /* 0x00000010080f7819 */ /* 0x000fe40000001209 */
[----:B------:R-:W-:Y:S02]  /*f2d0*/  SHF.R.U64 R12, R20, 0x10, R21 ;  /* 0x00000010140c7819 */ /* 0x000fe40000001215 */
[----:B------:R-:W-:Y:S02]  /*f2e0*/  SHF.R.U32.HI R9, RZ, 0x10, R9 ;  /* 0x00000010ff097819 */ /* 0x000fe40000011609 */
[----:B------:R-:W-:Y:S02]  /*f2f0*/  SHF.R.U32.HI R20, RZ, 0x10, R21 ;  /* 0x00000010ff147819 */ /* 0x000fe40000011615 */
[----:B------:R-:W-:Y:S02]  /*f300*/  PRMT R14, R2, 0x5410, R9 ;  /* 0x00005410020e7816 */ /* 0x000fe40000000009 */
[----:B------:R-:W-:-:S02]  /*f310*/  PRMT R11, R11, 0x5410, R20 ;  /* 0x000054100b0b7816 */ /* 0x000fc40000000014 */
[C---:B------:R-:W-:Y:S01]  /*f320*/  LOP3.LUT R20, R14.reuse, 0xffff0000, RZ, 0xc0, !PT ;  /* 0xffff00000e147812 */ /* 0x040fe200078ec0ff */
[----:B------:R-:W-:Y:S01]  /*f330*/  IMAD.U32 R21, R14, 0x10000, RZ ;  /* 0x000100000e157824 */ /* 0x000fe200078e00ff */
[C---:B------:R-:W-:Y:S01]  /*f340*/  LOP3.LUT R14, R11.reuse, 0xffff0000, RZ, 0xc0, !PT ;  /* 0xffff00000b0e7812 */ /* 0x040fe200078ec0ff */
[----:B------:R-:W-:Y:S01]  /*f350*/  IMAD.U32 R13, R11, 0x10000, RZ ;  /* 0x000100000b0d7824 */ /* 0x000fe200078e00ff */
[----:B------:R-:W-:Y:S02]  /*f360*/  PRMT R15, R0, 0x5410, R15 ;  /* 0x00005410000f7816 */ /* 0x000fe4000000000f */
[----:B------:R-:W-:Y:S01]  /*f370*/  PRMT R12, R3, 0x5410, R12 ;  /* 0x00005410030c7816 */ /* 0x000fe2000000000c */
        /* <DEDUP_REMOVED lines=8> */
[----:B------:R-:W-:Y:S01]  /*f400*/  FMUL.FTZ R26, R7, R20 ;  /* 0x00000014071a7220 */ /* 0x000fe20000410000 */
[C---:B------:R-:W-:Y:S01]  /*f410*/  IMAD.U32 R3, R5.reuse, 0x10000, RZ ;  /* 0x0001000005037824 */ /* 0x040fe200078e00ff */
[----:B------:R-:W-:Y:S01]  /*f420*/  LOP3.LUT R4, R5, 0xffff0000, RZ, 0xc0, !PT ;  /* 0xffff000005047812 */ /* 0x000fe200078ec0ff */
[----:B------:R-:W-:Y:S01]  /*f430*/  FFMA.FTZ R24, R8, R21, R6 ;  /* 0x0000001508187223 */ /* 0x000fe20000010006 */
[-C--:B------:R-:W-:Y:S01]  /*f440*/  FMUL.FTZ R6, R7, R14.reuse ;  /* 0x0000000e07067220 */ /* 0x080fe20000410000 */
[C---:B------:R-:W-:Y:S01]  /*f450*/  IMAD.U32 R7, R15.reuse, 0x10000, RZ ;  /* 0x000100000f077824 */ /* 0x040fe200078e00ff */
[----:B------:R-:W-:Y:S01]  /*f460*/  LOP3.LUT R15, R15, 0xffff0000, RZ, 0xc0, !PT ;  /* 0xffff00000f0f7812 */ /* 0x000fe200078ec0ff */
[C---:B------:R-:W-:Y:S01]  /*f470*/  IMAD.U32 R5, R12.reuse, 0x10000, RZ ;  /* 0x000100000c057824 */ /* 0x040fe200078e00ff */
[----:B------:R-:W-:Y:S01]  /*f480*/  LOP3.LUT R12, R12, 0xffff0000, RZ, 0xc0, !PT ;  /* 0xffff00000c0c7812 */ /* 0x000fe200078ec0ff */
[----:B------:R-:W-:Y:S01]  /*f490*/  FFMA.FTZ R11, R8, R13, -R11 ;  /* 0x0000000d080b7223 */ /* 0x000fe2000001080b */
[C---:B------:R-:W-:Y:S01]  /*f4a0*/  FFMA.FTZ R26, R9.reuse, R14, -R26 ;  /* 0x0000000e091a7223 */ /* 0x040fe2000001081a */
        /* <DEDUP_REMOVED lines=13> */
[----:B------:R0:W-:Y:S01]  /*f580*/  STS.128 [R10+0xa000], R4 ;  /* 0x00a000040a007388 */ /* 0x0001e20000000c00 */
[----:B------:R-:W-:Y:S05]  /*f590*/  BRA `(.L_x_1474) ;  /* 0x0000003400d87947 */ /* 0x000fea0003800000 */
.L_x_1447:
[----:B------:R-:W0:Y:S01]  /*f5a0*/  LDC R78, c[0x0][0x428] ;  /* 0x00010a00ff4e7b82 */ /* 0x000e220000000800 */
[-C--:B------:R-:W-:Y:S01]  /*f5b0*/  ISETP.GE.AND P0, PT, R195, R8.reuse, PT ;  /* 0x00000008c300720c */ /* 0x080fe20003f06270 */
[----:B------:R-:W-:Y:S01]  /*f5c0*/  BSSY B1, `(.L_x_1485) ;  /* 0x000003f000017945 */ /* 0x000fe20003800000 */
[----:B------:R-:W-:Y:S01]  /*f5d0*/  ISETP.GE.AND P1, PT, R220, R8, PT ;  /* 0x00000008dc00720c */ /* 0x000fe20003f26270 */
[----:B------:R-:W-:Y:S01]  /*f5e0*/  IMAD.MOV.U32 R9, RZ, RZ, R61 ;  /* 0x000000ffff097224 */ /* 0x000fe200078e003d */
[----:B------:R-:W-:Y:S01]  /*f5f0*/  CS2R R40, SRZ ;  /* 0x0000000000287805 */ /* 0x000fe2000001ff00 */
[----:B------:R-:W-:Y:S01]  /*f600*/  IMAD.MOV.U32 R8, RZ, RZ, R72 ;  /* 0x000000ffff087224 */ /* 0x000fe200078e0048 */
[----:B------:R-:W-:Y:S01]  /*f610*/  CS2R R4, SRZ ;  /* 0x0000000000047805 */ /* 0x000fe2000001ff00 */
[----:B------:R-:W-:Y:S01]  /*f620*/  IMAD.MOV.U32 R10, RZ, RZ, R144 ;  /* 0x000000ffff0a7224 */ /* 0x000fe200078e0090 */
[----:B------:R-:W-:Y:S01]  /*f630*/  CS2R R6, SRZ ;  /* 0x0000000000067805 */ /* 0x000fe2000001ff00 */
[----:B------:R-:W-:Y:S01]  /*f640*/  IMAD.MOV.U32 R11, RZ, RZ, R77 ;  /* 0x000000ffff0b7224 */ /* 0x000fe200078e004d */
        /* <DEDUP_REMOVED lines=20> */
[----:B0-----:R-:W-:Y:S06]  /*f790*/  @P0 BRA `(.L_x_1486) ;  /* 0x0000000000840947 */ /* 0x001fec0003800000 */
[----:B------:R-:W-:Y:S01]  /*f7a0*/  IADD3 R4, P2, R84, R71, RZ ;  /* 0x0000004754047210 */ /* 0x000fe20007f5e0ff */
[----:B------:R-:W-:Y:S01]  /*f7b0*/  ULDC.64 UR4, c[0x0][0x3c8] ;  /* 0x0000f20000047ab9 */ /* 0x000fe20000000a00 */
[----:B------:R-:W-:Y:S01]  /*f7c0*/  IADD3 R0, P3, R87, R70, RZ ;  /* 0x0000004657007210 */ /* 0x000fe20007f7e0ff */
[----:B------:R-:W-:Y:S01]  /*f7d0*/  ULDC.64 UR6, c[0x0][0x3e0] ;  /* 0x0000f80000067ab9 */ /* 0x000fe20000000a00 */
[----:B------:R-:W-:Y:S01]  /*f7e0*/  CS2R R32, SRZ ;  /* 0x0000000000207805 */ /* 0x000fe2000001ff00 */
[----:B------:R-:W-:Y:S01]  /*f7f0*/  IMAD.X R7, R82, 0x1, R83, P2 ;  /* 0x0000000152077824 */ /* 0x000fe200010e0653 */
[----:B------:R-:W-:Y:S01]  /*f800*/  LEA R14, P2, R4, UR4, 0x1 ;  /* 0x00000004040e7c11 */ /* 0x000fe2000f8408ff */
[----:B------:R-:W-:Y:S01]  /*f810*/  IMAD.X R5, R85, 0x1, R80, P3 ;  /* 0x0000000155057824 */ /* 0x000fe200018e0650 */
[----:B------:R-:W-:Y:S01]  /*f820*/  LEA R20, P3, R0, UR6, 0x1 ;  /* 0x0000000600147c11 */ /* 0x000fe2000f8608ff */
[----:B------:R-:W-:Y:S01]  /*f830*/  ULDC UR4, c[0x0][0x3d4] ;  /* 0x0000f50000047ab9 */ /* 0x000fe20000000800 */
[----:B------:R-:W-:-:S02]  /*f840*/  LEA.HI.X R15, R4, UR5, R7, 0x1, P2 ;  /* 0x00000005040f7c11 */ /* 0x000fc400090f0c07 */
[----:B------:R-:W-:Y:S02]  /*f850*/  CS2R R34, SRZ ;  /* 0x0000000000227805 */ /* 0x000fe4000001ff00 */
[----:B------:R-:W-:Y:S02]  /*f860*/  LEA.HI.X R21, R0, UR7, R5, 0x1, P3 ;  /* 0x0000000700157c11 */ /* 0x000fe400098f0c05 */
[----:B------:R-:W-:Y:S02]  /*f870*/  CS2R R36, SRZ ;  /* 0x0000000000247805 */ /* 0x000fe4000001ff00 */
[----:B------:R-:W-:Y:S02]  /*f880*/  ISETP.GE.AND P2, PT, R192, UR4, PT ;  /* 0x00000004c0007c0c */ /* 0x000fe4000bf46270 */
        /* <DEDUP_REMOVED lines=12> */
[----:B------:R0:W5:Y:S04]  /*f950*/  @!P2 LDG.E.128 R32, desc[UR8][R14.64] ;  /* 0x000000080e20a981 */ /* 0x000168000c1e1d00 */
[----:B------:R0:W5:Y:S04]  /*f960*/  @!P3 LDG.E.128 R36, desc[UR8][R14.64+0x40] ;  /* 0x000040080e24b981 */ /* 0x000168000c1e1d00 */
[----:B------:R0:W5:Y:S04]  /*f970*/  @!P4 LDG.E.128 R60, desc[UR8][R14.64+0x80] ;  /* 0x000080080e3cc981 */ /* 0x000168000c1e1d00 */
[----:B------:R0:W5:Y:S04]  /*f980*/  @!P2 LDG.E.128 R4, desc[UR8][R20.64] ;  /* 0x000000081404a981 */ /* 0x000168000c1e1d00 */
[----:B------:R0:W5:Y:S04]  /*f990*/  @!P3 LDG.E.128 R24, desc[UR8][R20.64+0x40] ;  /* 0x000040081418b981 */ /* 0x000168000c1e1d00 */
[----:B------:R0:W5:Y:S02]  /*f9a0*/  @!P4 LDG.E.128 R28, desc[UR8][R20.64+0x80] ;  /* 0x00008008141cc981 */ /* 0x000164000c1e1d00 */
.L_x_1486:
[----:B------:R-:W-:Y:S05]  /*f9b0*/  BSYNC B1 ;  /* 0x0000000000017941 */ /* 0x000fea0003800000 */
.L_x_1485:
[----:B------:R-:W-:Y:S01]  /*f9c0*/  BSSY B1, `(.L_x_1487) ;  /* 0x0000027000017945 */ /* 0x000fe20003800000 */
[----:B-----5:R-:W-:Y:S01]  /*f9d0*/  IMAD.MOV.U32 R72, RZ, RZ, R4 ;  /* 0x000000ffff487224 */ /* 0x020fe200078e0004 */
[----:B------:R-:W-:Y:S01]  /*f9e0*/  CS2R R66, SRZ ;  /* 0x0000000000427805 */ /* 0x000fe2000001ff00 */
[----:B------:R-:W-:Y:S02]  /*f9f0*/  IMAD.MOV.U32 R73, RZ, RZ, R5 ;  /* 0x000000ffff497224 */ /* 0x000fe400078e0005 */
[----:B------:R-:W-:Y:S01]  /*fa00*/  IMAD.MOV.U32 R77, RZ, RZ, R6 ;  /* 0x000000ffff4d7224 */ /* 0x000fe200078e0006 */
[----:B------:R-:W-:Y:S06]  /*fa10*/  @P1 BRA `(.L_x_1488) ;  /* 0x0000000000841947 */ /* 0x000fec0003800000 */
[----:B------:R-:W-:Y:S01]  /*fa20*/  IADD3 R76, P2, P3, R71, R76, R84 ;  /* 0x0000004c474c7210 */ /* 0x000fe20007b5e054 */
[----:B------:R-:W-:Y:S01]  /*fa30*/  ULDC.64 UR4, c[0x0][0x3c8] ;  /* 0x0000f20000047ab9 */ /* 0x000fe20000000a00 */
[----:B------:R-:W-:Y:S01]  /*fa40*/  IADD3 R75, P4, P5, R70, R75, R87 ;  /* 0x0000004b464b7210 */ /* 0x000fe20007d9e057 */
[----:B------:R-:W-:Y:S01]  /*fa50*/  ULDC.64 UR6, c[0x0][0x3e0] ;  /* 0x0000f80000067ab9 */ /* 0x000fe20000000a00 */
[----:B0-----:R-:W-:Y:S02]  /*fa60*/  IADD3.X R15, R83, R74, R82, P2, P3 ;  /* 0x0000004a530f7210 */ /* 0x001fe400017e6452 */
[----:B------:R-:W-:Y:S02]  /*fa70*/  CS2R R52, SRZ ;  /* 0x0000000000347805 */ /* 0x000fe4000001ff00 */
[----:B------:R-:W-:Y:S01]  /*fa80*/  LEA R14, P2, R76, UR4, 0x1 ;  /* 0x000000044c0e7c11 */ /* 0x000fe2000f8408ff */
[----:B------:R-:W-:Y:S01]  /*fa90*/  ULDC UR4, c[0x0][0x3d4] ;  /* 0x0000f50000047ab9 */ /* 0x000fe20000000800 */
[----:B------:R-:W-:-:S02]  /*faa0*/  IADD3.X R0, R80, R69, R85, P4, P5 ;  /* 0x0000004550007210 */ /* 0x000fc400027ea455 */
[----:B------:R-:W-:Y:S02]  /*fab0*/  CS2R R54, SRZ ;  /* 0x0000000000367805 */ /* 0x000fe4000001ff00 */
[C---:B------:R-:W-:Y:S02]  /*fac0*/  LEA R20, P3, R75.reuse, UR6, 0x1 ;  /* 0x000000064b147c11 */ /* 0x040fe4000f8608ff */
[----:B------:R-:W-:Y:S02]  /*fad0*/  CS2R R56, SRZ ;  /* 0x0000000000387805 */ /* 0x000fe4000001ff00 */
[----:B------:R-:W-:Y:S02]  /*fae0*/  LEA.HI.X R15, R76, UR5, R15, 0x1, P2 ;  /* 0x000000054c0f7c11 */ /* 0x000fe400090f0c0f */
[----:B------:R-:W-:Y:S02]  /*faf0*/  CS2R R58, SRZ ;  /* 0x00000000003a7805 */ /* 0x000fe4000001ff00 */
[----:B------:R-:W-:-:S02]  /*fb00*/  LEA.HI.X R21, R75, UR7, R0, 0x1, P3 ;  /* 0x000000074b157c11 */ /* 0x000fc400098f0c00 */
        /* <DEDUP_REMOVED lines=18> */
.L_x_1488:
[----:B------:R-:W-:Y:S05]  /*fc30*/  BSYNC B1 ;  /* 0x0000000000017941 */ /* 0x000fea0003800000 */
.L_x_1487:
[----:B------:R-:W-:Y:S01]  /*fc40*/  IMAD.MOV.U32 R0, RZ, RZ, R7 ;  /* 0x000000ffff007224 */ /* 0x000fe200078e0007 */
[----:B------:R-:W-:Y:S01]  /*fc50*/  ISETP.NE.AND P2, PT, R78, 0x1, PT ;  /* 0x000000014e00780c */ /* 0x000fe20003f45270 */
[----:B01----:R-:W-:Y:S01]  /*fc60*/  IMAD.MOV.U32 R14, RZ, RZ, R24 ;  /* 0x000000ffff0e7224 */ /* 0x003fe200078e0018 */
[----:B------:R-:W-:Y:S01]  /*fc70*/  ULDC.64 UR4, c[0x0][0x3c8] ;  /* 0x0000f20000047ab9 */ /* 0x000fe20000000a00 */
        /* <DEDUP_REMOVED lines=10> */
[----:B------:R-:W0:Y:S01]  /*fd20*/  @P2 LDC R21, c[0x0][0x430] ;  /* 0x00010c00ff152b82 */ /* 0x000e220000000800 */
[----:B------:R-:W-:Y:S01]  /*fd30*/  PRMT R85, R15, 0x7610, R85 ;  /* 0x000076100f557816 */ /* 0x000fe20000000055 */
[----:B------:R-:W-:Y:S01]  /*fd40*/  IMAD.MOV.U32 R15, RZ, RZ, R32 ;  /* 0x000000ffff0f7224 */ /* 0x000fe200078e0020 */
[----:B------:R-:W-:Y:S01]  /*fd50*/  PRMT R84, R0, 0x7610, R84 ;  /* 0x0000761000547816 */ /* 0x000fe20000000054 */
[----:B------:R-:W-:Y:S01]  /*fd60*/  IMAD.MOV.U32 R0, RZ, RZ, R31 ;  /* 0x000000ffff007224 */ /* 0x000fe200078e001f */
[----:B------:R-:W-:Y:S01]  /*fd70*/  ULDC.64 UR6, c[0x0][0x3e0] ;  /* 0x0000f80000067ab9 */ /* 0x000fe20000000a00 */
[----:B------:R-:W-:Y:S01]  /*fd80*/  IMAD.MOV.U32 R20, RZ, RZ, R30 ;  /* 0x000000ffff147224 */ /* 0x000fe200078e001e */
[----:B------:R-:W-:Y:S01]  /*fd90*/  PRMT R111, R15, 0x7610, R111 ;  /* 0x000076100f6f7816 */ /* 0x000fe2000000006f */
[----:B------:R-:W1:Y:S01]  /*fda0*/  @P2 LDC R14, c[0x0][0x42c] ;  /* 0x00010b00ff0e2b82 */ /* 0x000e620000000800 */
[----:B------:R-:W-:Y:S01]  /*fdb0*/  PRMT R87, R0, 0x7610, R87 ;  /* 0x0000761000577816 */ /* 0x000fe20000000057 */
[----:B------:R-:W-:Y:S01]  /*fdc0*/  IMAD.MOV.U32 R0, RZ, RZ, R34 ;  /* 0x000000ffff007224 */ /* 0x000fe200078e0022 */
[----:B------:R-:W-:Y:S01]  /*fdd0*/  PRMT R86, R20, 0x7610, R86 ;  /* 0x0000761014567816 */ /* 0x000fe20000000056 */
        /* <DEDUP_REMOVED lines=12> */
[----:B------:R-:W-:Y:S01]  /*fea0*/  IMAD.MOV.U32 R20, RZ, RZ, R36 ;  /* 0x000000ffff147224 */ /* 0x000fe200078e0024 */
[----:B------:R-:W-:Y:S01]  /*feb0*/  PRMT R109, R77, 0x7610, R109 ;  /* 0x000076104d6d7816 */ /* 0x000fe2000000006d */
[----:B------:R-:W-:Y:S01]  /*fec0*/  IMAD.MOV.U32 R69, RZ, RZ, R63 ;  /* 0x000000ffff457224 */ /* 0x000fe200078e003f */
[----:B------:R-:W-:-:S02]  /*fed0*/  PRMT R102, R0, 0x7610, R102 ;  /* 0x0000761000667816 */ /* 0x000fc40000000066 */
[----:B------:R-:W-:Y:S01]  /*fee0*/  PRMT R100, R20, 0x7610, R100 ;  /* 0x0000761014647816 */ /* 0x000fe20000000064 */
[----:B------:R-:W-:Y:S01]  /*fef0*/  IMAD.MOV.U32 R20, RZ, RZ, R37 ;  /* 0x000000ffff147224 */ /* 0x000fe200078e0025 */
[----:B------:R-:W-:Y:S01]  /*ff00*/  PRMT R91, R69, 0x7610, R91 ;  /* 0x00007610455b7816 */ /* 0x000fe2000000005b */
[----:B-1----:R-:W-:-:S03]  /*ff10*/  @P2 IMAD.HI.U32 R0, R15, R14, RZ ;  /* 0x0000000e0f002227 */ /* 0x002fc600078e00ff */
[----:B------:R-:W-:Y:S01]  /*ff20*/  PRMT R101, R20, 0x7610, R101 ;  /* 0x0000761014657816 */ /* 0x000fe20000000065 */
[----:B------:R-:W-:Y:S01]  /*ff30*/  IMAD.MOV.U32 R14, RZ, RZ, R61 ;  /* 0x000000ffff0e7224 */ /* 0x000fe200078e003d */
[----:B0-----:R-:W-:Y:S01]  /*ff40*/  @P2 SHF.R.U32.HI R15, RZ, R21, R0 ;  /* 0x00000015ff0f2219 */ /* 0x001fe20000011600 */
[----:B-----5:R-:W-:Y:S02]  /*ff50*/  IMAD.MOV.U32 R0, RZ, RZ, R40 ;  /* 0x000000ffff007224 */ /* 0x020fe400078e0028 */
[----:B------:R-:W-:Y:S01]  /*ff60*/  IMAD.MOV.U32 R20, RZ, RZ, R60 ;  /* 0x000000ffff147224 */ /* 0x000fe200078e003c */
[----:B------:R-:W-:Y:S01]  /*ff70*/  PRMT R89, R14, 0x7610, R89 ;  /* 0x000076100e597816 */ /* 0x000fe20000000059 */
[----:B------:R-:W-:Y:S01]  /*ff80*/  IMAD.MOV.U32 R14, RZ, RZ, R41 ;  /* 0x000000ffff0e7224 */ /* 0x000fe200078e0029 */
[----:B------:R-:W-:Y:S01]  /*ff90*/  SHF.R.S32.HI R21, RZ, 0x1f, R15 ;  /* 0x0000001fff157819 */ /* 0x000fe2000001140f */
[----:B------:R-:W-:Y:S01]  /*ffa0*/  IMAD.WIDE.U32 R8, R15, R12, R8 ;  /* 0x0000000c0f087225 */ /* 0x000fe200078e0008 */
[----:B------:R-:W-:-:S02]  /*ffb0*/  PRMT R74, R0, 0x7610, R74 ;  /* 0x00007610004a7816 */ /* 0x000fc4000000004a */
[----:B------:R-:W-:Y:S01]  /*ffc0*/  PRMT R75, R14, 0x7610, R75 ;  /* 0x000076100e4b7816 */ /* 0x000fe2000000004b */
[C---:B------:R-:W-:Y:S01]  /*ffd0*/  IMAD R0, R21.reuse, R12, RZ ;  /* 0x0000000c15007224 */ /* 0x040fe200078e02ff */
[----:B------:R-:W-:Y:S01]  /*ffe0*/  PRMT R88, R20, 0x7610, R88 ;  /* 0x0000761014587816 */ /* 0x000fe20000000058 */
[-C--:B------:R-:W-:Y:S02]  /*fff0*/  IMAD R14, R21, R2.reuse, RZ ;  /* 0x00000002150e7224 */ /* 0x080fe400078e02ff */
[----:B------:R-:W-:-:S04]  /*10000*/  IMAD.WIDE.U32 R10, R15, R2, R10 ;  /* 0x000000020f0a7225 */ /* 0x000fc800078e000a */
[C---:B------:R-:W-:Y:S01]  /*10010*/  IMAD R13, R15.reuse, R13, R0 ;  /* 0x0000000d0f0d7224 */ /* 0x040fe200078e0200 */
[----:B------:R-:W-:Y:S01]  /*10020*/  LEA R0, P3, R10, UR6, 0x1 ;  /* 0x000000060a007c11 */ /* 0x000fe2000f8608ff */
[----:B------:R-:W-:Y:S01]  /*10030*/  IMAD R15, R15, R3, R14 ;  /* 0x000000030f0f7224 */ /* 0x000fe200078e020e */
[----:B------:R-:W-:Y:S01]  /*10040*/  LEA R3, P2, R8, UR4, 0x1 ;  /* 0x0000000408037c11 */ /* 0x000fe2000f8408ff */
[----:B------:R-:W-:Y:S01]  /*10050*/  IMAD.MOV.U32 R20, RZ, RZ, R62 ;  /* 0x000000ffff147224 */ /* 0x000fe200078e003e */
[----:B------:R-:W-:Y:S01]  /*10060*/  UMOV UR4, 0xffffffff ;  /* 0xffffffff00047882 */ /* 0x000fe20000000000 */
[----:B------:R-:W-:Y:S02]  /*10070*/  IMAD.MOV.U32 R2, RZ, RZ, R44 ;  /* 0x000000ffff027224 */ /* 0x000fe400078e002c */
[----:B------:R-:W-:Y:S01]  /*10080*/  IMAD.IADD R13, R9, 0x1, R13 ;  /* 0x00000001090d7824 */ /* 0x000fe200078e020d */
[----:B------:R-:W-:Y:S01]  /*10090*/  PRMT R90, R20, 0x7610, R90 ;  /* 0x00007610145a7816 */ /* 0x000fe2000000005a */
[----:B------:R-:W-:Y:S01]  /*100a0*/  IMAD.IADD R9, R11, 0x1, R15 ;  /* 0x000000010b097824 */ /* 0x000fe200078e020f */
[----:B------:R-:W-:Y:S01]  /*100b0*/  PRMT R72, R2, 0x7610, R72 ;  /* 0x0000761002487816 */ /* 0x000fe20000000048 */
[----:B------:R-:W-:Y:S01]  /*100c0*/  IMAD.MOV.U32 R20, RZ, RZ, R42 ;  /* 0x000000ffff147224 */ /* 0x000fe200078e002a */
[----:B------:R-:W-:Y:S01]  /*100d0*/  LEA.HI.X R8, R8, UR5, R13, 0x1, P2 ;  /* 0x0000000508087c11 */ /* 0x000fe200090f0c0d */
[----:B------:R-:W-:Y:S01]  /*100e0*/  IMAD.MOV.U32 R69, RZ, RZ, R43 ;  /* 0x000000ffff457224 */ /* 0x000fe200078e002b */
[----:B------:R-:W-:Y:S01]  /*100f0*/  LEA.HI.X R2, R10, UR7, R9, 0x1, P3 ;  /* 0x000000070a027c11 */ /* 0x000fe200098f0c09 */
[----:B------:R-:W-:Y:S01]  /*10100*/  IMAD.MOV.U32 R12, RZ, RZ, R45 ;  /* 0x000000ffff0c7224 */ /* 0x000fe200078e002d */
[----:B------:R-:W-:-:S02]  /*10110*/  PRMT R76, R20, 0x7610, R76 ;  /* 0x00007610144c7816 */ /* 0x000fc4000000004c */
[----:B------:R-:W-:Y:S02]  /*10120*/  PRMT R77, R69, 0x7610, R77 ;  /* 0x00007610454d7816 */ /* 0x000fe4000000004d */
[----:B------:R-:W-:Y:S02]  /*10130*/  PRMT R73, R12, 0x7610, R73 ;  /* 0x000076100c497816 */ /* 0x000fe40000000049 */
[----:B------:R-:W-:Y:S01]  /*10140*/  LEA.HI R9, R219, R219, RZ, 0x1 ;  /* 0x000000dbdb097211 */ /* 0x000fe200078f08ff */
[----:B------:R-:W-:Y:S06]  /*10150*/  BRA.DIV UR4, `(.L_x_1489) ;  /* 0x000001a604b87947 */ /* 0x000fec000b800000 */
.L_x_1761:
[----:B------:R-:W-:-:S03]  /*10160*/  UMOV UR4, 0xffffffff ;  /* 0xffffffff00047882 */ /* 0x000fc60000000000 */
[----:B------:R-:W-:Y:S05]  /*10170*/  BRA.DIV UR4, `(.L_x_1490) ;  /* 0x000001a604d87947 */ /* 0x000fea000b800000 */
.L_x_1764:
[----:B------:R-:W-:-:S03]  /*10180*/  UMOV UR4, 0xffffffff ;  /* 0xffffffff00047882 */ /* 0x000fc60000000000 */
[----:B------:R-:W-:Y:S05]  /*10190*/  BRA.DIV UR4, `(.L_x_1491) ;  /* 0x000001a604f87947 */ /* 0x000fea000b800000 */
.L_x_1767:
[----:B------:R-:W-:-:S03]  /*101a0*/  UMOV UR4, 0xffffffff ;  /* 0xffffffff00047882 */ /* 0x000fc60000000000 */
[----:B------:R-:W-:Y:S05]  /*101b0*/  BRA.DIV UR4, `(.L_x_1492) ;  /* 0x000001aa04187947 */ /* 0x000fea000b800000 */
.L_x_1770:
[----:B------:R-:W-:-:S03]  /*101c0*/  UMOV UR4, 0xffffffff ;  /* 0xffffffff00047882 */ /* 0x000fc60000000000 */
[----:B------:R-:W-:Y:S05]  /*101d0*/  BRA.DIV UR4, `(.L_x_1493) ;  /* 0x000001aa04387947 */ /* 0x000fea000b800000 */
.L_x_1773:
[----:B------:R-:W-:Y:S01]  /*101e0*/  UMOV UR4, 0xffffffff ;  /* 0xffffffff00047882 */ /* 0x000fe20000000000 */
[----:B------:R-:W-:Y:S02]  /*101f0*/  LOP3.LUT R8, R9, 0xfffffffe, RZ, 0xc0, !PT ;  /* 0xfffffffe09087812 */ /* 0x000fe400078ec0ff */
[----:B------:R-:W-:Y:S05]  /*10200*/  BRA.DIV UR4, `(.L_x_1494) ;  /* 0x000001aa04547947 */ /* 0x000fea000b800000 */
.L_x_1776:
[----:B------:R-:W-:Y:S01]  /*10210*/  UMOV UR4, 0xffffffff ;  /* 0xffffffff00047882 */ /* 0x000fe20000000000 */
[----:B------:R-:W-:Y:S02]  /*10220*/  IMAD.IADD R8, R219, 0x1, -R8 ;  /* 0x00000001db087824 */ /* 0x000fe400078e0a08 */
[----:B------:R-:W-:Y:S05]  /*10230*/  BRA.DIV UR4, `(.L_x_1495) ;  /* 0x000001aa04707947 */ /* 0x000fea000b800000 */
.L_x_1779:
[----:B------:R-:W-:Y:S01]  /*10240*/  UMOV UR4, 0xffffffff ;  /* 0xffffffff00047882 */ /* 0x000fe20000000000 */
[----:B------:R-:W-:Y:S02]  /*10250*/  SHF.L.U32 R8, R8, 0x1f, RZ ;  /* 0x0000001f08087819 */ /* 0x000fe400000006ff */
[----:B------:R-:W-:Y:S05]  /*10260*/  BRA.DIV UR4, `(.L_x_1496) ;  /* 0x000001aa048c7947 */ /* 0x000fea000b800000 */
.L_x_1782:
        /* <DEDUP_REMOVED lines=35> */
[----:B0-----:R-:W-:Y:S06]  /*104a0*/  @!P2 BRA `(.L_x_1498) ;  /* 0x000001a80024a947 */ /* 0x001fec0003800000 */
.L_x_1783:
[----:B------:R-:W-:Y:S05]  /*104b0*/  BSYNC B1 ;  /* 0x0000000000017941 */ /* 0x000fea0003800000 */
.L_x_1497:
[----:B------:R-:W-:Y:S01]  /*104c0*/  BSSY B1, `(.L_x_1499) ;  /* 0x0000145000017945 */ /* 0x000fe20003800000 */
[----:B------:R-:W-:Y:S02]  /*104d0*/  PRMT R70, R9, 0x7610, R70 ;  /* 0x0000761009467816 */ /* 0x000fe40000000046 */
[----:B------:R-:W-:Y:S01]  /*104e0*/  PRMT R71, R10, 0x7610, R71 ;  /* 0x000076100a477816 */ /* 0x000fe20000000047 */
[----:B------:R-:W-:Y:S06]  /*104f0*/  @P0 BRA `(.L_x_1500) ;  /* 0x0000001400040947 */ /* 0x000fec0003800000 */
[----:B------:R-:W1:Y:S01]  /*10500*/  LDC R104, c[0x0][0x3d4] ;  /* 0x0000f500ff687b82 */ /* 0x000e620000000800 */
[----:B------:R-:W-:Y:S01]  /*10510*/  BSSY B2, `(.L_x_1501) ;  /* 0x000006f000027945 */ /* 0x000fe20003800000 */
[-C--:B-1----:R-:W-:Y:S02]  /*10520*/  ISETP.GE.AND P0, PT, R192, R104.reuse, PT ;  /* 0x00000068c000720c */ /* 0x082fe40003f06270 */
[-C--:B------:R-:W-:Y:S02]  /*10530*/  ISETP.GE.AND P2, PT, R198, R104.reuse, PT ;  /* 0x00000068c600720c */ /* 0x080fe40003f46270 */
[----:B------:R-:W-:-:S09]  /*10540*/  ISETP.GE.AND P3, PT, R199, R104, PT ;  /* 0x00000068c700720c */ /* 0x000fd20003f66270 */
[----:B------:R-:W-:Y:S05]  /*10550*/  @P0 BRA `(.L_x_1502) ;  /* 0x0000000400a80947 */ /* 0x000fea0003800000 */
[----:B------:R-:W-:Y:S02]  /*10560*/  LEA.HI R10, R104, R223, RZ, 0x1d ;  /* 0x000000df680a7211 */ /* 0x000fe400078fe8ff */
[----:B------:R-:W-:Y:S02]  /*10570*/  LOP3.LUT R9, R207, 0x38, R192, 0xf8, !PT ;  /* 0x00000038cf097812 */ /* 0x000fe400078ef8c0 */
[----:B------:R-:W-:Y:S01]  /*10580*/  SHF.R.S32.HI R11, RZ, 0x1f, R10 ;  /* 0x0000001fff0b7819 */ /* 0x000fe2000001140a */
[----:B------:R-:W-:Y:S01]  /*10590*/  IMAD.SHL.U32 R12, R10, 0x8, RZ ;  /* 0x000000080a0c7824 */ /* 0x000fe200078e00ff */
[----:B0-----:R-:W-:Y:S02]  /*105a0*/  LOP3.LUT R8, R9, R208, RZ, 0x3c, !PT ;  /* 0x000000d009087212 */ /* 0x001fe400078e3cff */
[----:B------:R-:W-:Y:S02]  /*105b0*/  LEA.HI R11, R11, R10, RZ, 0x3 ;  /* 0x0000000a0b0b7211 */ /* 0x000fe400078f18ff */
[----:B------:R-:W-:Y:S01]  /*105c0*/  LOP3.LUT R9, R207, 0x38, R12, 0xf8, !PT ;  /* 0x00000038cf097812 */ /* 0x000fe200078ef80c */
[----:B------:R-:W-:Y:S01]  /*105d0*/  IMAD.IADD R8, R209, 0x1, R8 ;  /* 0x00000001d1087824 */ /* 0x000fe200078e0208 */
[----:B------:R-:W-:Y:S01]  /*105e0*/  SHF.R.U64 R116, R32, 0x10, R33 ;  /* 0x0000001020747819 */ /* 0x000fe20000001221 */
[----:B------:R-:W-:Y:S01]  /*105f0*/  IMAD.SHL.U32 R11, R11, 0x400, RZ ;  /* 0x000004000b0b7824 */ /* 0x000fe200078e00ff */
[----:B------:R-:W-:Y:S01]  /*10600*/  LOP3.LUT R9, R9, R208, RZ, 0x3c, !PT ;  /* 0x000000d009097212 */ /* 0x000fe200078e3cff */
[----:B------:R-:W-:Y:S01]  /*10610*/  IMAD R105, R8, 0x2, R17 ;  /* 0x0000000208697824 */ /* 0x000fe200078e0211 */
[----:B------:R-:W-:-:S02]  /*10620*/  SHF.R.U64 R32, R4, 0x10, R5 ;  /* 0x0000001004207819 */ /* 0x000fc40000001205 */
[----:B------:R-:W-:Y:S02]  /*10630*/  LOP3.LUT R8, R11, 0x7fffe000, RZ, 0xc0, !PT ;  /* 0x7fffe0000b087812 */ /* 0x000fe400078ec0ff */
[----:B------:R-:W-:Y:S02]  /*10640*/  SHF.R.U32.HI R5, RZ, 0x10, R5 ;  /* 0x00000010ff057819 */ /* 0x000fe40000011605 */
[----:B------:R-:W-:Y:S02]  /*10650*/  IADD3 R106, R9, R8, R209 ;  /* 0x00000008096a7210 */ /* 0x000fe40007ffe0d1 */
[----:B------:R-:W0:Y:S01]  /*10660*/  LDS.128 R8, [R105+0x12400] ;  /* 0x0124000069087984 */ /* 0x000e220000000c00 */
[----:B------:R-:W-:Y:S02]  /*10670*/  SHF.R.U64 R4, R6, 0x10, R7 ;  /* 0x0000001006047819 */ /* 0x000fe40000001207 */
[----:B------:R-:W-:Y:S01]  /*10680*/  IMAD R106, R106, 0x2, R17 ;  /* 0x000000026a6a7824 */ /* 0x000fe200078e0211 */
[----:B------:R-:W-:-:S02]  /*10690*/  SHF.R.U32.HI R7, RZ, 0x10, R7 ;  /* 0x00000010ff077819 */ /* 0x000fc40000011607 */
[----:B------:R-:W-:Y:S02]  /*106a0*/  PRMT R111, R111, 0x5410, R116 ;  /* 0x000054106f6f7816 */ /* 0x000fe40000000074 */
[----:B------:R-:W1:Y:S01]  /*106b0*/  LDS.128 R12, [R106+0x12400] ;  /* 0x012400006a0c7984 */ /* 0x000e620000000c00 */
[----:B------:R-:W-:Y:S02]  /*106c0*/  PRMT R115, R107, 0x5410, R32 ;  /* 0x000054106b737816 */ /* 0x000fe40000000020 */
[----:B------:R-:W-:Y:S01]  /*106d0*/  PRMT R116, R108, 0x5410, R5 ;  /* 0x000054106c747816 */ /* 0x000fe20000000005 */
[----:B------:R-:W-:Y:S01]  /*106e0*/  IMAD.U32 R107, R111, 0x10000, RZ ;  /* 0x000100006f6b7824 */ /* 0x000fe200078e00ff */
[----:B------:R-:W-:Y:S01]  /*106f0*/  PRMT R117, R109, 0x5410, R4 ;  /* 0x000054106d757816 */ /* 0x000fe20000000004 */
[----:B------:R-:W-:Y:S01]  /*10700*/  IMAD.U32 R108, R115, 0x10000, RZ ;  /* 0x00010000736c7824 */ /* 0x000fe200078e00ff */
[----:B------:R-:W-:Y:S01]  /*10710*/  PRMT R110, R110, 0x5410, R7 ;  /* 0x000054106e6e7816 */ /* 0x000fe20000000007 */
[----:B------:R-:W-:Y:S01]  /*10720*/  IMAD.U32 R109, R116, 0x10000, RZ ;  /* 0x00010000746d7824 */ /* 0x000fe200078e00ff */
[----:B------:R-:W-:-:S02]  /*10730*/  SHF.R.U32.HI R33, RZ, 0x10, R33 ;  /* 0x00000010ff217819 */ /* 0x000fc40000011621 */
[--C-:B------:R-:W-:Y:S02]  /*10740*/  SHF.R.U64 R34, R34, 0x10, R35.reuse ;  /* 0x0000001022227819 */ /* 0x100fe40000001223 */
[----:B------:R-:W-:Y:S02]  /*10750*/  SHF.R.U32.HI R35, RZ, 0x10, R35 ;  /* 0x00000010ff237819 */ /* 0x000fe40000011623 */
[----:B------:R-:W-:Y:S02]  /*10760*/  PRMT R112, R112, 0x5410, R33 ;  /* 0x0000541070707816 */ /* 0x000fe40000000021 */
[----:B------:R-:W-:Y:S02]  /*10770*/  PRMT R114, R114, 0x5410, R35 ;  /* 0x0000541072727816 */ /* 0x000fe40000000023 */
[----:B------:R-:W-:Y:S02]  /*10780*/  LOP3.LUT R115, R115, 0xffff0000, RZ, 0xc0, !PT ;  /* 0xffff000073737812 */ /* 0x000fe400078ec0ff */
[----:B------:R-:W-:-:S02]  /*10790*/  LOP3.LUT R111, R111, 0xffff0000, RZ, 0xc0, !PT ;  /* 0xffff00006f6f7812 */ /* 0x000fc400078ec0ff */
[----:B------:R-:W-:Y:S02]  /*107a0*/  PRMT R113, R113, 0x5410, R34 ;  /* 0x0000541071717816 */ /* 0x000fe40000000022 */
[----:B------:R-:W-:Y:S01]  /*107b0*/  LOP3.LUT R116, R116, 0xffff0000, RZ, 0xc0, !PT ;  /* 0xffff000074747812 */ /* 0x000fe200078ec0ff */
        /* <DEDUP_REMOVED lines=17> */
[----:B------:R-:W-:Y:S02]  /*108d0*/  IMAD.U32 R35, R15, 0x10000, RZ ;  /* 0x000100000f237824 */ /* 0x000fe400078e00ff */
[----:B------:R-:W-:Y:S01]  /*108e0*/  FFMA.FTZ R121, R4, R108, R121 ;  /* 0x0000006c04797223 */ /* 0x000fe20000010079 */
[----:B------:R-:W-:Y:S02]  /*108f0*/  IMAD.U32 R107, R110, 0x10000, RZ ;  /* 0x000100006e6b7824 */ /* 0x000fe400078e00ff */
[-C--:B------:R-:W-:Y:S01]  /*10900*/  FMUL.FTZ R33, R33, R11.reuse ;  /* 0x0000000b21217220 */ /* 0x080fe20000410000 */
[----:B------:R-:W-:Y:S02]  /*10910*/  IMAD.U32 R4, R114, 0x10000, RZ ;  /* 0x0001000072047824 */ /* 0x000fe400078e00ff */
[C---:B------:R-:W-:Y:S01]  /*10920*/  FFMA.FTZ R123, R6.reuse, R11, -R123 ;  /* 0x0000000b067b7223 */ /* 0x040fe2000001087b */
[C---:B------:R-:W-:Y:S01]  /*10930*/  FMUL.FTZ R11, R35.reuse, R107 ;  /* 0x0000006b230b7220 */ /* 0x040fe20000410000 */
[----:B------:R-:W-:Y:S01]  /*10940*/  FFMA.FTZ R33, R6, R109, R33 ;  /* 0x0000006d06217223 */ /* 0x000fe20000010021 */
[----:B------:R-:W-:Y:S01]  /*10950*/  FMUL.FTZ R108, R35, R4 ;  /* 0x00000004236c7220 */ /* 0x000fe20000410000 */
[----:B------:R-:W-:-:S02]  /*10960*/  IMAD.U32 R34, R14, 0x10000, RZ ;  /* 0x000100000e227824 */ /* 0x000fc400078e00ff */
[----:B------:R-:W-:Y:S01]  /*10970*/  FFMA.FTZ R35, R32, R4, -R11 ;  /* 0x0000000420237223 */ /* 0x000fe2000001080b */
[----:B------:R-:W-:Y:S01]  /*10980*/  FMUL.FTZ R4, R12, R115 ;  /* 0x000000730c047220 */ /* 0x000fe20000410000 */
[----:B------:R-:W-:Y:S02]  /*10990*/  IMAD.U32 R6, R117, 0x10000, RZ ;  /* 0x0001000075067824 */ /* 0x000fe400078e00ff */
[----:B------:R-:W-:Y:S01]  /*109a0*/  FFMA.FTZ R107, R32, R107, R108 ;  /* 0x0000006b206b7223 */ /* 0x000fe2000001006c */
[-C--:B------:R-:W-:Y:S01]  /*109b0*/  FMUL.FTZ R32, R12, R111.reuse ;  /* 0x0000006f0c207220 */ /* 0x080fe20000410000 */
[----:B------:R-:W-:Y:S01]  /*109c0*/  FFMA.FTZ R12, R5, R111, -R4 ;  /* 0x0000006f050c7223 */ /* 0x000fe20000010804 */
[----:B------:R-:W-:Y:S01]  /*109d0*/  LOP3.LUT R14, R14, 0xffff0000, RZ, 0xc0, !PT ;  /* 0xffff00000e0e7812 */ /* 0x000fe200078ec0ff */
[----:B------:R-:W-:Y:S01]  /*109e0*/  IMAD.U32 R4, R113, 0x10000, RZ ;  /* 0x0001000071047824 */ /* 0x000fe200078e00ff */
[----:B------:R-:W-:Y:S01]  /*109f0*/  LOP3.LUT R15, R15, 0xffff0000, RZ, 0xc0, !PT ;  /* 0xffff00000f0f7812 */ /* 0x000fe200078ec0ff */
[----:B------:R-:W-:Y:S01]  /*10a00*/  FMUL.FTZ R108, R34, R6 ;  /* 0x00000006226c7220 */ /* 0x000fe20000410000 */
[----:B------:R-:W-:Y:S01]  /*10a10*/  LOP3.LUT R117, R117, 0xffff0000, RZ, 0xc0, !PT ;  /* 0xffff000075757812 */ /* 0x000fe200078ec0ff */
[----:B------:R-:W-:Y:S01]  /*10a20*/  FFMA.FTZ R32, R5, R115, R32 ;  /* 0x0000007305207223 */ /* 0x000fe20000010020 */
[----:B------:R-:W-:Y:S01]  /*10a30*/  LOP3.LUT R110, R110, 0xffff0000, RZ, 0xc0, !PT ;  /* 0xffff00006e6e7812 */ /* 0x000fe200078ec0ff */
[-C--:B------:R-:W-:Y:S01]  /*10a40*/  FMUL.FTZ R34, R34, R4.reuse ;  /* 0x0000000422227220 */ /* 0x080fe20000410000 */
[----:B------:R-:W-:Y:S01]  /*10a50*/  LOP3.LUT R112, R112, 0xffff0000, RZ, 0xc0, !PT ;  /* 0xffff000070707812 */ /* 0x000fe200078ec0ff */
[----:B------:R-:W-:Y:S01]  /*10a60*/  FFMA.FTZ R108, R7, R4, -R108 ;  /* 0x00000004076c7223 */ /* 0x000fe2000001086c */
[----:B------:R-:W-:Y:S01]  /*10a70*/  LOP3.LUT R113, R113, 0xffff0000, RZ, 0xc0, !PT ;  /* 0xffff000071717812 */ /* 0x000fe200078ec0ff */
[----:B------:R-:W-:Y:S01]  /*10a80*/  FMUL.FTZ R11, R13, R116 ;  /* 0x000000740d0b7220 */ /* 0x000fe20000410000 */
[----:B------:R-:W-:Y:S01]  /*10a90*/  LOP3.LUT R114, R114, 0xffff0000, RZ, 0xc0, !PT ;  /* 0xffff000072727812 */ /* 0x000fe200078ec0ff */
[C---:B------:R-:W-:Y:S01]  /*10aa0*/  FMUL.FTZ R4, R14.reuse, R117 ;  /* 0x000000750e047220 */ /* 0x040fe20000410000 */
[----:B------:R-:W-:Y:S01]  /*10ab0*/  FMUL.FTZ R5, R15, R110 ;  /* 0x0000006e0f057220 */ /* 0x000fe20000410000 */
[----:B------:R-:W-:Y:S01]  /*10ac0*/  FMUL.FTZ R13, R13, R112 ;  /* 0x000000700d0d7220 */ /* 0x000fe20000410000 */
[-C--:B------:R-:W-:Y:S01]  /*10ad0*/  FMUL.FTZ R14, R14, R113.reuse ;  /* 0x000000710e0e7220 */ /* 0x080fe20000410000 */
[----:B------:R-:W-:Y:S01]  /*10ae0*/  FMUL.FTZ R15, R15, R114 ;  /* 0x000000720f0f7220 */ /* 0x000fe20000410000 */
[----:B------:R-:W-:Y:S01]  /*10af0*/  FFMA.FTZ R112, R8, R112, -R11 ;  /* 0x0000007008707223 */ /* 0x000fe2000001080b */
[----:B------:R-:W-:Y:S01]  /*10b00*/  FFMA.FTZ R113, R9, R113, -R4 ;  /* 0x0000007109717223 */ /* 0x000fe20000010804 */
[----:B------:R-:W-:Y:S01]  /*10b10*/  FFMA.FTZ R114, R10, R114, -R5 ;  /* 0x000000720a727223 */ /* 0x000fe20000010805 */
[----:B------:R-:W-:Y:S01]  /*10b20*/  FFMA.FTZ R116, R8, R116, R13 ;  /* 0x0000007408747223 */ /* 0x000fe2000001000d */
        /* <DEDUP_REMOVED lines=9> */
[----:B------:R1:W-:Y:S01]  /*10bc0*/  STS.128 [R105+0x12400], R4 ;  /* 0x0124000469007388 */ /* 0x0003e20000000c00 */
[----:B------:R-:W-:-:S02]  /*10bd0*/  F2FP.BF16.F32.PACK_AB R10, R117, R34 ;  /* 0x00000022750a723e */ /* 0x000fc400000010ff */
[----:B------:R-:W-:-:S05]  /*10be0*/  F2FP.BF16.F32.PACK_AB R11, R110, R107 ;  /* 0x0000006b6e0b723e */ /* 0x000fca00000010ff */
[----:B------:R1:W-:Y:S02]  /*10bf0*/  STS.128 [R106+0x12400], R8 ;  /* 0x012400086a007388 */ /* 0x0003e40000000c00 */
.L_x_1502:
[----:B------:R-:W-:Y:S05]  /*10c00*/  BSYNC B2 ;  /* 0x0000000000027941 */ /* 0x000fea0003800000 */
.L_x_1501:
[----:B------:R-:W-:Y:S04]  /*10c10*/  BSSY B2, `(.L_x_1503) ;  /* 0x0000068000027945 */ /* 0x000fe80003800000 */
[----:B------:R-:W-:Y:S05]  /*10c20*/  @P2 BRA `(.L_x_1504) ;  /* 0x0000000400982947 */ /* 0x000fea0003800000 */
[----:B-1----:R-:W-:Y:S02]  /*10c30*/  LEA.HI R4, R104, R225, RZ, 0x1d ;  /* 0x000000e168047211 */ /* 0x002fe400078fe8ff */
[----:B------:R-:W-:Y:S02]  /*10c40*/  SHF.R.U64 R35, R36, 0x10, R37 ;  /* 0x0000001024237819 */ /* 0x000fe40000001225 */
[----:B------:R-:W-:Y:S01]  /*10c50*/  SHF.R.S32.HI R5, RZ, 0x1f, R4 ;  /* 0x0000001fff057819 */ /* 0x000fe20000011404 */
[----:B------:R-:W-:Y:S01]  /*10c60*/  IMAD.SHL.U32 R6, R4, 0x8, RZ ;  /* 0x0000000804067824 */ /* 0x000fe200078e00ff */
[----:B------:R-:W-:Y:S02]  /*10c70*/  SHF.R.U64 R15, R24, 0x10, R25 ;  /* 0x00000010180f7819 */ /* 0x000fe40000001219 */
[----:B------:R-:W-:Y:S02]  /*10c80*/  LEA.HI R4, R5, R4, RZ, 0x3 ;  /* 0x0000000405047211 */ /* 0x000fe400078f18ff */
[----:B------:R-:W-:-:S02]  /*10c90*/  LOP3.LUT R5, R207, 0x38, R6, 0xf8, !PT ;  /* 0x00000038cf057812 */ /* 0x000fc400078ef806 */
[----:B------:R-:W-:Y:S01]  /*10ca0*/  SHF.R.U32.HI R36, RZ, 0x10, R37 ;  /* 0x00000010ff247819 */ /* 0x000fe20000011625 */
[----:B------:R-:W-:Y:S01]  /*10cb0*/  IMAD.SHL.U32 R4, R4, 0x400, RZ ;  /* 0x0000040004047824 */ /* 0x000fe200078e00ff */
[----:B------:R-:W-:Y:S02]  /*10cc0*/  LOP3.LUT R5, R5, R208, RZ, 0x3c, !PT ;  /* 0x000000d005057212 */ /* 0x000fe400078e3cff */
[----:B------:R-:W-:Y:S02]  /*10cd0*/  PRMT R100, R100, 0x5410, R35 ;  /* 0x0000541064647816 */ /* 0x000fe40000000023 */
[----:B------:R-:W-:Y:S02]  /*10ce0*/  LOP3.LUT R4, R4, 0x7fffe000, RZ, 0xc0, !PT ;  /* 0x7fffe00004047812 */ /* 0x000fe400078ec0ff */
[----:B------:R-:W-:Y:S01]  /*10cf0*/  PRMT R96, R96, 0x5410, R15 ;  /* 0x0000541060607816 */ /* 0x000fe2000000000f */
[----:B------:R-:W-:Y:S01]  /*10d00*/  IMAD.U32 R34, R100, 0x10000, RZ ;  /* 0x0001000064227824 */ /* 0x000fe200078e00ff */
[----:B------:R-:W-:-:S02]  /*10d10*/  IADD3 R12, R5, R4, R209 ;  /* 0x00000004050c7210 */ /* 0x000fc40007ffe0d1 */
[----:B------:R-:W1:Y:S01]  /*10d20*/  LDS.128 R4, [R232] ;  /* 0x00000000e8047984 */ /* 0x000e620000000c00 */
[----:B------:R-:W-:Y:S02]  /*10d30*/  SHF.R.U64 R13, R26, 0x10, R27 ;  /* 0x000000101a0d7819 */ /* 0x000fe4000000121b */
[----:B------:R-:W-:Y:S01]  /*10d40*/  IMAD R12, R12, 0x2, R17 ;  /* 0x000000020c0c7824 */ /* 0x000fe200078e0211 */
[----:B------:R-:W-:Y:S02]  /*10d50*/  SHF.R.U32.HI R24, RZ, 0x10, R25 ;  /* 0x00000010ff187819 */ /* 0x000fe40000011619 */
[----:B------:R-:W-:Y:S02]  /*10d60*/  SHF.R.U32.HI R26, RZ, 0x10, R27 ;  /* 0x00000010ff1a7819 */ /* 0x000fe4000001161b */
[----:B0-----:R-:W0:Y:S01]  /*10d70*/  LDS.128 R8, [R12+0x12400] ;  /* 0x012400000c087984 */ /* 0x001e220000000c00 */
[--C-:B------:R-:W-:Y:S02]  /*10d80*/  SHF.R.U64 R33, R38, 0x10, R39.reuse ;  /* 0x0000001026217819 */ /* 0x100fe40000001227 */
[----:B------:R-:W-:-:S02]  /*10d90*/  SHF.R.U32.HI R38, RZ, 0x10, R39 ;  /* 0x00000010ff267819 */ /* 0x000fc40000011627 */
[----:B------:R-:W-:Y:S01]  /*10da0*/  PRMT R101, R101, 0x5410, R36 ;  /* 0x0000541065657816 */ /* 0x000fe20000000024 */
[----:B------:R-:W-:Y:S01]  /*10db0*/  IMAD.U32 R36, R96, 0x10000, RZ ;  /* 0x0001000060247824 */ /* 0x000fe200078e00ff */
[----:B------:R-:W-:Y:S02]  /*10dc0*/  PRMT R97, R97, 0x5410, R24 ;  /* 0x0000541061617816 */ /* 0x000fe40000000018 */
[----:B------:R-:W-:Y:S02]  /*10dd0*/  PRMT R99, R99, 0x5410, R26 ;  /* 0x0000541063637816 */ /* 0x000fe4000000001a */
[----:B------:R-:W-:Y:S02]  /*10de0*/  PRMT R103, R103, 0x5410, R38 ;  /* 0x0000541067677816 */ /* 0x000fe40000000026 */
[----:B------:R-:W-:Y:S01]  /*10df0*/  PRMT R98, R98, 0x5410, R13 ;  /* 0x0000541062627816 */ /* 0x000fe2000000000d */
[----:B------:R-:W-:Y:S01]  /*10e00*/  IMAD.U32 R35, R99, 0x10000, RZ ;  /* 0x0001000063237824 */ /* 0x000fe200078e00ff */
[----:B------:R-:W-:Y:S01]  /*10e10*/  PRMT R102, R102, 0x5410, R33 ;  /* 0x0000541066667816 */ /* 0x000fe20000000021 */
[----:B------:R-:W-:-:S02]  /*10e20*/  IMAD.U32 R33, R97, 0x10000, RZ ;  /* 0x0001000061217824 */ /* 0x000fc400078e00ff */
[C---:B-1----:R-:W-:Y:S01]  /*10e30*/  IMAD.U32 R13, R4.reuse, 0x10000, RZ ;  /* 0x00010000040d7824 */ /* 0x042fe200078e00ff */
[----:B------:R-:W-:Y:S01]  /*10e40*/  LOP3.LUT R4, R4, 0xffff0000, RZ, 0xc0, !PT ;  /* 0xffff000004047812 */ /* 0x000fe200078ec0ff */
[C---:B------:R-:W-:Y:S01]  /*10e50*/  IMAD.U32 R14, R5.reuse, 0x10000, RZ ;  /* 0x00010000050e7824 */ /* 0x040fe200078e00ff */
[----:B------:R-:W-:Y:S01]  /*10e60*/  LOP3.LUT R5, R5, 0xffff0000, RZ, 0xc0, !PT ;  /* 0xffff000005057812 */ /* 0x000fe200078ec0ff */
        /* <DEDUP_REMOVED lines=14> */
[----:B------:R-:W-:Y:S02]  /*10f50*/  IMAD.U32 R13, R103, 0x10000, RZ ;  /* 0x00010000670d7824 */ /* 0x000fe400078e00ff */
[C---:B------:R-:W-:Y:S01]  /*10f60*/  FMUL.FTZ R105, R32.reuse, R35 ;  /* 0x0000002320697220 */ /* 0x040fe20000410000 */
[----:B------:R-:W-:Y:S01]  /*10f70*/  IMAD.U32 R25, R101, 0x10000, RZ ;  /* 0x0001000065197824 */ /* 0x000fe200078e00ff */
[----:B------:R-:W-:Y:S01]  /*10f80*/  LOP3.LUT R11, R11, 0xffff0000, RZ, 0xc0, !PT ;  /* 0xffff00000b0b7812 */ /* 0x000fe200078ec0ff */
[-C--:B------:R-:W-:Y:S01]  /*10f90*/  FMUL.FTZ R32, R32, R13.reuse ;  /* 0x0000000d20207220 */ /* 0x080fe20000410000 */
[----:B------:R-:W-:Y:S01]  /*10fa0*/  FFMA.FTZ R105, R24, R13, -R105 ;  /* 0x0000000d18697223 */ /* 0x000fe20000010869 */
[-C--:B------:R-:W-:Y:S01]  /*10fb0*/  FMUL.FTZ R39, R26, R25.reuse ;  /* 0x000000191a277220 */ /* 0x080fe20000410000 */
[----:B------:R-:W-:Y:S01]  /*10fc0*/  FFMA.FTZ R37, R14, R25, -R37 ;  /* 0x000000190e257223 */ /* 0x000fe20000010825 */
[----:B------:R-:W-:Y:S01]  /*10fd0*/  LOP3.LUT R25, R96, 0xffff0000, RZ, 0xc0, !PT ;  /* 0xffff000060197812 */ /* 0x000fe200078ec0ff */
[----:B------:R-:W-:Y:S01]  /*10fe0*/  FFMA.FTZ R34, R24, R35, R32 ;  /* 0x0000002318227223 */ /* 0x000fe20000010020 */
[----:B------:R-:W-:Y:S01]  /*10ff0*/  LOP3.LUT R13, R100, 0xffff0000, RZ, 0xc0, !PT ;  /* 0xffff0000640d7812 */ /* 0x000fe200078ec0ff */
[----:B------:R-:W-:Y:S01]  /*11000*/  FFMA.FTZ R39, R14, R33, R39 ;  /* 0x000000210e277223 */ /* 0x000fe20000010027 */
[----:B------:R-:W-:Y:S01]  /*11010*/  LOP3.LUT R24, R97, 0xffff0000, RZ, 0xc0, !PT ;  /* 0xffff000061187812 */ /* 0x000fe200078ec0ff */
[C---:B------:R-:W-:Y:S01]  /*11020*/  FMUL.FTZ R33, R8.reuse, R25 ;  /* 0x0000001908217220 */ /* 0x040fe20000410000 */
[----:B------:R-:W-:Y:S01]  /*11030*/  LOP3.LUT R14, R101, 0xffff0000, RZ, 0xc0, !PT ;  /* 0xffff0000650e7812 */ /* 0x000fe200078ec0ff */
[----:B------:R-:W-:Y:S01]  /*11040*/  FMUL.FTZ R35, R8, R13 ;  /* 0x0000000d08237220 */ /* 0x000fe20000410000 */
[----:B------:R-:W-:-:S02]  /*11050*/  IMAD.U32 R27, R10, 0x10000, RZ ;  /* 0x000100000a1b7824 */ /* 0x000fc400078e00ff */
[C---:B------:R-:W-:Y:S01]  /*11060*/  FMUL.FTZ R32, R9.reuse, R24 ;  /* 0x0000001809207220 */ /* 0x040fe20000410000 */
[----:B------:R-:W-:Y:S02]  /*11070*/  IMAD.U32 R26, R98, 0x10000, RZ ;  /* 0x00010000621a7824 */ /* 0x000fe400078e00ff */
[C---:B------:R-:W-:Y:S01]  /*11080*/  FFMA.FTZ R33, R4.reuse, R13, -R33 ;  /* 0x0000000d04217223 */ /* 0x040fe20000010821 */
[----:B------:R-:W-:Y:S01]  /*11090*/  FMUL.FTZ R9, R9, R14 ;  /* 0x0000000e09097220 */ /* 0x000fe20000410000 */
[----:B------:R-:W-:Y:S01]  /*110a0*/  FFMA.FTZ R35, R4, R25, R35 ;  /* 0x0000001904237223 */ /* 0x000fe20000010023 */
[----:B------:R-:W-:Y:S02]  /*110b0*/  IMAD.U32 R8, R102, 0x10000, RZ ;  /* 0x0001000066087824 */ /* 0x000fe400078e00ff */
[----:B------:R-:W-:Y:S01]  /*110c0*/  FMUL.FTZ R4, R27, R26 ;  /* 0x0000001a1b047220 */ /* 0x000fe20000410000 */
[C---:B------:R-:W-:Y:S01]  /*110d0*/  FFMA.FTZ R32, R5.reuse, R14, -R32 ;  /* 0x0000000e05207223 */ /* 0x040fe20000010820 */
[----:B------:R-:W-:Y:S01]  /*110e0*/  FFMA.FTZ R24, R5, R24, R9 ;  /* 0x0000001805187223 */ /* 0x000fe20000010009 */
[----:B------:R-:W-:Y:S01]  /*110f0*/  LOP3.LUT R10, R10, 0xffff0000, RZ, 0xc0, !PT ;  /* 0xffff00000a0a7812 */ /* 0x000fe200078ec0ff */
[-C--:B------:R-:W-:Y:S01]  /*11100*/  FMUL.FTZ R14, R27, R8.reuse ;  /* 0x000000081b0e7220 */ /* 0x080fe20000410000 */
[----:B------:R-:W-:Y:S01]  /*11110*/  FFMA.FTZ R13, R15, R8, -R4 ;  /* 0x000000080f0d7223 */ /* 0x000fe20000010804 */
[----:B------:R-:W-:-:S02]  /*11120*/  LOP3.LUT R9, R98, 0xffff0000, RZ, 0xc0, !PT ;  /* 0xffff000062097812 */ /* 0x000fc400078ec0ff */
[----:B------:R-:W-:Y:S01]  /*11130*/  LOP3.LUT R5, R102, 0xffff0000, RZ, 0xc0, !PT ;  /* 0xffff000066057812 */ /* 0x000fe200078ec0ff */
[----:B------:R-:W-:Y:S01]  /*11140*/  FFMA.FTZ R14, R15, R26, R14 ;  /* 0x0000001a0f0e7223 */ /* 0x000fe2000001000e */
[----:B------:R-:W-:Y:S01]  /*11150*/  LOP3.LUT R8, R99, 0xffff0000, RZ, 0xc0, !PT ;  /* 0xffff000063087812 */ /* 0x000fe200078ec0ff */
[C---:B------:R-:W-:Y:S01]  /*11160*/  FMUL.FTZ R15, R10.reuse, R9 ;  /* 0x000000090a0f7220 */ /* 0x040fe20000410000 */
[----:B------:R-:W-:Y:S01]  /*11170*/  LOP3.LUT R4, R103, 0xffff0000, RZ, 0xc0, !PT ;  /* 0xffff000067047812 */ /* 0x000fe200078ec0ff */
[-C--:B------:R-:W-:Y:S02]  /*11180*/  FMUL.FTZ R26, R10, R5.reuse ;  /* 0x000000050a1a7220 */ /* 0x080fe40000410000 */
        /* <DEDUP_REMOVED lines=16> */
.L_x_1504:
[----:B------:R-:W-:Y:S05]  /*11290*/  BSYNC B2 ;  /* 0x0000000000027941 */ /* 0x000fea0003800000 */
.L_x_1503:
[----:B------:R-:W-:Y:S05]  /*112a0*/  @P3 BRA `(.L_x_1500) ;  /* 0x0000000400983947 */ /* 0x000fea0003800000 */
[----:B------:R-:W-:Y:S02]  /*112b0*/  LEA.HI R104, R104, R230, RZ, 0x1d ;  /* 0x000000e668687211 */ /* 0x000fe400078fe8ff */
[----:B------:R-:W-:Y:S02]  /*112c0*/  SHF.R.U64 R27, R60, 0x10, R61 ;  /* 0x000000103c1b7819 */ /* 0x000fe4000000123d */
[----:B-12---:R-:W-:Y:S01]  /*112d0*/  SHF.R.S32.HI R5, RZ, 0x1f, R104 ;  /* 0x0000001fff057819 */ /* 0x006fe20000011468 */
        /* <DEDUP_REMOVED lines=13> */
[----:B------:R-:W-:Y:S02]  /*113b0*/  SHF.R.U32.HI R60, RZ, 0x10, R61 ;  /* 0x00000010ff3c7819 */ /* 0x000fe4000001163d */
[----:B------:R-:W-:Y:S01]  /*113c0*/  IMAD R104, R104, 0x2, R17 ;  /* 0x0000000268687824 */ /* 0x000fe200078e0211 */
[----:B------:R-:W-:Y:S02]  /*113d0*/  SHF.R.U64 R25, R62, 0x10, R63 ;  /* 0x000000103e197819 */ /* 0x000fe4000000123f */
[--C-:B------:R-:W-:Y:S02]  /*113e0*/  SHF.R.U64 R13, R30, 0x10, R31.reuse ;  /* 0x000000101e0d7819 */ /* 0x100fe4000000121f */
[----:B0-----:R-:W0:Y:S01]  /*113f0*/  LDS.128 R8, [R104+0x12400] ;  /* 0x0124000068087984 */ /* 0x001e220000000c00 */
[----:B------:R-:W-:Y:S02]  /*11400*/  PRMT R85, R85, 0x5410, R28 ;  /* 0x0000541055557816 */ /* 0x000fe4000000001c */
[----:B------:R-:W-:Y:S01]  /*11410*/  SHF.R.U32.HI R30, RZ, 0x10, R31 ;  /* 0x00000010ff1e7819 */ /* 0x000fe2000001161f */
[----:B------:R-:W-:Y:S01]  /*11420*/  IMAD.U32 R31, R84, 0x10000, RZ ;  /* 0x00010000541f7824 */ /* 0x000fe200078e00ff */
[----:B------:R-:W-:Y:S01]  /*11430*/  SHF.R.U32.HI R62, RZ, 0x10, R63 ;  /* 0x00000010ff3e7819 */ /* 0x000fe2000001163f */
[----:B------:R-:W-:Y:S01]  /*11440*/  IMAD.U32 R28, R85, 0x10000, RZ ;  /* 0x00010000551c7824 */ /* 0x000fe200078e00ff */
[----:B------:R-:W-:-:S02]  /*11450*/  PRMT R89, R89, 0x5410, R60 ;  /* 0x0000541059597816 */ /* 0x000fc4000000003c */
[----:B------:R-:W-:Y:S02]  /*11460*/  PRMT R90, R90, 0x5410, R25 ;  /* 0x000054105a5a7816 */ /* 0x000fe40000000019 */
[----:B------:R-:W-:Y:S02]  /*11470*/  PRMT R87, R87, 0x5410, R30 ;  /* 0x0000541057577816 */ /* 0x000fe4000000001e */
[----:B------:R-:W-:Y:S02]  /*11480*/  PRMT R91, R91, 0x5410, R62 ;  /* 0x000054105b5b7816 */ /* 0x000fe4000000003e */
[----:B------:R-:W-:Y:S01]  /*11490*/  PRMT R86, R86, 0x5410, R13 ;  /* 0x0000541056567816 */ /* 0x000fe2000000000d */
[----:B------:R-:W-:Y:S02]  /*114a0*/  IMAD.U32 R30, R87, 0x10000, RZ ;  /* 0x00010000571e7824 */ /* 0x000fe400078e00ff */
        /* <DEDUP_REMOVED lines=16> */
[----:B------:R-:W-:Y:S02]  /*115b0*/  IMAD.U32 R27, R11, 0x10000, RZ ;  /* 0x000100000b1b7824 */ /* 0x000fe400078e00ff */
[C---:B------:R-:W-:Y:S01]  /*115c0*/  FFMA.FTZ R33, R12.reuse, R29, -R33 ;  /* 0x0000001d0c217223 */ /* 0x040fe20000010821 */
[----:B------:R-:W-:Y:S01]  /*115d0*/  FFMA.FTZ R35, R12, R31, R35 ;  /* 0x0000001f0c237223 */ /* 0x000fe20000010023 */
[----:B------:R-:W-:Y:S02]  /*115e0*/  IMAD.U32 R12, R91, 0x10000, RZ ;  /* 0x000100005b0c7824 */ /* 0x000fe400078e00ff */
[-C--:B------:R-:W-:Y:S01]  /*115f0*/  FMUL.FTZ R34, R25, R24.reuse ;  /* 0x0000001819227220 */ /* 0x080fe20000410000 */
[----:B------:R-:W-:Y:S01]  /*11600*/  FFMA.FTZ R32, R13, R24, -R32 ;  /* 0x000000180d207223 */ /* 0x000fe20000010820 */
[C---:B------:R-:W-:Y:S01]  /*11610*/  FMUL.FTZ R24, R27.reuse, R30 ;  /* 0x0000001e1b187220 */ /* 0x040fe20000410000 */
[----:B------:R-:W-:Y:S01]  /*11620*/  LOP3.LUT R25, R84, 0xffff0000, RZ, 0xc0, !PT ;  /* 0xffff000054197812 */ /* 0x000fe200078ec0ff */
[----:B------:R-:W-:Y:S01]  /*11630*/  FMUL.FTZ R27, R27, R12 ;  /* 0x0000000c1b1b7220 */ /* 0x000fe20000410000 */
[----:B------:R-:W-:Y:S01]  /*11640*/  FFMA.FTZ R34, R13, R28, R34 ;  /* 0x0000001c0d227223 */ /* 0x000fe20000010022 */
[C---:B------:R-:W-:Y:S01]  /*11650*/  FFMA.FTZ R36, R15.reuse, R12, -R24 ;  /* 0x0000000c0f247223 */ /* 0x040fe20000010818 */
        /* <DEDUP_REMOVED lines=8> */
[----:B------:R-:W-:Y:S01]  /*116e0*/  FFMA.FTZ R28, R4, R13, -R15 ;  /* 0x0000000d041c7223 */ /* 0x000fe2000001080f */
[-C--:B------:R-:W-:Y:S01]  /*116f0*/  FMUL.FTZ R9, R9, R12.reuse ;  /* 0x0000000c09097220 */ /* 0x080fe20000410000 */
[----:B------:R-:W-:Y:S02]  /*11700*/  IMAD.U32 R15, R86, 0x10000, RZ ;  /* 0x00010000560f7824 */ /* 0x000fe400078e00ff */
[----:B------:R-:W-:Y:S01]  /*11710*/  FFMA.FTZ R30, R4, R25, R27 ;  /* 0x00000019041e7223 */ /* 0x000fe2000001001b */
[----:B------:R-:W-:Y:S02]  /*11720*/  IMAD.U32 R13, R90, 0x10000, RZ ;  /* 0x000100005a0d7824 */ /* 0x000fe400078e00ff */
[C---:B------:R-:W-:Y:S01]  /*11730*/  FFMA.FTZ R25, R5.reuse, R12, -R8 ;  /* 0x0000000c05197223 */ /* 0x040fe20000010808 */
[----:B------:R-:W-:Y:S01]  /*11740*/  FFMA.FTZ R27, R5, R24, R9 ;  /* 0x00000018051b7223 */ /* 0x000fe20000010009 */
        /* <DEDUP_REMOVED lines=8> */
[----:B------:R-:W-:Y:S01]  /*117d0*/  LOP3.LUT R5, R90, 0xffff0000, RZ, 0xc0, !PT ;  /* 0xffff00005a057812 */ /* 0x000fe200078ec0ff */
[----:B------:R-:W-:Y:S01]  /*117e0*/  FMUL.FTZ R13, R10, R9 ;  /* 0x000000090a0d7220 */ /* 0x000fe20000410000 */
[----:B------:R-:W-:Y:S01]  /*117f0*/  LOP3.LUT R4, R91, 0xffff0000, RZ, 0xc0, !PT ;  /* 0xffff00005b047812 */ /* 0x000fe200078ec0ff */
[----:B------:R-:W-:-:S02]  /*11800*/  FMUL.FTZ R14, R11, R8 ;  /* 0x000000080b0e7220 */ /* 0x000fc40000410000 */
[-C--:B------:R-:W-:Y:S01]  /*11810*/  FMUL.FTZ R12, R10, R5.reuse ;  /* 0x000000050a0c7220 */ /* 0x080fe20000410000 */
[C---:B------:R-:W-:Y:S01]  /*11820*/  FFMA.FTZ R10, R6.reuse, R5, -R13 ;  /* 0x00000005060a7223 */ /* 0x040fe2000001080d */
[-C--:B------:R-:W-:Y:S01]  /*11830*/  FMUL.FTZ R15, R11, R4.reuse ;  /* 0x000000040b0f7220 */ /* 0x080fe20000410000 */
[C---:B------:R-:W-:Y:S01]  /*11840*/  FFMA.FTZ R11, R7.reuse, R4, -R14 ;  /* 0x00000004070b7223 */ /* 0x040fe2000001080e */
        /* <DEDUP_REMOVED lines=12> */
.L_x_1500:
[----:B------:R-:W-:Y:S05]  /*11910*/  BSYNC B1 ;  /* 0x0000000000017941 */ /* 0x000fea0003800000 */
.L_x_1499:
[----:B------:R-:W-:Y:S05]  /*11920*/  @P1 BRA `(.L_x_1474) ;  /* 0x0000001000f41947 */ /* 0x000fea0003800000 */
[----:B--2---:R-:W2:Y:S01]  /*11930*/  LDC R12, c[0x0][0x3d4] ;  /* 0x0000f500ff0c7b82 */ /* 0x004ea20000000800 */
[----:B------:R-:W-:Y:S01]  /*11940*/  BSSY B1, `(.L_x_1505) ;  /* 0x000006b000017945 */ /* 0x000fe20003800000 */
[-C--:B--2---:R-:W-:Y:S02]  /*11950*/  ISETP.GE.AND P0, PT, R192, R12.reuse, PT ;  /* 0x0000000cc000720c */ /* 0x084fe40003f06270 */
[-C--:B------:R-:W-:Y:S02]  /*11960*/  ISETP.GE.AND P1, PT, R198, R12.reuse, PT ;  /* 0x0000000cc600720c */ /* 0x080fe40003f26270 */
[----:B------:R-:W-:-:S09]  /*11970*/  ISETP.GE.AND P2, PT, R199, R12, PT ;  /* 0x0000000cc700720c */ /* 0x000fd20003f46270 */
[----:B------:R-:W-:Y:S05]  /*11980*/  @P0 BRA `(.L_x_1506) ;  /* 0x0000000400980947 */ /* 0x000fea0003800000 */
[----:B-1-3--:R-:W-:Y:S02]  /*11990*/  LEA.HI R4, R12, R223, RZ, 0x1d ;  /* 0x000000df0c047211 */ /* 0x00afe400078fe8ff */
        /* <DEDUP_REMOVED lines=13> */
[----:B0-----:R-:W-:-:S02]  /*11a70*/  IADD3 R8, R5, R6, R210 ;  /* 0x0000000605087210 */ /* 0x001fc40007ffe0d2 */
[----:B------:R-:W0:Y:S01]  /*11a80*/  LDS.128 R4, [R231] ;  /* 0x00000000e7047984 */ /* 0x000e220000000c00 */
[----:B------:R-:W-:Y:S01]  /*11a90*/  SHF.R.U32.HI R52, RZ, 0x10, R53 ;  /* 0x00000010ff347819 */ /* 0x000fe20000011635 */
[----:B------:R-:W-:Y:S01]  /*11aa0*/  IMAD.U32 R33, R74, 0x10000, RZ ;  /* 0x000100004a217824 */ /* 0x000fe200078e00ff */
[----:B------:R-:W-:Y:S01]  /*11ab0*/  SHF.R.U64 R27, R54, 0x10, R55 ;  /* 0x00000010361b7819 */ /* 0x000fe20000001237 */
[----:B------:R-:W-:Y:S01]  /*11ac0*/  IMAD R13, R8, 0x2, R17 ;  /* 0x00000002080d7824 */ /* 0x000fe200078e0211 */
[--C-:B------:R-:W-:Y:S02]  /*11ad0*/  SHF.R.U64 R15, R42, 0x10, R43.reuse ;  /* 0x000000102a0f7819 */ /* 0x100fe4000000122b */
[----:B------:R-:W-:Y:S02]  /*11ae0*/  PRMT R75, R75, 0x5410, R40 ;  /* 0x000054104b4b7816 */ /* 0x000fe40000000028 */
[----:B------:R-:W1:Y:S01]  /*11af0*/  LDS.128 R8, [R13+0x12400] ;  /* 0x012400000d087984 */ /* 0x000e620000000c00 */
[----:B------:R-:W-:-:S02]  /*11b00*/  SHF.R.U32.HI R42, RZ, 0x10, R43 ;  /* 0x00000010ff2a7819 */ /* 0x000fc4000001162b */
[----:B------:R-:W-:Y:S01]  /*11b10*/  SHF.R.U32.HI R54, RZ, 0x10, R55 ;  /* 0x00000010ff367819 */ /* 0x000fe20000011637 */
[----:B------:R-:W-:Y:S01]  /*11b20*/  IMAD.U32 R30, R75, 0x10000, RZ ;  /* 0x000100004b1e7824 */ /* 0x000fe200078e00ff */
[----:B------:R-:W-:Y:S02]  /*11b30*/  PRMT R93, R93, 0x5410, R52 ;  /* 0x000054105d5d7816 */ /* 0x000fe40000000034 */
[----:B------:R-:W-:Y:S02]  /*11b40*/  PRMT R94, R94, 0x5410, R27 ;  /* 0x000054105e5e7816 */ /* 0x000fe4000000001b */
[----:B------:R-:W-:Y:S02]  /*11b50*/  PRMT R77, R77, 0x5410, R42 ;  /* 0x000054104d4d7816 */ /* 0x000fe4000000002a */
[----:B------:R-:W-:Y:S02]  /*11b60*/  PRMT R95, R95, 0x5410, R54 ;  /* 0x000054105f5f7816 */ /* 0x000fe40000000036 */
[----:B------:R-:W-:Y:S01]  /*11b70*/  PRMT R76, R76, 0x5410, R15 ;  /* 0x000054104c4c7816 */ /* 0x000fe2000000000f */
[----:B------:R-:W-:-:S02]  /*11b80*/  IMAD.U32 R32, R77, 0x10000, RZ ;  /* 0x000100004d207824 */ /* 0x000fc400078e00ff */
        /* <DEDUP_REMOVED lines=70> */
.L_x_1506:
[----:B------:R-:W-:Y:S05]  /*11ff0*/  BSYNC B1 ;  /* 0x0000000000017941 */ /* 0x000fea0003800000 */
.L_x_1505:
[----:B------:R-:W-:Y:S04]  /*12000*/  BSSY B1, `(.L_x_1507) ;  /* 0x0000068000017945 */ /* 0x000fe80003800000 */
[----:B------:R-:W-:Y:S05]  /*12010*/  @P1 BRA `(.L_x_1508) ;  /* 0x0000000400981947 */ /* 0x000fea0003800000 */
[----:B-123--:R-:W-:Y:S02]  /*12020*/  LEA.HI R4, R12, R225, RZ, 0x1d ;  /* 0x000000e10c047211 */ /* 0x00efe400078fe8ff */
        /* <DEDUP_REMOVED lines=101> */
.L_x_1508:
[----:B------:R-:W-:Y:S05]  /*12680*/  BSYNC B1 ;  /* 0x0000000000017941 */ /* 0x000fea0003800000 */
.L_x_1507:
[----:B------:R-:W-:Y:S05]  /*12690*/  @P2 BRA `(.L_x_1474) ;  /* 0x0000000400982947 */ /* 0x000fea0003800000 */
[----:B------:R-:W-:Y:S02]  /*126a0*/  LEA.HI R12, R12, R230, RZ, 0x1d ;  /* 0x000000e60c0c7211 */ /* 0x000fe400078fe8ff */
[----:B------:R-:W-:Y:S02]  /*126b0*/  SHF.R.U64 R24, R64, 0x10, R65 ;  /* 0x0000001040187819 */ /* 0x000fe40000001241 */
[----:B-1234-:R-:W-:Y:S01]  /*126c0*/  SHF.R.S32.HI R5, RZ, 0x1f, R12 ;  /* 0x0000001fff057819 */ /* 0x01efe2000001140c */
[----:B------:R-:W-:Y:S01]  /*126d0*/  IMAD.SHL.U32 R4, R12, 0x8, RZ ;  /* 0x000000080c047824 */ /* 0x000fe200078e00ff */
[----:B------:R-:W-:Y:S02]  /*126e0*/  SHF.R.U64 R13, R48, 0x10, R49 ;  /* 0x00000010300d7819 */ /* 0x000fe40000001231 */
[----:B------:R-:W-:Y:S02]  /*126f0*/  LEA.HI R5, R5, R12, RZ, 0x3 ;  /* 0x0000000c05057211 */ /* 0x000fe400078f18ff */
[----:B------:R-:W-:-:S02]  /*12700*/  LOP3.LUT R4, R205, 0x38, R4, 0xf8, !PT ;  /* 0x00000038cd047812 */ /* 0x000fc400078ef804 */
[----:B------:R-:W-:Y:S01]  /*12710*/  SHF.R.U32.HI R49, RZ, 0x10, R49 ;  /* 0x00000010ff317819 */ /* 0x000fe20000011631 */
[----:B------:R-:W-:Y:S01]  /*12720*/  IMAD.SHL.U32 R6, R5, 0x400, RZ ;  /* 0x0000040005067824 */ /* 0x000fe200078e00ff */
[----:B------:R-:W-:Y:S02]  /*12730*/  LOP3.LUT R5, R4, R233, RZ, 0x3c, !PT ;  /* 0x000000e904057212 */ /* 0x000fe400078e3cff */
[----:B------:R-:W-:Y:S02]  /*12740*/  SHF.R.U64 R14, R50, 0x10, R51 ;  /* 0x00000010320e7819 */ /* 0x000fe40000001233 */
[----:B------:R-:W-:Y:S02]  /*12750*/  LOP3.LUT R6, R6, 0x7fffe000, RZ, 0xc0, !PT ;  /* 0x7fffe00006067812 */ /* 0x000fe400078ec0ff */
[----:B------:R-:W-:Y:S02]  /*12760*/  PRMT R24, R21, 0x5410, R24 ;  /* 0x0000541015187816 */ /* 0x000fe40000000018 */
[----:B0-----:R-:W-:-:S02]  /*12770*/  IADD3 R8, R5, R6, R210 ;  /* 0x0000000605087210 */ /* 0x001fc40007ffe0d2 */
[----:B------:R-:W0:Y:S01]  /*12780*/  LDS.128 R4, [R227] ;  /* 0x00000000e3047984 */ /* 0x000e220000000c00 */
[----:B------:R-:W-:Y:S01]  /*12790*/  PRMT R26, R0, 0x5410, R13 ;  /* 0x00005410001a7816 */ /* 0x000fe2000000000d */
[----:B------:R-:W-:Y:S01]  /*127a0*/  IMAD.U32 R25, R24, 0x10000, RZ ;  /* 0x0001000018197824 */ /* 0x000fe200078e00ff */
[----:B------:R-:W-:Y:S01]  /*127b0*/  SHF.R.U32.HI R64, RZ, 0x10, R65 ;  /* 0x00000010ff407819 */ /* 0x000fe20000011641 */
[----:B------:R-:W-:Y:S01]  /*127c0*/  IMAD R12, R8, 0x2, R17 ;  /* 0x00000002080c7824 */ /* 0x000fe200078e0211 */
[----:B------:R-:W-:Y:S01]  /*127d0*/  SHF.R.U64 R15, R66, 0x10, R67 ;  /* 0x00000010420f7819 */ /* 0x000fe20000001243 */
[----:B------:R-:W-:Y:S01]  /*127e0*/  IMAD.U32 R27, R26, 0x10000, RZ ;  /* 0x000100001a1b7824 */ /* 0x000fe200078e00ff */
[----:B------:R-:W-:Y:S02]  /*127f0*/  PRMT R28, R2, 0x5410, R49 ;  /* 0x00005410021c7816 */ /* 0x000fe40000000031 */
[----:B------:R-:W1:Y:S01]  /*12800*/  LDS.128 R8, [R12+0x12400] ;  /* 0x012400000c087984 */ /* 0x000e620000000c00 */
[----:B------:R-:W-:-:S02]  /*12810*/  PRMT R29, R3, 0x5410, R14 ;  /* 0x00005410031d7816 */ /* 0x000fc4000000000e */
[----:B------:R-:W-:Y:S01]  /*12820*/  SHF.R.U32.HI R31, RZ, 0x10, R51 ;  /* 0x00000010ff1f7819 */ /* 0x000fe20000011633 */
[----:B------:R-:W-:Y:S01]  /*12830*/  IMAD.U32 R30, R28, 0x10000, RZ ;  /* 0x000100001c1e7824 */ /* 0x000fe200078e00ff */
[----:B------:R-:W-:Y:S02]  /*12840*/  PRMT R69, R69, 0x5410, R64 ;  /* 0x0000541045457816 */ /* 0x000fe40000000040 */
[----:B------:R-:W-:Y:S02]  /*12850*/  SHF.R.U32.HI R66, RZ, 0x10, R67 ;  /* 0x00000010ff427819 */ /* 0x000fe40000011643 */
[----:B------:R-:W-:Y:S02]  /*12860*/  PRMT R70, R70, 0x5410, R15 ;  /* 0x0000541046467816 */ /* 0x000fe4000000000f */
[----:B------:R-:W-:Y:S02]  /*12870*/  PRMT R31, R20, 0x5410, R31 ;  /* 0x00005410141f7816 */ /* 0x000fe4000000001f */
[----:B------:R-:W-:-:S02]  /*12880*/  PRMT R71, R71, 0x5410, R66 ;  /* 0x0000541047477816 */ /* 0x000fc40000000042 */
        /* <DEDUP_REMOVED lines=21> */
[-C--:B------:R-:W-:Y:S01]  /*129e0*/  FMUL.FTZ R36, R15, R14.reuse ;  /* 0x0000000e0f247220 */ /* 0x080fe20000410000 */
[----:B------:R-:W-:Y:S02]  /*129f0*/  IMAD.U32 R0, R71, 0x10000, RZ ;  /* 0x0001000047007824 */ /* 0x000fe400078e00ff */
[----:B------:R-:W-:Y:S01]  /*12a00*/  FFMA.FTZ R34, R3, R14, -R34 ;  /* 0x0000000e03227223 */ /* 0x000fe20000010822 */
[----:B------:R-:W-:Y:S01]  /*12a10*/  FMUL.FTZ R14, R21, R32 ;  /* 0x00000020150e7220 */ /* 0x000fe20000410000 */
[----:B------:R-:W-:Y:S01]  /*12a20*/  FFMA.FTZ R36, R3, R30, R36 ;  /* 0x0000001e03247223 */ /* 0x000fe20000010024 */
[----:B------:R-:W-:Y:S01]  /*12a30*/  LOP3.LUT R15, R26, 0xffff0000, RZ, 0xc0, !PT ;  /* 0xffff00001a0f7812 */ /* 0x000fe200078ec0ff */
[-C--:B------:R-:W-:Y:S01]  /*12a40*/  FMUL.FTZ R21, R21, R0.reuse ;  /* 0x0000000015157220 */ /* 0x080fe20000410000 */
[----:B------:R-:W-:Y:S01]  /*12a50*/  LOP3.LUT R3, R24, 0xffff0000, RZ, 0xc0, !PT ;  /* 0xffff000018037812 */ /* 0x000fe200078ec0ff */
[----:B------:R-:W-:Y:S01]  /*12a60*/  FFMA.FTZ R25, R13, R0, -R14 ;  /* 0x000000000d197223 */ /* 0x000fe2000001080e */
[----:B------:R-:W-:-:S02]  /*12a70*/  IMAD.U32 R20, R10, 0x10000, RZ ;  /* 0x000100000a147824 */ /* 0x000fc400078e00ff */
[----:B------:R-:W-:Y:S01]  /*12a80*/  FFMA.FTZ R32, R13, R32, R21 ;  /* 0x000000200d207223 */ /* 0x000fe20000010015 */
[C---:B------:R-:W-:Y:S01]  /*12a90*/  FMUL.FTZ R13, R8.reuse, R15 ;  /* 0x0000000f080d7220 */ /* 0x040fe20000410000 */
[-C--:B------:R-:W-:Y:S01]  /*12aa0*/  FMUL.FTZ R21, R8, R3.reuse ;  /* 0x0000000308157220 */ /* 0x080fe20000410000 */
[----:B------:R-:W-:Y:S01]  /*12ab0*/  IMAD.U32 R8, R29, 0x10000, RZ ;  /* 0x000100001d087824 */ /* 0x000fe200078e00ff */
[----:B------:R-:W-:Y:S01]  /*12ac0*/  LOP3.LUT R69, R69, 0xffff0000, RZ, 0xc0, !PT ;  /* 0xffff000045457812 */ /* 0x000fe200078ec0ff */
[C---:B------:R-:W-:Y:S01]  /*12ad0*/  FFMA.FTZ R14, R2.reuse, R3, -R13 ;  /* 0x00000003020e7223 */ /* 0x040fe2000001080d */
[----:B------:R-:W-:Y:S01]  /*12ae0*/  FFMA.FTZ R24, R2, R15, R21 ;  /* 0x0000000f02187223 */ /* 0x000fe20000010015 */
[----:B------:R-:W-:Y:S02]  /*12af0*/  IMAD.U32 R0, R70, 0x10000, RZ ;  /* 0x0001000046007824 */ /* 0x000fe400078e00ff */
[----:B------:R-:W-:Y:S01]  /*12b00*/  FMUL.FTZ R2, R20, R8 ;  /* 0x0000000814027220 */ /* 0x000fe20000410000 */
[C---:B------:R-:W-:Y:S01]  /*12b10*/  FMUL.FTZ R3, R9.reuse, R28 ;  /* 0x0000001c09037220 */ /* 0x040fe20000410000 */
[-C--:B------:R-:W-:Y:S01]  /*12b20*/  FMUL.FTZ R9, R9, R69.reuse ;  /* 0x0000004509097220 */ /* 0x080fe20000410000 */
[----:B------:R-:W-:Y:S01]  /*12b30*/  LOP3.LUT R10, R10, 0xffff0000, RZ, 0xc0, !PT ;  /* 0xffff00000a0a7812 */ /* 0x000fe200078ec0ff */
[-C--:B------:R-:W-:Y:S01]  /*12b40*/  FFMA.FTZ R13, R5, R0.reuse, -R2 ;  /* 0x00000000050d7223 */ /* 0x080fe20000010802 */
[----:B------:R-:W-:Y:S01]  /*12b50*/  LOP3.LUT R11, R11, 0xffff0000, RZ, 0xc0, !PT ;  /* 0xffff00000b0b7812 */ /* 0x000fe200078ec0ff */
[----:B------:R-:W-:Y:S01]  /*12b60*/  FFMA.FTZ R69, R4, R69, -R3 ;  /* 0x0000004504457223 */ /* 0x000fe20000010803 */
[----:B------:R-:W-:Y:S01]  /*12b70*/  FMUL.FTZ R20, R20, R0 ;  /* 0x0000000014147220 */ /* 0x000fe20000410000 */
        /* <DEDUP_REMOVED lines=8> */
[----:B------:R-:W-:Y:S01]  /*12c00*/  F2FP.BF16.F32.PACK_AB R9, R9, R36 ;  /* 0x000000240909723e */ /* 0x000fe200000010ff */
[-C--:B------:R-:W-:Y:S01]  /*12c10*/  FMUL.FTZ R4, R10, R3.reuse ;  /* 0x000000030a047220 */ /* 0x080fe20000410000 */
[C---:B------:R-:W-:Y:S01]  /*12c20*/  FFMA.FTZ R10, R6.reuse, R3, -R5 ;  /* 0x00000003060a7223 */ /* 0x040fe20000010805 */
[-C--:B------:R-:W-:Y:S01]  /*12c30*/  FMUL.FTZ R11, R11, R0.reuse ;  /* 0x000000000b0b7220 */ /* 0x080fe20000410000 */
[C---:B------:R-:W-:Y:S01]  /*12c40*/  FFMA.FTZ R0, R7.reuse, R0, -R8 ;  /* 0x0000000007007223 */ /* 0x040fe20000010808 */
[----:B------:R-:W-:Y:S01]  /*12c50*/  FFMA.FTZ R29, R6, R29, R4 ;  /* 0x0000001d061d7223 */ /* 0x000fe20000010004 */
[----:B------:R-:W-:Y:S01]  /*12c60*/  F2FP.BF16.F32.PACK_AB R4, R14, R33 ;  /* 0x000000210e04723e */ /* 0x000fe200000010ff */
[----:B------:R-:W-:Y:S01]  /*12c70*/  FFMA.FTZ R11, R7, R2, R11 ;  /* 0x00000002070b7223 */ /* 0x000fe2000001000b */
[----:B------:R-:W-:-:S02]  /*12c80*/  F2FP.BF16.F32.PACK_AB R5, R69, R34 ;  /* 0x000000224505723e */ /* 0x000fc400000010ff */
[----:B------:R-:W-:Y:S02]  /*12c90*/  F2FP.BF16.F32.PACK_AB R6, R10, R13 ;  /* 0x0000000d0a06723e */ /* 0x000fe400000010ff */
[----:B------:R-:W-:Y:S02]  /*12ca0*/  F2FP.BF16.F32.PACK_AB R7, R0, R25 ;  /* 0x000000190007723e */ /* 0x000fe400000010ff */
[----:B------:R-:W-:Y:S02]  /*12cb0*/  F2FP.BF16.F32.PACK_AB R8, R24, R35 ;  /* 0x000000231808723e */ /* 0x000fe400000010ff */
[----:B------:R-:W-:Y:S01]  /*12cc0*/  F2FP.BF16.F32.PACK_AB R10, R29, R20 ;  /* 0x000000141d0a723e */ /* 0x000fe200000010ff */
[----:B------:R0:W-:Y:S01]  /*12cd0*/  STS.128 [R227], R4 ;  /* 0x00000004e3007388 */ /* 0x0001e20000000c00 */
[----:B------:R-:W-:-:S05]  /*12ce0*/  F2FP.BF16.F32.PACK_AB R11, R11, R32 ;  /* 0x000000200b0b723e */ /* 0x000fca00000010ff */
[----:B------:R0:W-:Y:S02]  /*12cf0*/  STS.128 [R12+0x12400], R8 ;  /* 0x012400080c007388 */ /* 0x0001e40000000c00 */
.L_x_1474:
[----:B------:R-:W-:Y:S05]  /*12d00*/  BSYNC B0 ;  /* 0x0000000000007941 */ /* 0x000fea0003800000 */
.L_x_1446:
        /* <DEDUP_REMOVED lines=8> */
.L_x_1444:
[----:B------:R-:W-:-:S06]  /*12d90*/  ULOP3.LUT UR4, UR60, 0x1, URZ, 0xfc, !UPT ;  /* 0x000000013c047892 */ /* 0x000fcc000f8efc3f */
[----:B01----:R-:W-:-:S05]  /*12da0*/  IMAD.U32 R0, RZ, RZ, UR4 ;  /* 0x00000004ff007e24 */ /* 0x003fca000f8e00ff */
[----:B------:R-:W-:-:S13]  /*12db0*/  ISETP.NE.AND P0, PT, R0, 0x3, PT ;  /* 0x000000030000780c */ /* 0x000fda0003f05270 */
[----:B------:R-:W-:Y:S05]  /*12dc0*/  @!P0 BRA `(.L_x_1509) ;  /* 0x0000000000048947 */ /* 0x000fea0003800000 */
[----:B------:R-:W-:Y:S01]  /*12dd0*/  BPT.TRAP 0x1 ;  /* 0x000000040000795c */ /* 0x000fe20000300000 */
.L_x_1509:
[----:B------:R-:W-:Y:S01]  /*12de0*/  IMAD R2, R23, 0x8, R17 ;  /* 0x0000000817027824 */ /* 0x000fe200078e0211 */
[----:B------:R-:W-:-:S04]  /*12df0*/  SHF.L.U32 R3, R194, 0x1f, RZ ;  /* 0x0000001fc2037819 */ /* 0x000fc800000006ff */
[----:B------:R0:W1:Y:S01]  /*12e00*/  SYNCS.PHASECHK.TRANS64.TRYWAIT P2, [R2+URZ+0x30830], R3 ;  /* 0x03083003020075a7 */ /* 0x000062000804017f */
[----:B------:R-:W-:Y:S05]  /*12e10*/  @!P0 BRA `(.L_x_1510) ;  /* 0x0000000000048947 */ /* 0x000fea0003800000 */
[----:B------:R-:W-:Y:S01]  /*12e20*/  BPT.TRAP 0x1 ;  /* 0x000000040000795c */ /* 0x000fe20000300000 */
.L_x_1510:
[----:B------:R-:W2:Y:S02]  /*12e30*/  S2R R0, SR_TID.X ;  /* 0x0000000000007919 */ /* 0x000ea40000002100 */
[----:B--2---:R-:W-:-:S04]  /*12e40*/  LOP3.LUT R0, R0, 0x7f, RZ, 0xc0, !PT ;  /* 0x0000007f00007812 */ /* 0x004fc800078ec0ff */
[----:B------:R-:W-:Y:S01]  /*12e50*/  ISETP.NE.AND P1, PT, R0, RZ, PT ;  /* 0x000000ff0000720c */ /* 0x000fe20003f25270 */
[----:B-1----:R-:W-:-:S12]  /*12e60*/  @P2 BRA `(.L_x_1511) ;  /* 0x0000000000082947 */ /* 0x002fd80003800000 */
[----:B------:R-:W1:Y:S02]  /*12e70*/  SYNCS.PHASECHK.TRANS64.TRYWAIT P2, [R2+URZ+0x30830], R3 ;  /* 0x03083003020075a7 */ /* 0x000e64000804017f */
[----:B-1----:R-:W-:Y:S05]  /*12e80*/  @!P2 BRA `(.L_x_1512) ;  /* 0x0000017c00c0a947 */ /* 0x002fea0003800000 */
.L_x_1511:
[----:B------:R-:W-:Y:S05]  /*12e90*/  WARPSYNC.ALL ;  /* 0x0000000000007948 */ /* 0x000fea0003800000 */
[----:B------:R-:W-:Y:S01]  /*12ea0*/  VIADD R0, R17, 0x1e400 ;  /* 0x0001e40011007836 */ /* 0x000fe20000000000 */
[----:B------:R-:W-:Y:S01]  /*12eb0*/  R2UR UR4, R68 ;  /* 0x00000000440472ca */ /* 0x000fe200000e0000 */
[----:B---34-:R-:W-:Y:S01]  /*12ec0*/  IMAD.MOV.U32 R5, RZ, RZ, 0x40000040 ;  /* 0x40000040ff057424 */ /* 0x018fe200078e00ff */
[----:B------:R-:W-:Y:S01]  /*12ed0*/  WARPGROUP.ARRIVE ;  /* 0x00000000000079c5 */ /* 0x000fe20000000000 */
[----:B------:R-:W-:Y:S01]  /*12ee0*/  UMOV UR9, 0x40000040 ;  /* 0x4000004000097882 */ /* 0x000fe20000000000 */
[----:B------:R-:W-:Y:S01]  /*12ef0*/  SHF.R.U32.HI R0, RZ, 0x4, R0 ;  /* 0x00000004ff007819 */ /* 0x000fe20000011600 */
[----:B------:R-:W-:Y:S01]  /*12f00*/  IMAD.MOV.U32 R7, RZ, RZ, 0x40000040 ;  /* 0x40000040ff077424 */ /* 0x000fe200078e00ff */
[----:B------:R-:W-:Y:S01]  /*12f10*/  R2UR UR11, R5 ;  /* 0x00000000050b72ca */ /* 0x000fe200000e0000 */
[----:B------:R-:W-:Y:S01]  /*12f20*/  IMAD.U32 R11, RZ, RZ, UR9 ;  /* 0x00000009ff0b7e24 */ /* 0x000fe2000f8e00ff */
[----:B------:R-:W-:Y:S01]  /*12f30*/  LOP3.LUT R0, R0, 0x3fff, RZ, 0xc0, !PT ;  /* 0x00003fff00007812 */ /* 0x000fe200078ec0ff */
[----:B------:R-:W-:Y:S01]  /*12f40*/  UMOV UR53, 0x40000040 ;  /* 0x4000004000357882 */ /* 0x000fe20000000000 */
[----:B------:R-:W-:Y:S01]  /*12f50*/  UMOV UR49, 0x40000040 ;  /* 0x4000004000317882 */ /* 0x000fe20000000000 */
[----:B------:R-:W-:Y:S01]  /*12f60*/  UMOV UR45, 0x40000040 ;  /* 0x40000040002d7882 */ /* 0x000fe20000000000 */
[----:B------:R-:W-:Y:S01]  /*12f70*/  LOP3.LUT R9, R0, 0x10000, RZ, 0xfc, !PT ;  /* 0x0001000000097812 */ /* 0x000fe200078efcff */
[----:B------:R-:W-:Y:S01]  /*12f80*/  ULOP3.LUT UR4, UR4, 0x10000, URZ, 0xfc, !UPT ;  /* 0x0001000004047892 */ /* 0x000fe2000f8efc3f */
[----:B------:R-:W-:Y:S01]  /*12f90*/  IMAD.MOV.U32 R5, RZ, RZ, 0x40000040 ;  /* 0x40000040ff057424 */ /* 0x000fe200078e00ff */
[----:B------:R-:W-:Y:S01]  /*12fa0*/  UMOV UR41, 0x40000040 ;  /* 0x4000004000297882 */ /* 0x000fe20000000000 */
[----:B------:R-:W-:Y:S01]  /*12fb0*/  UMOV UR37, 0x40000040 ;  /* 0x4000004000257882 */ /* 0x000fe20000000000 */
[----:B------:R-:W-:Y:S01]  /*12fc0*/  IMAD R4, R23, 0x900, R9 ;  /* 0x0000090017047824 */ /* 0x000fe200078e0209 */
[----:B------:R-:W-:Y:S01]  /*12fd0*/  UIADD3 UR5, UR4, 0x2, URZ ;  /* 0x0000000204057890 */ /* 0x000fe2000fffe03f */
[----:B------:R-:W-:Y:S01]  /*12fe0*/  R2UR UR39, R5 ;  /* 0x00000000052772ca */ /* 0x000fe200000e0000 */
[----:B------:R-:W-:Y:S01]  /*12ff0*/  UMOV UR8, UR4 ;  /* 0x0000000400087c82 */ /* 0x000fe20008000000 */
[C---:B------:R-:W-:Y:S01]  /*13000*/  VIADD R6, R4.reuse, 0x2 ;  /* 0x0000000204067836 */ /* 0x040fe20000000000 */
[----:B------:R-:W-:Y:S01]  /*13010*/  R2UR UR10, R4 ;  /* 0x00000000040a72ca */ /* 0x000fe200000e0000 */
[----:B------:R-:W-:Y:S01]  /*13020*/  IMAD.U32 R10, RZ, RZ, UR8 ;  /* 0x00000008ff0a7e24 */ /* 0x000fe2000f8e00ff */
[----:B------:R-:W-:Y:S01]  /*13030*/  UIADD3 UR52, UR4, 0x406, URZ ;  /* 0x0000040604347890 */ /* 0x000fe2000fffe03f */
[----:B01----:R-:W-:Y:S01]  /*13040*/  @!P1 VIADD R2, R2, 0x30840 ;  /* 0x0003084002029836 */ /* 0x003fe20000000000 */
[----:B------:R-:W-:Y:S01]  /*13050*/  UIADD3 UR48, UR4, 0x800, URZ ;  /* 0x0000080004307890 */ /* 0x000fe2000fffe03f */
[----:B------:R-:W-:Y:S01]  /*13060*/  IMAD R200, R201, 0x80, R213 ;  /* 0x00000080c9c87824 */ /* 0x000fe200078e02d5 */
[----:B------:R0:W-:Y:S01]  /*13070*/  STL.64 [R1+0x30], R10 ;  /* 0x0000300a01007387 */ /* 0x0001e20000100a00 */
[----:B------:R-:W-:Y:S01]  /*13080*/  UIADD3 UR44, UR4, 0x802, URZ ;  /* 0x00000802042c7890 */ /* 0x000fe2000fffe03f */
[----:B------:R-:W-:Y:S01]  /*13090*/  @!P1 PRMT R2, RZ, 0x654, R2 ;  /* 0x00000654ff029816 */ /* 0x000fe20000000002 */
[----:B------:R-:W-:Y:S01]  /*130a0*/  UIADD3 UR40, UR4, 0x804, URZ ;  /* 0x0000080404287890 */ /* 0x000fe2000fffe03f */
[----:B------:R-:W-:Y:S01]  /*130b0*/  LOP3.LUT R16, R16, 0xffefffff, RZ, 0xc0, !PT ;  /* 0xffefffff10107812 */ /* 0x000fe200078ec0ff */
[----:B------:R-:W-:-:S02]  /*130c0*/  UIADD3 UR36, UR4, 0x806, URZ ;  /* 0x0000080604247890 */ /* 0x000fc4000fffe03f */
[----:B------:R-:W-:Y:S01]  /*130d0*/  HGMMA.64x96x16.F32.BF16 R24, gdesc[UR8], RZ, !UPT, gsb0 ;  /* 0x01600000081879f0 */ /* 0x000fe2000c0018ff */
[----:B------:R-:W-:Y:S01]  /*130e0*/  R2UR UR10, R6 ;  /* 0x00000000060a72ca */ /* 0x000fe200000e0000 */
[----:B------:R-:W-:Y:S01]  /*130f0*/  UMOV UR8, UR5 ;  /* 0x0000000500087c82 */ /* 0x000fe20008000000 */
[----:B------:R-:W-:Y:S01]  /*13100*/  R2UR UR11, R7 ;  /* 0x00000000070b72ca */ /* 0x000fe200000e0000 */
[----:B------:R-:W-:Y:S01]  /*13110*/  UMOV UR9, 0x40000040 ;  /* 0x4000004000097882 */ /* 0x000fe20000000000 */
[----:B------:R-:W-:Y:S01]  /*13120*/  VIADD R6, R4, 0x4 ;  /* 0x0000000404067836 */ /* 0x000fe20000000000 */
[----:B------:R-:W-:Y:S01]  /*13130*/  UIADD3 UR5, UR4, 0x4, URZ ;  /* 0x0000000404057890 */ /* 0x000fe2000fffe03f */
[----:B------:R-:W-:Y:S02]  /*13140*/  IMAD.MOV.U32 R7, RZ, RZ, 0x40000040 ;  /* 0x40000040ff077424 */ /* 0x000fe400078e00ff */
[----:B0-----:R-:W-:Y:S02]  /*13150*/  IMAD.U32 R10, RZ, RZ, UR8 ;  /* 0x00000008ff0a7e24 */ /* 0x001fe4000f8e00ff */
[----:B------:R-:W-:-:S05]  /*13160*/  IMAD.U32 R11, RZ, RZ, UR9 ;  /* 0x00000009ff0b7e24 */ /* 0x000fca000f8e00ff */
[----:B------:R0:W-:Y:S01]  /*13170*/  STL.64 [R1+0x28], R10 ;  /* 0x0000280a01007387 */ /* 0x0001e20000100a00 */
[----:B------:R-:W-:Y:S02]  /*13180*/  WARPGROUP.DEPBAR.LE gsb0, 0x0 ;  /* 0x00008000000079c5 */ /* 0x000fe40000010000 */
[----:B------:R-:W-:-:S06]  /*13190*/  WARPGROUP.ARRIVE ;  /* 0x00000000000079c5 */ /* 0x000fcc0000000000 */
[----:B------:R-:W-:Y:S01]  /*131a0*/  HGMMA.64x96x16.F32.BF16 R24, gdesc[UR8], R24, gsb0 ;  /* 0x01600000081879f0 */ /* 0x000fe20008001818 */
        /* <DEDUP_REMOVED lines=57> */
[----:B------:R-:W-:Y:S01]  /*13540*/  ULDC.64 UR4, c[0x0][0x9d8] ;  /* 0x0002760000047ab9 */ /* 0x000fe20000000a00 */
[----:B------:R-:W-:Y:S01]  /*13550*/  IMAD.MOV.U32 R7, RZ, RZ, 0x40000040 ;  /* 0x40000040ff077424 */ /* 0x000fe200078e00ff */
[----:B------:R-:W-:Y:S01]  /*13560*/  ULOP3.LUT UR6, URZ, UR5, URZ, 0x33, !UPT ;  /* 0x000000053f067292 */ /* 0x000fe2000f8e333f */
[----:B0-----:R-:W-:Y:S01]  /*13570*/  IMAD.U32 R10, RZ, RZ, UR8 ;  /* 0x00000008ff0a7e24 */ /* 0x001fe2000f8e00ff */
[----:B------:R-:W-:Y:S01]  /*13580*/  R2UR UR54, R6 ;  /* 0x00000000063672ca */ /* 0x000fe200000e0000 */
[----:B------:R-:W-:Y:S01]  /*13590*/  VIADD R6, R4, 0x600 ;  /* 0x0000060004067836 */ /* 0x000fe20000000000 */
[----:B------:R-:W-:Y:S01]  /*135a0*/  R2UR UR55, R7 ;  /* 0x00000000073772ca */ /* 0x000fe200000e0000 */
[----:B------:R-:W-:-:S02]  /*135b0*/  IMAD.MOV.U32 R7, RZ, RZ, 0x40000040 ;  /* 0x40000040ff077424 */ /* 0x000fc400078e00ff */
[----:B------:R-:W-:Y:S01]  /*135c0*/  IMAD.U32 R11, RZ, RZ, UR9 ;  /* 0x00000009ff0b7e24 */ /* 0x000fe2000f8e00ff */
[----:B------:R-:W-:Y:S01]  /*135d0*/  R2UR UR50, R6 ;  /* 0x00000000063272ca */ /* 0x000fe200000e0000 */
[----:B------:R-:W-:Y:S01]  /*135e0*/  VIADD R6, R4, 0x602 ;  /* 0x0000060204067836 */ /* 0x000fe20000000000 */
[----:B------:R-:W-:Y:S01]  /*135f0*/  R2UR UR51, R7 ;  /* 0x00000000073372ca */ /* 0x000fe200000e0000 */
[----:B------:R-:W-:Y:S01]  /*13600*/  IMAD.MOV.U32 R7, RZ, RZ, 0x40000040 ;  /* 0x40000040ff077424 */ /* 0x000fe200078e00ff */
[----:B------:R0:W-:Y:S02]  /*13610*/  STL.64 [R1], R10 ;  /* 0x0000000a01007387 */ /* 0x0001e40000100a00 */
[----:B------:R-:W-:Y:S01]  /*13620*/  R2UR UR46, R6 ;  /* 0x00000000062e72ca */ /* 0x000fe200000e0000 */
[----:B------:R-:W-:Y:S01]  /*13630*/  VIADD R6, R4, 0x604 ;  /* 0x0000060404067836 */ /* 0x000fe20000000000 */
[----:B------:R-:W-:Y:S01]  /*13640*/  R2UR UR47, R7 ;  /* 0x00000000072f72ca */ /* 0x000fe200000e0000 */
[----:B------:R-:W-:-:S02]  /*13650*/  IMAD.MOV.U32 R7, RZ, RZ, 0x40000040 ;  /* 0x40000040ff077424 */ /* 0x000fc400078e00ff */
[----:B------:R-:W-:Y:S01]  /*13660*/  VIADD R4, R4, 0x606 ;  /* 0x0000060604047836 */ /* 0x000fe20000000000 */
[----:B------:R-:W-:Y:S02]  /*13670*/  R2UR UR42, R6 ;  /* 0x00000000062a72ca */ /* 0x000fe400000e0000 */
[----:B------:R-:W-:Y:S02]  /*13680*/  R2UR UR43, R7 ;  /* 0x00000000072b72ca */ /* 0x000fe400000e0000 */
[----:B------:R-:W-:Y:S01]  /*13690*/  R2UR UR38, R4 ;  /* 0x00000000042672ca */ /* 0x000fe200000e0000 */
[----:B0-----:R-:W0:Y:S02]  /*136a0*/  LDC.64 R10, c[0x0][0x9e0] ;  /* 0x00027800ff0a7b82 */ /* 0x001e240000000a00 */
[----:B0-----:R-:W-:-:S13]  /*136b0*/  ISETP.GE.AND P2, PT, R11, 0x1, PT ;  /* 0x000000010b00780c */ /* 0x001fda0003f46270 */
[----:B------:R-:W-:Y:S01]  /*136c0*/  @P2 LOP3.LUT R16, R16, 0x100000, RZ, 0xfc, !PT ;  /* 0x0010000010102812 */ /* 0x000fe200078efcff */
        /* <DEDUP_REMOVED lines=21> */
[----:B------:R-:W-:Y:S01]  /*13820*/  IMAD.MOV.U32 R51, RZ, RZ, -0x60 ;  /* 0xffffffa0ff337424 */ /* 0x000fe200078e00ff */
[----:B------:R0:W-:Y:S01]  /*13830*/  @!P1 SYNCS.ARRIVE.TRANS64.RED.A1T0 RZ, [R2+URZ], RZ ;  /* 0x000000ff02ff99a7 */ /* 0x0001e2000810043f */
[----:B------:R-:W-:Y:S01]  /*13840*/  FMUL.FTZ R25, R25, UR4 ;  /* 0x0000000419197c20 */ /* 0x000fe20008410000 */
[----:B------:R-:W-:Y:S01]  /*13850*/  FMUL.FTZ R29, R29, UR4 ;  /* 0x000000041d1d7c20 */ /* 0x000fe20008410000 */
[----:B------:R-:W-:Y:S01]  /*13860*/  FMUL.FTZ R33, R33, UR4 ;  /* 0x0000000421217c20 */ /* 0x000fe20008410000 */
[----:B------:R-:W-:Y:S01]  /*13870*/  FMUL.FTZ R41, R41, UR4 ;  /* 0x0000000429297c20 */ /* 0x000fe20008410000 */
[----:B------:R-:W-:Y:S01]  /*13880*/  IMAD R51, R150, R51, 0x60 ;  /* 0x0000006096337424 */ /* 0x000fe200078e0233 */
[----:B------:R-:W1:Y:S01]  /*13890*/  MUFU.TANH R8, R25 ;  /* 0x0000001900087308 */ /* 0x000e620000002400 */
[----:B------:R-:W-:Y:S01]  /*138a0*/  FMUL.FTZ R4, R27, UR4 ;  /* 0x000000041b047c20 */ /* 0x000fe20008410000 */
[----:B0-----:R-:W-:-:S02]  /*138b0*/  IMAD.U32 R2, RZ, RZ, UR6 ;  /* 0x00000006ff027e24 */ /* 0x001fc4000f8e00ff */
[----:B------:R-:W-:Y:S01]  /*138c0*/  FMUL.FTZ R5, R31, UR4 ;  /* 0x000000041f057c20 */ /* 0x000fe20008410000 */
[----:B------:R-:W-:Y:S01]  /*138d0*/  FMUL.FTZ R37, R37, UR4 ;  /* 0x0000000425257c20 */ /* 0x000fe20008410000 */
[----:B------:R-:W-:Y:S01]  /*138e0*/  FMUL.FTZ R15, R39, UR4 ;  /* 0x00000004270f7c20 */ /* 0x000fe20008410000 */
[----:B------:R-:W-:Y:S01]  /*138f0*/  IMAD.IADD R6, R196, 0x1, R51 ;  /* 0x00000001c4067824 */ /* 0x000fe200078e0233 */
[----:B------:R0:W-:Y:S01]  /*13900*/  STL [R1+0x38], R2 ;  /* 0x0000380201007387 */ /* 0x0001e20000100800 */
[----:B------:R-:W2:Y:S01]  /*13910*/  MUFU.TANH R90, R29 ;  /* 0x0000001d005a7308 */ /* 0x000ea20000002400 */
[----:B------:R-:W-:Y:S01]  /*13920*/  FMUL.FTZ R7, R24, UR4 ;  /* 0x0000000418077c20 */ /* 0x000fe20008410000 */
[----:B------:R-:W-:Y:S01]  /*13930*/  FMUL.FTZ R0, R26, UR4 ;  /* 0x000000041a007c20 */ /* 0x000fe20008410000 */
[----:B------:R-:W-:Y:S01]  /*13940*/  FMUL.FTZ R30, R30, UR4 ;  /* 0x000000041e1e7c20 */ /* 0x000fe20008410000 */
[----:B------:R-:W-:Y:S01]  /*13950*/  FMUL.FTZ R32, R32, UR4 ;  /* 0x0000000420207c20 */ /* 0x000fe20008410000 */
[----:B------:R-:W-:Y:S01]  /*13960*/  FMUL.FTZ R34, R34, UR4 ;  /* 0x0000000422227c20 */ /* 0x000fe20008410000 */
[----:B------:R-:W-:Y:S01]  /*13970*/  FMUL.FTZ R36, R36, UR4 ;  /* 0x0000000424247c20 */ /* 0x000fe20008410000 */
[----:B------:R-:W-:Y:S01]  /*13980*/  FMUL.FTZ R38, R38, UR4 ;  /* 0x0000000426267c20 */ /* 0x000fe20008410000 */
[----:B------:R3:W4:Y:S01]  /*13990*/  MUFU.TANH R84, R33 ;  /* 0x0000002100547308 */ /* 0x0007220000002400 */
[----:B------:R-:W-:Y:S01]  /*139a0*/  FMUL.FTZ R40, R40, UR4 ;  /* 0x0000000428287c20 */ /* 0x000fe20008410000 */
[----:B------:R-:W-:Y:S01]  /*139b0*/  FMUL.FTZ R42, R42, UR4 ;  /* 0x000000042a2a7c20 */ /* 0x000fe20008410000 */
[----:B------:R-:W-:Y:S01]  /*139c0*/  FMUL.FTZ R31, R43, UR4 ;  /* 0x000000042b1f7c20 */ /* 0x000fe20008410000 */
[----:B------:R-:W-:Y:S01]  /*139d0*/  FMUL.FTZ R44, R44, UR4 ;  /* 0x000000042c2c7c20 */ /* 0x000fe20008410000 */
[----:B------:R-:W-:Y:S01]  /*139e0*/  FMUL.FTZ R45, R45, UR4 ;  /* 0x000000042d2d7c20 */ /* 0x000fe20008410000 */
[----:B------:R-:W-:Y:S01]  /*139f0*/  FMUL.FTZ R46, R46, UR4 ;  /* 0x000000042e2e7c20 */ /* 0x000fe20008410000 */
[----:B------:R-:W-:Y:S01]  /*13a00*/  FMUL.FTZ R48, R48, UR4 ;  /* 0x0000000430307c20 */ /* 0x000fe20008410000 */
[----:B------:R1:W0:Y:S01]  /*13a10*/  MUFU.TANH R76, R41 ;  /* 0x00000029004c7308 */ /* 0x0002220000002400 */
[----:B---3--:R-:W-:Y:S01]  /*13a20*/  FMUL.FTZ R33, R47, UR4 ;  /* 0x000000042f217c20 */ /* 0x008fe20008410000 */
        /* <DEDUP_REMOVED lines=19> */
[----:B------:R1:W3:Y:S01]  /*13b60*/  MUFU.TANH R80, R37 ;  /* 0x0000002500507308 */ /* 0x0002e20000002400 */
[----:B------:R-:W-:Y:S01]  /*13b70*/  FMUL.FTZ R56, R56, UR4 ;  /* 0x0000000438387c20 */ /* 0x000fe20008410000 */
[----:B------:R-:W-:Y:S01]  /*13b80*/  FMUL.FTZ R57, R57, UR4 ;  /* 0x0000000439397c20 */ /* 0x000fe20008410000 */
[----:B------:R-:W-:Y:S01]  /*13b90*/  FMUL.FTZ R28, R28, UR4 ;  /* 0x000000041c1c7c20 */ /* 0x000fe20008410000 */
[----:B------:R-:W-:Y:S01]  /*13ba0*/  FMUL.FTZ R59, R59, UR4 ;  /* 0x000000043b3b7c20 */ /* 0x000fe20008410000 */
[----:B------:R-:W-:-:S03]  /*13bb0*/  IMAD R55, R206, -0x2, R6 ;  /* 0xfffffffece377824 */ /* 0x000fc600078e0206 */
[----:B------:R-:W0:Y:S01]  /*13bc0*/  MUFU.TANH R7, R7 ;  /* 0x0000000700077308 */ /* 0x000e220000002400 */
[----:B-1----:R-:W-:-:S05]  /*13bd0*/  IADD3 R37, -R197, 0x1, R6 ;  /* 0x00000001c5257810 */ /* 0x002fca0007ffe106 */
[----:B------:R-:W-:Y:S02]  /*13be0*/  IMAD R37, R206, -0x2, R37 ;  /* 0xfffffffece257824 */ /* 0x000fe400078e0225 */
[----:B------:R-:W1:Y:S08]  /*13bf0*/  MUFU.TANH R0, R0 ;  /* 0x0000000000007308 */ /* 0x000e700000002400 */
        /* <DEDUP_REMOVED lines=37> */
[----:B------:R2:W0:Y:S08]  /*13e50*/  MUFU.TANH R24, R56 ;  /* 0x0000003800187308 */ /* 0x0004300000002400 */
[----:B------:R4:W0:Y:S01]  /*13e60*/  MUFU.TANH R20, R57 ;  /* 0x0000003900147308 */ /* 0x0008220000002400 */
[----:B--2---:R-:W-:-:S05]  /*13e70*/  IMAD.IADD R56, R37, 0x1, R10 ;  /* 0x0000000125387824 */ /* 0x004fca00078e020a */
[----:B------:R-:W-:Y:S02]  /*13e80*/  VIADDMNMX R26, R200, R56, R55, PT ;  /* 0x00000038c81a7246 */ /* 0x000fe40003800137 */
[----:B------:R2:W0:Y:S01]  /*13e90*/  MUFU.TANH R92, R28 ;  /* 0x0000001c005c7308 */ /* 0x0004220000002400 */
[----:B----4-:R-:W-:-:S07]  /*13ea0*/  VIADD R57, R37, UR6 ;  /* 0x0000000625397c36 */ /* 0x010fce0008000000 */
[----:B------:R4:W0:Y:S01]  /*13eb0*/  MUFU.TANH R58, R59 ;  /* 0x0000003b003a7308 */ /* 0x0008220000002400 */
[----:B--2---:R-:W-:Y:S02]  /*13ec0*/  IMAD.IADD R28, R57, 0x1, R200 ;  /* 0x00000001391c7824 */ /* 0x004fe400078e02c8 */
[----:B----4-:R-:W-:Y:S01]  /*13ed0*/  IMAD R59, R206, -0x2, R51 ;  /* 0xfffffffece3b7824 */ /* 0x010fe200078e0233 */
[----:B-1-3--:R-:W-:Y:S06]  /*13ee0*/  @!P2 BRA `(.L_x_1513) ;  /* 0x00000000004ca947 */ /* 0x00afec0003800000 */
[----:B0-----:R-:W-:Y:S01]  /*13ef0*/  IADD3 R2, -R197, R196, R200 ;  /* 0x000000c4c5027210 */ /* 0x001fe20007ffe1c8 */
[----:B------:R-:W-:Y:S03]  /*13f00*/  BSSY B0, `(.L_x_1514) ;  /* 0x000000e000007945 */ /* 0x000fe60003800000 */
        /* <DEDUP_REMOVED lines=9> */
.L_x_1515:
[----:B------:R-:W-:-:S13]  /*13fa0*/  ISETP.NE.AND P2, PT, R11, 0x1, PT ;  /* 0x000000010b00780c */ /* 0x000fda0003f45270 */
[----:B------:R-:W0:Y:S02]  /*13fb0*/  @P2 LDC.64 R62, c[0x0][0x9e8] ;  /* 0x00027a00ff3e2b82 */ /* 0x000e240000000a00 */
[----:B0-----:R-:W-:-:S05]  /*13fc0*/  @P2 IMAD.HI.U32 R6, R2, R62, RZ ;  /* 0x0000003e02062227 */ /* 0x001fca00078e00ff */
[----:B------:R-:W-:-:S07]  /*13fd0*/  @P2 SHF.R.U32.HI R2, RZ, R63, R6 ;  /* 0x0000003fff022219 */ /* 0x000fce0000011606 */
.L_x_1516:
[----:B------:R-:W-:Y:S05]  /*13fe0*/  BSYNC B0 ;  /* 0x0000000000007941 */ /* 0x000fea0003800000 */
.L_x_1514:
[----:B------:R-:W-:-:S05]  /*13ff0*/  IMAD R37, R2, R11, R59 ;  /* 0x0000000b02257224 */ /* 0x000fca00078e023b */
[----:B------:R-:W-:Y:S02]  /*14000*/  VIMNMX R28, R28, R37, !PT ;  /* 0x000000251c1c7248 */ /* 0x000fe40007fe0100 */
[----:B------:R-:W-:-:S07]  /*14010*/  VIADDMNMX R26, R37, R11, R26, PT ;  /* 0x0000000b251a7246 */ /* 0x000fce000380011a */
.L_x_1513:
[C---:B------:R-:W-:Y:S01]  /*14020*/  ISETP.GE.AND P3, PT, R51.reuse, 0x9, PT ;  /* 0x000000093300780c */ /* 0x040fe20003f66270 */
[----:B------:R-:W-:Y:S01]  /*14030*/  VIADD R88, R200, 0x8 ;  /* 0x00000008c8587836 */ /* 0x000fe20000000000 */
[----:B------:R-:W-:Y:S02]  /*14040*/  ISETP.GE.AND P2, PT, R51, 0x2, PT ;  /* 0x000000023300780c */ /* 0x000fe40003f46270 */
[----:B------:R-:W-:Y:S02]  /*14050*/  P2R R61, PR, RZ, 0x8 ;  /* 0x00000008ff3d7803 */ /* 0x000fe40000000000 */
[C---:B------:R-:W-:Y:S02]  /*14060*/  ISETP.GT.AND P3, PT, R28.reuse, 0x8, !P3 ;  /* 0x000000081c00780c */ /* 0x040fe40005f64270 */
[----:B------:R-:W-:Y:S02]  /*14070*/  ISETP.GT.AND P4, PT, R28, 0x1, !P2 ;  /* 0x000000011c00780c */ /* 0x000fe40005784270 */
[----:B------:R-:W-:-:S02]  /*14080*/  ISETP.LT.OR P3, PT, R26, 0x9, P3 ;  /* 0x000000091a00780c */ /* 0x000fc40001f61670 */
[----:B------:R-:W-:Y:S02]  /*14090*/  ISETP.GE.AND P5, PT, R51, 0xa, PT ;  /* 0x0000000a3300780c */ /* 0x000fe40003fa6270 */
[----:B0-----:R-:W-:Y:S02]  /*140a0*/  FSEL R92, R92, -INF , !P3 ;  /* 0xff8000005c5c7808 */ /* 0x001fe40005800000 */
[----:B------:R-:W-:Y:S02]  /*140b0*/  ISETP.LT.OR P4, PT, R26, 0x2, P4 ;  /* 0x000000021a00780c */ /* 0x000fe40002781670 */
[----:B------:R-:W-:Y:S02]  /*140c0*/  ISETP.GT.AND P3, PT, R28, 0x9, !P5 ;  /* 0x000000091c00780c */ /* 0x000fe40006f64270 */
[----:B------:R-:W-:Y:S02]  /*140d0*/  FSEL R94, R8, -INF , !P4 ;  /* 0xff800000085e7808 */ /* 0x000fe40006000000 */
        /* <DEDUP_REMOVED lines=88> */
[C---:B------:R-:W-:Y:S02]  /*14660*/  ISETP.GE.AND P3, PT, R51.reuse, 0x52, PT ;  /* 0x000000523300780c */ /* 0x040fe40003f66270 */
[----:B------:R-:W-:Y:S02]  /*14670*/  ISETP.GE.AND P6, PT, R51, 0x1, PT ;  /* 0x000000013300780c */ /* 0x000fe40003fc6270 */
[----:B------:R-:W-:-:S02]  /*14680*/  ISETP.GT.AND P4, PT, R28, 0x51, !P3 ;  /* 0x000000511c00780c */ /* 0x000fc40005f84270 */
[----:B------:R-:W-:Y:S02]  /*14690*/  VIADDMNMX R88, R88, R56, R55, PT ;  /* 0x0000003858587246 */ /* 0x000fe40003800137 */
[----:B------:R-:W-:-:S04]  /*146a0*/  ISETP.LT.OR P4, PT, R26, 0x52, P4 ;  /* 0x000000521a00780c */ /* 0x000fc80002781670 */
[----:B------:R-:W-:Y:S02]  /*146b0*/  FSEL R12, R65, -INF , !P4 ;  /* 0xff800000410c7808 */ /* 0x000fe40006000000 */
[----:B------:R-:W-:-:S04]  /*146c0*/  ISETP.GE.AND P4, PT, R51, 0x59, PT ;  /* 0x000000593300780c */ /* 0x000fc80003f86270 */
[----:B------:R-:W-:-:S04]  /*146d0*/  ISETP.GT.AND P5, PT, R28, 0x58, !P4 ;  /* 0x000000581c00780c */ /* 0x000fc800067a4270 */
[----:B------:R-:W-:-:S04]  /*146e0*/  ISETP.LT.OR P5, PT, R26, 0x59, P5 ;  /* 0x000000591a00780c */ /* 0x000fc80002fa1670 */
[----:B------:R-:W-:Y:S02]  /*146f0*/  FSEL R2, R43, -INF , !P5 ;  /* 0xff8000002b027808 */ /* 0x000fe40006800000 */
[----:B------:R-:W-:Y:S02]  /*14700*/  ISETP.GT.AND P5, PT, R28, RZ, !P6 ;  /* 0x000000ff1c00720c */ /* 0x000fe400077a4270 */
[----:B------:R-:W-:Y:S02]  /*14710*/  IADD3 R43, R57, 0x8, R200 ;  /* 0x00000008392b7810 */ /* 0x000fe40007ffe0c8 */
        /* <DEDUP_REMOVED lines=9> */
[----:B------:R-:W-:Y:S01]  /*147b0*/  IADD3 R28, R196, 0x8, R200 ;  /* 0x00000008c41c7810 */ /* 0x000fe20007ffe0c8 */
[----:B------:R-:W-:Y:S04]  /*147c0*/  BSSY B0, `(.L_x_1518) ;  /* 0x000000f000007945 */ /* 0x000fe80003800000 */
[----:B------:R-:W-:-:S05]  /*147d0*/  IMAD.IADD R28, R28, 0x1, -R197 ;  /* 0x000000011c1c7824 */ /* 0x000fca00078e0ac5 */
        /* <DEDUP_REMOVED lines=9> */
.L_x_1519:
[----:B------:R-:W-:-:S13]  /*14870*/  ISETP.NE.AND P5, PT, R11, 0x1, PT ;  /* 0x000000010b00780c */ /* 0x000fda0003fa5270 */
[----:B------:R-:W0:Y:S02]  /*14880*/  @P5 LDC.64 R36, c[0x0][0x9e8] ;  /* 0x00027a00ff245b82 */ /* 0x000e240000000a00 */
[----:B0-----:R-:W-:-:S05]  /*14890*/  @P5 IMAD.HI.U32 R36, R28, R36, RZ ;  /* 0x000000241c245227 */ /* 0x001fca00078e00ff */
[----:B------:R-:W-:-:S07]  /*148a0*/  @P5 SHF.R.U32.HI R28, RZ, R37, R36 ;  /* 0x00000025ff1c5219 */ /* 0x000fce0000011624 */
.L_x_1520:
[----:B------:R-:W-:Y:S05]  /*148b0*/  BSYNC B0 ;  /* 0x0000000000007941 */ /* 0x000fea0003800000 */
.L_x_1518:
[----:B------:R-:W-:-:S05]  /*148c0*/  IMAD R28, R28, R11, R59 ;  /* 0x0000000b1c1c7224 */ /* 0x000fca00078e023b */
[----:B------:R-:W-:Y:S02]  /*148d0*/  VIMNMX R43, R43, R28, !PT ;  /* 0x0000001c2b2b7248 */ /* 0x000fe40007fe0100 */
[----:B------:R-:W-:-:S07]  /*148e0*/  VIADDMNMX R88, R28, R11, R88, PT ;  /* 0x0000000b1c587246 */ /* 0x000fce0003800158 */
.L_x_1517:
[C---:B------:R-:W-:Y:S01]  /*148f0*/  ISETP.GT.AND P2, PT, R43.reuse, 0x1, !P2 ;  /* 0x000000012b00780c */ /* 0x040fe20005744270 */
[----:B------:R-:W-:Y:S01]  /*14900*/  ULDC UR4, c[0x0][0x988] ;  /* 0x0002620000047ab9 */ /* 0x000fe20000000800 */
[----:B------:R-:W-:Y:S01]  /*14910*/  ISETP.NE.AND P5, PT, R32, RZ, PT ;  /* 0x000000ff2000720c */ /* 0x000fe20003fa5270 */
[----:B------:R-:W-:Y:S01]  /*14920*/  IMAD.U32 R7, RZ, RZ, UR4 ;  /* 0x00000004ff077e24 */ /* 0x000fe2000f8e00ff */
[----:B------:R-:W-:Y:S02]  /*14930*/  ISETP.LT.OR P2, PT, R88, 0x2, P2 ;  /* 0x000000025800780c */ /* 0x000fe40001741670 */
[----:B------:R-:W-:Y:S02]  /*14940*/  ISETP.GT.AND P6, PT, R43, RZ, !P6 ;  /* 0x000000ff2b00720c */ /* 0x000fe400077c4270 */
[----:B------:R-:W-:Y:S02]  /*14950*/  FSEL R28, R4, -INF , !P2 ;  /* 0xff800000041c7808 */ /* 0x000fe40005000000 */
[----:B------:R-:W-:-:S02]  /*14960*/  ISETP.NE.AND P2, PT, R61, RZ, PT ;  /* 0x000000ff3d00720c */ /* 0x000fc40003f45270 */
[C---:B------:R-:W-:Y:S02]  /*14970*/  ISETP.LT.OR P6, PT, R88.reuse, 0x1, P6 ;  /* 0x000000015800780c */ /* 0x040fe400037c1670 */
[C---:B------:R-:W-:Y:S02]  /*14980*/  ISETP.GT.AND P2, PT, R43.reuse, 0x8, !P2 ;  /* 0x000000082b00780c */ /* 0x040fe40005744270 */
[C---:B------:R-:W-:Y:S02]  /*14990*/  ISETP.GT.AND P3, PT, R43.reuse, 0x51, !P3 ;  /* 0x000000512b00780c */ /* 0x040fe40005f64270 */
[----:B------:R-:W-:Y:S02]  /*149a0*/  ISETP.LT.OR P2, PT, R88, 0x9, P2 ;  /* 0x000000095800780c */ /* 0x000fe40001741670 */
[----:B------:R-:W-:Y:S02]  /*149b0*/  ISETP.GT.AND P4, PT, R43, 0x58, !P4 ;  /* 0x000000582b00780c */ /* 0x000fe40006784270 */
[----:B------:R-:W-:-:S02]  /*149c0*/  FSEL R30, R30, -INF , !P2 ;  /* 0xff8000001e1e7808 */ /* 0x000fc40005000000 */
[----:B------:R-:W-:Y:S02]  /*149d0*/  ISETP.NE.AND P2, PT, R62, RZ, PT ;  /* 0x000000ff3e00720c */ /* 0x000fe40003f45270 */
[C---:B------:R-:W-:Y:S02]  /*149e0*/  ISETP.LT.OR P3, PT, R88.reuse, 0x52, P3 ;  /* 0x000000525800780c */ /* 0x040fe40001f61670 */
[----:B------:R-:W-:Y:S02]  /*149f0*/  ISETP.GT.AND P2, PT, R43, 0x9, !P2 ;  /* 0x000000092b00780c */ /* 0x000fe40005744270 */
[C---:B------:R-:W-:Y:S02]  /*14a00*/  ISETP.LT.OR P4, PT, R88.reuse, 0x59, P4 ;  /* 0x000000595800780c */ /* 0x040fe40002781670 */
[----:B------:R-:W-:-:S04]  /*14a10*/  ISETP.LT.OR P2, PT, R88, 0xa, P2 ;  /* 0x0000000a5800780c */ /* 0x000fc80001741670 */
        /* <DEDUP_REMOVED lines=22> */
[----:B------:R-:W-:Y:S02]  /*14b80*/  ISETP.GT.AND P2, PT, R43, 0x19, !P5 ;  /* 0x000000192b00780c */ /* 0x000fe40006f44270 */
[----:B------:R-:W-:-:S02]  /*14b90*/  ISETP.NE.AND P5, PT, R40, RZ, PT ;  /* 0x000000ff2800720c */ /* 0x000fc40003fa5270 */
        /* <DEDUP_REMOVED lines=34> */
[----:B------:R-:W-:Y:S02]  /*14dc0*/  FSEL R31, R0, -INF , !P6 ;  /* 0xff800000001f7808 */ /* 0x000fe40007000000 */
[----:B------:R-:W-:Y:S01]  /*14dd0*/  ISETP.LT.OR P2, PT, R88, 0x31, P2 ;  /* 0x000000315800780c */ /* 0x000fe20001741670 */
[----:B------:R-:W0:Y:S01]  /*14de0*/  SHFL.BFLY PT, R0, R5, 0x2, 0x1f ;  /* 0x0c401f0005007f89 */ /* 0x000e2200000e0000 */
[----:B------:R-:W-:-:S02]  /*14df0*/  ISETP.NE.AND P6, PT, R87, RZ, PT ;  /* 0x000000ff5700720c */ /* 0x000fc40003fc5270 */
[----:B------:R-:W-:Y:S02]  /*14e00*/  FSEL R50, R50, -INF , !P2 ;  /* 0xff80000032327808 */ /* 0x000fe40005000000 */
[----:B------:R-:W-:-:S04]  /*14e10*/  ISETP.NE.AND P2, PT, R81, RZ, PT ;  /* 0x000000ff5100720c */ /* 0x000fc80003f45270 */
[----:B------:R-:W-:-:S04]  /*14e20*/  ISETP.GT.AND P2, PT, R43, 0x31, !P2 ;  /* 0x000000312b00780c */ /* 0x000fc80005744270 */
[----:B------:R-:W-:-:S04]  /*14e30*/  ISETP.LT.OR P2, PT, R88, 0x32, P2 ;  /* 0x000000325800780c */ /* 0x000fc80001741670 */
[----:B------:R-:W-:Y:S02]  /*14e40*/  FSEL R52, R35, -INF , !P2 ;  /* 0xff80000023347808 */ /* 0x000fe40005000000 */
[----:B------:R-:W-:-:S04]  /*14e50*/  ISETP.NE.AND P2, PT, R49, RZ, PT ;  /* 0x000000ff3100720c */ /* 0x000fc80003f45270 */
[----:B------:R-:W-:Y:S02]  /*14e60*/  ISETP.GT.AND P2, PT, R43, 0x38, !P2 ;  /* 0x000000382b00780c */ /* 0x000fe40005744270 */
[----:B0-----:R-:W-:Y:S02]  /*14e70*/  FMNMX.FTZ R13, R5, R0, !PT ;  /* 0x00000000050d7209 */ /* 0x001fe40007810000 */
[----:B------:R-:W-:Y:S02]  /*14e80*/  ISETP.LT.OR P2, PT, R88, 0x39, P2 ;  /* 0x000000395800780c */ /* 0x000fe40001741670 */
[----:B------:R-:W-:Y:S01]  /*14e90*/  FMNMX.FTZ R5, R31, R28, !PT ;  /* 0x0000001c1f057209 */ /* 0x000fe20007810000 */
[----:B------:R-:W0:Y:S01]  /*14ea0*/  SHFL.BFLY PT, R4, R13, 0x1, 0x1f ;  /* 0x0c201f000d047f89 */ /* 0x000e2200000e0000 */
[----:B------:R-:W-:Y:S02]  /*14eb0*/  FSEL R54, R54, -INF , !P2 ;  /* 0xff80000036367808 */ /* 0x000fe40005000000 */
[----:B------:R-:W-:-:S02]  /*14ec0*/  ISETP.NE.AND P2, PT, R83, RZ, PT ;  /* 0x000000ff5300720c */ /* 0x000fc40003f45270 */
[----:B------:R-:W-:Y:S02]  /*14ed0*/  FMNMX.FTZ R5, R30, R5, !PT ;  /* 0x000000051e057209 */ /* 0x000fe40007810000 */
[----:B------:R-:W-:Y:S02]  /*14ee0*/  ISETP.GT.AND P2, PT, R43, 0x39, !P2 ;  /* 0x000000392b00780c */ /* 0x000fe40005744270 */
[----:B------:R-:W-:Y:S02]  /*14ef0*/  FMNMX.FTZ R5, R32, R5, !PT ;  /* 0x0000000520057209 */ /* 0x000fe40007810000 */
[----:B------:R-:W-:-:S04]  /*14f00*/  ISETP.LT.OR P2, PT, R88, 0x3a, P2 ;  /* 0x0000003a5800780c */ /* 0x000fc80001741670 */
[----:B------:R-:W-:Y:S02]  /*14f10*/  FSEL R56, R39, -INF , !P2 ;  /* 0xff80000027387808 */ /* 0x000fe40005000000 */
[----:B------:R-:W-:-:S04]  /*14f20*/  ISETP.NE.AND P2, PT, R53, RZ, PT ;  /* 0x000000ff3500720c */ /* 0x000fc80003f45270 */
[----:B------:R-:W-:Y:S02]  /*14f30*/  ISETP.GT.AND P2, PT, R43, 0x40, !P2 ;  /* 0x000000402b00780c */ /* 0x000fe40005744270 */
[----:B0-----:R-:W-:Y:S02]  /*14f40*/  FMNMX.FTZ R4, R13, R4, !PT ;  /* 0x000000040d047209 */ /* 0x001fe40007810000 */
[----:B------:R-:W-:Y:S02]  /*14f50*/  ISETP.LT.OR P2, PT, R88, 0x41, P2 ;  /* 0x000000415800780c */ /* 0x000fe40001741670 */
[----:B------:R-:W-:Y:S01]  /*14f60*/  FMNMX.FTZ R13, R34, R5, !PT ;  /* 0x00000005220d7209 */ /* 0x000fe20007810000 */
[----:B------:R-:W-:Y:S01]  /*14f70*/  FMUL.FTZ R0, R4, R7 ;  /* 0x0000000704007220 */ /* 0x000fe20000410000 */
        /* <DEDUP_REMOVED lines=8> */
[----:B------:R-:W-:Y:S02]  /*15000*/  ISETP.GT.AND P2, PT, R43, 0x48, !P5 ;  /* 0x000000482b00780c */ /* 0x000fe40006f44270 */
[----:B------:R-:W-:Y:S02]  /*15010*/  ISETP.NE.AND P5, PT, R60, RZ, PT ;  /* 0x000000ff3c00720c */ /* 0x000fe40003fa5270 */
[----:B------:R-:W-:Y:S02]  /*15020*/  ISETP.LT.OR P2, PT, R88, 0x49, P2 ;  /* 0x000000495800780c */ /* 0x000fe40001741670 */
[----:B------:R-:W-:Y:S02]  /*15030*/  FMNMX.FTZ R15, R42, R13, !PT ;  /* 0x0000000d2a0f7209 */ /* 0x000fe40007810000 */
[----:B------:R-:W-:Y:S02]  /*15040*/  FSEL R60, R47, -INF , !P2 ;  /* 0xff8000002f3c7808 */ /* 0x000fe40005000000 */
[----:B------:R-:W-:-:S02]  /*15050*/  FSETP.NEU.FTZ.AND P2, PT, R4, -INF , PT ;  /* 0xff8000000400780b */ /* 0x000fc40003f5d000 */
[----:B------:R-:W-:Y:S02]  /*15060*/  FMNMX.FTZ R15, R44, R15, !PT ;  /* 0x0000000f2c0f7209 */ /* 0x000fe40007810000 */
[----:B------:R-:W-:Y:S02]  /*15070*/  FSEL R35, R0, RZ, P2 ;  /* 0x000000ff00237208 */ /* 0x000fe40001000000 */
[----:B------:R-:W-:Y:S02]  /*15080*/  ISETP.GT.AND P2, PT, R43, 0x49, !P5 ;  /* 0x000000492b00780c */ /* 0x000fe40006f44270 */
[----:B------:R-:W-:Y:S01]  /*15090*/  FMNMX.FTZ R15, R46, R15, !PT ;  /* 0x0000000f2e0f7209 */ /* 0x000fe20007810000 */
[-CC-:B------:R-:W-:Y:S01]  /*150a0*/  FFMA.FTZ R80, R80, R7.reuse, -R35.reuse ;  /* 0x0000000750507223 */ /* 0x180fe20000010823 */
[----:B------:R-:W-:Y:S01]  /*150b0*/  ISETP.LT.OR P2, PT, R88, 0x4a, P2 ;  /* 0x0000004a5800780c */ /* 0x000fe20001741670 */
[--C-:B------:R-:W-:Y:S01]  /*150c0*/  FFMA.FTZ R180, R78, R7, -R35.reuse ;  /* 0x000000074eb47223 */ /* 0x100fe20000010823 */
[----:B------:R-:W-:Y:S01]  /*150d0*/  FMNMX.FTZ R15, R48, R15, !PT ;  /* 0x0000000f300f7209 */ /* 0x000fe20007810000 */
[-CC-:B------:R-:W-:Y:S01]  /*150e0*/  FFMA.FTZ R186, R82, R7.reuse, -R35.reuse ;  /* 0x0000000752ba7223 */ /* 0x180fe20000010823 */
[----:B------:R-:W-:Y:S01]  /*150f0*/  FSEL R0, R21, -INF , !P2 ;  /* 0xff80000015007808 */ /* 0x000fe20005000000 */
[-CC-:B------:R-:W-:Y:S01]  /*15100*/  FFMA.FTZ R21, R94, R7.reuse, -R35.reuse ;  /* 0x000000075e157223 */ /* 0x180fe20000010823 */
[----:B------:R-:W-:Y:S01]  /*15110*/  ISETP.GT.AND P2, PT, R43, 0x50, !P6 ;  /* 0x000000502b00780c */ /* 0x000fe20007744270 */
[-CC-:B------:R-:W-:Y:S01]  /*15120*/  FFMA.FTZ R20, R20, R7.reuse, -R35.reuse ;  /* 0x0000000714147223 */ /* 0x180fe20000010823 */
[----:B------:R-:W-:Y:S01]  /*15130*/  ISETP.NE.AND P5, PT, R51, RZ, PT ;  /* 0x000000ff3300720c */ /* 0x000fe20003fa5270 */
[----:B------:R0:W-:Y:S01]  /*15140*/  MUFU.EX2 R5, R21 ;  /* 0x0000001500057308 */ /* 0x0001e20000000800 */
[----:B------:R-:W-:Y:S01]  /*15150*/  ISETP.LT.OR P2, PT, R88, 0x51, P2 ;  /* 0x000000515800780c */ /* 0x000fe20001741670 */
[-CC-:B------:R-:W-:Y:S01]  /*15160*/  FFMA.FTZ R188, R188, R7.reuse, -R35.reuse ;  /* 0x00000007bcbc7223 */ /* 0x180fe20000010823 */
[----:B------:R-:W-:Y:S01]  /*15170*/  ISETP.GT.AND P5, PT, R43, 0x59, !P5 ;  /* 0x000000592b00780c */ /* 0x000fe20006fa4270 */
[-CC-:B------:R-:W-:Y:S01]  /*15180*/  FFMA.FTZ R190, R92, R7.reuse, -R35.reuse ;  /* 0x000000075cbe7223 */ /* 0x180fe20000010823 */
[----:B------:R-:W-:Y:S01]  /*15190*/  FSEL R78, R25, -INF , !P2 ;  /* 0xff800000194e7808 */ /* 0x000fe20005000000 */
[--C-:B------:R-:W-:Y:S01]  /*151a0*/  FFMA.FTZ R25, R76, R7, -R35.reuse ;  /* 0x000000074c197223 */ /* 0x100fe20000010823 */
[----:B------:R-:W-:Y:S01]  /*151b0*/  ISETP.LT.OR P5, PT, R88, 0x5a, P5 ;  /* 0x0000005a5800780c */ /* 0x000fe20002fa1670 */
[----:B------:R-:W1:Y:S01]  /*151c0*/  MUFU.EX2 R188, R188 ;  /* 0x000000bc00bc7308 */ /* 0x000e620000000800 */
[----:B0-----:R-:W-:Y:S01]  /*151d0*/  FMNMX.FTZ R21, R50, R15, !PT ;  /* 0x0000000f32157209 */ /* 0x001fe20007810000 */
[-CC-:B------:R-:W-:Y:S01]  /*151e0*/  FFMA.FTZ R90, R90, R7.reuse, -R35.reuse ;  /* 0x000000075a5a7223 */ /* 0x180fe20000010823 */
[----:B------:R-:W-:Y:S01]  /*151f0*/  FSEL R76, R27, -INF , !P4 ;  /* 0xff8000001b4c7808 */ /* 0x000fe20006000000 */
[--C-:B------:R-:W-:Y:S01]  /*15200*/  FFMA.FTZ R184, R86, R7, -R35.reuse ;  /* 0x0000000756b87223 */ /* 0x100fe20000010823 */
[----:B------:R-:W-:Y:S01]  /*15210*/  FMNMX.FTZ R21, R52, R21, !PT ;  /* 0x0000001534157209 */ /* 0x000fe20007810000 */
[--C-:B------:R-:W-:Y:S01]  /*15220*/  FFMA.FTZ R84, R84, R7, -R35.reuse ;  /* 0x0000000754547223 */ /* 0x100fe20000010823 */
[----:B------:R-:W-:Y:S01]  /*15230*/  FSEL R82, R29, -INF , !P5 ;  /* 0xff8000001d527808 */ /* 0x000fe20006800000 */
[----:B------:R-:W0:Y:S01]  /*15240*/  MUFU.EX2 R190, R190 ;  /* 0x000000be00be7308 */ /* 0x000e220000000800 */
[----:B------:R-:W-:Y:S01]  /*15250*/  FMNMX.FTZ R21, R54, R21, !PT ;  /* 0x0000001536157209 */ /* 0x000fe20007810000 */
[-CC-:B------:R-:W-:Y:S01]  /*15260*/  FFMA.FTZ R12, R12, R7.reuse, -R35.reuse ;  /* 0x000000070c0c7223 */ /* 0x180fe20000010823 */
[-CC-:B------:R-:W-:Y:S01]  /*15270*/  FFMA.FTZ R74, R74, R7.reuse, -R35.reuse ;  /* 0x000000074a4a7223 */ /* 0x180fe20000010823 */
[--C-:B------:R-:W-:Y:S01]  /*15280*/  FFMA.FTZ R14, R14, R7, -R35.reuse ;  /* 0x000000070e0e7223 */ /* 0x100fe20000010823 */
[----:B------:R-:W-:Y:S01]  /*15290*/  FMNMX.FTZ R21, R56, R21, !PT ;  /* 0x0000001538157209 */ /* 0x000fe20007810000 */
[-CC-:B------:R-:W-:Y:S01]  /*152a0*/  FFMA.FTZ R70, R70, R7.reuse, -R35.reuse ;  /* 0x0000000746467223 */ /* 0x180fe20000010823 */
[----:B------:R-:W-:Y:S01]  /*152b0*/  FFMA.FTZ R68, R68, R7, -R35 ;  /* 0x0000000744447223 */ /* 0x000fe20000010823 */
[----:B------:R-:W2:Y:S01]  /*152c0*/  MUFU.EX2 R13, R90 ;  /* 0x0000005a000d7308 */ /* 0x000ea20000000800 */
[----:B------:R-:W-:Y:S01]  /*152d0*/  FMNMX.FTZ R33, R62, R21, !PT ;  /* 0x000000153e217209 */ /* 0x000fe20007810000 */
[----:B-1----:R-:W-:Y:S01]  /*152e0*/  FADD.FTZ R45, R188, R5 ;  /* 0x00000005bc2d7221 */ /* 0x002fe20000010000 */
        /* <DEDUP_REMOVED lines=8> */
[----:B------:R-:W-:Y:S01]  /*15370*/  F2FP.BF16.F32.PACK_AB R188, R5, R188 ;  /* 0x000000bc05bc723e */ /* 0x000fe200000010ff */
[--C-:B------:R-:W-:Y:S01]  /*15380*/  FFMA.FTZ R2, R2, R7, -R35.reuse ;  /* 0x0000000702027223 */ /* 0x100fe20000010823 */
[----:B------:R-:W-:Y:S01]  /*15390*/  FMNMX.FTZ R33, R0, R33, !PT ;  /* 0x0000002100217209 */ /* 0x000fe20007810000 */
[-CC-:B------:R-:W-:Y:S01]  /*153a0*/  FFMA.FTZ R26, R26, R7.reuse, -R35.reuse ;  /* 0x000000071a1a7223 */ /* 0x180fe20000010823 */
[----:B------:R-:W-:Y:S01]  /*153b0*/  ISETP.GE.AND P6, PT, R11, 0x1, PT ;  /* 0x000000010b00780c */ /* 0x000fe20003fc6270 */
[----:B------:R-:W3:Y:S01]  /*153c0*/  MUFU.EX2 R184, R184 ;  /* 0x000000b800b87308 */ /* 0x000ee20000000800 */
[----:B-1----:R-:W-:Y:S01]  /*153d0*/  FSEL R80, R3, -INF , !P3 ;  /* 0xff80000003507808 */ /* 0x002fe20005800000 */
[----:B------:R-:W-:Y:S01]  /*153e0*/  FFMA.FTZ R3, R72, R7, -R35 ;  /* 0x0000000748037223 */ /* 0x000fe20000010823 */
[----:B------:R-:W-:-:S04]  /*153f0*/  FMNMX.FTZ R33, R78, R33, !PT ;  /* 0x000000214e217209 */ /* 0x000fc80007810000 */
[----:B------:R-:W-:Y:S01]  /*15400*/  FMNMX.FTZ R33, R80, R33, !PT ;  /* 0x0000002150217209 */ /* 0x000fe20007810000 */
[----:B------:R-:W-:Y:S03]  /*15410*/  MUFU.EX2 R27, R3 ;  /* 0x00000003001b7308 */ /* 0x000fe60000000800 */
[----:B------:R-:W-:-:S04]  /*15420*/  FMNMX.FTZ R33, R76, R33, !PT ;  /* 0x000000214c217209 */ /* 0x000fc80007810000 */
[----:B------:R-:W-:Y:S01]  /*15430*/  FMNMX.FTZ R33, R82, R33, !PT ;  /* 0x0000002152217209 */ /* 0x000fe20007810000 */
[----:B------:R-:W1:Y:S04]  /*15440*/  MUFU.EX2 R15, R84 ;  /* 0x00000054000f7308 */ /* 0x000e680000000800 */
[----:B------:R-:W4:Y:S04]  /*15450*/  SHFL.BFLY PT, R72, R33, 0x2, 0x1f ;  /* 0x0c401f0021487f89 */ /* 0x000f2800000e0000 */
[----:B------:R0:W-:Y:S08]  /*15460*/  MUFU.EX2 R41, R12 ;  /* 0x0000000c00297308 */ /* 0x0001f00000000800 */
[----:B------:R-:W4:Y:S01]  /*15470*/  MUFU.EX2 R186, R186 ;  /* 0x000000ba00ba7308 */ /* 0x000f220000000800 */
[----:B0-----:R-:W-:Y:S01]  /*15480*/  FADD.FTZ R12, R190, R45 ;  /* 0x0000002dbe0c7221 */ /* 0x001fe20000010000 */
[----:B--2---:R-:W-:-:S03]  /*15490*/  F2FP.BF16.F32.PACK_AB R190, R13, R190 ;  /* 0x000000be0dbe723e */ /* 0x004fc600000010ff */
[----:B------:R-:W-:-:S03]  /*154a0*/  FADD.FTZ R45, R13, R12 ;  /* 0x0000000c0d2d7221 */ /* 0x000fc60000010000 */
[----:B------:R-:W-:Y:S01]  /*154b0*/  MUFU.EX2 R180, R180 ;  /* 0x000000b400b47308 */ /* 0x000fe20000000800 */
[----:B---3--:R-:W-:Y:S01]  /*154c0*/  FADD.FTZ R12, R184, R45 ;  /* 0x0000002db80c7221 */ /* 0x008fe20000010000 */
[----:B-1----:R-:W-:Y:S02]  /*154d0*/  F2FP.BF16.F32.PACK_AB R184, R15, R184 ;  /* 0x000000b80fb8723e */ /* 0x002fe400000010ff */
[----:B----4-:R-:W-:Y:S01]  /*154e0*/  FMNMX.FTZ R72, R33, R72, !PT ;  /* 0x0000004821487209 */ /* 0x010fe20007810000 */
[----:B------:R-:W-:-:S03]  /*154f0*/  FADD.FTZ R47, R15, R12 ;  /* 0x0000000c0f2f7221 */ /* 0x000fc60000010000 */
[----:B------:R0:W-:Y:S01]  /*15500*/  MUFU.EX2 R33, R20 ;  /* 0x0000001400217308 */ /* 0x0001e20000000800 */
[----:B------:R-:W1:Y:S07]  /*15510*/  SHFL.BFLY PT, R3, R72, 0x1, 0x1f ;  /* 0x0c201f0048037f89 */ /* 0x000e6e00000e0000 */
[----:B------:R-:W-:Y:S08]  /*15520*/  MUFU.EX2 R25, R25 ;  /* 0x0000001900197308 */ /* 0x000ff00000000800 */
[----:B------:R-:W2:Y:S08]  /*15530*/  MUFU.EX2 R74, R74 ;  /* 0x0000004a004a7308 */ /* 0x000eb00000000800 */
[----:B------:R3:W-:Y:S01]  /*15540*/  MUFU.EX2 R39, R14 ;  /* 0x0000000e00277308 */ /* 0x0007e20000000800 */
[----:B-1----:R-:W-:-:S04]  /*15550*/  FMNMX.FTZ R3, R72, R3, !PT ;  /* 0x0000000348037209 */ /* 0x002fc80007810000 */
[C---:B------:R-:W-:Y:S01]  /*15560*/  FSETP.NEU.FTZ.AND P2, PT, R3.reuse, -INF , PT ;  /* 0xff8000000300780b */ /* 0x040fe20003f5d000 */
[-C--:B0-----:R-:W-:Y:S02]  /*15570*/  FMUL.FTZ R20, R3, R7.reuse ;  /* 0x0000000703147220 */ /* 0x081fe40000410000 */
[----:B------:R-:W-:Y:S01]  /*15580*/  MUFU.EX2 R70, R70 ;  /* 0x0000004600467308 */ /* 0x000fe20000000800 */
[----:B---3--:R-:W-:Y:S01]  /*15590*/  FADD.FTZ R14, R186, R47 ;  /* 0x0000002fba0e7221 */ /* 0x008fe20000010000 */
[C---:B------:R-:W-:Y:S02]  /*155a0*/  F2FP.BF16.F32.PACK_AB R186, R21.reuse, R186 ;  /* 0x000000ba15ba723e */ /* 0x040fe400000010ff */
[----:B------:R-:W-:Y:S01]  /*155b0*/  FSEL R43, R20, RZ, P2 ;  /* 0x000000ff142b7208 */ /* 0x000fe20001000000 */
[----:B------:R-:W-:Y:S01]  /*155c0*/  FADD.FTZ R47, R21, R14 ;  /* 0x0000000e152f7221 */ /* 0x000fe20000010000 */
[----:B------:R-:W-:Y:S01]  /*155d0*/  IMAD.IADD R21, R196, 0x1, -R197 ;  /* 0x00000001c4157824 */ /* 0x000fe200078e0ac5 */
[----:B--2---:R-:W-:Y:S01]  /*155e0*/  F2FP.BF16.F32.PACK_AB R182, R27, R74 ;  /* 0x0000004a1bb6723e */ /* 0x004fe200000010ff */
        /* <DEDUP_REMOVED lines=15> */
[-C--:B------:R-:W-:Y:S01]  /*156e0*/  FFMA.FTZ R52, R52, R7.reuse, -R43 ;  /* 0x0000000734347223 */ /* 0x080fe2000001082b */
[----:B------:R-:W0:Y:S01]  /*156f0*/  MUFU.EX2 R28, R28 ;  /* 0x0000001c001c7308 */ /* 0x000e220000000800 */
[----:B------:R-:W-:Y:S01]  /*15700*/  FADD.FTZ R14, R180, R47 ;  /* 0x0000002fb40e7221 */ /* 0x000fe20000010000 */
[-CC-:B------:R-:W-:Y:S01]  /*15710*/  FFMA.FTZ R54, R54, R7.reuse, -R43.reuse ;  /* 0x0000000736367223 */ /* 0x180fe2000001082b */
[-CC-:B------:R-:W-:Y:S01]  /*15720*/  FFMA.FTZ R56, R56, R7.reuse, -R43.reuse ;  /* 0x0000000738387223 */ /* 0x180fe2000001082b */
[-CC-:B------:R-:W-:Y:S01]  /*15730*/  FFMA.FTZ R62, R62, R7.reuse, -R43.reuse ;  /* 0x000000073e3e7223 */ /* 0x180fe2000001082b */
[----:B------:R-:W-:Y:S01]  /*15740*/  FADD.FTZ R47, R25, R14 ;  /* 0x0000000e192f7221 */ /* 0x000fe20000010000 */
[-CC-:B------:R-:W-:Y:S01]  /*15750*/  FFMA.FTZ R58, R58, R7.reuse, -R43.reuse ;  /* 0x000000073a3a7223 */ /* 0x180fe2000001082b */
[-C--:B------:R-:W-:Y:S01]  /*15760*/  FFMA.FTZ R60, R60, R7.reuse, -R43 ;  /* 0x000000073c3c7223 */ /* 0x080fe2000001082b */
[----:B------:R-:W1:Y:S01]  /*15770*/  MUFU.EX2 R30, R30 ;  /* 0x0000001e001e7308 */ /* 0x000e620000000800 */
[----:B------:R-:W-:Y:S01]  /*15780*/  FADD.FTZ R14, R74, R47 ;  /* 0x0000002f4a0e7221 */ /* 0x000fe20000010000 */
[-CC-:B------:R-:W-:Y:S01]  /*15790*/  FFMA.FTZ R0, R0, R7.reuse, -R43.reuse ;  /* 0x0000000700007223 */ /* 0x180fe2000001082b */
[-CC-:B------:R-:W-:Y:S01]  /*157a0*/  FFMA.FTZ R78, R78, R7.reuse, -R43.reuse ;  /* 0x000000074e4e7223 */ /* 0x180fe2000001082b */
[-CC-:B------:R-:W-:Y:S01]  /*157b0*/  FFMA.FTZ R80, R80, R7.reuse, -R43.reuse ;  /* 0x0000000750507223 */ /* 0x180fe2000001082b */
[----:B------:R-:W-:Y:S01]  /*157c0*/  FADD.FTZ R47, R27, R14 ;  /* 0x0000000e1b2f7221 */ /* 0x000fe20000010000 */
[-CC-:B------:R-:W-:Y:S01]  /*157d0*/  FFMA.FTZ R76, R76, R7.reuse, -R43.reuse ;  /* 0x000000074c4c7223 */ /* 0x180fe2000001082b */
[----:B------:R-:W-:Y:S01]  /*157e0*/  FFMA.FTZ R43, R82, R7, -R43 ;  /* 0x00000007522b7223 */ /* 0x000fe2000001082b */
[----:B------:R-:W2:Y:S01]  /*157f0*/  MUFU.EX2 R191, R32 ;  /* 0x0000002000bf7308 */ /* 0x000ea20000000800 */
[----:B0-----:R-:W-:Y:S01]  /*15800*/  FADD.FTZ R45, R31, R28 ;  /* 0x0000001c1f2d7221 */ /* 0x001fe20000010000 */
[----:B------:R-:W-:Y:S01]  /*15810*/  FADD.FTZ R14, R70, R47 ;  /* 0x0000002f460e7221 */ /* 0x000fe20000010000 */
[----:B------:R-:W-:-:S02]  /*15820*/  F2FP.BF16.F32.PACK_AB R180, R25, R180 ;  /* 0x000000b419b4723e */ /* 0x000fc400000010ff */
[C---:B------:R-:W-:Y:S01]  /*15830*/  F2FP.BF16.F32.PACK_AB R176, R29.reuse, R70 ;  /* 0x000000461db0723e */ /* 0x040fe200000010ff */
[----:B------:R-:W-:Y:S01]  /*15840*/  FADD.FTZ R47, R29, R14 ;  /* 0x0000000e1d2f7221 */ /* 0x000fe20000010000 */
[----:B------:R-:W-:Y:S01]  /*15850*/  F2FP.BF16.F32.PACK_AB R189, R28, R31 ;  /* 0x0000001f1cbd723e */ /* 0x000fe200000010ff */
[----:B------:R-:W0:Y:S01]  /*15860*/  MUFU.EX2 R34, R34 ;  /* 0x0000002200227308 */ /* 0x000e220000000800 */
[----:B-1----:R-:W-:-:S07]  /*15870*/  FADD.FTZ R12, R30, R45 ;  /* 0x0000002d1e0c7221 */ /* 0x002fce0000010000 */
[----:B------:R-:W1:Y:S01]  /*15880*/  MUFU.EX2 R185, R36 ;  /* 0x0000002400b97308 */ /* 0x000e620000000800 */
[C---:B--2---:R-:W-:Y:S01]  /*15890*/  FADD.FTZ R45, R191.reuse, R12 ;  /* 0x0000000cbf2d7221 */ /* 0x044fe20000010000 */
[----:B------:R-:W-:-:S06]  /*158a0*/  F2FP.BF16.F32.PACK_AB R191, R191, R30 ;  /* 0x0000001ebfbf723e */ /* 0x000fcc00000010ff */
[----:B------:R-:W2:Y:S01]  /*158b0*/  MUFU.EX2 R38, R38 ;  /* 0x0000002600267308 */ /* 0x000ea20000000800 */
[----:B0-----:R-:W-:-:S07]  /*158c0*/  FADD.FTZ R12, R34, R45 ;  /* 0x0000002d220c7221 */ /* 0x001fce0000010000 */
[----:B------:R-:W0:Y:S01]  /*158d0*/  MUFU.EX2 R187, R40 ;  /* 0x0000002800bb7308 */ /* 0x000e220000000800 */
[C---:B-1----:R-:W-:Y:S01]  /*158e0*/  FADD.FTZ R45, R185.reuse, R12 ;  /* 0x0000000cb92d7221 */ /* 0x042fe20000010000 */
[----:B------:R-:W-:-:S06]  /*158f0*/  F2FP.BF16.F32.PACK_AB R185, R185, R34 ;  /* 0x00000022b9b9723e */ /* 0x000fcc00000010ff */
[----:B------:R-:W1:Y:S01]  /*15900*/  MUFU.EX2 R42, R42 ;  /* 0x0000002a002a7308 */ /* 0x000e620000000800 */
[----:B--2---:R-:W-:-:S07]  /*15910*/  FADD.FTZ R12, R38, R45 ;  /* 0x0000002d260c7221 */ /* 0x004fce0000010000 */
[----:B------:R-:W2:Y:S01]  /*15920*/  MUFU.EX2 R181, R44 ;  /* 0x0000002c00b57308 */ /* 0x000ea20000000800 */
[C---:B0-----:R-:W-:Y:S01]  /*15930*/  FADD.FTZ R45, R187.reuse, R12 ;  /* 0x0000000cbb2d7221 */ /* 0x041fe20000010000 */
[----:B------:R-:W-:-:S06]  /*15940*/  F2FP.BF16.F32.PACK_AB R187, R187, R38 ;  /* 0x00000026bbbb723e */ /* 0x000fcc00000010ff */
        /* <DEDUP_REMOVED lines=12> */
[----:B------:R-:W-:Y:S01]  /*15a10*/  MUFU.EX2 R54, R54 ;  /* 0x0000003600367308 */ /* 0x000fe20000000800 */
[C---:B0-----:R-:W-:Y:S01]  /*15a20*/  FADD.FTZ R5, R177.reuse, R12 ;  /* 0x0000000cb1057221 */ /* 0x041fe20000010000 */
[----:B------:R-:W-:-:S06]  /*15a30*/  F2FP.BF16.F32.PACK_AB R177, R177, R50 ;  /* 0x00000032b1b1723e */ /* 0x000fcc00000010ff */
[----:B------:R-:W0:Y:S01]  /*15a40*/  MUFU.EX2 R37, R64 ;  /* 0x0000004000257308 */ /* 0x000e220000000800 */
[----:B-1----:R-:W-:-:S07]  /*15a50*/  FADD.FTZ R14, R66, R47 ;  /* 0x0000002f420e7221 */ /* 0x002fce0000010000 */
[----:B------:R-:W-:Y:S08]  /*15a60*/  MUFU.EX2 R179, R56 ;  /* 0x0000003800b37308 */ /* 0x000ff00000000800 */
[----:B------:R-:W1:Y:S01]  /*15a70*/  MUFU.EX2 R24, R24 ;  /* 0x0000001800187308 */ /* 0x000e620000000800 */
[C---:B0-----:R-:W-:Y:S01]  /*15a80*/  FADD.FTZ R47, R37.reuse, R14 ;  /* 0x0000000e252f7221 */ /* 0x041fe20000010000 */
[----:B------:R-:W-:-:S06]  /*15a90*/  F2FP.BF16.F32.PACK_AB R178, R37, R66 ;  /* 0x0000004225b2723e */ /* 0x000fcc00000010ff */
[----:B------:R-:W-:Y:S08]  /*15aa0*/  MUFU.EX2 R62, R62 ;  /* 0x0000003e003e7308 */ /* 0x000ff00000000800 */
[----:B------:R-:W-:Y:S01]  /*15ab0*/  MUFU.EX2 R173, R58 ;  /* 0x0000003a00ad7308 */ /* 0x000fe20000000800 */
[----:B-1----:R-:W-:Y:S01]  /*15ac0*/  FADD.FTZ R14, R24, R47 ;  /* 0x0000002f180e7221 */ /* 0x002fe20000010000 */
[----:B------:R-:W-:-:S03]  /*15ad0*/  F2FP.BF16.F32.PACK_AB R172, R33, R24 ;  /* 0x0000001821ac723e */ /* 0x000fc600000010ff */
[----:B------:R-:W-:-:S03]  /*15ae0*/  FADD.FTZ R13, R33, R14 ;  /* 0x0000000e210d7221 */ /* 0x000fc60000010000 */
[----:B------:R-:W0:Y:S08]  /*15af0*/  MUFU.EX2 R6, R6 ;  /* 0x0000000600067308 */ /* 0x000e300000000800 */
[----:B------:R-:W1:Y:S08]  /*15b00*/  MUFU.EX2 R60, R60 ;  /* 0x0000003c003c7308 */ /* 0x000e700000000800 */
[----:B------:R2:W-:Y:S01]  /*15b10*/  MUFU.EX2 R175, R0 ;  /* 0x0000000000af7308 */ /* 0x0005e20000000800 */
[----:B0-----:R-:W-:Y:S01]  /*15b20*/  FADD.FTZ R12, R6, R13 ;  /* 0x0000000d060c7221 */ /* 0x001fe20000010000 */
[----:B------:R-:W-:-:S03]  /*15b30*/  F2FP.BF16.F32.PACK_AB R174, R39, R6 ;  /* 0x0000000627ae723e */ /* 0x000fc600000010ff */
[----:B------:R-:W-:-:S03]  /*15b40*/  FADD.FTZ R13, R39, R12 ;  /* 0x0000000c270d7221 */ /* 0x000fc60000010000 */
[----:B------:R-:W0:Y:S01]  /*15b50*/  MUFU.EX2 R8, R8 ;  /* 0x0000000800087308 */ /* 0x000e220000000800 */
[----:B--2---:R-:W-:-:S04]  /*15b60*/  FADD.FTZ R0, R54, R5 ;  /* 0x0000000536007221 */ /* 0x004fc80000010000 */
[C---:B------:R-:W-:Y:S01]  /*15b70*/  FADD.FTZ R5, R179.reuse, R0 ;  /* 0x00000000b3057221 */ /* 0x040fe20000010000 */
[----:B------:R-:W-:Y:S02]  /*15b80*/  F2FP.BF16.F32.PACK_AB R179, R179, R54 ;  /* 0x00000036b3b3723e */ /* 0x000fe400000010ff */
[----:B------:R-:W2:Y:S01]  /*15b90*/  MUFU.EX2 R78, R78 ;  /* 0x0000004e004e7308 */ /* 0x000ea20000000800 */
[----:B------:R-:W-:-:S04]  /*15ba0*/  FADD.FTZ R0, R62, R5 ;  /* 0x000000053e007221 */ /* 0x000fc80000010000 */
[C---:B------:R-:W-:Y:S01]  /*15bb0*/  FADD.FTZ R5, R173.reuse, R0 ;  /* 0x00000000ad057221 */ /* 0x040fe20000010000 */
[----:B------:R-:W-:Y:S02]  /*15bc0*/  F2FP.BF16.F32.PACK_AB R173, R173, R62 ;  /* 0x0000003eadad723e */ /* 0x000fe400000010ff */
[----:B------:R-:W3:Y:S01]  /*15bd0*/  MUFU.EX2 R169, R80 ;  /* 0x0000005000a97308 */ /* 0x000ee20000000800 */
[----:B-1----:R-:W-:Y:S01]  /*15be0*/  FADD.FTZ R0, R60, R5 ;  /* 0x000000053c007221 */ /* 0x002fe20000010000 */
[----:B0-----:R-:W-:Y:S01]  /*15bf0*/  FADD.FTZ R12, R8, R13 ;  /* 0x0000000d080c7221 */ /* 0x001fe20000010000 */
[----:B------:R-:W-:Y:S01]  /*15c00*/  F2FP.BF16.F32.PACK_AB R168, R41, R8 ;  /* 0x0000000829a8723e */ /* 0x000fe200000010ff */
[----:B------:R-:W-:Y:S02]  /*15c10*/  VIADD R8, R150, 0xfffffffe ;  /* 0xfffffffe96087836 */ /* 0x000fe40000000000 */
[----:B------:R-:W-:Y:S01]  /*15c20*/  FADD.FTZ R5, R175, R0 ;  /* 0x00000000af057221 */ /* 0x000fe20000010000 */
[----:B------:R-:W-:Y:S01]  /*15c30*/  FADD.FTZ R13, R41, R12 ;  /* 0x0000000c290d7221 */ /* 0x000fe20000010000 */
[----:B------:R-:W-:Y:S01]  /*15c40*/  F2FP.BF16.F32.PACK_AB R175, R175, R60 ;  /* 0x0000003cafaf723e */ /* 0x000fe200000010ff */
[----:B------:R-:W0:Y:S01]  /*15c50*/  MUFU.EX2 R2, R2 ;  /* 0x0000000200027308 */ /* 0x000e220000000800 */
[----:B--2---:R-:W-:-:S07]  /*15c60*/  FADD.FTZ R0, R78, R5 ;  /* 0x000000054e007221 */ /* 0x004fce0000010000 */
[----:B------:R-:W1:Y:S01]  /*15c70*/  MUFU.EX2 R76, R76 ;  /* 0x0000004c004c7308 */ /* 0x000e620000000800 */
[C---:B---3--:R-:W-:Y:S01]  /*15c80*/  FADD.FTZ R5, R169.reuse, R0 ;  /* 0x00000000a9057221 */ /* 0x048fe20000010000 */
[----:B------:R-:W-:-:S06]  /*15c90*/  F2FP.BF16.F32.PACK_AB R169, R169, R78 ;  /* 0x0000004ea9a9723e */ /* 0x000fcc00000010ff */
[----:B------:R-:W2:Y:S01]  /*15ca0*/  MUFU.EX2 R35, R26 ;  /* 0x0000001a00237308 */ /* 0x000ea20000000800 */
[----:B0-----:R-:W-:Y:S01]  /*15cb0*/  FADD.FTZ R12, R2, R13 ;  /* 0x0000000d020c7221 */ /* 0x001fe20000010000 */
[----:B------:R-:W-:-:S04]  /*15cc0*/  IMAD R13, R201, 0x80, R21 ;  /* 0x00000080c90d7824 */ /* 0x000fc800078e0215 */
[----:B------:R-:W-:Y:S02]  /*15cd0*/  IMAD.IADD R10, R13, 0x1, R10 ;  /* 0x000000010d0a7824 */ /* 0x000fe400078e020a */
[----:B------:R-:W0:Y:S01]  /*15ce0*/  MUFU.EX2 R43, R43 ;  /* 0x0000002b002b7308 */ /* 0x000e220000000800 */
[----:B-1----:R-:W-:Y:S01]  /*15cf0*/  FADD.FTZ R0, R76, R5 ;  /* 0x000000054c007221 */ /* 0x002fe20000010000 */
[C---:B--2---:R-:W-:Y:S01]  /*15d00*/  FADD.FTZ R6, R35.reuse, R12 ;  /* 0x0000000c23067221 */ /* 0x044fe20000010000 */
[----:B------:R-:W-:Y:S02]  /*15d10*/  F2FP.BF16.F32.PACK_AB R170, R35, R2 ;  /* 0x0000000223aa723e */ /* 0x000fe400000010ff */
[C---:B0-----:R-:W-:Y:S01]  /*15d20*/  FADD.FTZ R5, R43.reuse, R0 ;  /* 0x000000002b057221 */ /* 0x041fe20000010000 */
[----:B------:R-:W-:Y:S01]  /*15d30*/  F2FP.BF16.F32.PACK_AB R171, R43, R76 ;  /* 0x0000004c2bab723e */ /* 0x000fe200000010ff */
[----:B------:R-:W-:Y:S06]  /*15d40*/  @!P6 BRA `(.L_x_1521) ;  /* 0x000000000048e947 */ /* 0x000fec0003800000 */
        /* <DEDUP_REMOVED lines=11> */
.L_x_1523:
[----:B------:R-:W-:-:S13]  /*15e00*/  ISETP.NE.AND P2, PT, R11, 0x1, PT ;  /* 0x000000010b00780c */ /* 0x000fda0003f45270 */
[----:B------:R-:W0:Y:S02]  /*15e10*/  @P2 LDC.64 R12, c[0x0][0x9e8] ;  /* 0x00027a00ff0c2b82 */ /* 0x000e240000000a00 */
[----:B0-----:R-:W-:-:S05]  /*15e20*/  @P2 IMAD.HI.U32 R2, R0, R12, RZ ;  /* 0x0000000c00022227 */ /* 0x001fca00078e00ff */
[----:B------:R-:W-:-:S07]  /*15e30*/  @P2 SHF.R.U32.HI R0, RZ, R13, R2 ;  /* 0x0000000dff002219 */ /* 0x000fce0000011602 */
.L_x_1524:
[----:B------:R-:W-:Y:S05]  /*15e40*/  BSYNC B0 ;  /* 0x0000000000007941 */ /* 0x000fea0003800000 */
.L_x_1522:
[----:B------:R-:W-:-:S05]  /*15e50*/  IMAD R11, R0, R11, R11 ;  /* 0x0000000b000b7224 */ /* 0x000fca00078e020b */
[----:B------:R-:W-:-:S07]  /*15e60*/  VIMNMX R10, R10, R11, PT ;  /* 0x0000000b0a0a7248 */ /* 0x000fce0003fe0100 */
.L_x_1521:
[----:B------:R-:W-:Y:S01]  /*15e70*/  IMAD.HI R10, R10, 0x2aaaaaab, RZ ;  /* 0x2aaaaaab0a0a7827 */ /* 0x000fe200078e02ff */
[----:B------:R-:W-:Y:S01]  /*15e80*/  ULDC UR46, c[0x0][0x9e4] ;  /* 0x00027900002e7ab9 */ /* 0x000fe20000000800 */
[----:B------:R-:W-:Y:S01]  /*15e90*/  ULDC UR39, c[0x0][0x9e4] ;  /* 0x0002790000277ab9 */ /* 0x000fe20000000800 */
[----:B------:R-:W-:Y:S01]  /*15ea0*/  ULDC UR38, c[0x0][0x988] ;  /* 0x0002620000267ab9 */ /* 0x000fe20000000800 */
[----:B------:R-:W-:Y:S01]  /*15eb0*/  ULDC UR43, c[0x0][0x988] ;  /* 0x00026200002b7ab9 */ /* 0x000fe20000000800 */
[----:B------:R-:W-:Y:S01]  /*15ec0*/  SHF.R.U32.HI R11, RZ, 0x1f, R10 ;  /* 0x0000001fff0b7819 */ /* 0x000fe2000001160a */
[----:B------:R-:W-:Y:S01]  /*15ed0*/  ULDC UR42, c[0x0][0x988] ;  /* 0x00026200002a7ab9 */ /* 0x000fe20000000800 */
[----:B------:R-:W-:Y:S01]  /*15ee0*/  ULDC UR55, c[0x0][0x9d8] ;  /* 0x0002760000377ab9 */ /* 0x000fe20000000800 */
[----:B------:R-:W-:Y:S01]  /*15ef0*/  ULDC UR51, c[0x0][0x9d8] ;  /* 0x0002760000337ab9 */ /* 0x000fe20000000800 */
[----:B------:R-:W-:Y:S01]  /*15f00*/  LEA.HI.SX32 R10, R10, R11, 0x1c ;  /* 0x0000000b0a0a7211 */ /* 0x000fe200078fe2ff */
[----:B------:R-:W-:Y:S01]  /*15f10*/  ULDC UR50, c[0x0][0x9d8] ;  /* 0x0002760000327ab9 */ /* 0x000fe20000000800 */
[----:B------:R-:W-:Y:S01]  /*15f20*/  ULDC UR54, c[0x0][0x9e0] ;  /* 0x0002780000367ab9 */ /* 0x000fe20000000800 */
[----:B------:R-:W-:Y:S01]  /*15f30*/  ULDC UR47, c[0x0][0x9e0] ;  /* 0x00027800002f7ab9 */ /* 0x000fe20000000800 */
[----:B------:R-:W-:Y:S01]  /*15f40*/  VIMNMX R203, R211, R10, !PT ;  /* 0x0000000ad3cb7248 */ /* 0x000fe20007fe0100 */
[----:B------:R-:W-:Y:S01]  /*15f50*/  BSSY B1, `(.L_x_1525) ;  /* 0x00003e1000017945 */ /* 0x000fe20003800000 */
[----:B------:R-:W-:Y:S01]  /*15f60*/  IMAD.MOV.U32 R2, RZ, RZ, 0x3f800000 ;  /* 0x3f800000ff027424 */ /* 0x000fe200078e00ff */
[----:B------:R-:W-:-:S02]  /*15f70*/  CS2R R118, SRZ ;  /* 0x0000000000767805 */ /* 0x000fc4000001ff00 */
[----:B------:R-:W-:Y:S01]  /*15f80*/  ISETP.GE.AND P2, PT, R8, R203, PT ;  /* 0x000000cb0800720c */ /* 0x000fe20003f46270 */
[----:B------:R-:W-:Y:S01]  /*15f90*/  IMAD.MOV.U32 R0, RZ, RZ, 0x3f800000 ;  /* 0x3f800000ff007424 */ /* 0x000fe200078e00ff */
        /* <DEDUP_REMOVED lines=46> */
[----:B------:R-:W-:Y:S01]  /*16280*/  CS2R R24, SRZ ;  /* 0x0000000000187805 */ /* 0x000fe2000001ff00 */
[----:B------:R-:W-:Y:S06]  /*16290*/  @!P2 BRA `(.L_x_1526) ;  /* 0x0000003800b0a947 */ /* 0x000fec0003800000 */
[----:B------:R-:W-:Y:S01]  /*162a0*/  IMAD.IADD R202, R200, 0x1, R21 ;  /* 0x00000001c8ca7824 */ /* 0x000fe200078e0215 */
[----:B------:R-:W-:Y:S01]  /*162b0*/  BSSY B0, `(.L_x_1527) ;  /* 0x00003a6000007945 */ /* 0x000fe20003800000 */
[----:B------:R-:W-:Y:S02]  /*162c0*/  IMAD.MOV.U32 R2, RZ, RZ, 0x3f800000 ;  /* 0x3f800000ff027424 */ /* 0x000fe400078e00ff */
[----:B------:R-:W-:Y:S02]  /*162d0*/  IMAD.MOV.U32 R119, RZ, RZ, RZ ;  /* 0x000000ffff777224 */ /* 0x000fe400078e00ff */
[----:B------:R-:W-:-:S07]  /*162e0*/  VIADD R20, R202, 0x8 ;  /* 0x00000008ca147836 */ /* 0x000fce0000000000 */
.L_x_1546:
[----:B------:R-:W-:-:S05]  /*162f0*/  VIADD R11, R23, 0x1 ;  /* 0x00000001170b7836 */ /* 0x000fca0000000000 */
[----:B------:R-:W-:-:S04]  /*16300*/  ISETP.NE.AND P2, PT, R11, 0x2, PT ;  /* 0x000000020b00780c */ /* 0x000fc80003f45270 */
[----:B------:R-:W-:Y:S02]  /*16310*/  SEL R7, RZ, 0x1, P2 ;  /* 0x00000001ff077807 */ /* 0x000fe40001000000 */
[----:B------:R-:W-:Y:S02]  /*16320*/  SEL R11, R11, RZ, P2 ;  /* 0x000000ff0b0b7207 */ /* 0x000fe40001000000 */
[----:B------:R-:W-:Y:S01]  /*16330*/  LOP3.LUT R10, R194, R7, RZ, 0x3c, !PT ;  /* 0x00000007c20a7212 */ /* 0x000fe200078e3cff */
[----:B------:R-:W-:Y:S06]  /*16340*/  @!P0 BRA `(.L_x_1528) ;  /* 0x0000000000048947 */ /* 0x000fec0003800000 */
[----:B------:R-:W-:Y:S01]  /*16350*/  BPT.TRAP 0x1 ;  /* 0x000000040000795c */ /* 0x000fe20000300000 */
.L_x_1528:
[----:B------:R-:W-:Y:S01]  /*16360*/  IMAD R7, R11, 0x8, R17 ;  /* 0x000000080b077824 */ /* 0x000fe200078e0211 */
[----:B------:R-:W-:-:S04]  /*16370*/  SHF.L.U32 R14, R10, 0x1f, RZ ;  /* 0x0000001f0a0e7819 */ /* 0x000fc800000006ff */
[----:B------:R0:W1:Y:S01]  /*16380*/  SYNCS.PHASECHK.TRANS64.TRYWAIT P2, [R7+URZ+0x30830], R14 ;  /* 0x0308300e070075a7 */ /* 0x000062000804017f */
[----:B------:R-:W-:Y:S05]  /*16390*/  @!P0 BRA `(.L_x_1529) ;  /* 0x0000000000048947 */ /* 0x000fea0003800000 */
[----:B------:R-:W-:Y:S01]  /*163a0*/  BPT.TRAP 0x1 ;  /* 0x000000040000795c */ /* 0x000fe20000300000 */
.L_x_1529:
[----:B------:R-:W-:Y:S01]  /*163b0*/  BSSY B2, `(.L_x_1530) ;  /* 0x0000006000027945 */ /* 0x000fe20003800000 */
[----:B------:R-:W-:Y:S02]  /*163c0*/  IMAD R12, R11, 0x900, R9 ;  /* 0x000009000b0c7824 */ /* 0x000fe400078e0209 */
[----:B------:R-:W-:Y:S01]  /*163d0*/  IMAD.MOV.U32 R13, RZ, RZ, 0x40000040 ;  /* 0x40000040ff0d7424 */ /* 0x000fe200078e00ff */
[----:B-1----:R-:W-:Y:S06]  /*163e0*/  @P2 BRA `(.L_x_1531) ;  /* 0x0000000000082947 */ /* 0x002fec0003800000 */
[----:B------:R-:W1:Y:S02]  /*163f0*/  SYNCS.PHASECHK.TRANS64.TRYWAIT P2, [R7+URZ+0x30830], R14 ;  /* 0x0308300e070075a7 */ /* 0x000e64000804017f */
[----:B-1----:R-:W-:Y:S05]  /*16400*/  @!P2 BRA `(.L_x_1532) ;  /* 0x000001480074a947 */ /* 0x002fea0003800000 */
.L_x_1531:
[----:B------:R-:W-:Y:S05]  /*16410*/  BSYNC B2 ;  /* 0x0000000000027941 */ /* 0x000fea0003800000 */
.L_x_1530:
[----:B------:R-:W2:Y:S04]  /*16420*/  LDL.64 R120, [R1+0x30] ;  /* 0x0000300001787983 */ /* 0x000ea80000100a00 */
[----:B------:R3:W-:Y:S04]  /*16430*/  STL.64 [R1+0x50], R8 ;  /* 0x0000500801007387 */ /* 0x0007e80000100a00 */
[----:B---3--:R-:W3:Y:S04]  /*16440*/  LDL.64 R8, [R1+0x28] ;  /* 0x0000280001087983 */ /* 0x008ee80000100a00 */
[----:B------:R0:W-:Y:S04]  /*16450*/  STL.64 [R1+0x48], R6 ;  /* 0x0000480601007387 */ /* 0x0001e80000100a00 */
[----:B01----:R-:W4:Y:S01]  /*16460*/  LDL.64 R6, [R1+0x20] ;  /* 0x0000200001067983 */ /* 0x003f220000100a00 */
[----:B------:R-:W-:-:S02]  /*16470*/  R2UR UR6, R12 ;  /* 0x000000000c0672ca */ /* 0x000fc400000e0000 */
[----:B------:R-:W-:Y:S01]  /*16480*/  R2UR UR7, R13 ;  /* 0x000000000d0772ca */ /* 0x000fe200000e0000 */
[----:B------:R0:W-:Y:S04]  /*16490*/  STL.64 [R1+0x40], R4 ;  /* 0x0000400401007387 */ /* 0x0001e80000100a00 */
[----:B0-----:R-:W4:Y:S01]  /*164a0*/  LDL.64 R4, [R1+0x18] ;  /* 0x0000180001047983 */ /* 0x001f220000100a00 */
[----:B------:R-:W-:Y:S02]  /*164b0*/  VIADD R14, R12, 0x2 ;  /* 0x000000020c0e7836 */ /* 0x000fe40000000000 */
[----:B------:R-:W-:Y:S01]  /*164c0*/  IMAD.MOV.U32 R15, RZ, RZ, 0x40000040 ;  /* 0x40000040ff0f7424 */ /* 0x000fe200078e00ff */
[----:B--2---:R-:W-:Y:S02]  /*164d0*/  R2UR UR4, R120 ;  /* 0x00000000780472ca */ /* 0x004fe400000e0000 */
[----:B------:R-:W-:-:S02]  /*164e0*/  R2UR UR5, R121 ;  /* 0x00000000790572ca */ /* 0x000fc400000e0000 */
[----:B-----5:R-:W-:-:S11]  /*164f0*/  WARPGROUP.ARRIVE ;  /* 0x00000000000079c5 */ /* 0x020fd60000000000 */
[----:B------:R-:W-:Y:S01]  /*16500*/  HGMMA.64x96x16.F32.BF16 R120, gdesc[UR4], RZ, !UPT, gsb0 ;  /* 0x01600000047879f0 */ /* 0x000fe2000c0018ff */
[----:B---3--:R-:W-:Y:S02]  /*16510*/  R2UR UR4, R8 ;  /* 0x00000000080472ca */ /* 0x008fe400000e0000 */
[----:B------:R-:W-:Y:S02]  /*16520*/  R2UR UR5, R9 ;  /* 0x00000000090572ca */ /* 0x000fe400000e0000 */
[----:B------:R-:W2:Y:S01]  /*16530*/  LDL.64 R8, [R1+0x10] ;  /* 0x0000100001087983 */ /* 0x000ea20000100a00 */
[----:B------:R-:W-:Y:S02]  /*16540*/  R2UR UR6, R14 ;  /* 0x000000000e0672ca */ /* 0x000fe400000e0000 */
[----:B------:R-:W-:Y:S01]  /*16550*/  R2UR UR7, R15 ;  /* 0x000000000f0772ca */ /* 0x000fe200000e0000 */
[----:B------:R-:W-:Y:S02]  /*16560*/  VIADD R14, R12, 0x4 ;  /* 0x000000040c0e7836 */ /* 0x000fe40000000000 */
[----:B------:R-:W-:Y:S01]  /*16570*/  IMAD.MOV.U32 R15, RZ, RZ, 0x40000040 ;  /* 0x40000040ff0f7424 */ /* 0x000fe200078e00ff */
[----:B------:R-:W-:-:S02]  /*16580*/  WARPGROUP.DEPBAR.LE gsb0, 0x0 ;  /* 0x00008000000079c5 */ /* 0x000fc40000010000 */
[----:B------:R-:W-:-:S07]  /*16590*/  WARPGROUP.ARRIVE ;  /* 0x00000000000079c5 */ /* 0x000fce0000000000 */
[----:B------:R-:W-:Y:S01]  /*165a0*/  HGMMA.64x96x16.F32.BF16 R120, gdesc[UR4], R120, gsb0 ;  /* 0x01600000047879f0 */ /* 0x000fe20008001878 */
[----:B----4-:R-:W-:Y:S02]  /*165b0*/  R2UR UR4, R6 ;  /* 0x00000000060472ca */ /* 0x010fe400000e0000 */
[----:B------:R-:W-:Y:S02]  /*165c0*/  R2UR UR5, R7 ;  /* 0x00000000070572ca */ /* 0x000fe400000e0000 */
[----:B------:R-:W3:Y:S01]  /*165d0*/  LDL.64 R6, [R1+0x8] ;  /* 0x0000080001067983 */ /* 0x000ee20000100a00 */
[----:B------:R-:W-:Y:S02]  /*165e0*/  R2UR UR6, R14 ;  /* 0x000000000e0672ca */ /* 0x000fe400000e0000 */
[----:B------:R-:W-:Y:S01]  /*165f0*/  R2UR UR7, R15 ;  /* 0x000000000f0772ca */ /* 0x000fe200000e0000 */
[----:B------:R-:W-:Y:S02]  /*16600*/  VIADD R14, R12, 0x6 ;  /* 0x000000060c0e7836 */ /* 0x000fe40000000000 */
[----:B------:R-:W-:Y:S01]  /*16610*/  IMAD.MOV.U32 R15, RZ, RZ, 0x40000040 ;  /* 0x40000040ff0f7424 */ /* 0x000fe200078e00ff */
[----:B------:R-:W-:-:S02]  /*16620*/  WARPGROUP.DEPBAR.LE gsb0, 0x0 ;  /* 0x00008000000079c5 */ /* 0x000fc40000010000 */
[----:B------:R-:W-:-:S07]  /*16630*/  WARPGROUP.ARRIVE ;  /* 0x00000000000079c5 */ /* 0x000fce0000000000 */
[----:B------:R-:W-:Y:S01]  /*16640*/  HGMMA.64x96x16.F32.BF16 R120, gdesc[UR4], R120, gsb0 ;  /* 0x01600000047879f0 */ /* 0x000fe20008001878 */
[----:B------:R-:W-:Y:S02]  /*16650*/  R2UR UR4, R4 ;  /* 0x00000000040472ca */ /* 0x000fe400000e0000 */
[----:B------:R-:W-:Y:S02]  /*16660*/  R2UR UR5, R5 ;  /* 0x00000000050572ca */ /* 0x000fe400000e0000 */
[----:B------:R-:W4:Y:S01]  /*16670*/  LDL.64 R4, [R1] ;  /* 0x0000000001047983 */ /* 0x000f220000100a00 */
        /* <DEDUP_REMOVED lines=9> */
[----:B--2---:R-:W-:Y:S02]  /*16710*/  R2UR UR4, R8 ;  /* 0x00000000080472ca */ /* 0x004fe400000e0000 */
[----:B------:R-:W-:Y:S01]  /*16720*/  R2UR UR5, R9 ;  /* 0x00000000090572ca */ /* 0x000fe200000e0000 */
[----:B------:R-:W-:Y:S01]  /*16730*/  VIADD R14, R12, 0x302 ;  /* 0x000003020c0e7836 */ /* 0x000fe20000000000 */
[----:B------:R0:W5:Y:S01]  /*16740*/  LDL.LU.64 R8, [R1+0x50] ;  /* 0x0000500001087983 */ /* 0x0001620000300a00 */
[----:B------:R-:W-:Y:S01]  /*16750*/  IMAD.MOV.U32 R15, RZ, RZ, 0x40000040 ;  /* 0x40000040ff0f7424 */ /* 0x000fe200078e00ff */
[----:B------:R-:W-:-:S02]  /*16760*/  WARPGROUP.DEPBAR.LE gsb0, 0x0 ;  /* 0x00008000000079c5 */ /* 0x000fc40000010000 */
[----:B------:R-:W-:-:S07]  /*16770*/  WARPGROUP.ARRIVE ;  /* 0x00000000000079c5 */ /* 0x000fce0000000000 */
[----:B------:R-:W-:Y:S01]  /*16780*/  HGMMA.64x96x16.F32.BF16 R120, gdesc[UR4], R120, gsb0 ;  /* 0x01600000047879f0 */ /* 0x000fe20008001878 */
[----:B------:R-:W-:Y:S02]  /*16790*/  R2UR UR6, R14 ;  /* 0x000000000e0672ca */ /* 0x000fe400000e0000 */
[----:B------:R-:W-:Y:S02]  /*167a0*/  R2UR UR7, R15 ;  /* 0x000000000f0772ca */ /* 0x000fe400000e0000 */
[----:B---3--:R-:W-:Y:S02]  /*167b0*/  R2UR UR4, R6 ;  /* 0x00000000060472ca */ /* 0x008fe400000e0000 */
        /* <DEDUP_REMOVED lines=9> */
[----:B----4-:R-:W-:Y:S02]  /*16850*/  R2UR UR4, R4 ;  /* 0x00000000040472ca */ /* 0x010fe400000e0000 */
        /* <DEDUP_REMOVED lines=8> */
[----:B------:R-:W-:Y:S01]  /*168e0*/  R2UR UR7, R15 ;  /* 0x000000000f0772ca */ /* 0x000fe200000e0000 */
[----:B------:R-:W-:Y:S01]  /*168f0*/  UMOV UR4, UR52 ;  /* 0x0000003400047c82 */ /* 0x000fe20008000000 */
[----:B------:R-:W-:Y:S01]  /*16900*/  UMOV UR5, UR53 ;  /* 0x0000003500057c82 */ /* 0x000fe20008000000 */
[----:B------:R-:W-:Y:S02]  /*16910*/  VIADD R14, R12, 0x600 ;  /* 0x000006000c0e7836 */ /* 0x000fe40000000000 */
[----:B------:R-:W-:Y:S01]  /*16920*/  IMAD.MOV.U32 R15, RZ, RZ, 0x40000040 ;  /* 0x40000040ff0f7424 */ /* 0x000fe200078e00ff */
[----:B------:R-:W-:Y:S02]  /*16930*/  WARPGROUP.DEPBAR.LE gsb0, 0x0 ;  /* 0x00008000000079c5 */ /* 0x000fe40000010000 */
[----:B------:R-:W-:-:S06]  /*16940*/  WARPGROUP.ARRIVE ;  /* 0x00000000000079c5 */ /* 0x000fcc0000000000 */
        /* <DEDUP_REMOVED lines=32> */
[----:B------:R-:W-:Y:S02]  /*16b50*/  WARPGROUP.DEPBAR.LE gsb0, 0x0 ;  /* 0x00008000000079c5 */ /* 0x000fe40000010000 */
[----:B------:R-:W-:-:S08]  /*16b60*/  WARPGROUP.ARRIVE ;  /* 0x00000000000079c5 */ /* 0x000fd00000000000 */
[----:B------:R-:W-:Y:S01]  /*16b70*/  HGMMA.64x96x16.F32.BF16 R120, gdesc[UR4], R120, gsb0 ;  /* 0x01600000047879f0 */ /* 0x000fe20008001878 */
        /* <DEDUP_REMOVED lines=97> */
[----:B0-----:R-:W-:Y:S05]  /*17190*/  @!P0 BRA `(.L_x_1533) ;  /* 0x0000000000048947 */ /* 0x001fea0003800000 */
[----:B------:R-:W-:Y:S01]  /*171a0*/  BPT.TRAP 0x1 ;  /* 0x000000040000795c */ /* 0x000fe20000300000 */
.L_x_1533:
[----:B------:R-:W-:Y:S01]  /*171b0*/  SHF.L.U32 R2, R194, 0x1f, RZ ;  /* 0x0000001fc2027819 */ /* 0x000fe200000006ff */
[----:B------:R-:W-:-:S04]  /*171c0*/  IMAD R14, R23, 0x8, R17 ;  /* 0x00000008170e7824 */ /* 0x000fc800078e0211 */
[----:B------:R0:W1:Y:S01]  /*171d0*/  SYNCS.PHASECHK.TRANS64.TRYWAIT P2, [R14+URZ+0x30850], R2 ;  /* 0x030850020e0075a7 */ /* 0x000062000804017f */
[----:B------:R-:W-:Y:S05]  /*171e0*/  @!P0 BRA `(.L_x_1534) ;  /* 0x0000000000048947 */ /* 0x000fea0003800000 */
[----:B------:R-:W-:Y:S01]  /*171f0*/  BPT.TRAP 0x1 ;  /* 0x000000040000795c */ /* 0x000fe20000300000 */
.L_x_1534:
        /* <DEDUP_REMOVED lines=9> */
.L_x_1536:
[----:B------:R-:W-:Y:S05]  /*17290*/  BSYNC B2 ;  /* 0x0000000000027941 */ /* 0x000fea0003800000 */
.L_x_1535:
[----:B------:R-:W2:Y:S01]  /*172a0*/  LDL R12, [R1+0x38] ;  /* 0x00003800010c7983 */ /* 0x000ea20000100800 */
[----:B------:R-:W-:Y:S01]  /*172b0*/  IMAD.MOV.U32 R13, RZ, RZ, 0x40000040 ;  /* 0x40000040ff0d7424 */ /* 0x000fe200078e00ff */
[----:B------:R-:W-:Y:S01]  /*172c0*/  WARPGROUP.ARRIVE ;  /* 0x00000000000079c5 */ /* 0x000fe20000000000 */
[----:B------:R-:W-:Y:S01]  /*172d0*/  FMUL.FTZ R15, R121, UR55 ;  /* 0x00000037790f7c20 */ /* 0x000fe20008410000 */
[----:B------:R-:W-:Y:S01]  /*172e0*/  FMUL.FTZ R121, R124, UR55 ;  /* 0x000000377c797c20 */ /* 0x000fe20008410000 */
[----:B------:R-:W-:Y:S01]  /*172f0*/  FMUL.FTZ R124, R127, UR55 ;  /* 0x000000377f7c7c20 */ /* 0x000fe20008410000 */
[----:B------:R-:W-:Y:S01]  /*17300*/  R2UR UR7, R13 ;  /* 0x000000000d0772ca */ /* 0x000fe200000e0000 */
[----:B------:R-:W-:Y:S02]  /*17310*/  IMAD.MOV.U32 R13, RZ, RZ, 0x40000040 ;  /* 0x40000040ff0d7424 */ /* 0x000fe400078e00ff */
[----:B01----:R-:W-:Y:S01]  /*17320*/  FMUL.FTZ R2, R120, UR55 ;  /* 0x0000003778027c20 */ /* 0x003fe20008410000 */
        /* <DEDUP_REMOVED lines=30> */
[----:B-----5:R-:W-:-:S02]  /*17510*/  @!P1 VIADD R7, R7, 0x30840 ;  /* 0x0003084007079836 */ /* 0x020fc40000000000 */
[----:B------:R-:W-:Y:S01]  /*17520*/  FMUL.FTZ R150, R152, UR55 ;  /* 0x0000003798967c20 */ /* 0x000fe20008410000 */
[----:B------:R-:W-:Y:S02]  /*17530*/  IMAD R164, R8, -0x60, RZ ;  /* 0xffffffa008a47824 */ /* 0x000fe400078e02ff */
[----:B------:R-:W-:Y:S01]  /*17540*/  FMUL.FTZ R151, R153, UR55 ;  /* 0x0000003799977c20 */ /* 0x000fe20008410000 */
[----:B------:R-:W-:Y:S01]  /*17550*/  FMUL.FTZ R152, R158, UR55 ;  /* 0x000000379e987c20 */ /* 0x000fe20008410000 */
[----:B------:R-:W-:Y:S01]  /*17560*/  FMUL.FTZ R153, R159, UR55 ;  /* 0x000000379f997c20 */ /* 0x000fe20008410000 */
[----:B------:R-:W-:Y:S01]  /*17570*/  FMUL.FTZ R158, R160, UR55 ;  /* 0x00000037a09e7c20 */ /* 0x000fe20008410000 */
[----:B------:R-:W-:Y:S01]  /*17580*/  FMUL.FTZ R159, R161, UR55 ;  /* 0x00000037a19f7c20 */ /* 0x000fe20008410000 */
[----:B------:R-:W-:Y:S01]  /*17590*/  FMUL.FTZ R160, R166, UR55 ;  /* 0x00000037a6a07c20 */ /* 0x000fe20008410000 */
[----:B------:R-:W-:Y:S01]  /*175a0*/  FMUL.FTZ R161, R167, UR55 ;  /* 0x00000037a7a17c20 */ /* 0x000fe20008410000 */
[----:B------:R-:W-:Y:S01]  /*175b0*/  @!P1 PRMT R7, RZ, 0x654, R7 ;  /* 0x00000654ff079816 */ /* 0x000fe20000000007 */
[----:B------:R-:W0:Y:S01]  /*175c0*/  MUFU.TANH R2, R2 ;  /* 0x0000000200027308 */ /* 0x000e220000002400 */
[----:B------:R-:W-:-:S07]  /*175d0*/  LOP3.LUT P2, RZ, R16, 0x100000, RZ, 0xc0, !PT ;  /* 0x0010000010ff7812 */ /* 0x000fce000784c0ff */
[----:B------:R-:W1:Y:S08]  /*175e0*/  MUFU.TANH R15, R15 ;  /* 0x0000000f000f7308 */ /* 0x000e700000002400 */
        /* <DEDUP_REMOVED lines=30> */
[----:B--2---:R-:W-:Y:S01]  /*177d0*/  R2UR UR4, R12 ;  /* 0x000000000c0472ca */ /* 0x004fe200000e0000 */
[----:B------:R-:W-:-:S05]  /*177e0*/  IMAD.MOV.U32 R12, RZ, RZ, R0 ;  /* 0x000000ffff0c7224 */ /* 0x000fca00078e0000 */
[----:B------:R-:W-:Y:S01]  /*177f0*/  R2UR UR6, R12 ;  /* 0x000000000c0672ca */ /* 0x000fe200000e0000 */
[----:B------:R-:W-:Y:S01]  /*17800*/  VIADD R12, R0, 0x80 ;  /* 0x00000080000c7836 */ /* 0x000fe20000000000 */
[----:B------:R-:W2:Y:S08]  /*17810*/  MUFU.TANH R149, R149 ;  /* 0x0000009500957308 */ /* 0x000eb00000002400 */
[----:B------:R-:W0:Y:S03]  /*17820*/  MUFU.TANH R155, R155 ;  /* 0x0000009b009b7308 */ /* 0x000e260000002400 */
[----:B------:R-:W-:Y:S01]  /*17830*/  HGMMA.64x192x16.F32.BF16 R24, R188, gdesc[UR4].tnspB, R24, gsb0 ;  /* 0x42e00004bc187df0 */ /* 0x000fe20008001818 */
[----:B------:R-:W-:Y:S01]  /*17840*/  R2UR UR6, R12 ;  /* 0x000000000c0672ca */ /* 0x000fe200000e0000 */
[----:B------:R-:W-:Y:S01]  /*17850*/  VIADD R12, R0, 0x100 ;  /* 0x00000100000c7836 */ /* 0x000fe20000000000 */
[----:B------:R-:W-:Y:S01]  /*17860*/  R2UR UR7, R13 ;  /* 0x000000000d0772ca */ /* 0x000fe200000e0000 */
[----:B------:R-:W-:Y:S01]  /*17870*/  IMAD.MOV.U32 R13, RZ, RZ, 0x40000040 ;  /* 0x40000040ff0d7424 */ /* 0x000fe200078e00ff */
        /* <DEDUP_REMOVED lines=28> */
[----:B------:R-:W-:Y:S02]  /*17a40*/  IMAD.MOV.U32 R13, RZ, RZ, 0x40000040 ;  /* 0x40000040ff0d7424 */ /* 0x000fe400078e00ff */
        /* <DEDUP_REMOVED lines=15> */
[----:B------:R-:W-:Y:S02]  /*17b40*/  R2UR UR6, R12 ;  /* 0x000000000c0672ca */ /* 0x000fe400000e0000 */
[----:B------:R-:W-:Y:S02]  /*17b50*/  R2UR UR7, R13 ;  /* 0x000000000d0772ca */ /* 0x000fe400000e0000 */
[----:B------:R-:W-:Y:S01]  /*17b60*/  IADD3 R12, R164, 0x1, R196 ;  /* 0x00000001a40c7810 */ /* 0x000fe20007ffe0c4 */
[----:B------:R-:W-:Y:S02]  /*17b70*/  WARPGROUP.DEPBAR.LE gsb0, 0x0 ;  /* 0x00008000000079c5 */ /* 0x000fe40000010000 */
[----:B------:R-:W-:-:S12]  /*17b80*/  WARPGROUP.ARRIVE ;  /* 0x00000000000079c5 */ /* 0x000fd80000000000 */
[----:B------:R-:W-:Y:S03]  /*17b90*/  HGMMA.64x192x16.F32.BF16 R24, R168, gdesc[UR4].tnspB, R24, gsb0 ;  /* 0x42e00004a8187df0 */ /* 0x000fe60008001818 */
[----:B------:R-:W-:Y:S02]  /*17ba0*/  WARPGROUP.DEPBAR.LE gsb0, 0x0 ;  /* 0x00008000000079c5 */ /* 0x000fe40000010000 */
[----:B------:R1:W-:Y:S02]  /*17bb0*/  @!P1 SYNCS.ARRIVE.TRANS64.RED.A1T0 RZ, [R7+URZ], RZ ;  /* 0x000000ff07ff99a7 */ /* 0x0003e4000810043f */
[----:B-1----:R-:W-:-:S04]  /*17bc0*/  IMAD.IADD R7, R12, 0x1, -R197 ;  /* 0x000000010c077824 */ /* 0x002fc800078e0ac5 */
[----:B------:R-:W-:-:S04]  /*17bd0*/  IMAD R7, R206, -0x2, R7 ;  /* 0xfffffffece077824 */ /* 0x000fc800078e0207 */
[C---:B------:R-:W-:Y:S02]  /*17be0*/  VIADD R168, R7.reuse, UR54 ;  /* 0x0000003607a87c36 */ /* 0x040fe40008000000 */
[----:B------:R-:W-:Y:S02]  /*17bf0*/  VIADD R167, R7, UR4 ;  /* 0x0000000407a77c36 */ /* 0x000fe40008000000 */
[----:B------:R-:W-:Y:S02]  /*17c00*/  IMAD R7, R206, -0x2, R164 ;  /* 0xfffffffece077824 */ /* 0x000fe400078e02a4 */
[C---:B------:R-:W-:Y:S02]  /*17c10*/  IMAD.IADD R166, R200.reuse, 0x1, R168 ;  /* 0x00000001c8a67824 */ /* 0x040fe400078e02a8 */
[----:B------:R-:W-:Y:S01]  /*17c20*/  IMAD.IADD R165, R200, 0x1, R167 ;  /* 0x00000001c8a57824 */ /* 0x000fe200078e02a7 */
[----:B0-234-:R-:W-:Y:S06]  /*17c30*/  @!P2 BRA `(.L_x_1538) ;  /* 0x000000000058a947 */ /* 0x01dfec0003800000 */
[----:B------:R-:W-:Y:S01]  /*17c40*/  IMAD.IADD R171, R200, 0x1, R21 ;  /* 0x00000001c8ab7824 */ /* 0x000fe200078e0215 */
[----:B------:R-:W-:Y:S04]  /*17c50*/  BSSY B2, `(.L_x_1539) ;  /* 0x0000011000027945 */ /* 0x000fe80003800000 */
[----:B------:R-:W-:-:S13]  /*17c60*/  ISETP.GT.AND P2, PT, R171, -0x1, PT ;  /* 0xffffffffab00780c */ /* 0x000fda0003f44270 */
[----:B------:R-:W-:Y:S05]  /*17c70*/  @P2 BRA `(.L_x_1540) ;  /* 0x0000000000202947 */ /* 0x000fea0003800000 */
[----:B------:R-:W-:Y:S01]  /*17c80*/  IMAD.U32 R169, RZ, RZ, UR46 ;  /* 0x0000002effa97e24 */ /* 0x000fe2000f8e00ff */
[----:B------:R-:W-:-:S04]  /*17c90*/  LOP3.LUT R171, RZ, R171, RZ, 0x33, !PT ;  /* 0x000000abffab7212 */ /* 0x000fc800078e33ff */
[----:B------:R-:W-:-:S13]  /*17ca0*/  ISETP.NE.AND P2, PT, R169, 0x1, PT ;  /* 0x00000001a900780c */ /* 0x000fda0003f45270 */
[----:B------:R-:W0:Y:S02]  /*17cb0*/  @P2 LDC.64 R12, c[0x0][0x9e8] ;  /* 0x00027a00ff0c2b82 */ /* 0x000e240000000a00 */
[----:B0-----:R-:W-:-:S05]  /*17cc0*/  @P2 IMAD.HI.U32 R12, R171, R12, RZ ;  /* 0x0000000cab0c2227 */ /* 0x001fca00078e00ff */
[----:B------:R-:W-:-:S04]  /*17cd0*/  @P2 SHF.R.U32.HI R171, RZ, R13, R12 ;  /* 0x0000000dffab2219 */ /* 0x000fc8000001160c */
[----:B------:R-:W-:Y:S01]  /*17ce0*/  LOP3.LUT R12, RZ, R171, RZ, 0x33, !PT ;  /* 0x000000abff0c7212 */ /* 0x000fe200078e33ff */
[----:B------:R-:W-:Y:S06]  /*17cf0*/  BRA `(.L_x_1541) ;  /* 0x0000000000187947 */ /* 0x000fec0003800000 */
.L_x_1540:
[----:B------:R-:W-:-:S05]  /*17d00*/  IMAD.U32 R169, RZ, RZ, UR46 ;  /* 0x0000002effa97e24 */ /* 0x000fca000f8e00ff */
[----:B------:R-:W-:-:S13]  /*17d10*/  ISETP.NE.AND P2, PT, R169, 0x1, PT ;  /* 0x00000001a900780c */ /* 0x000fda0003f45270 */
[----:B------:R-:W0:Y:S02]  /*17d20*/  @P2 LDC.64 R12, c[0x0][0x9e8] ;  /* 0x00027a00ff0c2b82 */ /* 0x000e240000000a00 */
[----:B0-----:R-:W-:-:S04]  /*17d30*/  @P2 IMAD.HI.U32 R170, R171, R12, RZ ;  /* 0x0000000cabaa2227 */ /* 0x001fc800078e00ff */
[----:B------:R-:W-:Y:S01]  /*17d40*/  IMAD.MOV.U32 R12, RZ, RZ, R171 ;  /* 0x000000ffff0c7224 */ /* 0x000fe200078e00ab */
[----:B------:R-:W-:-:S07]  /*17d50*/  @P2 SHF.R.U32.HI R12, RZ, R13, R170 ;  /* 0x0000000dff0c2219 */ /* 0x000fce00000116aa */
.L_x_1541:
[----:B------:R-:W-:Y:S05]  /*17d60*/  BSYNC B2 ;  /* 0x0000000000027941 */ /* 0x000fea0003800000 */
.L_x_1539:
[----:B------:R-:W-:-:S05]  /*17d70*/  IMAD R12, R12, R169, R7 ;  /* 0x000000a90c0c7224 */ /* 0x000fca00078e0207 */
[----:B------:R-:W-:Y:S02]  /*17d80*/  VIADDMNMX R166, R12, R169, R166, PT ;  /* 0x000000a90ca67246 */ /* 0x000fe400038001a6 */
[----:B------:R-:W-:-:S07]  /*17d90*/  VIMNMX R165, R165, R12, !PT ;  /* 0x0000000ca5a57248 */ /* 0x000fce0007fe0100 */
.L_x_1538:
[C---:B------:R-:W-:Y:S02]  /*17da0*/  ISETP.GE.AND P2, PT, R164.reuse, 0x2, PT ;  /* 0x00000002a400780c */ /* 0x040fe40003f46270 */
[C---:B------:R-:W-:Y:S02]  /*17db0*/  ISETP.GE.AND P3, PT, R164.reuse, 0x9, PT ;  /* 0x00000009a400780c */ /* 0x040fe40003f66270 */
[C---:B------:R-:W-:Y:S02]  /*17dc0*/  ISETP.GT.AND P5, PT, R165.reuse, 0x1, !P2 ;  /* 0x00000001a500780c */ /* 0x040fe400057a4270 */
[----:B------:R-:W-:Y:S02]  /*17dd0*/  ISETP.GE.AND P6, PT, R164, 0xa, PT ;  /* 0x0000000aa400780c */ /* 0x000fe40003fc6270 */
[----:B------:R-:W-:Y:S02]  /*17de0*/  ISETP.GT.AND P4, PT, R165, 0x8, !P3 ;  /* 0x00000008a500780c */ /* 0x000fe40005f84270 */
[----:B------:R-:W-:-:S02]  /*17df0*/  ISETP.LT.OR P5, PT, R166, 0x2, P5 ;  /* 0x00000002a600780c */ /* 0x000fc40002fa1670 */
[----:B------:R-:W-:Y:S02]  /*17e00*/  ISETP.LT.OR P4, PT, R166, 0x9, P4 ;  /* 0x00000009a600780c */ /* 0x000fe40002781670 */
[----:B------:R-:W-:Y:S02]  /*17e10*/  FSEL R15, R15, -INF , !P5 ;  /* 0xff8000000f0f7808 */ /* 0x000fe40006800000 */
[----:B------:R-:W-:Y:S02]  /*17e20*/  ISETP.GE.AND P5, PT, R164, 0x11, PT ;  /* 0x00000011a400780c */ /* 0x000fe40003fa6270 */
[----:B------:R-:W-:Y:S02]  /*17e30*/  LOP3.LUT R16, R16, 0xfffffffb, RZ, 0xc0, !PT ;  /* 0xfffffffb10107812 */ /* 0x000fe400078ec0ff */
[----:B------:R-:W-:Y:S02]  /*17e40*/  FSEL R121, R121, -INF , !P4 ;  /* 0xff80000079797808 */ /* 0x000fe40006000000 */
[----:B------:R-:W-:-:S02]  /*17e50*/  ISETP.GT.AND P4, PT, R165, 0x9, !P6 ;  /* 0x00000009a500780c */ /* 0x000fc40007784270 */
[----:B------:R-:W-:Y:S02]  /*17e60*/  @P6 LOP3.LUT R16, R16, 0x4, RZ, 0xfc, !PT ;  /* 0x0000000410106812 */ /* 0x000fe400078efcff */
[----:B------:R-:W-:Y:S02]  /*17e70*/  ISETP.LT.OR P4, PT, R166, 0xa, P4 ;  /* 0x0000000aa600780c */ /* 0x000fe40002781670 */
[----:B------:R-:W-:Y:S02]  /*17e80*/  LOP3.LUT R16, R16, 0xfffffff7, RZ, 0xc0, !PT ;  /* 0xfffffff710107812 */ /* 0x000fe400078ec0ff */
[----:B------:R-:W-:Y:S02]  /*17e90*/  FSEL R122, R122, -INF , !P4 ;  /* 0xff8000007a7a7808 */ /* 0x000fe40006000000 */
[----:B------:R-:W-:Y:S02]  /*17ea0*/  @P5 LOP3.LUT R16, R16, 0x8, RZ, 0xfc, !PT ;  /* 0x0000000810105812 */ /* 0x000fe400078efcff */
[----:B------:R-:W-:-:S02]  /*17eb0*/  ISETP.GT.AND P4, PT, R165, 0x10, !P5 ;  /* 0x00000010a500780c */ /* 0x000fc40006f84270 */
[----:B------:R-:W-:Y:S02]  /*17ec0*/  ISETP.GE.AND P5, PT, R164, 0x12, PT ;  /* 0x00000012a400780c */ /* 0x000fe40003fa6270 */
[----:B------:R-:W-:Y:S02]  /*17ed0*/  ISETP.LT.OR P4, PT, R166, 0x11, P4 ;  /* 0x00000011a600780c */ /* 0x000fe40002781670 */
[----:B------:R-:W-:Y:S02]  /*17ee0*/  LOP3.LUT R16, R16, 0xfff7ffff, RZ, 0xc0, !PT ;  /* 0xfff7ffff10107812 */ /* 0x000fe400078ec0ff */
[----:B------:R-:W-:Y:S02]  /*17ef0*/  FSEL R125, R125, -INF , !P4 ;  /* 0xff8000007d7d7808 */ /* 0x000fe40006000000 */
[----:B------:R-:W-:Y:S02]  /*17f00*/  ISETP.GT.AND P4, PT, R165, 0x11, !P5 ;  /* 0x00000011a500780c */ /* 0x000fe40006f84270 */
[----:B------:R-:W-:-:S02]  /*17f10*/  IADD3 R168, R168, 0x8, R200 ;  /* 0x00000008a8a87810 */ /* 0x000fc40007ffe0c8 */
[----:B------:R-:W-:Y:S02]  /*17f20*/  ISETP.LT.OR P4, PT, R166, 0x12, P4 ;  /* 0x00000012a600780c */ /* 0x000fe40002781670 */
[----:B------:R-:W-:Y:S02]  /*17f30*/  @P5 LOP3.LUT R16, R16, 0x80000, RZ, 0xfc, !PT ;  /* 0x0008000010105812 */ /* 0x000fe400078efcff */
[----:B------:R-:W-:Y:S02]  /*17f40*/  ISETP.GE.AND P5, PT, R164, 0x19, PT ;  /* 0x00000019a400780c */ /* 0x000fe40003fa6270 */
[----:B------:R-:W-:Y:S02]  /*17f50*/  LOP3.LUT R16, R16, 0xfffbffff, RZ, 0xc0, !PT ;  /* 0xfffbffff10107812 */ /* 0x000fe400078ec0ff */
[----:B------:R-:W-:Y:S02]  /*17f60*/  FSEL R126, R126, -INF , !P4 ;  /* 0xff8000007e7e7808 */ /* 0x000fe40006000000 */
[----:B------:R-:W-:-:S02]  /*17f70*/  ISETP.GT.AND P4, PT, R165, 0x18, !P5 ;  /* 0x00000018a500780c */ /* 0x000fc40006f84270 */
[----:B------:R-:W-:Y:S02]  /*17f80*/  IADD3 R167, R167, 0x8, R200 ;  /* 0x00000008a7a77810 */ /* 0x000fe40007ffe0c8 */
[----:B------:R-:W-:-:S03]  /*17f90*/  ISETP.LT.OR P4, PT, R166, 0x19, P4 ;  /* 0x00000019a600780c */ /* 0x000fc60002781670 */
[----:B------:R-:W-:Y:S02]  /*17fa0*/  @P5 LOP3.LUT R16, R16, 0x40000, RZ, 0xfc, !PT ;  /* 0x0004000010105812 */ /* 0x000fe400078efcff */
[----:B------:R-:W-:Y:S02]  /*17fb0*/  ISETP.GE.AND P5, PT, R164, 0x1a, PT ;  /* 0x0000001aa400780c */ /* 0x000fe40003fa6270 */
[----:B------:R-:W-:Y:S02]  /*17fc0*/  LOP3.LUT R16, R16, 0xfffdffff, RZ, 0xc0, !PT ;  /* 0xfffdffff10107812 */ /* 0x000fe400078ec0ff */
[----:B------:R-:W-:Y:S02]  /*17fd0*/  FSEL R129, R129, -INF , !P4 ;  /* 0xff80000081817808 */ /* 0x000fe40006000000 */
[----:B------:R-:W-:-:S04]  /*17fe0*/  ISETP.GT.AND P4, PT, R165, 0x19, !P5 ;  /* 0x00000019a500780c */ /* 0x000fc80006f84270 */
        /* <DEDUP_REMOVED lines=69> */
[----:B------:R-:W-:Y:S02]  /*18440*/  FSEL R154, R154, -INF , !P4 ;  /* 0xff8000009a9a7808 */ /* 0x000fe40006000000 */
[----:B------:R-:W-:Y:S02]  /*18450*/  LOP3.LUT R16, R16, 0xffffffdf, RZ, 0xc0, !PT ;  /* 0xffffffdf10107812 */ /* 0x000fe400078ec0ff */
[----:B------:R-:W-:-:S04]  /*18460*/  ISETP.GT.AND P4, PT, R165, 0x49, !P5 ;  /* 0x00000049a500780c */ /* 0x000fc80006f84270 */
[----:B------:R-:W-:-:S03]  /*18470*/  ISETP.LT.OR P4, PT, R166, 0x4a, P4 ;  /* 0x0000004aa600780c */ /* 0x000fc60002781670 */
[----:B------:R-:W-:Y:S02]  /*18480*/  @P5 LOP3.LUT R16, R16, 0x20, RZ, 0xfc, !PT ;  /* 0x0000002010105812 */ /* 0x000fe400078efcff */
[----:B------:R-:W-:Y:S02]  /*18490*/  ISETP.GE.AND P5, PT, R164, 0x51, PT ;  /* 0x00000051a400780c */ /* 0x000fe40003fa6270 */
[----:B------:R-:W-:Y:S02]  /*184a0*/  FSEL R155, R155, -INF , !P4 ;  /* 0xff8000009b9b7808 */ /* 0x000fe40006000000 */
[----:B------:R-:W-:Y:S02]  /*184b0*/  ISETP.GT.AND P4, PT, R165, 0x50, !P5 ;  /* 0x00000050a500780c */ /* 0x000fe40006f84270 */
[----:B------:R-:W-:Y:S02]  /*184c0*/  LOP3.LUT R16, R16, 0xffffffef, RZ, 0xc0, !PT ;  /* 0xffffffef10107812 */ /* 0x000fe400078ec0ff */
[----:B------:R-:W-:-:S04]  /*184d0*/  ISETP.LT.OR P4, PT, R166, 0x51, P4 ;  /* 0x00000051a600780c */ /* 0x000fc80002781670 */
[----:B------:R-:W-:Y:S02]  /*184e0*/  FSEL R158, R158, -INF , !P4 ;  /* 0xff8000009e9e7808 */ /* 0x000fe40006000000 */
[----:B------:R-:W-:Y:S02]  /*184f0*/  ISETP.GE.AND P4, PT, R164, 0x52, PT ;  /* 0x00000052a400780c */ /* 0x000fe40003f86270 */
[----:B------:R-:W-:Y:S02]  /*18500*/  @P5 LOP3.LUT R16, R16, 0x10, RZ, 0xfc, !PT ;  /* 0x0000001010105812 */ /* 0x000fe400078efcff */
[----:B------:R-:W-:Y:S02]  /*18510*/  ISETP.GT.AND P5, PT, R165, 0x51, !P4 ;  /* 0x00000051a500780c */ /* 0x000fe400067a4270 */
[----:B------:R-:W-:Y:S02]  /*18520*/  LOP3.LUT R16, R16, 0xfffffffd, RZ, 0xc0, !PT ;  /* 0xfffffffd10107812 */ /* 0x000fe400078ec0ff */
[----:B------:R-:W-:-:S04]  /*18530*/  ISETP.LT.OR P5, PT, R166, 0x52, P5 ;  /* 0x00000052a600780c */ /* 0x000fc80002fa1670 */
[----:B------:R-:W-:Y:S02]  /*18540*/  FSEL R159, R159, -INF , !P5 ;  /* 0xff8000009f9f7808 */ /* 0x000fe40006800000 */
[----:B------:R-:W-:-:S04]  /*18550*/  ISETP.GE.AND P5, PT, R164, 0x59, PT ;  /* 0x00000059a400780c */ /* 0x000fc80003fa6270 */
[----:B------:R-:W-:-:S04]  /*18560*/  ISETP.GT.AND P6, PT, R165, 0x58, !P5 ;  /* 0x00000058a500780c */ /* 0x000fc80006fc4270 */
[----:B------:R-:W-:-:S04]  /*18570*/  ISETP.LT.OR P6, PT, R166, 0x59, P6 ;  /* 0x00000059a600780c */ /* 0x000fc800037c1670 */
[----:B------:R-:W-:Y:S02]  /*18580*/  FSEL R162, R162, -INF , !P6 ;  /* 0xff800000a2a27808 */ /* 0x000fe40007000000 */
[----:B------:R-:W-:-:S13]  /*18590*/  ISETP.GE.AND P6, PT, R164, 0x1, PT ;  /* 0x00000001a400780c */ /* 0x000fda0003fc6270 */
[----:B------:R-:W-:Y:S02]  /*185a0*/  @P6 LOP3.LUT R16, R16, 0x2, RZ, 0xfc, !PT ;  /* 0x0000000210106812 */ /* 0x000fe400078efcff */
[----:B------:R-:W-:Y:S02]  /*185b0*/  ISETP.GT.AND P6, PT, R165, RZ, !P6 ;  /* 0x000000ffa500720c */ /* 0x000fe400077c4270 */
[----:B------:R-:W-:Y:S02]  /*185c0*/  LOP3.LUT R16, R16, 0xfffffffe, RZ, 0xc0, !PT ;  /* 0xfffffffe10107812 */ /* 0x000fe400078ec0ff */
[----:B------:R-:W-:-:S04]  /*185d0*/  ISETP.LT.OR P6, PT, R166, 0x1, P6 ;  /* 0x00000001a600780c */ /* 0x000fc800037c1670 */
[----:B------:R-:W-:Y:S02]  /*185e0*/  FSEL R2, R2, -INF , !P6 ;  /* 0xff80000002027808 */ /* 0x000fe40007000000 */
[----:B------:R-:W-:-:S13]  /*185f0*/  ISETP.GE.AND P6, PT, R164, 0x5a, PT ;  /* 0x0000005aa400780c */ /* 0x000fda0003fc6270 */
[----:B------:R-:W-:Y:S02]  /*18600*/  @P6 LOP3.LUT R16, R16, 0x1, RZ, 0xfc, !PT ;  /* 0x0000000110106812 */ /* 0x000fe400078efcff */
[----:B------:R-:W-:-:S04]  /*18610*/  ISETP.GT.AND P6, PT, R165, 0x59, !P6 ;  /* 0x00000059a500780c */ /* 0x000fc800077c4270 */
[----:B------:R-:W-:-:S04]  /*18620*/  ISETP.LT.OR P6, PT, R166, 0x5a, P6 ;  /* 0x0000005aa600780c */ /* 0x000fc800037c1670 */
[----:B------:R-:W-:Y:S02]  /*18630*/  FSEL R163, R163, -INF , !P6 ;  /* 0xff800000a3a37808 */ /* 0x000fe40007000000 */
[----:B------:R-:W-:-:S13]  /*18640*/  LOP3.LUT P6, RZ, R16, 0x100000, RZ, 0xc0, !PT ;  /* 0x0010000010ff7812 */ /* 0x000fda00078cc0ff */
[----:B------:R-:W-:Y:S05]  /*18650*/  @!P6 BRA `(.L_x_1542) ;  /* 0x000000000058e947 */ /* 0x000fea0003800000 */
[----:B------:R-:W-:Y:S01]  /*18660*/  ISETP.GT.AND P6, PT, R20, -0x1, PT ;  /* 0xffffffff1400780c */ /* 0x000fe20003fc4270 */
[----:B------:R-:W-:-:S12]  /*18670*/  BSSY B2, `(.L_x_1543) ;  /* 0x0000011000027945 */ /* 0x000fd80003800000 */
[----:B------:R-:W-:Y:S05]  /*18680*/  @P6 BRA `(.L_x_1544) ;  /* 0x0000000000246947 */ /* 0x000fea0003800000 */
[----:B------:R-:W-:Y:S02]  /*18690*/  IMAD.U32 R166, RZ, RZ, UR46 ;  /* 0x0000002effa67e24 */ /* 0x000fe4000f8e00ff */
[----:B------:R-:W-:-:S03]  /*186a0*/  VIADD R165, R202, 0x8 ;  /* 0x00000008caa57836 */ /* 0x000fc60000000000 */
[----:B------:R-:W-:Y:S02]  /*186b0*/  ISETP.NE.AND P6, PT, R166, 0x1, PT ;  /* 0x00000001a600780c */ /* 0x000fe40003fc5270 */
[----:B------:R-:W-:-:S11]  /*186c0*/  LOP3.LUT R165, RZ, R165, RZ, 0x33, !PT ;  /* 0x000000a5ffa57212 */ /* 0x000fd600078e33ff */
[----:B------:R-:W0:Y:S02]  /*186d0*/  @P6 LDC.64 R12, c[0x0][0x9e8] ;  /* 0x00027a00ff0c6b82 */ /* 0x000e240000000a00 */
[----:B0-----:R-:W-:-:S05]  /*186e0*/  @P6 IMAD.HI.U32 R12, R165, R12, RZ ;  /* 0x0000000ca50c6227 */ /* 0x001fca00078e00ff */
[----:B------:R-:W-:-:S04]  /*186f0*/  @P6 SHF.R.U32.HI R165, RZ, R13, R12 ;  /* 0x0000000dffa56219 */ /* 0x000fc8000001160c */
[----:B------:R-:W-:Y:S01]  /*18700*/  LOP3.LUT R12, RZ, R165, RZ, 0x33, !PT ;  /* 0x000000a5ff0c7212 */ /* 0x000fe200078e33ff */
[----:B------:R-:W-:Y:S06]  /*18710*/  BRA `(.L_x_1545) ;  /* 0x0000000000187947 */ /* 0x000fec0003800000 */
.L_x_1544:
[----:B------:R-:W-:-:S05]  /*18720*/  IMAD.U32 R166, RZ, RZ, UR46 ;  /* 0x0000002effa67e24 */ /* 0x000fca000f8e00ff */
[----:B------:R-:W-:-:S13]  /*18730*/  ISETP.NE.AND P6, PT, R166, 0x1, PT ;  /* 0x00000001a600780c */ /* 0x000fda0003fc5270 */
[----:B------:R-:W0:Y:S02]  /*18740*/  @P6 LDC.64 R12, c[0x0][0x9e8] ;  /* 0x00027a00ff0c6b82 */ /* 0x000e240000000a00 */
[----:B0-----:R-:W-:-:S04]  /*18750*/  @P6 IMAD.HI.U32 R164, R20, R12, RZ ;  /* 0x0000000c14a46227 */ /* 0x001fc800078e00ff */
[----:B------:R-:W-:Y:S01]  /*18760*/  IMAD.MOV.U32 R12, RZ, RZ, R20 ;  /* 0x000000ffff0c7224 */ /* 0x000fe200078e0014 */
[----:B------:R-:W-:-:S07]  /*18770*/  @P6 SHF.R.U32.HI R12, RZ, R13, R164 ;  /* 0x0000000dff0c6219 */ /* 0x000fce00000116a4 */
.L_x_1545:
[----:B------:R-:W-:Y:S05]  /*18780*/  BSYNC B2 ;  /* 0x0000000000027941 */ /* 0x000fea0003800000 */
.L_x_1543:
[----:B------:R-:W-:-:S05]  /*18790*/  IMAD R7, R12, R166, R7 ;  /* 0x000000a60c077224 */ /* 0x000fca00078e0207 */
[----:B------:R-:W-:Y:S02]  /*187a0*/  VIADDMNMX R168, R7, R166, R168, PT ;  /* 0x000000a607a87246 */ /* 0x000fe400038001a8 */
[----:B------:R-:W-:-:S07]  /*187b0*/  VIMNMX R167, R167, R7, !PT ;  /* 0x00000007a7a77248 */ /* 0x000fce0007fe0100 */
.L_x_1542:
[C---:B------:R-:W-:Y:S01]  /*187c0*/  ISETP.GT.AND P2, PT, R167.reuse, 0x1, !P2 ;  /* 0x00000001a700780c */ /* 0x040fe20005744270 */
[----:B------:R-:W-:Y:S01]  /*187d0*/  @!P1 VIADD R14, R14, 0x30860 ;  /* 0x000308600e0e9836 */ /* 0x000fe20000000000 */
[----:B------:R-:W-:Y:S01]  /*187e0*/  LOP3.LUT P6, RZ, R16, 0x8000, RZ, 0xc0, !PT ;  /* 0x0000800010ff7812 */ /* 0x000fe200078cc0ff */
[----:B------:R-:W-:Y:S01]  /*187f0*/  IMAD.MOV.U32 R194, RZ, RZ, R10 ;  /* 0x000000ffffc27224 */ /* 0x000fe200078e000a */
[----:B------:R-:W-:Y:S02]  /*18800*/  ISETP.LT.OR P2, PT, R168, 0x2, P2 ;  /* 0x00000002a800780c */ /* 0x000fe40001741670 */
[----:B------:R-:W-:Y:S02]  /*18810*/  ISETP.GT.AND P3, PT, R167, 0x8, !P3 ;  /* 0x00000008a700780c */ /* 0x000fe40005f64270 */
[----:B------:R-:W-:Y:S02]  /*18820*/  FSEL R120, R120, -INF , !P2 ;  /* 0xff80000078787808 */ /* 0x000fe40005000000 */
[----:B------:R-:W-:-:S02]  /*18830*/  LOP3.LUT P2, RZ, R16, 0x4, RZ, 0xc0, !PT ;  /* 0x0000000410ff7812 */ /* 0x000fc4000784c0ff */
[C---:B------:R-:W-:Y:S02]  /*18840*/  ISETP.LT.OR P3, PT, R168.reuse, 0x9, P3 ;  /* 0x00000009a800780c */ /* 0x040fe40001f61670 */
[----:B------:R-:W-:Y:S02]  /*18850*/  ISETP.GT.AND P2, PT, R167, 0x9, !P2 ;  /* 0x00000009a700780c */ /* 0x000fe40005744270 */
[----:B------:R-:W-:Y:S02]  /*18860*/  FSEL R123, R123, -INF , !P3 ;  /* 0xff8000007b7b7808 */ /* 0x000fe40005800000 */
[----:B------:R-:W-:Y:S02]  /*18870*/  ISETP.LT.OR P2, PT, R168, 0xa, P2 ;  /* 0x0000000aa800780c */ /* 0x000fe40001741670 */
[----:B------:R-:W-:Y:S02]  /*18880*/  LOP3.LUT P3, RZ, R16, 0x4000, RZ, 0xc0, !PT ;  /* 0x0000400010ff7812 */ /* 0x000fe4000786c0ff */
[----:B------:R-:W-:-:S02]  /*18890*/  FSEL R124, R124, -INF , !P2 ;  /* 0xff8000007c7c7808 */ /* 0x000fc40005000000 */
[----:B------:R-:W-:Y:S02]  /*188a0*/  LOP3.LUT P2, RZ, R16, 0x8, RZ, 0xc0, !PT ;  /* 0x0000000810ff7812 */ /* 0x000fe4000784c0ff */
[C---:B------:R-:W-:Y:S02]  /*188b0*/  ISETP.GT.AND P4, PT, R167.reuse, 0x51, !P4 ;  /* 0x00000051a700780c */ /* 0x040fe40006784270 */
[C---:B------:R-:W-:Y:S02]  /*188c0*/  ISETP.GT.AND P2, PT, R167.reuse, 0x10, !P2 ;  /* 0x00000010a700780c */ /* 0x040fe40005744270 */
[----:B------:R-:W-:Y:S02]  /*188d0*/  ISETP.GT.AND P5, PT, R167, 0x58, !P5 ;  /* 0x00000058a700780c */ /* 0x000fe40006fa4270 */
[C---:B------:R-:W-:Y:S02]  /*188e0*/  ISETP.LT.OR P2, PT, R168.reuse, 0x11, P2 ;  /* 0x00000011a800780c */ /* 0x040fe40001741670 */
[----:B------:R-:W-:-:S02]  /*188f0*/  ISETP.LT.OR P4, PT, R168, 0x52, P4 ;  /* 0x00000052a800780c */ /* 0x000fc40002781670 */
[----:B------:R-:W-:Y:S02]  /*18900*/  FSEL R127, R127, -INF , !P2 ;  /* 0xff8000007f7f7808 */ /* 0x000fe40005000000 */
[----:B------:R-:W-:Y:S02]  /*18910*/  LOP3.LUT P2, RZ, R16, 0x80000, RZ, 0xc0, !PT ;  /* 0x0008000010ff7812 */ /* 0x000fe4000784c0ff */
[----:B------:R-:W-:Y:S02]  /*18920*/  ISETP.LT.OR P5, PT, R168, 0x59, P5 ;  /* 0x00000059a800780c */ /* 0x000fe40002fa1670 */
[----:B------:R-:W-:Y:S02]  /*18930*/  ISETP.GT.AND P2, PT, R167, 0x11, !P2 ;  /* 0x00000011a700780c */ /* 0x000fe40005744270 */
[----:B------:R-:W-:Y:S02]  /*18940*/  FSEL R156, R156, -INF , !P4 ;  /* 0xff8000009c9c7808 */ /* 0x000fe40006000000 */
[----:B------:R-:W-:-:S02]  /*18950*/  ISETP.LT.OR P2, PT, R168, 0x12, P2 ;  /* 0x00000012a800780c */ /* 0x000fc40001741670 */
[----:B------:R-:W-:Y:S02]  /*18960*/  FSEL R160, R160, -INF , !P5 ;  /* 0xff800000a0a07808 */ /* 0x000fe40006800000 */
[----:B------:R-:W-:Y:S02]  /*18970*/  FSEL R128, R128, -INF , !P2 ;  /* 0xff80000080807808 */ /* 0x000fe40005000000 */
[----:B------:R-:W-:-:S04]  /*18980*/  LOP3.LUT P2, RZ, R16, 0x40000, RZ, 0xc0, !PT ;  /* 0x0004000010ff7812 */ /* 0x000fc8000784c0ff */
[----:B------:R-:W-:-:S04]  /*18990*/  ISETP.GT.AND P2, PT, R167, 0x18, !P2 ;  /* 0x00000018a700780c */ /* 0x000fc80005744270 */
[----:B------:R-:W-:-:S04]  /*189a0*/  ISETP.LT.OR P2, PT, R168, 0x19, P2 ;  /* 0x00000019a800780c */ /* 0x000fc80001741670 */
        /* <DEDUP_REMOVED lines=9> */
[----:B------:R-:W-:Y:S02]  /*18a40*/  ISETP.GT.AND P2, PT, R167, 0x21, !P6 ;  /* 0x00000021a700780c */ /* 0x000fe40007744270 */
[----:B------:R-:W-:Y:S02]  /*18a50*/  LOP3.LUT P6, RZ, R16, 0x20, RZ, 0xc0, !PT ;  /* 0x0000002010ff7812 */ /* 0x000fe400078cc0ff */
[----:B------:R-:W-:-:S04]  /*18a60*/  ISETP.LT.OR P2, PT, R168, 0x22, P2 ;  /* 0x00000022a800780c */ /* 0x000fc80001741670 */
[----:B------:R-:W-:Y:S02]  /*18a70*/  FSEL R134, R134, -INF , !P2 ;  /* 0xff80000086867808 */ /* 0x000fe40005000000 */
[----:B------:R-:W-:Y:S02]  /*18a80*/  ISETP.GT.AND P2, PT, R167, 0x28, !P3 ;  /* 0x00000028a700780c */ /* 0x000fe40005f44270 */
[----:B------:R-:W-:Y:S02]  /*18a90*/  LOP3.LUT P3, RZ, R16, 0x10, RZ, 0xc0, !PT ;  /* 0x0000001010ff7812 */ /* 0x000fe4000786c0ff */
        /* <DEDUP_REMOVED lines=10> */
[----:B------:R-:W-:Y:S02]  /*18b40*/  FMNMX.FTZ R0, R2, R4, !PT ;  /* 0x0000000402007209 */ /* 0x000fe40007810000 */
[----:B------:R-:W-:Y:S02]  /*18b50*/  LOP3.LUT P2, RZ, R16, 0x800, RZ, 0xc0, !PT ;  /* 0x0000080010ff7812 */ /* 0x000fe4000784c0ff */
[----:B------:R-:W-:Y:S02]  /*18b60*/  FMNMX.FTZ R0, R15, R0, !PT ;  /* 0x000000000f007209 */ /* 0x000fe40007810000 */
[----:B------:R-:W-:Y:S02]  /*18b70*/  ISETP.GT.AND P2, PT, R167, 0x31, !P2 ;  /* 0x00000031a700780c */ /* 0x000fe40005744270 */
[----:B------:R-:W-:-:S02]  /*18b80*/  FMNMX.FTZ R7, R121, R0, !PT ;  /* 0x0000000079077209 */ /* 0x000fc40007810000 */
[----:B------:R-:W-:Y:S02]  /*18b90*/  ISETP.LT.OR P2, PT, R168, 0x32, P2 ;  /* 0x00000032a800780c */ /* 0x000fe40001741670 */
[----:B------:R-:W-:Y:S02]  /*18ba0*/  FMNMX.FTZ R0, R122, R7, !PT ;  /* 0x000000077a007209 */ /* 0x000fe40007810000 */
[----:B------:R-:W-:Y:S02]  /*18bb0*/  FSEL R143, R143, -INF , !P2 ;  /* 0xff8000008f8f7808 */ /* 0x000fe40005000000 */
[----:B------:R-:W-:Y:S02]  /*18bc0*/  FMNMX.FTZ R7, R125, R0, !PT ;  /* 0x000000007d077209 */ /* 0x000fe40007810000 */
[----:B------:R-:W-:Y:S02]  /*18bd0*/  LOP3.LUT P2, RZ, R16, 0x400, RZ, 0xc0, !PT ;  /* 0x0000040010ff7812 */ /* 0x000fe4000784c0ff */
[----:B------:R-:W-:-:S02]  /*18be0*/  FMNMX.FTZ R0, R126, R7, !PT ;  /* 0x000000077e007209 */ /* 0x000fc40007810000 */
[----:B------:R-:W-:Y:S02]  /*18bf0*/  ISETP.GT.AND P2, PT, R167, 0x38, !P2 ;  /* 0x00000038a700780c */ /* 0x000fe40005744270 */
[----:B------:R-:W-:Y:S02]  /*18c00*/  FMNMX.FTZ R7, R129, R0, !PT ;  /* 0x0000000081077209 */ /* 0x000fe40007810000 */
[----:B------:R-:W-:Y:S02]  /*18c10*/  ISETP.LT.OR P2, PT, R168, 0x39, P2 ;  /* 0x00000039a800780c */ /* 0x000fe40001741670 */
[----:B------:R-:W-:Y:S02]  /*18c20*/  FMNMX.FTZ R0, R130, R7, !PT ;  /* 0x0000000782007209 */ /* 0x000fe40007810000 */
[----:B------:R-:W-:Y:S02]  /*18c30*/  FSEL R144, R144, -INF , !P2 ;  /* 0xff80000090907808 */ /* 0x000fe40005000000 */
[----:B------:R-:W-:-:S02]  /*18c40*/  FMNMX.FTZ R7, R135, R0, !PT ;  /* 0x0000000087077209 */ /* 0x000fc40007810000 */
[----:B------:R-:W-:Y:S02]  /*18c50*/  LOP3.LUT P2, RZ, R16, 0x200, RZ, 0xc0, !PT ;  /* 0x0000020010ff7812 */ /* 0x000fe4000784c0ff */
[----:B------:R-:W-:Y:S02]  /*18c60*/  FMNMX.FTZ R0, R136, R7, !PT ;  /* 0x0000000788007209 */ /* 0x000fe40007810000 */
[----:B------:R-:W-:Y:S02]  /*18c70*/  ISETP.GT.AND P2, PT, R167, 0x39, !P2 ;  /* 0x00000039a700780c */ /* 0x000fe40005744270 */
[----:B------:R-:W-:Y:S02]  /*18c80*/  FMNMX.FTZ R7, R139, R0, !PT ;  /* 0x000000008b077209 */ /* 0x000fe40007810000 */
[----:B------:R-:W-:Y:S02]  /*18c90*/  ISETP.LT.OR P2, PT, R168, 0x3a, P2 ;  /* 0x0000003aa800780c */ /* 0x000fe40001741670 */
[----:B------:R-:W-:-:S02]  /*18ca0*/  FMNMX.FTZ R0, R140, R7, !PT ;  /* 0x000000078c007209 */ /* 0x000fc40007810000 */
        /* <DEDUP_REMOVED lines=25> */
[----:B------:R-:W-:Y:S01]  /*18e40*/  ISETP.GT.AND P2, PT, R167, 0x49, !P6 ;  /* 0x00000049a700780c */ /* 0x000fe20007744270 */
[----:B------:R-:W0:Y:S01]  /*18e50*/  SHFL.BFLY PT, R7, R164, 0x2, 0x1f ;  /* 0x0c401f00a4077f89 */ /* 0x000e2200000e0000 */
[----:B------:R-:W-:Y:S02]  /*18e60*/  LOP3.LUT P6, RZ, R16, 0x2, RZ, 0xc0, !PT ;  /* 0x0000000210ff7812 */ /* 0x000fe400078cc0ff */
[----:B------:R-:W-:-:S04]  /*18e70*/  ISETP.LT.OR P2, PT, R168, 0x4a, P2 ;  /* 0x0000004aa800780c */ /* 0x000fc80001741670 */
[----:B------:R-:W-:Y:S02]  /*18e80*/  FSEL R153, R153, -INF , !P2 ;  /* 0xff80000099997808 */ /* 0x000fe40005000000 */
[----:B------:R-:W-:-:S04]  /*18e90*/  ISETP.GT.AND P2, PT, R167, 0x50, !P3 ;  /* 0x00000050a700780c */ /* 0x000fc80005f44270 */
[----:B------:R-:W-:-:S04]  /*18ea0*/  ISETP.LT.OR P2, PT, R168, 0x51, P2 ;  /* 0x00000051a800780c */ /* 0x000fc80001741670 */
[----:B------:R-:W-:Y:S02]  /*18eb0*/  FSEL R157, R157, -INF , !P2 ;  /* 0xff8000009d9d7808 */ /* 0x000fe40005000000 */
[----:B------:R-:W-:Y:S02]  /*18ec0*/  ISETP.GT.AND P2, PT, R167, RZ, !P6 ;  /* 0x000000ffa700720c */ /* 0x000fe40007744270 */
[----:B------:R-:W-:Y:S02]  /*18ed0*/  LOP3.LUT P6, RZ, R16, 0x1, RZ, 0xc0, !PT ;  /* 0x0000000110ff7812 */ /* 0x000fe400078cc0ff */
[----:B------:R-:W-:Y:S02]  /*18ee0*/  ISETP.LT.OR P2, PT, R168, 0x1, P2 ;  /* 0x00000001a800780c */ /* 0x000fe40001741670 */
[----:B0-----:R-:W-:Y:S01]  /*18ef0*/  FMNMX.FTZ R165, R164, R7, !PT ;  /* 0x00000007a4a57209 */ /* 0x001fe20007810000 */
[----:B------:R-:W-:Y:S01]  /*18f00*/  IMAD.U32 R7, RZ, RZ, UR43 ;  /* 0x0000002bff077e24 */ /* 0x000fe2000f8e00ff */
[----:B------:R-:W-:-:S02]  /*18f10*/  FSEL R23, R23, -INF , !P2 ;  /* 0xff80000017177808 */ /* 0x000fc40005000000 */
[----:B------:R-:W-:Y:S01]  /*18f20*/  ISETP.GT.AND P3, PT, R167, 0x59, !P6 ;  /* 0x00000059a700780c */ /* 0x000fe20007764270 */
[----:B------:R-:W0:Y:S03]  /*18f30*/  SHFL.BFLY PT, R12, R165, 0x1, 0x1f ;  /* 0x0c201f00a50c7f89 */ /* 0x000e2600000e0000 */
[----:B------:R-:W-:-:S04]  /*18f40*/  ISETP.LT.OR P3, PT, R168, 0x5a, P3 ;  /* 0x0000005aa800780c */ /* 0x000fc80001f61670 */
[----:B------:R-:W-:Y:S02]  /*18f50*/  FSEL R161, R161, -INF , !P3 ;  /* 0xff800000a1a17808 */ /* 0x000fe40005800000 */
[----:B0-----:R-:W-:Y:S02]  /*18f60*/  FMNMX.FTZ R12, R165, R12, !PT ;  /* 0x0000000ca50c7209 */ /* 0x001fe40007810000 */
[----:B------:R-:W-:Y:S02]  /*18f70*/  FMNMX.FTZ R165, R23, R3, !PT ;  /* 0x0000000317a57209 */ /* 0x000fe40007810000 */
[C---:B------:R-:W-:Y:S01]  /*18f80*/  FSETP.NEU.FTZ.AND P2, PT, R12.reuse, -INF , PT ;  /* 0xff8000000c00780b */ /* 0x040fe20003f5d000 */
[----:B------:R-:W-:-:S05]  /*18f90*/  FMUL.FTZ R0, R12, R7 ;  /* 0x000000070c007220 */ /* 0x000fca0000410000 */
[----:B------:R-:W-:-:S05]  /*18fa0*/  FSEL R0, R0, RZ, P2 ;  /* 0x000000ff00007208 */ /* 0x000fca0001000000 */
[--C-:B------:R-:W-:Y:S01]  /*18fb0*/  FFMA.FTZ R188, R2, R7, -R0.reuse ;  /* 0x0000000702bc7223 */ /* 0x100fe20000010800 */
[----:B------:R-:W-:Y:S01]  /*18fc0*/  FMNMX.FTZ R2, R120, R165, !PT ;  /* 0x000000a578027209 */ /* 0x000fe20007810000 */
[-CC-:B------:R-:W-:Y:S01]  /*18fd0*/  FFMA.FTZ R190, R121, R7.reuse, -R0.reuse ;  /* 0x0000000779be7223 */ /* 0x180fe20000010800 */
[-CC-:B------:R-:W-:Y:S01]  /*18fe0*/  FFMA.FTZ R184, R125, R7.reuse, -R0.reuse ;  /* 0x000000077db87223 */ /* 0x180fe20000010800 */
[-CC-:B------:R-:W-:Y:S01]  /*18ff0*/  FFMA.FTZ R186, R129, R7.reuse, -R0.reuse ;  /* 0x0000000781ba7223 */ /* 0x180fe20000010800 */
[----:B------:R-:W-:Y:S01]  /*19000*/  FMNMX.FTZ R165, R123, R2, !PT ;  /* 0x000000027ba57209 */ /* 0x000fe20007810000 */
[-CC-:B------:R-:W-:Y:S01]  /*19010*/  FFMA.FTZ R180, R135, R7.reuse, -R0.reuse ;  /* 0x0000000787b47223 */ /* 0x180fe20000010800 */
[-CC-:B------:R-:W-:Y:S01]  /*19020*/  FFMA.FTZ R176, R141, R7.reuse, -R0.reuse ;  /* 0x000000078db07223 */ /* 0x180fe20000010800 */
[--C-:B------:R-:W-:Y:S01]  /*19030*/  FFMA.FTZ R122, R122, R7, -R0.reuse ;  /* 0x000000077a7a7223 */ /* 0x100fe20000010800 */
[----:B------:R-:W-:Y:S01]  /*19040*/  FMNMX.FTZ R2, R124, R165, !PT ;  /* 0x000000a57c027209 */ /* 0x000fe20007810000 */
[-CC-:B------:R-:W-:Y:S01]  /*19050*/  FFMA.FTZ R182, R139, R7.reuse, -R0.reuse ;  /* 0x000000078bb67223 */ /* 0x180fe20000010800 */
[-CC-:B------:R-:W-:Y:S01]  /*19060*/  FFMA.FTZ R139, R151, R7.reuse, -R0.reuse ;  /* 0x00000007978b7223 */ /* 0x180fe20000010800 */
[----:B------:R-:W-:Y:S01]  /*19070*/  FSEL R151, R12, RZ, P2 ;  /* 0x000000ff0c977208 */ /* 0x000fe20001000000 */
[-CC-:B------:R-:W-:Y:S01]  /*19080*/  FFMA.FTZ R164, R126, R7.reuse, -R0.reuse ;  /* 0x000000077ea47223 */ /* 0x180fe20000010800 */
[----:B------:R-:W-:Y:S01]  /*19090*/  FMNMX.FTZ R121, R127, R2, !PT ;  /* 0x000000027f797209 */ /* 0x000fe20007810000 */
[-CC-:B------:R-:W-:Y:S01]  /*190a0*/  FFMA.FTZ R126, R130, R7.reuse, -R0.reuse ;  /* 0x00000007827e7223 */ /* 0x180fe20000010800 */
[-CC-:B------:R-:W-:Y:S01]  /*190b0*/  FFMA.FTZ R130, R140, R7.reuse, -R0.reuse ;  /* 0x000000078c827223 */ /* 0x180fe20000010800 */
[--C-:B------:R-:W-:Y:S01]  /*190c0*/  FFMA.FTZ R15, R15, R7, -R0.reuse ;  /* 0x000000070f0f7223 */ /* 0x100fe20000010800 */
[----:B------:R-:W-:Y:S01]  /*190d0*/  FMNMX.FTZ R2, R128, R121, !PT ;  /* 0x0000007980027209 */ /* 0x000fe20007810000 */
[-CC-:B------:R-:W-:Y:S01]  /*190e0*/  FFMA.FTZ R178, R146, R7.reuse, -R0.reuse ;  /* 0x0000000792b27223 */ /* 0x180fe20000010800 */
[----:B------:R0:W-:Y:S01]  /*190f0*/  MUFU.EX2 R121, R122 ;  /* 0x0000007a00797308 */ /* 0x0001e20000000800 */
[-CC-:B------:R-:W-:Y:S01]  /*19100*/  FFMA.FTZ R172, R150, R7.reuse, -R0.reuse ;  /* 0x0000000796ac7223 */ /* 0x180fe20000010800 */
        /* <DEDUP_REMOVED lines=20> */
[----:B------:R-:W-:Y:S01]  /*19250*/  FMNMX.FTZ R2, R148, R129, !PT ;  /* 0x0000008194027209 */ /* 0x000fe20007810000 */
[-CC-:B------:R-:W-:Y:S01]  /*19260*/  FFMA.FTZ R129, R136, R7.reuse, -R0.reuse ;  /* 0x0000000788817223 */ /* 0x180fe20000010800 */
[----:B------:R-:W-:Y:S02]  /*19270*/  FFMA.FTZ R136, R147, R7, -R0 ;  /* 0x0000000793887223 */ /* 0x000fe40000010800 */
        /* <DEDUP_REMOVED lines=9> */
[----:B------:R-:W-:-:S03]  /*19310*/  FFMA.FTZ R135, R142, R7, -R0 ;  /* 0x000000078e877223 */ /* 0x000fc60000010800 */
[----:B------:R-:W-:-:S03]  /*19320*/  FMNMX.FTZ R2, R161, R2, !PT ;  /* 0x00000002a1027209 */ /* 0x000fc60007810000 */
[----:B------:R-:W-:Y:S02]  /*19330*/  MUFU.EX2 R129, R129 ;  /* 0x0000008100817308 */ /* 0x000fe40000000800 */
[----:B------:R-:W0:Y:S06]  /*19340*/  SHFL.BFLY PT, R141, R2, 0x2, 0x1f ;  /* 0x0c401f00028d7f89 */ /* 0x000e2c00000e0000 */
[----:B------:R-:W-:Y:S08]  /*19350*/  MUFU.EX2 R182, R182 ;  /* 0x000000b600b67308 */ /* 0x000ff00000000800 */
[----:B------:R-:W-:Y:S08]  /*19360*/  MUFU.EX2 R130, R130 ;  /* 0x0000008200827308 */ /* 0x000ff00000000800 */
[----:B------:R-:W-:Y:S01]  /*19370*/  MUFU.EX2 R176, R176 ;  /* 0x000000b000b07308 */ /* 0x000fe20000000800 */
[----:B0-----:R-:W-:Y:S01]  /*19380*/  FMNMX.FTZ R122, R2, R141, !PT ;  /* 0x0000008d027a7209 */ /* 0x001fe20007810000 */
[----:B------:R-:W-:Y:S01]  /*19390*/  FFMA.FTZ R141, R159, R7, -R0 ;  /* 0x000000079f8d7223 */ /* 0x000fe20000010800 */
[----:B------:R-:W-:-:S03]  /*193a0*/  FADD.FTZ R0, -R151, R4 ;  /* 0x0000000497007221 */ /* 0x000fc60000010100 */
[----:B------:R-:W0:Y:S01]  /*193b0*/  SHFL.BFLY PT, R147, R122, 0x1, 0x1f ;  /* 0x0c201f007a937f89 */ /* 0x000e2200000e0000 */
[----:B------:R-:W-:Y:S01]  /*193c0*/  FMUL.FTZ R0, R0, R7 ;  /* 0x0000000700007220 */ /* 0x000fe20000410000 */
[----:B------:R-:W-:Y:S08]  /*193d0*/  MUFU.EX2 R135, R135 ;  /* 0x0000008700877308 */ /* 0x000ff00000000800 */
[----:B------:R-:W1:Y:S08]  /*193e0*/  MUFU.EX2 R0, R0 ;  /* 0x0000000000007308 */ /* 0x000e700000000800 */
[----:B------:R-:W-:Y:S01]  /*193f0*/  MUFU.EX2 R178, R178 ;  /* 0x000000b200b27308 */ /* 0x000fe20000000800 */
[----:B0-----:R-:W-:-:S07]  /*19400*/  FMNMX.FTZ R122, R122, R147, !PT ;  /* 0x000000937a7a7209 */ /* 0x001fce0007810000 */
[----:B------:R-:W-:Y:S01]  /*19410*/  MUFU.EX2 R136, R136 ;  /* 0x0000008800887308 */ /* 0x000fe20000000800 */
[----:B-1----:R-:W-:Y:S01]  /*19420*/  FFMA.FTZ R6, R0, R6, R188 ;  /* 0x0000000600067223 */ /* 0x002fe200000100bc */
[C---:B------:R-:W-:Y:S01]  /*19430*/  FSETP.NEU.FTZ.AND P2, PT, R122.reuse, -INF , PT ;  /* 0xff8000007a00780b */ /* 0x040fe20003f5d000 */
[C---:B------:R-:W-:Y:S01]  /*19440*/  FMUL.FTZ R142, R122.reuse, R7 ;  /* 0x000000077a8e7220 */ /* 0x040fe20000410000 */
[----:B------:R-:W-:Y:S02]  /*19450*/  F2FP.BF16.F32.PACK_AB R188, R15, R188 ;  /* 0x000000bc0fbc723e */ /* 0x000fe400000010ff */
[----:B------:R-:W-:Y:S02]  /*19460*/  FSEL R2, R122, RZ, P2 ;  /* 0x000000ff7a027208 */ /* 0x000fe40001000000 */
[----:B------:R-:W-:Y:S01]  /*19470*/  FSEL R142, R142, RZ, P2 ;  /* 0x000000ff8e8e7208 */ /* 0x000fe20001000000 */
[----:B------:R-:W-:Y:S01]  /*19480*/  MUFU.EX2 R172, R172 ;  /* 0x000000ac00ac7308 */ /* 0x000fe20000000800 */
[----:B------:R-:W-:Y:S01]  /*19490*/  ISETP.GT.AND P2, PT, R8, R203, PT ;  /* 0x000000cb0800720c */ /* 0x000fe20003f44270 */
[----:B------:R-:W-:Y:S01]  /*194a0*/  FADD.FTZ R2, -R2, R3 ;  /* 0x0000000302027221 */ /* 0x000fe20000010100 */
[----:B------:R-:W-:-:S02]  /*194b0*/  VIADD R8, R8, 0xffffffff ;  /* 0xffffffff08087836 */ /* 0x000fc40000000000 */
[-CC-:B------:R-:W-:Y:S01]  /*194c0*/  FFMA.FTZ R189, R23, R7.reuse, -R142.reuse ;  /* 0x0000000717bd7223 */ /* 0x180fe2000001088e */
[-CC-:B------:R-:W-:Y:S01]  /*194d0*/  FFMA.FTZ R23, R120, R7.reuse, -R142.reuse ;  /* 0x0000000778177223 */ /* 0x180fe2000001088e */
[-C--:B------:R-:W-:Y:S01]  /*194e0*/  FMUL.FTZ R2, R2, R7.reuse ;  /* 0x0000000702027220 */ /* 0x080fe20000410000 */
[-CC-:B------:R-:W-:Y:S01]  /*194f0*/  FFMA.FTZ R191, R123, R7.reuse, -R142.reuse ;  /* 0x000000077bbf7223 */ /* 0x180fe2000001088e */
[-C--:B------:R-:W-:Y:S01]  /*19500*/  FFMA.FTZ R177, R13, R7.reuse, -R142 ;  /* 0x000000070db17223 */ /* 0x080fe2000001088e */
[----:B------:R-:W-:Y:S01]  /*19510*/  FADD.FTZ R13, R15, R6 ;  /* 0x000000060f0d7221 */ /* 0x000fe20000010000 */
[----:B------:R-:W-:Y:S01]  /*19520*/  MUFU.EX2 R189, R189 ;  /* 0x000000bd00bd7308 */ /* 0x000fe20000000800 */
[-CC-:B------:R-:W-:Y:S01]  /*19530*/  FFMA.FTZ R120, R124, R7.reuse, -R142.reuse ;  /* 0x000000077c787223 */ /* 0x180fe2000001088e */
[-CC-:B------:R-:W-:Y:S01]  /*19540*/  FFMA.FTZ R185, R127, R7.reuse, -R142.reuse ;  /* 0x000000077fb97223 */ /* 0x180fe2000001088e */
[----:B------:R-:W-:Y:S01]  /*19550*/  FADD.FTZ R6, R190, R13 ;  /* 0x0000000dbe067221 */ /* 0x000fe20000010000 */
[-CC-:B------:R-:W-:Y:S01]  /*19560*/  FFMA.FTZ R187, R131, R7.reuse, -R142.reuse ;  /* 0x0000000783bb7223 */ /* 0x180fe2000001088e */
[-CC-:B------:R-:W-:Y:S01]  /*19570*/  FFMA.FTZ R123, R128, R7.reuse, -R142.reuse ;  /* 0x00000007807b7223 */ /* 0x180fe2000001088e */
[-C--:B------:R-:W-:Y:S01]  /*19580*/  FFMA.FTZ R124, R132, R7.reuse, -R142 ;  /* 0x00000007847c7223 */ /* 0x080fe2000001088e */
[----:B------:R-:W-:Y:S01]  /*19590*/  FADD.FTZ R131, R121, R6 ;  /* 0x0000000679837221 */ /* 0x000fe20000010000 */
[----:B------:R-:W0:Y:S01]  /*195a0*/  MUFU.EX2 R2, R2 ;  /* 0x0000000200027308 */ /* 0x000e220000000800 */
[-CC-:B------:R-:W-:Y:S01]  /*195b0*/  FFMA.FTZ R181, R133, R7.reuse, -R142.reuse ;  /* 0x0000000785b57223 */ /* 0x180fe2000001088e */
[-CC-:B------:R-:W-:Y:S01]  /*195c0*/  FFMA.FTZ R127, R134, R7.reuse, -R142.reuse ;  /* 0x00000007867f7223 */ /* 0x180fe2000001088e */
[----:B------:R-:W-:Y:S01]  /*195d0*/  FADD.FTZ R128, R184, R131 ;  /* 0x00000083b8807221 */ /* 0x000fe20000010000 */
        /* <DEDUP_REMOVED lines=9> */
[----:B------:R-:W-:Y:S01]  /*19670*/  FFMA.FTZ R160, R160, R7, -R142 ;  /* 0x00000007a0a07223 */ /* 0x000fe2000001088e */
[----:B------:R-:W-:-:S02]  /*19680*/  F2FP.BF16.F32.PACK_AB R190, R121, R190 ;  /* 0x000000be79be723e */ /* 0x000fc400000010ff */
[----:B------:R-:W2:Y:S01]  /*19690*/  MUFU.EX2 R191, R191 ;  /* 0x000000bf00bf7308 */ /* 0x000ea20000000800 */
[----:B0-----:R-:W-:Y:S01]  /*196a0*/  FFMA.FTZ R6, R2, R5, R189 ;  /* 0x0000000502067223 */ /* 0x001fe200000100bd */
[C---:B------:R-:W-:Y:S01]  /*196b0*/  FADD.FTZ R5, R125.reuse, R128 ;  /* 0x000000807d057221 */ /* 0x040fe20000010000 */
[----:B------:R-:W-:-:S03]  /*196c0*/  F2FP.BF16.F32.PACK_AB R184, R125, R184 ;  /* 0x000000b87db8723e */ /* 0x000fc600000010ff */
[----:B------:R-:W-:Y:S01]  /*196d0*/  FADD.FTZ R133, R186, R5 ;  /* 0x00000005ba857221 */ /* 0x000fe20000010000 */
[----:B------:R-:W-:Y:S01]  /*196e0*/  FFMA.FTZ R5, R145, R7, -R142 ;  /* 0x0000000791057223 */ /* 0x000fe2000001088e */
[----:B------:R-:W0:Y:S01]  /*196f0*/  MUFU.EX2 R120, R120 ;  /* 0x0000007800787308 */ /* 0x000e220000000800 */
[C---:B-1----:R-:W-:Y:S01]  /*19700*/  FADD.FTZ R6, R23.reuse, R6 ;  /* 0x0000000617067221 */ /* 0x042fe20000010000 */
[C---:B------:R-:W-:Y:S01]  /*19710*/  FADD.FTZ R133, R126.reuse, R133 ;  /* 0x000000857e857221 */ /* 0x040fe20000010000 */
[----:B------:R-:W-:Y:S02]  /*19720*/  F2FP.BF16.F32.PACK_AB R186, R126, R186 ;  /* 0x000000ba7eba723e */ /* 0x000fe400000010ff */
[----:B------:R-:W-:Y:S01]  /*19730*/  F2FP.BF16.F32.PACK_AB R189, R23, R189 ;  /* 0x000000bd17bd723e */ /* 0x000fe200000010ff */
[----:B------:R-:W-:Y:S01]  /*19740*/  FADD.FTZ R128, R180, R133 ;  /* 0x00000085b4807221 */ /* 0x000fe20000010000 */
[----:B------:R-:W-:Y:S01]  /*19750*/  F2FP.BF16.F32.PACK_AB R180, R129, R180 ;  /* 0x000000b481b4723e */ /* 0x000fe200000010ff */
[----:B------:R-:W1:Y:S01]  /*19760*/  MUFU.EX2 R185, R185 ;  /* 0x000000b900b97308 */ /* 0x000e620000000800 */
[----:B--2---:R-:W-:Y:S01]  /*19770*/  FADD.FTZ R131, R191, R6 ;  /* 0x00000006bf837221 */ /* 0x004fe20000010000 */
[----:B------:R-:W-:-:S06]  /*19780*/  IMAD.MOV.U32 R23, RZ, RZ, R11 ;  /* 0x000000ffff177224 */ /* 0x000fcc00078e000b */
[----:B------:R-:W2:Y:S01]  /*19790*/  MUFU.EX2 R123, R123 ;  /* 0x0000007b007b7308 */ /* 0x000ea20000000800 */
[C---:B0-----:R-:W-:Y:S01]  /*197a0*/  FADD.FTZ R6, R120.reuse, R131 ;  /* 0x0000008378067221 */ /* 0x041fe20000010000 */
[----:B------:R-:W-:Y:S01]  /*197b0*/  FADD.FTZ R131, R129, R128 ;  /* 0x0000008081837221 */ /* 0x000fe20000010000 */
[----:B------:R-:W-:Y:S01]  /*197c0*/  @!P1 PRMT R128, RZ, 0x654, R14 ;  /* 0x00000654ff809816 */ /* 0x000fe2000000000e */
[----:B------:R-:W-:Y:S01]  /*197d0*/  FFMA.FTZ R14, R149, R7, -R142 ;  /* 0x00000007950e7223 */ /* 0x000fe2000001088e */
[----:B------:R-:W-:Y:S01]  /*197e0*/  F2FP.BF16.F32.PACK_AB R191, R120, R191 ;  /* 0x000000bf78bf723e */ /* 0x000fe200000010ff */
[----:B------:R-:W-:Y:S01]  /*197f0*/  FADD.FTZ R133, R182, R131 ;  /* 0x00000083b6857221 */ /* 0x000fe20000010000 */
[----:B------:R0:W-:Y:S01]  /*19800*/  @!P1 SYNCS.ARRIVE.TRANS64.RED.A1T0 RZ, [R128+URZ], RZ ;  /* 0x000000ff80ff99a7 */ /* 0x0001e2000810043f */
[----:B------:R-:W3:Y:S01]  /*19810*/  MUFU.EX2 R187, R187 ;  /* 0x000000bb00bb7308 */ /* 0x000ee20000000800 */
[----:B-1----:R-:W-:Y:S01]  /*19820*/  FADD.FTZ R6, R185, R6 ;  /* 0x00000006b9067221 */ /* 0x002fe20000010000 */
[C---:B------:R-:W-:Y:S01]  /*19830*/  FADD.FTZ R133, R130.reuse, R133 ;  /* 0x0000008582857221 */ /* 0x040fe20000010000 */
[----:B------:R-:W-:-:S03]  /*19840*/  F2FP.BF16.F32.PACK_AB R182, R130, R182 ;  /* 0x000000b682b6723e */ /* 0x000fc600000010ff */
[----:B------:R-:W-:Y:S01]  /*19850*/  FADD.FTZ R132, R176, R133 ;  /* 0x00000085b0847221 */ /* 0x000fe20000010000 */
[-C--:B0-----:R-:W-:Y:S01]  /*19860*/  FFMA.FTZ R128, R153, R7.reuse, -R142 ;  /* 0x0000000799807223 */ /* 0x081fe2000001088e */
[----:B------:R-:W0:Y:S01]  /*19870*/  MUFU.EX2 R124, R124 ;  /* 0x0000007c007c7308 */ /* 0x000e220000000800 */
[----:B--2---:R-:W-:Y:S01]  /*19880*/  FADD.FTZ R6, R123, R6 ;  /* 0x000000067b067221 */ /* 0x004fe20000010000 */
[----:B------:R-:W-:Y:S01]  /*19890*/  FFMA.FTZ R142, R161, R7, -R142 ;  /* 0x00000007a18e7223 */ /* 0x000fe2000001088e */
[----:B------:R-:W-:Y:S02]  /*198a0*/  F2FP.BF16.F32.PACK_AB R176, R135, R176 ;  /* 0x000000b087b0723e */ /* 0x000fe400000010ff */
[----:B------:R-:W-:-:S03]  /*198b0*/  F2FP.BF16.F32.PACK_AB R185, R123, R185 ;  /* 0x000000b97bb9723e */ /* 0x000fc600000010ff */
[----:B------:R-:W1:Y:S01]  /*198c0*/  MUFU.EX2 R181, R181 ;  /* 0x000000b500b57308 */ /* 0x000e620000000800 */
[----:B---3--:R-:W-:-:S07]  /*198d0*/  FADD.FTZ R131, R187, R6 ;  /* 0x00000006bb837221 */ /* 0x008fce0000010000 */
[----:B------:R-:W2:Y:S01]  /*198e0*/  MUFU.EX2 R127, R127 ;  /* 0x0000007f007f7308 */ /* 0x000ea20000000800 */
[C---:B0-----:R-:W-:Y:S01]  /*198f0*/  FADD.FTZ R6, R124.reuse, R131 ;  /* 0x000000837c067221 */ /* 0x041fe20000010000 */
[----:B------:R-:W-:Y:S01]  /*19900*/  FADD.FTZ R131, R135, R132 ;  /* 0x0000008487837221 */ /* 0x000fe20000010000 */
[----:B------:R-:W-:-:S03]  /*19910*/  F2FP.BF16.F32.PACK_AB R187, R124, R187 ;  /* 0x000000bb7cbb723e */ /* 0x000fc600000010ff */
[----:B------:R-:W-:Y:S01]  /*19920*/  FADD.FTZ R131, R178, R131 ;  /* 0x00000083b2837221 */ /* 0x000fe20000010000 */
[C---:B------:R-:W-:Y:S01]  /*19930*/  F2FP.BF16.F32.PACK_AB R178, R136.reuse, R178 ;  /* 0x000000b288b2723e */ /* 0x040fe200000010ff */
[----:B------:R-:W0:Y:S01]  /*19940*/  MUFU.EX2 R183, R183 ;  /* 0x000000b700b77308 */ /* 0x000e220000000800 */
[----:B-1----:R-:W-:Y:S01]  /*19950*/  FADD.FTZ R6, R181, R6 ;  /* 0x00000006b5067221 */ /* 0x002fe20000010000 */
[----:B------:R-:W-:-:S04]  /*19960*/  FADD.FTZ R131, R136, R131 ;  /* 0x0000008388837221 */ /* 0x000fc80000010000 */
[----:B------:R-:W-:Y:S02]  /*19970*/  FADD.FTZ R132, R172, R131 ;  /* 0x00000083ac847221 */ /* 0x000fe40000010000 */
[----:B------:R-:W1:Y:S01]  /*19980*/  MUFU.EX2 R3, R138 ;  /* 0x0000008a00037308 */ /* 0x000e620000000800 */
[C---:B--2---:R-:W-:Y:S01]  /*19990*/  FADD.FTZ R6, R127.reuse, R6 ;  /* 0x000000067f067221 */ /* 0x044fe20000010000 */
[----:B------:R-:W-:-:S06]  /*199a0*/  F2FP.BF16.F32.PACK_AB R181, R127, R181 ;  /* 0x000000b57fb5723e */ /* 0x000fcc00000010ff */
[----:B------:R-:W2:Y:S01]  /*199b0*/  MUFU.EX2 R177, R177 ;  /* 0x000000b100b17308 */ /* 0x000ea20000000800 */
[----:B0-----:R-:W-:-:S07]  /*199c0*/  FADD.FTZ R6, R183, R6 ;  /* 0x00000006b7067221 */ /* 0x001fce0000010000 */
[----:B------:R-:W0:Y:S01]  /*199d0*/  MUFU.EX2 R139, R139 ;  /* 0x0000008b008b7308 */ /* 0x000e220000000800 */
[C---:B-1----:R-:W-:Y:S01]  /*199e0*/  FADD.FTZ R6, R3.reuse, R6 ;  /* 0x0000000603067221 */ /* 0x042fe20000010000 */
[----:B------:R-:W-:Y:S01]  /*199f0*/  F2FP.BF16.F32.PACK_AB R183, R3, R183 ;  /* 0x000000b703b7723e */ /* 0x000fe200000010ff */
[----:B------:R-:W-:-:S05]  /*19a00*/  IMAD.MOV.U32 R3, RZ, RZ, R122 ;  /* 0x000000ffff037224 */ /* 0x000fca00078e007a */
[----:B------:R-:W1:Y:S01]  /*19a10*/  MUFU.EX2 R13, R13 ;  /* 0x0000000d000d7308 */ /* 0x000e620000000800 */
[----:B--2---:R-:W-:-:S07]  /*19a20*/  FADD.FTZ R6, R177, R6 ;  /* 0x00000006b1067221 */ /* 0x004fce0000010000 */
[----:B------:R-:W2:Y:S01]  /*19a30*/  MUFU.EX2 R174, R174 ;  /* 0x000000ae00ae7308 */ /* 0x000ea20000000800 */
[C---:B0-----:R-:W-:Y:S01]  /*19a40*/  FADD.FTZ R15, R139.reuse, R132 ;  /* 0x000000848b0f7221 */ /* 0x041fe20000010000 */
[----:B------:R-:W-:-:S06]  /*19a50*/  F2FP.BF16.F32.PACK_AB R172, R139, R172 ;  /* 0x000000ac8bac723e */ /* 0x000fcc00000010ff */
[----:B------:R-:W0:Y:S01]  /*19a60*/  MUFU.EX2 R179, R179 ;  /* 0x000000b300b37308 */ /* 0x000e220000000800 */
[C---:B-1----:R-:W-:Y:S01]  /*19a70*/  FADD.FTZ R6, R13.reuse, R6 ;  /* 0x000000060d067221 */ /* 0x042fe20000010000 */
[----:B------:R-:W-:-:S06]  /*19a80*/  F2FP.BF16.F32.PACK_AB R177, R13, R177 ;  /* 0x000000b10db1723e */ /* 0x000fcc00000010ff */
[----:B------:R-:W1:Y:S01]  /*19a90*/  MUFU.EX2 R140, R140 ;  /* 0x0000008c008c7308 */ /* 0x000e620000000800 */
[----:B--2---:R-:W-:-:S07]  /*19aa0*/  FADD.FTZ R15, R174, R15 ;  /* 0x0000000fae0f7221 */ /* 0x004fce0000010000 */
[----:B------:R-:W2:Y:S01]  /*19ab0*/  MUFU.EX2 R5, R5 ;  /* 0x0000000500057308 */ /* 0x000ea20000000800 */
[----:B0-----:R-:W-:-:S07]  /*19ac0*/  FADD.FTZ R6, R179, R6 ;  /* 0x00000006b3067221 */ /* 0x001fce0000010000 */
[----:B------:R-:W0:Y:S01]  /*19ad0*/  MUFU.EX2 R168, R168 ;  /* 0x000000a800a87308 */ /* 0x000e220000000800 */
[C---:B-1----:R-:W-:Y:S01]  /*19ae0*/  FADD.FTZ R15, R140.reuse, R15 ;  /* 0x0000000f8c0f7221 */ /* 0x042fe20000010000 */
[----:B------:R-:W-:-:S06]  /*19af0*/  F2FP.BF16.F32.PACK_AB R174, R140, R174 ;  /* 0x000000ae8cae723e */ /* 0x000fcc00000010ff */
[----:B------:R-:W1:Y:S01]  /*19b00*/  MUFU.EX2 R173, R173 ;  /* 0x000000ad00ad7308 */ /* 0x000e620000000800 */
[C---:B--2---:R-:W-:Y:S01]  /*19b10*/  FADD.FTZ R6, R5.reuse, R6 ;  /* 0x0000000605067221 */ /* 0x044fe20000010000 */
[----:B------:R-:W-:-:S06]  /*19b20*/  F2FP.BF16.F32.PACK_AB R179, R5, R179 ;  /* 0x000000b305b3723e */ /* 0x000fcc00000010ff */
[----:B------:R-:W2:Y:S01]  /*19b30*/  MUFU.EX2 R141, R141 ;  /* 0x0000008d008d7308 */ /* 0x000ea20000000800 */
[----:B0-----:R-:W-:-:S07]  /*19b40*/  FADD.FTZ R126, R168, R15 ;  /* 0x0000000fa87e7221 */ /* 0x001fce0000010000 */
[----:B------:R-:W0:Y:S01]  /*19b50*/  MUFU.EX2 R14, R14 ;  /* 0x0000000e000e7308 */ /* 0x000e220000000800 */
[----:B-1----:R-:W-:-:S07]  /*19b60*/  FADD.FTZ R15, R173, R6 ;  /* 0x00000006ad0f7221 */ /* 0x002fce0000010000 */
[----:B------:R-:W1:Y:S01]  /*19b70*/  MUFU.EX2 R170, R170 ;  /* 0x000000aa00aa7308 */ /* 0x000e620000000800 */
[C---:B--2---:R-:W-:Y:S01]  /*19b80*/  FADD.FTZ R121, R141.reuse, R126 ;  /* 0x0000007e8d797221 */ /* 0x044fe20000010000 */
[----:B------:R-:W-:-:S06]  /*19b90*/  F2FP.BF16.F32.PACK_AB R168, R141, R168 ;  /* 0x000000a88da8723e */ /* 0x000fcc00000010ff */
[----:B------:R-:W2:Y:S01]  /*19ba0*/  MUFU.EX2 R175, R175 ;  /* 0x000000af00af7308 */ /* 0x000ea20000000800 */
[C---:B0-----:R-:W-:Y:S01]  /*19bb0*/  FADD.FTZ R6, R14.reuse, R15 ;  /* 0x0000000f0e067221 */ /* 0x041fe20000010000 */
[----:B------:R-:W-:-:S06]  /*19bc0*/  F2FP.BF16.F32.PACK_AB R173, R14, R173 ;  /* 0x000000ad0ead723e */ /* 0x000fcc00000010ff */
[----:B------:R-:W0:Y:S01]  /*19bd0*/  MUFU.EX2 R4, R163 ;  /* 0x000000a300047308 */ /* 0x000e220000000800 */
[----:B-1----:R-:W-:-:S07]  /*19be0*/  FADD.FTZ R121, R170, R121 ;  /* 0x00000079aa797221 */ /* 0x002fce0000010000 */
        /* <DEDUP_REMOVED lines=9> */
[----:B--2---:R-:W-:Y:S01]  /*19c80*/  FADD.FTZ R15, R169, R4 ;  /* 0x00000004a90f7221 */ /* 0x004fe20000010000 */
[----:B------:R-:W-:-:S06]  /*19c90*/  IMAD.MOV.U32 R4, RZ, RZ, R12 ;  /* 0x000000ffff047224 */ /* 0x000fcc00078e000c */
[----:B------:R-:W2:Y:S01]  /*19ca0*/  MUFU.EX2 R142, R142 ;  /* 0x0000008e008e7308 */ /* 0x000ea20000000800 */
[C---:B0-----:R-:W-:Y:S01]  /*19cb0*/  FADD.FTZ R15, R156.reuse, R15 ;  /* 0x0000000f9c0f7221 */ /* 0x041fe20000010000 */
[----:B------:R-:W-:-:S03]  /*19cc0*/  F2FP.BF16.F32.PACK_AB R169, R156, R169 ;  /* 0x000000a99ca9723e */ /* 0x000fc600000010ff */
[----:B-1----:R-:W-:-:S04]  /*19cd0*/  FADD.FTZ R15, R160, R15 ;  /* 0x0000000fa00f7221 */ /* 0x002fc80000010000 */
[C---:B--2---:R-:W-:Y:S01]  /*19ce0*/  FADD.FTZ R5, R142.reuse, R15 ;  /* 0x0000000f8e057221 */ /* 0x044fe20000010000 */
[----:B------:R-:W-:Y:S01]  /*19cf0*/  F2FP.BF16.F32.PACK_AB R171, R142, R160 ;  /* 0x000000a08eab723e */ /* 0x000fe200000010ff */
[----:B------:R-:W-:Y:S06]  /*19d00*/  @P2 BRA `(.L_x_1546) ;  /* 0xffffffc400782947 */ /* 0x000fec000383ffff */
[----:B------:R-:W-:Y:S05]  /*19d10*/  BSYNC B0 ;  /* 0x0000000000007941 */ /* 0x000fea0003800000 */
.L_x_1527:
[----:B------:R-:W-:Y:S02]  /*19d20*/  IMAD.MOV.U32 R3, RZ, RZ, R122 ;  /* 0x000000ffff037224 */ /* 0x000fe400078e007a */
[----:B------:R-:W-:Y:S02]  /*19d30*/  IMAD.MOV.U32 R4, RZ, RZ, R12 ;  /* 0x000000ffff047224 */ /* 0x000fe400078e000c */
[----:B------:R-:W-:Y:S02]  /*19d40*/  IMAD.MOV.U32 R23, RZ, RZ, R11 ;  /* 0x000000ffff177224 */ /* 0x000fe400078e000b */
[----:B------:R-:W-:-:S07]  /*19d50*/  IMAD.MOV.U32 R194, RZ, RZ, R10 ;  /* 0x000000ffffc27224 */ /* 0x000fce00078e000a */
.L_x_1526:
[----:B------:R-:W-:Y:S05]  /*19d60*/  BSYNC B1 ;  /* 0x0000000000017941 */ /* 0x000fea0003800000 */
.L_x_1525:
[----:B------:R-:W0:Y:S01]  /*19d70*/  LDC R224, c[0x0][0x9e4] ;  /* 0x00027900ffe07b82 */ /* 0x000e220000000800 */
[----:B------:R-:W-:Y:S01]  /*19d80*/  IADD3 R10, R196, 0x80, -R197 ;  /* 0x00000080c40a7810 */ /* 0x000fe20007ffe8c5 */
[----:B------:R-:W-:Y:S01]  /*19d90*/  ULDC UR4, c[0x0][0x9dc] ;  /* 0x0002770000047ab9 */ /* 0x000fe20000000800 */
[----:B------:R-:W-:-:S03]  /*19da0*/  LOP3.LUT R16, R16, 0xffefffff, RZ, 0xc0, !PT ;  /* 0xffefffff10107812 */ /* 0x000fc600078ec0ff */
[----:B------:R-:W-:-:S04]  /*19db0*/  IMAD R10, R201, 0x80, R10 ;  /* 0x00000080c90a7824 */ /* 0x000fc800078e020a */
[----:B------:R-:W-:Y:S01]  /*19dc0*/  VIADD R12, R10, -UR4 ;  /* 0x800000040a0c7c36 */ /* 0x000fe20008000000 */
[----:B0-----:R-:W-:-:S13]  /*19dd0*/  ISETP.GE.AND P2, PT, R224, 0x1, PT ;  /* 0x00000001e000780c */ /* 0x001fda0003f46270 */
[----:B------:R-:W-:Y:S01]  /*19de0*/  @P2 LOP3.LUT R16, R16, 0x100000, RZ, 0xfc, !PT ;  /* 0x0010000010102812 */ /* 0x000fe200078efcff */
[----:B------:R-:W-:Y:S06]  /*19df0*/  @!P2 BRA `(.L_x_1547) ;  /* 0x000000000048a947 */ /* 0x000fec0003800000 */
[----:B------:R-:W-:Y:S01]  /*19e00*/  IMAD.MOV.U32 R13, RZ, RZ, R10 ;  /* 0x000000ffff0d7224 */ /* 0x000fe200078e000a */
[----:B------:R-:W-:Y:S04]  /*19e10*/  BSSY B0, `(.L_x_1548) ;  /* 0x000000e000007945 */ /* 0x000fe80003800000 */
        /* <DEDUP_REMOVED lines=9> */
.L_x_1549:
[----:B------:R-:W-:-:S13]  /*19eb0*/  ISETP.NE.AND P2, PT, R224, 0x1, PT ;  /* 0x00000001e000780c */ /* 0x000fda0003f45270 */
[----:B------:R-:W0:Y:S02]  /*19ec0*/  @P2 LDC.64 R10, c[0x0][0x9e8] ;  /* 0x00027a00ff0a2b82 */ /* 0x000e240000000a00 */
[----:B0-----:R-:W-:-:S05]  /*19ed0*/  @P2 IMAD.HI.U32 R10, R13, R10, RZ ;  /* 0x0000000a0d0a2227 */ /* 0x001fca00078e00ff */
[----:B------:R-:W-:-:S07]  /*19ee0*/  @P2 SHF.R.U32.HI R13, RZ, R11, R10 ;  /* 0x0000000bff0d2219 */ /* 0x000fce000001160a */
.L_x_1550:
[----:B------:R-:W-:Y:S05]  /*19ef0*/  BSYNC B0 ;  /* 0x0000000000007941 */ /* 0x000fea0003800000 */
.L_x_1548:
[----:B------:R-:W-:-:S05]  /*19f00*/  IMAD R13, R13, R224, RZ ;  /* 0x000000e00d0d7224 */ /* 0x000fca00078e02ff */
[----:B------:R-:W-:-:S07]  /*19f10*/  VIMNMX R12, R12, R13, !PT ;  /* 0x0000000d0c0c7248 */ /* 0x000fce0007fe0100 */
.L_x_1547:
[----:B------:R-:W-:Y:S01]  /*19f20*/  VIADD R12, R12, 0x5f ;  /* 0x0000005f0c0c7836 */ /* 0x000fe20000000000 */
[----:B------:R-:W-:Y:S03]  /*19f30*/  BSSY B0, `(.L_x_1551) ;  /* 0x0000289000007945 */ /* 0x000fe60003800000 */
[----:B------:R-:W-:-:S05]  /*19f40*/  IMAD.HI R12, R12, 0x2aaaaaab, RZ ;  /* 0x2aaaaaab0c0c7827 */ /* 0x000fca00078e02ff */
[----:B------:R-:W-:-:S04]  /*19f50*/  SHF.R.U32.HI R11, RZ, 0x1f, R12 ;  /* 0x0000001fff0b7819 */ /* 0x000fc8000001160c */
[----:B------:R-:W-:-:S04]  /*19f60*/  LEA.HI.SX32 R12, R12, R11, 0x1c ;  /* 0x0000000b0c0c7211 */ /* 0x000fc800078fe2ff */
[----:B------:R-:W-:-:S04]  /*19f70*/  VIMNMX R15, R211, R12, !PT ;  /* 0x0000000cd30f7248 */ /* 0x000fc80007fe0100 */
[----:B------:R-:W-:-:S13]  /*19f80*/  ISETP.GE.AND P2, PT, R8, R15, PT ;  /* 0x0000000f0800720c */ /* 0x000fda0003f46270 */
[----:B------:R-:W-:Y:S05]  /*19f90*/  @!P2 BRA `(.L_x_1552) ;  /* 0x000000280008a947 */ /* 0x000fea0003800000 */
[----:B------:R-:W-:Y:S01]  /*19fa0*/  BSSY B1, `(.L_x_1552) ;  /* 0x0000281000017945 */ /* 0x000fe20003800000 */
[----:B------:R-:W-:Y:S02]  /*19fb0*/  IMAD.MOV.U32 R11, RZ, RZ, R3 ;  /* 0x000000ffff0b7224 */ /* 0x000fe400078e0003 */
[----:B------:R-:W-:Y:S02]  /*19fc0*/  IMAD.MOV.U32 R10, RZ, RZ, R4 ;  /* 0x000000ffff0a7224 */ /* 0x000fe400078e0004 */
[----:B------:R-:W-:Y:S02]  /*19fd0*/  IMAD.MOV.U32 R12, RZ, RZ, R194 ;  /* 0x000000ffff0c7224 */ /* 0x000fe400078e00c2 */
[----:B------:R-:W-:-:S07]  /*19fe0*/  IMAD.MOV.U32 R13, RZ, RZ, R23 ;  /* 0x000000ffff0d7224 */ /* 0x000fce00078e0017 */
.L_x_1563:
[----:B------:R-:W-:-:S05]  /*19ff0*/  VIADD R14, R13, 0x1 ;  /* 0x000000010d0e7836 */ /* 0x000fca0000000000 */
[----:B------:R-:W-:-:S04]  /*1a000*/  ISETP.NE.AND P2, PT, R14, 0x2, PT ;  /* 0x000000020e00780c */ /* 0x000fc80003f45270 */
[----:B------:R-:W-:Y:S02]  /*1a010*/  SEL R14, R14, RZ, P2 ;  /* 0x000000ff0e0e7207 */ /* 0x000fe40001000000 */
[----:B------:R-:W-:-:S03]  /*1a020*/  SEL R3, RZ, 0x1, P2 ;  /* 0x00000001ff037807 */ /* 0x000fc60001000000 */
[----:B------:R-:W-:Y:S01]  /*1a030*/  IMAD.MOV.U32 R23, RZ, RZ, R14 ;  /* 0x000000ffff177224 */ /* 0x000fe200078e000e */
[----:B------:R-:W-:Y:S01]  /*1a040*/  LOP3.LUT R194, R12, R3, RZ, 0x3c, !PT ;  /* 0x000000030cc27212 */ /* 0x000fe200078e3cff */
[----:B------:R-:W-:Y:S06]  /*1a050*/  @!P0 BRA `(.L_x_1553) ;  /* 0x0000000000048947 */ /* 0x000fec0003800000 */
[----:B------:R-:W-:Y:S01]  /*1a060*/  BPT.TRAP 0x1 ;  /* 0x000000040000795c */ /* 0x000fe20000300000 */
.L_x_1553:
[----:B------:R-:W-:Y:S01]  /*1a070*/  IMAD R3, R23, 0x8, R17 ;  /* 0x0000000817037824 */ /* 0x000fe200078e0211 */
[----:B------:R-:W-:-:S04]  /*1a080*/  SHF.L.U32 R4, R194, 0x1f, RZ ;  /* 0x0000001fc2047819 */ /* 0x000fc800000006ff */
[----:B------:R0:W1:Y:S01]  /*1a090*/  SYNCS.PHASECHK.TRANS64.TRYWAIT P2, [R3+URZ+0x30830], R4 ;  /* 0x03083004030075a7 */ /* 0x000062000804017f */
[----:B------:R-:W-:Y:S05]  /*1a0a0*/  @!P0 BRA `(.L_x_1554) ;  /* 0x0000000000048947 */ /* 0x000fea0003800000 */
[----:B------:R-:W-:Y:S01]  /*1a0b0*/  BPT.TRAP 0x1 ;  /* 0x000000040000795c */ /* 0x000fe20000300000 */
.L_x_1554:
[----:B------:R-:W-:Y:S01]  /*1a0c0*/  BSSY B2, `(.L_x_1555) ;  /* 0x0000006000027945 */ /* 0x000fe20003800000 */
[----:B------:R-:W-:Y:S02]  /*1a0d0*/  IMAD R20, R23, 0x900, R9 ;  /* 0x0000090017147824 */ /* 0x000fe400078e0209 */
[----:B------:R-:W-:Y:S01]  /*1a0e0*/  IMAD.MOV.U32 R21, RZ, RZ, 0x40000040 ;  /* 0x40000040ff157424 */ /* 0x000fe200078e00ff */
[----:B-1----:R-:W-:Y:S06]  /*1a0f0*/  @P2 BRA `(.L_x_1556) ;  /* 0x0000000000082947 */ /* 0x002fec0003800000 */
[----:B------:R-:W1:Y:S02]  /*1a100*/  SYNCS.PHASECHK.TRANS64.TRYWAIT P2, [R3+URZ+0x30830], R4 ;  /* 0x03083004030075a7 */ /* 0x000e64000804017f */
[----:B-1----:R-:W-:Y:S05]  /*1a110*/  @!P2 BRA `(.L_x_1557) ;  /* 0x0000010c0058a947 */ /* 0x002fea0003800000 */
.L_x_1556:
[----:B------:R-:W-:Y:S05]  /*1a120*/  BSYNC B2 ;  /* 0x0000000000027941 */ /* 0x000fea0003800000 */
.L_x_1555:
[----:B------:R-:W2:Y:S04]  /*1a130*/  LDL.64 R120, [R1+0x30] ;  /* 0x0000300001787983 */ /* 0x000ea80000100a00 */
[----:B------:R3:W-:Y:S04]  /*1a140*/  STL.64 [R1+0x48], R8 ;  /* 0x0000480801007387 */ /* 0x0007e80000100a00 */
[----:B---3--:R-:W3:Y:S04]  /*1a150*/  LDL.64 R8, [R1+0x28] ;  /* 0x0000280001087983 */ /* 0x008ee80000100a00 */
[----:B------:R4:W-:Y:S04]  /*1a160*/  STL [R1+0x44], R6 ;  /* 0x0000440601007387 */ /* 0x0009e80000100800 */
[----:B----4-:R-:W4:Y:S01]  /*1a170*/  LDL.64 R6, [R1+0x20] ;  /* 0x0000200001067983 */ /* 0x010f220000100a00 */
[----:B------:R-:W-:-:S02]  /*1a180*/  R2UR UR6, R20 ;  /* 0x00000000140672ca */ /* 0x000fc400000e0000 */
[----:B------:R-:W-:Y:S01]  /*1a190*/  R2UR UR7, R21 ;  /* 0x00000000150772ca */ /* 0x000fe200000e0000 */
[----:B------:R0:W-:Y:S04]  /*1a1a0*/  STL [R1+0x40], R5 ;  /* 0x0000400501007387 */ /* 0x0001e80000100800 */
[----:B01----:R-:W4:Y:S01]  /*1a1b0*/  LDL.64 R4, [R1+0x18] ;  /* 0x0000180001047983 */ /* 0x003f220000100a00 */
        /* <DEDUP_REMOVED lines=51> */
[----:B------:R0:W5:Y:S01]  /*1a4f0*/  LDL.LU R6, [R1+0x44] ;  /* 0x0000440001067983 */ /* 0x0001620000300800 */
        /* <DEDUP_REMOVED lines=156> */
.L_x_1558:
[----:B------:R-:W-:Y:S01]  /*1aec0*/  SHF.L.U32 R0, R12, 0x1f, RZ ;  /* 0x0000001f0c007819 */ /* 0x000fe200000006ff */
[----:B------:R-:W-:-:S04]  /*1aed0*/  IMAD R20, R13, 0x8, R17 ;  /* 0x000000080d147824 */ /* 0x000fc800078e0211 */
[----:B------:R0:W1:Y:S01]  /*1aee0*/  SYNCS.PHASECHK.TRANS64.TRYWAIT P2, [R20+URZ+0x30850], R0 ;  /* 0x03085000140075a7 */ /* 0x000062000804017f */
[----:B------:R-:W-:Y:S05]  /*1aef0*/  @!P0 BRA `(.L_x_1559) ;  /* 0x0000000000048947 */ /* 0x000fea0003800000 */
[----:B------:R-:W-:Y:S01]  /*1af00*/  BPT.TRAP 0x1 ;  /* 0x000000040000795c */ /* 0x000fe20000300000 */
.L_x_1559:
[----:B------:R-:W-:Y:S04]  /*1af10*/  BSSY B2, `(.L_x_1560) ;  /* 0x0000004000027945 */ /* 0x000fe80003800000 */
[----:B-1----:R-:W-:Y:S05]  /*1af20*/  @P2 BRA `(.L_x_1561) ;  /* 0x0000000000082947 */ /* 0x002fea0003800000 */
[----:B------:R-:W1:Y:S02]  /*1af30*/  SYNCS.PHASECHK.TRANS64.TRYWAIT P2, [R20+URZ+0x30850], R0 ;  /* 0x03085000140075a7 */ /* 0x000e64000804017f */
[----:B-1----:R-:W-:Y:S05]  /*1af40*/  @!P2 BRA `(.L_x_1562) ;  /* 0x000000fc00e0a947 */ /* 0x002fea0003800000 */
.L_x_1561:
[----:B------:R-:W-:Y:S05]  /*1af50*/  BSYNC B2 ;  /* 0x0000000000027941 */ /* 0x000fea0003800000 */
.L_x_1560:
[----:B01----:R-:W-:Y:S01]  /*1af60*/  VIADD R0, R17, 0x400 ;  /* 0x0000040011007836 */ /* 0x003fe20000000000 */
[----:B------:R-:W-:Y:S01]  /*1af70*/  WARPGROUP.ARRIVE ;  /* 0x00000000000079c5 */ /* 0x000fe20000000000 */
[----:B------:R-:W-:Y:S02]  /*1af80*/  IMAD.MOV.U32 R3, RZ, RZ, 0x40000040 ;  /* 0x40000040ff037424 */ /* 0x000fe400078e00ff */
[----:B------:R-:W-:Y:S01]  /*1af90*/  FMUL.FTZ R21, R120, UR51 ;  /* 0x0000003378157c20 */ /* 0x000fe20008410000 */
[----:B------:R-:W-:Y:S01]  /*1afa0*/  FMUL.FTZ R120, R121, UR51 ;  /* 0x0000003379787c20 */ /* 0x000fe20008410000 */
[----:B------:R-:W-:Y:S01]  /*1afb0*/  SHF.R.U32.HI R0, RZ, 0x4, R0 ;  /* 0x00000004ff007819 */ /* 0x000fe20000011600 */
[----:B------:R-:W-:Y:S01]  /*1afc0*/  FMUL.FTZ R121, R123, UR51 ;  /* 0x000000337b797c20 */ /* 0x000fe20008410000 */
[----:B------:R-:W-:Y:S01]  /*1afd0*/  FMUL.FTZ R123, R124, UR51 ;  /* 0x000000337c7b7c20 */ /* 0x000fe20008410000 */
[----:B------:R-:W-:Y:S01]  /*1afe0*/  FMUL.FTZ R124, R125, UR51 ;  /* 0x000000337d7c7c20 */ /* 0x000fe20008410000 */
[----:B------:R-:W-:Y:S01]  /*1aff0*/  LOP3.LUT R0, R0, 0x3fff, RZ, 0xc0, !PT ;  /* 0x00003fff00007812 */ /* 0x000fe200078ec0ff */
[----:B------:R-:W0:Y:S01]  /*1b000*/  MUFU.TANH R21, R21 ;  /* 0x0000001500157308 */ /* 0x000e220000002400 */
[----:B------:R-:W-:Y:S01]  /*1b010*/  FMUL.FTZ R125, R127, UR51 ;  /* 0x000000337f7d7c20 */ /* 0x000fe20008410000 */
[----:B------:R-:W-:Y:S01]  /*1b020*/  FMUL.FTZ R127, R128, UR51 ;  /* 0x00000033807f7c20 */ /* 0x000fe20008410000 */
[----:B------:R-:W-:Y:S01]  /*1b030*/  LOP3.LUT R0, R0, 0x3000000, RZ, 0xfc, !PT ;  /* 0x0300000000007812 */ /* 0x000fe200078efcff */
[----:B------:R-:W-:Y:S01]  /*1b040*/  FMUL.FTZ R128, R129, UR51 ;  /* 0x0000003381807c20 */ /* 0x000fe20008410000 */
[----:B------:R-:W-:Y:S01]  /*1b050*/  FMUL.FTZ R129, R131, UR51 ;  /* 0x0000003383817c20 */ /* 0x000fe20008410000 */
[----:B------:R-:W-:Y:S01]  /*1b060*/  FMUL.FTZ R131, R132, UR51 ;  /* 0x0000003384837c20 */ /* 0x000fe20008410000 */
[----:B------:R-:W-:Y:S01]  /*1b070*/  FMUL.FTZ R133, R133, UR51 ;  /* 0x0000003385857c20 */ /* 0x000fe20008410000 */
[----:B------:R-:W-:Y:S01]  /*1b080*/  IMAD R12, R13, 0x900, R0 ;  /* 0x000009000d0c7824 */ /* 0x000fe200078e0200 */
[----:B------:R-:W1:Y:S01]  /*1b090*/  MUFU.TANH R120, R120 ;  /* 0x0000007800787308 */ /* 0x000e620000002400 */
[----:B------:R-:W-:-:S02]  /*1b0a0*/  IMAD.MOV.U32 R13, RZ, RZ, 0x40000040 ;  /* 0x40000040ff0d7424 */ /* 0x000fc400078e00ff */
[----:B------:R-:W-:Y:S01]  /*1b0b0*/  FMUL.FTZ R132, R135, UR51 ;  /* 0x0000003387847c20 */ /* 0x000fe20008410000 */
[C---:B------:R-:W-:Y:S01]  /*1b0c0*/  VIADD R2, R12.reuse, 0x80 ;  /* 0x000000800c027836 */ /* 0x040fe20000000000 */
[----:B------:R-:W-:Y:S01]  /*1b0d0*/  R2UR UR6, R12 ;  /* 0x000000000c0672ca */ /* 0x000fe200000e0000 */
[----:B------:R-:W-:Y:S01]  /*1b0e0*/  FMUL.FTZ R135, R136, UR51 ;  /* 0x0000003388877c20 */ /* 0x000fe20008410000 */
[----:B------:R-:W-:Y:S01]  /*1b0f0*/  R2UR UR7, R13 ;  /* 0x000000000d0772ca */ /* 0x000fe200000e0000 */
[----:B------:R-:W-:Y:S01]  /*1b100*/  FMUL.FTZ R136, R137, UR51 ;  /* 0x0000003389887c20 */ /* 0x000fe20008410000 */
        /* <DEDUP_REMOVED lines=8> */
[----:B------:R-:W3:Y:S01]  /*1b190*/  MUFU.TANH R124, R124 ;  /* 0x0000007c007c7308 */ /* 0x000ee20000002400 */
[----:B------:R-:W-:Y:S01]  /*1b1a0*/  FMUL.FTZ R130, R134, UR51 ;  /* 0x0000003386827c20 */ /* 0x000fe20008410000 */
[----:B------:R-:W-:Y:S01]  /*1b1b0*/  FMUL.FTZ R134, R138, UR51 ;  /* 0x000000338a867c20 */ /* 0x000fe20008410000 */
[----:B------:R-:W-:Y:S01]  /*1b1c0*/  HGMMA.64x192x16.F32.BF16 R24, R188, gdesc[UR4].tnspB, R24, gsb0 ;  /* 0x42e00004bc187df0 */ /* 0x000fe20008001818 */
[----:B------:R-:W-:Y:S01]  /*1b1d0*/  R2UR UR6, R2 ;  /* 0x00000000020672ca */ /* 0x000fe200000e0000 */
[----:B------:R-:W-:Y:S01]  /*1b1e0*/  VIADD R2, R12, 0x100 ;  /* 0x000001000c027836 */ /* 0x000fe20000000000 */
[----:B------:R-:W-:Y:S01]  /*1b1f0*/  R2UR UR7, R3 ;  /* 0x00000000030772ca */ /* 0x000fe200000e0000 */
[----:B------:R-:W-:Y:S01]  /*1b200*/  IMAD.MOV.U32 R3, RZ, RZ, 0x40000040 ;  /* 0x40000040ff037424 */ /* 0x000fe200078e00ff */
[----:B------:R-:W4:Y:S01]  /*1b210*/  MUFU.TANH R127, R127 ;  /* 0x0000007f007f7308 */ /* 0x000f220000002400 */
        /* <DEDUP_REMOVED lines=22> */
[----:B------:R-:W-:Y:S01]  /*1b380*/  IMAD.U32 R7, RZ, RZ, UR42 ;  /* 0x0000002aff077e24 */ /* 0x000fe2000f8e00ff */
[----:B------:R-:W4:Y:S01]  /*1b390*/  MUFU.TANH R133, R133 ;  /* 0x0000008500857308 */ /* 0x000f220000002400 */
[----:B------:R-:W-:Y:S01]  /*1b3a0*/  FMUL.FTZ R164, R166, UR51 ;  /* 0x00000033a6a47c20 */ /* 0x000fe20008410000 */
[----:B------:R-:W-:Y:S01]  /*1b3b0*/  FMUL.FTZ R159, R159, UR51 ;  /* 0x000000339f9f7c20 */ /* 0x000fe20008410000 */
[----:B------:R-:W-:Y:S01]  /*1b3c0*/  FMUL.FTZ R162, R162, UR51 ;  /* 0x00000033a2a27c20 */ /* 0x000fe20008410000 */
[----:B------:R-:W-:Y:S01]  /*1b3d0*/  FMUL.FTZ R163, R163, UR51 ;  /* 0x00000033a3a37c20 */ /* 0x000fe20008410000 */
[----:B------:R-:W-:Y:S01]  /*1b3e0*/  FMUL.FTZ R165, R167, UR51 ;  /* 0x00000033a7a57c20 */ /* 0x000fe20008410000 */
[C---:B-----5:R-:W-:Y:S01]  /*1b3f0*/  ISETP.GT.AND P2, PT, R8.reuse, R15, PT ;  /* 0x0000000f0800720c */ /* 0x060fe20003f44270 */
[----:B------:R-:W-:Y:S01]  /*1b400*/  VIADD R8, R8, 0xffffffff ;  /* 0xffffffff08087836 */ /* 0x000fe20000000000 */
[----:B------:R-:W4:Y:S08]  /*1b410*/  MUFU.TANH R135, R135 ;  /* 0x0000008700877308 */ /* 0x000f300000002400 */
        /* <DEDUP_REMOVED lines=20> */
[----:B------:R-:W4:Y:S01]  /*1b560*/  MUFU.TANH R129, R129 ;  /* 0x0000008100817308 */ /* 0x000f220000002400 */
[----:B------:R-:W-:-:S02]  /*1b570*/  WARPGROUP.DEPBAR.LE gsb0, 0x0 ;  /* 0x00008000000079c5 */ /* 0x000fc40000010000 */
[----:B------:R-:W-:-:S05]  /*1b580*/  WARPGROUP.ARRIVE ;  /* 0x00000000000079c5 */ /* 0x000fca0000000000 */
[----:B------:R-:W4:Y:S01]  /*1b590*/  MUFU.TANH R130, R130 ;  /* 0x0000008200827308 */ /* 0x000f220000002400 */
[----:B------:R-:W-:Y:S01]  /*1b5a0*/  HGMMA.64x192x16.F32.BF16 R24, R184, gdesc[UR4].tnspB, R24, gsb0 ;  /* 0x42e00004b8187df0 */ /* 0x000fe20008001818 */
[----:B------:R-:W-:Y:S01]  /*1b5b0*/  R2UR UR6, R2 ;  /* 0x00000000020672ca */ /* 0x000fe200000e0000 */
[----:B------:R-:W-:Y:S01]  /*1b5c0*/  VIADD R2, R12, 0x180 ;  /* 0x000001800c027836 */ /* 0x000fe20000000000 */
[----:B------:R-:W-:Y:S02]  /*1b5d0*/  R2UR UR7, R3 ;  /* 0x00000000030772ca */ /* 0x000fe400000e0000 */
[----:B0-----:R-:W-:Y:S02]  /*1b5e0*/  FMNMX.FTZ R3, R21, R10, !PT ;  /* 0x0000000a15037209 */ /* 0x001fe40007810000 */
[----:B------:R-:W0:Y:S02]  /*1b5f0*/  MUFU.TANH R132, R132 ;  /* 0x0000008400847308 */ /* 0x000e240000002400 */
[----:B-1----:R-:W-:-:S04]  /*1b600*/  FMNMX.FTZ R0, R120, R3, !PT ;  /* 0x0000000378007209 */ /* 0x002fc80007810000 */
[----:B--2---:R-:W-:Y:S02]  /*1b610*/  FMNMX.FTZ R3, R123, R0, !PT ;  /* 0x000000007b037209 */ /* 0x004fe40007810000 */
[----:B------:R-:W1:Y:S02]  /*1b620*/  MUFU.TANH R134, R134 ;  /* 0x0000008600867308 */ /* 0x000e640000002400 */
[----:B---3--:R-:W-:-:S04]  /*1b630*/  FMNMX.FTZ R0, R124, R3, !PT ;  /* 0x000000037c007209 */ /* 0x008fc80007810000 */
[----:B----4-:R-:W-:Y:S02]  /*1b640*/  FMNMX.FTZ R3, R127, R0, !PT ;  /* 0x000000007f037209 */ /* 0x010fe40007810000 */
[----:B------:R-:W2:Y:S02]  /*1b650*/  MUFU.TANH R137, R137 ;  /* 0x0000008900897308 */ /* 0x000ea40000002400 */
[----:B------:R-:W-:-:S04]  /*1b660*/  FMNMX.FTZ R0, R128, R3, !PT ;  /* 0x0000000380007209 */ /* 0x000fc80007810000 */
[----:B------:R-:W-:Y:S02]  /*1b670*/  FMNMX.FTZ R0, R131, R0, !PT ;  /* 0x0000000083007209 */ /* 0x000fe40007810000 */
[----:B------:R-:W3:Y:S02]  /*1b680*/  MUFU.TANH R138, R138 ;  /* 0x0000008a008a7308 */ /* 0x000ee40000002400 */
[----:B------:R-:W-:-:S04]  /*1b690*/  FMNMX.FTZ R0, R133, R0, !PT ;  /* 0x0000000085007209 */ /* 0x000fc80007810000 */
[----:B------:R-:W-:Y:S02]  /*1b6a0*/  FMNMX.FTZ R3, R135, R0, !PT ;  /* 0x0000000087037209 */ /* 0x000fe40007810000 */
[----:B------:R-:W4:Y:S02]  /*1b6b0*/  MUFU.TANH R143, R143 ;  /* 0x0000008f008f7308 */ /* 0x000f240000002400 */
[----:B------:R-:W-:-:S04]  /*1b6c0*/  FMNMX.FTZ R0, R136, R3, !PT ;  /* 0x0000000388007209 */ /* 0x000fc80007810000 */
[----:B------:R-:W-:Y:S02]  /*1b6d0*/  FMNMX.FTZ R3, R139, R0, !PT ;  /* 0x000000008b037209 */ /* 0x000fe40007810000 */
[----:B------:R-:W-:Y:S02]  /*1b6e0*/  MUFU.TANH R146, R146 ;  /* 0x0000009200927308 */ /* 0x000fe40000002400 */
        /* <DEDUP_REMOVED lines=16> */
[----:B------:R-:W-:Y:S01]  /*1b7f0*/  FMNMX.FTZ R0, R160, R3, !PT ;  /* 0x00000003a0007209 */ /* 0x000fe20007810000 */
[----:B------:R-:W-:Y:S01]  /*1b800*/  IMAD.MOV.U32 R3, RZ, RZ, 0x40000040 ;  /* 0x40000040ff037424 */ /* 0x000fe200078e00ff */
[----:B------:R-:W-:Y:S02]  /*1b810*/  MUFU.TANH R158, R158 ;  /* 0x0000009e009e7308 */ /* 0x000fe40000002400 */
[----:B------:R-:W-:-:S05]  /*1b820*/  FMNMX.FTZ R0, R161, R0, !PT ;  /* 0x00000000a1007209 */ /* 0x000fca0007810000 */
[----:B------:R-:W0:Y:S01]  /*1b830*/  SHFL.BFLY PT, R4, R0, 0x2, 0x1f ;  /* 0x0c401f0000047f89 */ /* 0x000e2200000e0000 */
[----:B------:R-:W-:Y:S08]  /*1b840*/  MUFU.TANH R159, R159 ;  /* 0x0000009f009f7308 */ /* 0x000ff00000002400 */
[----:B------:R-:W-:Y:S08]  /*1b850*/  MUFU.TANH R162, R162 ;  /* 0x000000a200a27308 */ /* 0x000ff00000002400 */
[----:B------:R-:W-:Y:S01]  /*1b860*/  MUFU.TANH R163, R163 ;  /* 0x000000a300a37308 */ /* 0x000fe20000002400 */
[----:B0-----:R-:W-:-:S07]  /*1b870*/  FMNMX.FTZ R4, R0, R4, !PT ;  /* 0x0000000400047209 */ /* 0x001fce0007810000 */
[----:B------:R-:W-:Y:S08]  /*1b880*/  MUFU.TANH R164, R164 ;  /* 0x000000a400a47308 */ /* 0x000ff00000002400 */
[----:B------:R-:W-:Y:S01]  /*1b890*/  MUFU.TANH R165, R165 ;  /* 0x000000a500a57308 */ /* 0x000fe20000002400 */
[----:B------:R-:W-:Y:S02]  /*1b8a0*/  WARPGROUP.DEPBAR.LE gsb0, 0x0 ;  /* 0x00008000000079c5 */ /* 0x000fe40000010000 */
[----:B------:R-:W-:-:S06]  /*1b8b0*/  WARPGROUP.ARRIVE ;  /* 0x00000000000079c5 */ /* 0x000fcc0000000000 */
[----:B------:R-:W-:Y:S01]  /*1b8c0*/  HGMMA.64x192x16.F32.BF16 R24, R180, gdesc[UR4].tnspB, R24, gsb0 ;  /* 0x42e00004b4187df0 */ /* 0x000fe20008001818 */
[----:B------:R-:W-:Y:S02]  /*1b8d0*/  R2UR UR6, R2 ;  /* 0x00000000020672ca */ /* 0x000fe400000e0000 */
[----:B------:R-:W-:Y:S02]  /*1b8e0*/  R2UR UR7, R3 ;  /* 0x00000000030772ca */ /* 0x000fe400000e0000 */
[----:B------:R-:W0:Y:S01]  /*1b8f0*/  SHFL.BFLY PT, R3, R4, 0x1, 0x1f ;  /* 0x0c201f0004037f89 */ /* 0x000e2200000e0000 */
[----:B------:R-:W-:Y:S02]  /*1b900*/  FMNMX.FTZ R2, R13, R11, !PT ;  /* 0x0000000b0d027209 */ /* 0x000fe40007810000 */
[----:B0-----:R-:W-:Y:S02]  /*1b910*/  FMNMX.FTZ R4, R4, R3, !PT ;  /* 0x0000000304047209 */ /* 0x001fe40007810000 */
[----:B------:R-:W-:-:S03]  /*1b920*/  FMNMX.FTZ R3, R121, R2, !PT ;  /* 0x0000000279037209 */ /* 0x000fc60007810000 */
[----:B------:R-:W-:Y:S01]  /*1b930*/  FMUL.FTZ R166, R4, R7 ;  /* 0x0000000704a67220 */ /* 0x000fe20000410000 */
[----:B------:R-:W-:Y:S01]  /*1b940*/  FMNMX.FTZ R2, R122, R3, !PT ;  /* 0x000000037a027209 */ /* 0x000fe20007810000 */
[----:B------:R-:W-:Y:S02]  /*1b950*/  FADD.FTZ R0, -R4, R10 ;  /* 0x0000000a04007221 */ /* 0x000fe40000010100 */
[-CC-:B------:R-:W-:Y:S01]  /*1b960*/  FFMA.FTZ R190, R123, R7.reuse, -R166.reuse ;  /* 0x000000077bbe7223 */ /* 0x180fe200000108a6 */
[----:B------:R-:W-:Y:S01]  /*1b970*/  FMNMX.FTZ R3, R125, R2, !PT ;  /* 0x000000027d037209 */ /* 0x000fe20007810000 */
[-CC-:B------:R-:W-:Y:S01]  /*1b980*/  FFMA.FTZ R123, R124, R7.reuse, -R166.reuse ;  /* 0x000000077c7b7223 */ /* 0x180fe200000108a6 */
[-CC-:B------:R-:W-:Y:S01]  /*1b990*/  FFMA.FTZ R184, R127, R7.reuse, -R166.reuse ;  /* 0x000000077fb87223 */ /* 0x180fe200000108a6 */
[----:B------:R-:W-:Y:S01]  /*1b9a0*/  FMUL.FTZ R0, R0, R7 ;  /* 0x0000000700007220 */ /* 0x000fe20000410000 */
[----:B------:R-:W-:Y:S01]  /*1b9b0*/  FMNMX.FTZ R2, R126, R3, !PT ;  /* 0x000000037e027209 */ /* 0x000fe20007810000 */
[-CC-:B------:R-:W-:Y:S01]  /*1b9c0*/  FFMA.FTZ R188, R21, R7.reuse, -R166.reuse ;  /* 0x0000000715bc7223 */ /* 0x180fe200000108a6 */
[-CC-:B------:R-:W-:Y:S01]  /*1b9d0*/  FFMA.FTZ R21, R120, R7.reuse, -R166.reuse ;  /* 0x0000000778157223 */ /* 0x180fe200000108a6 */
[-CC-:B------:R-:W-:Y:S01]  /*1b9e0*/  FFMA.FTZ R120, R128, R7.reuse, -R166.reuse ;  /* 0x0000000780787223 */ /* 0x180fe200000108a6 */
[----:B------:R-:W-:Y:S01]  /*1b9f0*/  FMNMX.FTZ R3, R129, R2, !PT ;  /* 0x0000000281037209 */ /* 0x000fe20007810000 */
[-CC-:B------:R-:W-:Y:S01]  /*1ba00*/  FFMA.FTZ R128, R142, R7.reuse, -R166.reuse ;  /* 0x000000078e807223 */ /* 0x180fe200000108a6 */
[----:B------:R-:W-:Y:S01]  /*1ba10*/  MUFU.EX2 R0, R0 ;  /* 0x0000000000007308 */ /* 0x000fe20000000800 */
[--C-:B------:R-:W-:Y:S01]  /*1ba20*/  FFMA.FTZ R186, R131, R7, -R166.reuse ;  /* 0x0000000783ba7223 */ /* 0x100fe200000108a6 */
[----:B------:R-:W-:Y:S01]  /*1ba30*/  FMNMX.FTZ R3, R130, R3, !PT ;  /* 0x0000000382037209 */ /* 0x000fe20007810000 */
[-CC-:B------:R-:W-:Y:S01]  /*1ba40*/  FFMA.FTZ R10, R133, R7.reuse, -R166.reuse ;  /* 0x00000007850a7223 */ /* 0x180fe200000108a6 */
[-CC-:B------:R-:W-:Y:S01]  /*1ba50*/  FFMA.FTZ R136, R136, R7.reuse, -R166.reuse ;  /* 0x0000000788887223 */ /* 0x180fe200000108a6 */
[--C-:B------:R-:W-:Y:S01]  /*1ba60*/  FFMA.FTZ R131, R145, R7, -R166.reuse ;  /* 0x0000000791837223 */ /* 0x100fe200000108a6 */
[----:B------:R-:W-:Y:S01]  /*1ba70*/  FMNMX.FTZ R3, R132, R3, !PT ;  /* 0x0000000384037209 */ /* 0x000fe20007810000 */
[-CC-:B------:R-:W-:Y:S01]  /*1ba80*/  FFMA.FTZ R133, R149, R7.reuse, -R166.reuse ;  /* 0x0000000795857223 */ /* 0x180fe200000108a6 */
[----:B------:R-:W0:Y:S01]  /*1ba90*/  MUFU.EX2 R188, R188 ;  /* 0x000000bc00bc7308 */ /* 0x000e220000000800 */
[--C-:B------:R-:W-:Y:S01]  /*1baa0*/  FFMA.FTZ R160, R160, R7, -R166.reuse ;  /* 0x00000007a0a07223 */ /* 0x100fe200000108a6 */
[----:B-1----:R-:W-:Y:S01]  /*1bab0*/  FMNMX.FTZ R2, R134, R3, !PT ;  /* 0x0000000386027209 */ /* 0x002fe20007810000 */
[----:B------:R-:W-:-:S03]  /*1bac0*/  FFMA.FTZ R161, R161, R7, -R166 ;  /* 0x00000007a1a17223 */ /* 0x000fc600000108a6 */
[----:B--2---:R-:W-:Y:S02]  /*1bad0*/  FMNMX.FTZ R3, R137, R2, !PT ;  /* 0x0000000289037209 */ /* 0x004fe40007810000 */
[----:B------:R-:W1:Y:S02]  /*1bae0*/  MUFU.EX2 R21, R21 ;  /* 0x0000001500157308 */ /* 0x000e640000000800 */
[----:B---3--:R-:W-:-:S04]  /*1baf0*/  FMNMX.FTZ R2, R138, R3, !PT ;  /* 0x000000038a027209 */ /* 0x008fc80007810000 */
[----:B----4-:R-:W-:Y:S02]  /*1bb00*/  FMNMX.FTZ R3, R143, R2, !PT ;  /* 0x000000028f037209 */ /* 0x010fe40007810000 */
[----:B------:R-:W-:Y:S01]  /*1bb10*/  MUFU.EX2 R190, R190 ;  /* 0x000000be00be7308 */ /* 0x000fe20000000800 */
[----:B0-----:R-:W-:Y:S01]  /*1bb20*/  FFMA.FTZ R6, R0, R6, R188 ;  /* 0x0000000600067223 */ /* 0x001fe200000100bc */
[----:B------:R-:W-:-:S04]  /*1bb30*/  FMNMX.FTZ R2, R146, R3, !PT ;  /* 0x0000000392027209 */ /* 0x000fc80007810000 */
[----:B------:R-:W-:Y:S02]  /*1bb40*/  FMNMX.FTZ R3, R147, R2, !PT ;  /* 0x0000000293037209 */ /* 0x000fe40007810000 */
[----:B------:R-:W-:Y:S01]  /*1bb50*/  MUFU.EX2 R123, R123 ;  /* 0x0000007b007b7308 */ /* 0x000fe20000000800 */
[----:B-1----:R-:W-:Y:S02]  /*1bb60*/  F2FP.BF16.F32.PACK_AB R188, R21, R188 ;  /* 0x000000bc15bc723e */ /* 0x002fe400000010ff */
[----:B------:R-:W-:-:S04]  /*1bb70*/  FMNMX.FTZ R2, R150, R3, !PT ;  /* 0x0000000396027209 */ /* 0x000fc80007810000 */
[----:B------:R-:W-:Y:S01]  /*1bb80*/  FMNMX.FTZ R3, R151, R2, !PT ;  /* 0x0000000297037209 */ /* 0x000fe20007810000 */
[----:B------:R-:W-:Y:S03]  /*1bb90*/  MUFU.EX2 R184, R184 ;  /* 0x000000b800b87308 */ /* 0x000fe60000000800 */
[----:B------:R-:W-:-:S04]  /*1bba0*/  FMNMX.FTZ R2, R154, R3, !PT ;  /* 0x000000039a027209 */ /* 0x000fc80007810000 */
[----:B------:R-:W-:Y:S01]  /*1bbb0*/  FMNMX.FTZ R3, R155, R2, !PT ;  /* 0x000000029b037209 */ /* 0x000fe20007810000 */
[C---:B------:R-:W-:Y:S01]  /*1bbc0*/  VIADD R2, R12.reuse, 0x200 ;  /* 0x000002000c027836 */ /* 0x040fe20000000000 */
[----:B------:R-:W-:Y:S01]  /*1bbd0*/  MUFU.EX2 R120, R120 ;  /* 0x0000007800787308 */ /* 0x000fe20000000800 */
[----:B------:R-:W-:Y:S01]  /*1bbe0*/  VIADD R12, R12, 0x280 ;  /* 0x000002800c0c7836 */ /* 0x000fe20000000000 */
[----:B------:R-:W-:Y:S01]  /*1bbf0*/  FMNMX.FTZ R124, R158, R3, !PT ;  /* 0x000000039e7c7209 */ /* 0x000fe20007810000 */
[----:B------:R-:W-:-:S03]  /*1bc00*/  IMAD.MOV.U32 R3, RZ, RZ, 0x40000040 ;  /* 0x40000040ff037424 */ /* 0x000fc600078e00ff */
[----:B------:R-:W-:Y:S02]  /*1bc10*/  FMNMX.FTZ R127, R159, R124, !PT ;  /* 0x0000007c9f7f7209 */ /* 0x000fe40007810000 */
[----:B------:R-:W-:Y:S08]  /*1bc20*/  MUFU.EX2 R186, R186 ;  /* 0x000000ba00ba7308 */ /* 0x000ff00000000800 */
[----:B------:R-:W-:Y:S08]  /*1bc30*/  MUFU.EX2 R10, R10 ;  /* 0x0000000a000a7308 */ /* 0x000ff00000000800 */
[----:B------:R0:W-:Y:S08]  /*1bc40*/  MUFU.EX2 R124, R136 ;  /* 0x00000088007c7308 */ /* 0x0001f00000000800 */
[----:B------:R-:W-:Y:S01]  /*1bc50*/  MUFU.EX2 R128, R128 ;  /* 0x0000008000807308 */ /* 0x000fe20000000800 */
[----:B0-----:R-:W-:-:S07]  /*1bc60*/  FFMA.FTZ R136, R157, R7, -R166 ;  /* 0x000000079d887223 */ /* 0x001fce00000108a6 */
        /* <DEDUP_REMOVED lines=8> */
[--C-:B------:R-:W-:Y:S02]  /*1bcf0*/  FFMA.FTZ R135, R153, R7, -R166.reuse ;  /* 0x0000000799877223 */ /* 0x100fe400000108a6 */
[----:B------:R-:W-:Y:S01]  /*1bd00*/  HGMMA.64x192x16.F32.BF16 R24, R176, gdesc[UR4].tnspB, R24, gsb0 ;  /* 0x42e00004b0187df0 */ /* 0x000fe20008001818 */
[----:B------:R-:W-:Y:S01]  /*1bd10*/  R2UR UR6, R2 ;  /* 0x00000000020672ca */ /* 0x000fe200000e0000 */
[----:B------:R-:W-:Y:S01]  /*1bd20*/  MUFU.EX2 R182, R182 ;  /* 0x000000b600b67308 */ /* 0x000fe20000000800 */
[----:B------:R-:W-:Y:S02]  /*1bd30*/  R2UR UR7, R3 ;  /* 0x00000000030772ca */ /* 0x000fe400000e0000 */
[----:B------:R-:W-:Y:S01]  /*1bd40*/  FMNMX.FTZ R2, R162, R127, !PT ;  /* 0x0000007fa2027209 */ /* 0x000fe20007810000 */
[----:B------:R-:W-:-:S03]  /*1bd50*/  FFMA.FTZ R127, R156, R7, -R166 ;  /* 0x000000079c7f7223 */ /* 0x000fc600000108a6 */
[----:B------:R-:W-:Y:S01]  /*1bd60*/  FMNMX.FTZ R3, R163, R2, !PT ;  /* 0x00000002a3037209 */ /* 0x000fe20007810000 */
[----:B------:R-:W-:Y:S03]  /*1bd70*/  MUFU.EX2 R180, R180 ;  /* 0x000000b400b47308 */ /* 0x000fe60000000800 */
[----:B------:R-:W-:-:S04]  /*1bd80*/  FMNMX.FTZ R2, R164, R3, !PT ;  /* 0x00000003a4027209 */ /* 0x000fc80007810000 */
[----:B------:R-:W-:Y:S01]  /*1bd90*/  FMNMX.FTZ R2, R165, R2, !PT ;  /* 0x00000002a5027209 */ /* 0x000fe20007810000 */
[----:B------:R-:W-:Y:S04]  /*1bda0*/  MUFU.EX2 R139, R139 ;  /* 0x0000008b008b7308 */ /* 0x000fe80000000800 */
[----:B------:R-:W0:Y:S04]  /*1bdb0*/  SHFL.BFLY PT, R3, R2, 0x2, 0x1f ;  /* 0x0c401f0002037f89 */ /* 0x000e2800000e0000 */
[----:B------:R-:W-:Y:S08]  /*1bdc0*/  MUFU.EX2 R135, R135 ;  /* 0x0000008700877308 */ /* 0x000ff00000000800 */
[----:B------:R-:W-:Y:S01]  /*1bdd0*/  MUFU.EX2 R127, R127 ;  /* 0x0000007f007f7308 */ /* 0x000fe20000000800 */
[----:B0-----:R-:W-:-:S05]  /*1bde0*/  FMNMX.FTZ R140, R2, R3, !PT ;  /* 0x00000003028c7209 */ /* 0x001fca0007810000 */
[----:B------:R-:W0:Y:S02]  /*1bdf0*/  SHFL.BFLY PT, R3, R140, 0x1, 0x1f ;  /* 0x0c201f008c037f89 */ /* 0x000e2400000e0000 */
[----:B0-----:R-:W-:Y:S02]  /*1be00*/  FMNMX.FTZ R3, R140, R3, !PT ;  /* 0x000000038c037209 */ /* 0x001fe40007810000 */
[----:B------:R-:W-:Y:S03]  /*1be10*/  MUFU.EX2 R140, R160 ;  /* 0x000000a0008c7308 */ /* 0x000fe60000000800 */
[----:B------:R-:W-:-:S04]  /*1be20*/  FADD.FTZ R2, -R3, R11 ;  /* 0x0000000b03027221 */ /* 0x000fc80000010100 */
[----:B------:R-:W-:Y:S01]  /*1be30*/  FMUL.FTZ R2, R2, R7 ;  /* 0x0000000702027220 */ /* 0x000fe20000410000 */
[----:B------:R-:W-:Y:S08]  /*1be40*/  MUFU.EX2 R11, R161 ;  /* 0x000000a1000b7308 */ /* 0x000ff00000000800 */
[----:B------:R-:W-:Y:S01]  /*1be50*/  MUFU.EX2 R2, R2 ;  /* 0x0000000200027308 */ /* 0x000fe20000000800 */
[----:B------:R-:W-:-:S02]  /*1be60*/  WARPGROUP.DEPBAR.LE gsb0, 0x0 ;  /* 0x00008000000079c5 */ /* 0x000fc40000010000 */
[----:B------:R-:W-:Y:S01]  /*1be70*/  WARPGROUP.ARRIVE ;  /* 0x00000000000079c5 */ /* 0x000fe20000000000 */
[-CC-:B------:R-:W-:Y:S01]  /*1be80*/  FFMA.FTZ R178, R144, R7.reuse, -R166.reuse ;  /* 0x0000000790b27223 */ /* 0x180fe200000108a6 */
[-C--:B------:R-:W-:Y:S01]  /*1be90*/  FMUL.FTZ R144, R3, R7.reuse ;  /* 0x0000000703907220 */ /* 0x080fe20000410000 */
[----:B------:R-:W-:-:S03]  /*1bea0*/  FFMA.FTZ R176, R141, R7, -R166 ;  /* 0x000000078db07223 */ /* 0x000fc600000108a6 */
        /* <DEDUP_REMOVED lines=8> */
[----:B------:R-:W0:Y:S01]  /*1bf30*/  MUFU.EX2 R189, R189 ;  /* 0x000000bd00bd7308 */ /* 0x000e220000000800 */
[----:B------:R-:W-:Y:S02]  /*1bf40*/  @!P1 IMAD R13, R14, 0x8, R17 ;  /* 0x000000080e0d9824 */ /* 0x000fe400078e0211 */
[-CC-:B------:R-:W-:Y:S01]  /*1bf50*/  FFMA.FTZ R122, R129, R7.reuse, -R144.reuse ;  /* 0x00000007817a7223 */ /* 0x180fe20000010890 */
[-CC-:B------:R-:W-:Y:S01]  /*1bf60*/  FFMA.FTZ R187, R130, R7.reuse, -R144.reuse ;  /* 0x0000000782bb7223 */ /* 0x180fe20000010890 */
[----:B------:R-:W-:Y:S01]  /*1bf70*/  FFMA.FTZ R126, R132, R7, -R144 ;  /* 0x00000007847e7223 */ /* 0x000fe20000010890 */
[----:B------:R-:W-:-:S02]  /*1bf80*/  @!P1 VIADD R13, R13, 0x30840 ;  /* 0x000308400d0d9836 */ /* 0x000fc40000000000 */
[-CC-:B------:R-:W-:Y:S01]  /*1bf90*/  FFMA.FTZ R181, R134, R7.reuse, -R144.reuse ;  /* 0x0000000786b57223 */ /* 0x180fe20000010890 */
[-CC-:B------:R-:W-:Y:S01]  /*1bfa0*/  FFMA.FTZ R12, R137, R7.reuse, -R144.reuse ;  /* 0x00000007890c7223 */ /* 0x180fe20000010890 */
[----:B------:R-:W1:Y:S01]  /*1bfb0*/  MUFU.EX2 R142, R142 ;  /* 0x0000008e008e7308 */ /* 0x000e620000000800 */
[-CC-:B------:R-:W-:Y:S01]  /*1bfc0*/  FFMA.FTZ R183, R138, R7.reuse, -R144.reuse ;  /* 0x000000078ab77223 */ /* 0x180fe20000010890 */
[----:B------:R-:W-:Y:S01]  /*1bfd0*/  @!P1 PRMT R13, RZ, 0x654, R13 ;  /* 0x00000654ff0d9816 */ /* 0x000fe2000000000d */
[-CC-:B------:R-:W-:Y:S01]  /*1bfe0*/  FFMA.FTZ R130, R143, R7.reuse, -R144.reuse ;  /* 0x000000078f827223 */ /* 0x180fe20000010890 */
[-CC-:B------:R-:W-:Y:S01]  /*1bff0*/  FFMA.FTZ R177, R146, R7.reuse, -R144.reuse ;  /* 0x0000000792b17223 */ /* 0x180fe20000010890 */
[-CC-:B------:R-:W-:Y:S01]  /*1c000*/  FFMA.FTZ R14, R147, R7.reuse, -R144.reuse ;  /* 0x00000007930e7223 */ /* 0x180fe20000010890 */
[-CC-:B------:R-:W-:Y:S01]  /*1c010*/  FFMA.FTZ R179, R150, R7.reuse, -R144.reuse ;  /* 0x0000000796b37223 */ /* 0x180fe20000010890 */
[--C-:B------:R-:W-:Y:S01]  /*1c020*/  FFMA.FTZ R159, R159, R7, -R144.reuse ;  /* 0x000000079f9f7223 */ /* 0x100fe20000010890 */
[----:B------:R-:W-:Y:S01]  /*1c030*/  MUFU.EX2 R191, R191 ;  /* 0x000000bf00bf7308 */ /* 0x000fe20000000800 */
[----:B0-----:R-:W-:Y:S01]  /*1c040*/  FFMA.FTZ R5, R2, R5, R189 ;  /* 0x0000000502057223 */ /* 0x001fe200000100bd */
[-CC-:B------:R-:W-:Y:S01]  /*1c050*/  FFMA.FTZ R162, R162, R7.reuse, -R144.reuse ;  /* 0x00000007a2a27223 */ /* 0x180fe20000010890 */
[-CC-:B------:R-:W-:Y:S01]  /*1c060*/  FFMA.FTZ R163, R163, R7.reuse, -R144.reuse ;  /* 0x00000007a3a37223 */ /* 0x180fe20000010890 */
[----:B------:R-:W-:-:S04]  /*1c070*/  FFMA.FTZ R164, R164, R7, -R144 ;  /* 0x00000007a4a47223 */ /* 0x000fc80000010890 */
        /* <DEDUP_REMOVED lines=18> */
[----:B------:R-:W-:Y:S01]  /*1c1a0*/  WARPGROUP.ARRIVE ;  /* 0x00000000000079c5 */ /* 0x000fe20000000000 */
[-C--:B------:R-:W-:Y:S01]  /*1c1b0*/  FFMA.FTZ R172, R148, R7.reuse, -R166 ;  /* 0x0000000794ac7223 */ /* 0x080fe200000108a6 */
[-CC-:B------:R-:W-:Y:S01]  /*1c1c0*/  FFMA.FTZ R148, R125, R7.reuse, -R144.reuse ;  /* 0x000000077d947223 */ /* 0x180fe20000010890 */
[-C--:B------:R-:W-:Y:S01]  /*1c1d0*/  FFMA.FTZ R173, R154, R7.reuse, -R144 ;  /* 0x000000079aad7223 */ /* 0x080fe20000010890 */
[-C--:B------:R-:W-:Y:S01]  /*1c1e0*/  FFMA.FTZ R174, R152, R7.reuse, -R166 ;  /* 0x0000000798ae7223 */ /* 0x080fe200000108a6 */
[----:B------:R-:W-:Y:S01]  /*1c1f0*/  FFMA.FTZ R175, R158, R7, -R144 ;  /* 0x000000079eaf7223 */ /* 0x000fe20000010890 */
[----:B------:R-:W-:Y:S01]  /*1c200*/  HGMMA.64x192x16.F32.BF16 R24, R168, gdesc[UR4].tnspB, R24, gsb0 ;  /* 0x42e00004a8187df0 */ /* 0x000fe20008001818 */
[----:B------:R-:W-:Y:S08]  /*1c210*/  MUFU.EX2 R172, R172 ;  /* 0x000000ac00ac7308 */ /* 0x000ff00000000800 */
[----:B------:R-:W1:Y:S08]  /*1c220*/  MUFU.EX2 R148, R148 ;  /* 0x0000009400947308 */ /* 0x000e700000000800 */
[----:B------:R-:W-:Y:S08]  /*1c230*/  MUFU.EX2 R173, R173 ;  /* 0x000000ad00ad7308 */ /* 0x000ff00000000800 */
[----:B------:R-:W-:Y:S08]  /*1c240*/  MUFU.EX2 R174, R174 ;  /* 0x000000ae00ae7308 */ /* 0x000ff00000000800 */
[----:B------:R-:W-:Y:S01]  /*1c250*/  MUFU.EX2 R175, R175 ;  /* 0x000000af00af7308 */ /* 0x000fe20000000800 */
[----:B------:R-:W-:-:S02]  /*1c260*/  WARPGROUP.DEPBAR.LE gsb0, 0x0 ;  /* 0x00008000000079c5 */ /* 0x000fc40000010000 */
[----:B------:R2:W-:Y:S01]  /*1c270*/  @!P1 SYNCS.ARRIVE.TRANS64.RED.A1T0 RZ, [R13+URZ], RZ ;  /* 0x000000ff0dff99a7 */ /* 0x0005e2000810043f */
[----:B------:R-:W-:Y:S02]  /*1c280*/  F2FP.BF16.F32.PACK_AB R170, R11, R140 ;  /* 0x0000008c0baa723e */ /* 0x000fe400000010ff */
[----:B------:R-:W-:Y:S02]  /*1c290*/  F2FP.BF16.F32.PACK_AB R168, R136, R127 ;  /* 0x0000007f88a8723e */ /* 0x000fe400000010ff */
[----:B0-----:R-:W-:Y:S01]  /*1c2a0*/  F2FP.BF16.F32.PACK_AB R169, R163, R162 ;  /* 0x000000a2a3a9723e */ /* 0x001fe200000010ff */
[----:B--2---:R-:W-:Y:S01]  /*1c2b0*/  FADD.FTZ R13, R21, R6 ;  /* 0x00000006150d7221 */ /* 0x004fe20000010000 */
[----:B------:R-:W-:Y:S02]  /*1c2c0*/  @!P1 VIADD R6, R20, 0x30860 ;  /* 0x0003086014069836 */ /* 0x000fe40000000000 */
[----:B------:R-:W-:Y:S01]  /*1c2d0*/  FADD.FTZ R20, R142, R5 ;  /* 0x000000058e147221 */ /* 0x000fe20000010000 */
[----:B------:R-:W-:Y:S01]  /*1c2e0*/  FADD.FTZ R132, R190, R13 ;  /* 0x0000000dbe847221 */ /* 0x000fe20000010000 */
[----:B------:R-:W-:-:S02]  /*1c2f0*/  F2FP.BF16.F32.PACK_AB R190, R123, R190 ;  /* 0x000000be7bbe723e */ /* 0x000fc400000010ff */
[----:B------:R-:W-:Y:S01]  /*1c300*/  FADD.FTZ R5, R191, R20 ;  /* 0x00000014bf057221 */ /* 0x000fe20000010000 */
[----:B------:R-:W-:Y:S01]  /*1c310*/  @!P1 PRMT R121, RZ, 0x654, R6 ;  /* 0x00000654ff799816 */ /* 0x000fe20000000006 */
[----:B------:R-:W-:Y:S01]  /*1c320*/  FADD.FTZ R13, R123, R132 ;  /* 0x000000847b0d7221 */ /* 0x000fe20000010000 */
[-CC-:B------:R-:W-:Y:S01]  /*1c330*/  FFMA.FTZ R6, R151, R7.reuse, -R144.reuse ;  /* 0x0000000797067223 */ /* 0x180fe20000010890 */
[----:B-1----:R-:W-:Y:S01]  /*1c340*/  FADD.FTZ R132, R148, R5 ;  /* 0x0000000594847221 */ /* 0x002fe20000010000 */
[-C--:B------:R-:W-:Y:S01]  /*1c350*/  FFMA.FTZ R20, R155, R7.reuse, -R144 ;  /* 0x000000079b147223 */ /* 0x080fe20000010890 */
[----:B------:R-:W-:Y:S01]  /*1c360*/  FADD.FTZ R13, R184, R13 ;  /* 0x0000000db80d7221 */ /* 0x000fe20000010000 */
[C---:B------:R-:W-:Y:S01]  /*1c370*/  F2FP.BF16.F32.PACK_AB R184, R120.reuse, R184 ;  /* 0x000000b878b8723e */ /* 0x040fe200000010ff */
[----:B------:R-:W-:Y:S01]  /*1c380*/  FADD.FTZ R5, R185, R132 ;  /* 0x00000084b9057221 */ /* 0x000fe20000010000 */
[----:B------:R-:W-:Y:S01]  /*1c390*/  MUFU.EX2 R6, R6 ;  /* 0x0000000600067308 */ /* 0x000fe20000000800 */
[----:B------:R-:W-:Y:S01]  /*1c3a0*/  FADD.FTZ R13, R120, R13 ;  /* 0x0000000d780d7221 */ /* 0x000fe20000010000 */
[----:B------:R-:W-:Y:S01]  /*1c3b0*/  FFMA.FTZ R144, R165, R7, -R144 ;  /* 0x00000007a5907223 */ /* 0x000fe20000010890 */
[----:B------:R-:W-:Y:S01]  /*1c3c0*/  FADD.FTZ R132, R122, R5 ;  /* 0x000000057a847221 */ /* 0x000fe20000010000 */
[----:B------:R0:W-:Y:S01]  /*1c3d0*/  @!P1 SYNCS.ARRIVE.TRANS64.RED.A1T0 RZ, [R121+URZ], RZ ;  /* 0x000000ff79ff99a7 */ /* 0x0001e2000810043f */
[----:B------:R-:W-:Y:S01]  /*1c3e0*/  FADD.FTZ R13, R186, R13 ;  /* 0x0000000dba0d7221 */ /* 0x000fe20000010000 */
[C---:B------:R-:W-:Y:S01]  /*1c3f0*/  F2FP.BF16.F32.PACK_AB R186, R10.reuse, R186 ;  /* 0x000000ba0aba723e */ /* 0x040fe200000010ff */
[----:B------:R-:W-:Y:S01]  /*1c400*/  FADD.FTZ R5, R187, R132 ;  /* 0x00000084bb057221 */ /* 0x000fe20000010000 */
[----:B------:R-:W-:Y:S01]  /*1c410*/  MUFU.EX2 R20, R20 ;  /* 0x0000001400147308 */ /* 0x000fe20000000800 */
[----:B------:R-:W-:Y:S01]  /*1c420*/  FADD.FTZ R13, R10, R13 ;  /* 0x0000000d0a0d7221 */ /* 0x000fe20000010000 */
[----:B------:R-:W-:Y:S01]  /*1c430*/  F2FP.BF16.F32.PACK_AB R191, R148, R191 ;  /* 0x000000bf94bf723e */ /* 0x000fe200000010ff */
[----:B------:R-:W-:Y:S01]  /*1c440*/  FADD.FTZ R132, R126, R5 ;  /* 0x000000057e847221 */ /* 0x000fe20000010000 */
[----:B------:R-:W-:Y:S01]  /*1c450*/  F2FP.BF16.F32.PACK_AB R185, R122, R185 ;  /* 0x000000b97ab9723e */ /* 0x000fe200000010ff */
[----:B------:R-:W-:Y:S01]  /*1c460*/  FADD.FTZ R13, R180, R13 ;  /* 0x0000000db40d7221 */ /* 0x000fe20000010000 */
[----:B------:R-:W-:Y:S01]  /*1c470*/  F2FP.BF16.F32.PACK_AB R187, R126, R187 ;  /* 0x000000bb7ebb723e */ /* 0x000fe200000010ff */
[----:B------:R-:W-:Y:S01]  /*1c480*/  FADD.FTZ R5, R181, R132 ;  /* 0x00000084b5057221 */ /* 0x000fe20000010000 */
[----:B------:R-:W-:Y:S01]  /*1c490*/  F2FP.BF16.F32.PACK_AB R181, R12, R181 ;  /* 0x000000b50cb5723e */ /* 0x000fe200000010ff */
[----:B------:R-:W-:Y:S01]  /*1c4a0*/  FADD.FTZ R13, R124, R13 ;  /* 0x0000000d7c0d7221 */ /* 0x000fe20000010000 */
        /* <DEDUP_REMOVED lines=8> */
[----:B------:R-:W2:Y:S01]  /*1c530*/  MUFU.EX2 R132, R159 ;  /* 0x0000009f00847308 */ /* 0x000ea20000000800 */
[----:B------:R-:W-:-:S02]  /*1c540*/  FADD.FTZ R134, R130, R5 ;  /* 0x0000000582867221 */ /* 0x000fc40000010000 */
[----:B------:R-:W-:Y:S01]  /*1c550*/  FADD.FTZ R13, R176, R13 ;  /* 0x0000000db00d7221 */ /* 0x000fe20000010000 */
[----:B------:R-:W-:Y:S01]  /*1c560*/  F2FP.BF16.F32.PACK_AB R176, R128, R176 ;  /* 0x000000b080b0723e */ /* 0x000fe200000010ff */
[----:B------:R-:W-:Y:S01]  /*1c570*/  FADD.FTZ R5, R177, R134 ;  /* 0x00000086b1057221 */ /* 0x000fe20000010000 */
[----:B------:R-:W-:Y:S01]  /*1c580*/  F2FP.BF16.F32.PACK_AB R177, R14, R177 ;  /* 0x000000b10eb1723e */ /* 0x000fe200000010ff */
[----:B------:R-:W-:Y:S02]  /*1c590*/  FADD.FTZ R13, R128, R13 ;  /* 0x0000000d800d7221 */ /* 0x000fe40000010000 */
[----:B------:R-:W-:Y:S01]  /*1c5a0*/  FADD.FTZ R10, R14, R5 ;  /* 0x000000050e0a7221 */ /* 0x000fe20000010000 */
[----:B-1----:R-:W-:Y:S01]  /*1c5b0*/  F2FP.BF16.F32.PACK_AB R171, R144, R164 ;  /* 0x000000a490ab723e */ /* 0x002fe200000010ff */
[----:B------:R-:W-:Y:S01]  /*1c5c0*/  FADD.FTZ R120, R178, R13 ;  /* 0x0000000db2787221 */ /* 0x000fe20000010000 */
[----:B------:R-:W-:Y:S01]  /*1c5d0*/  F2FP.BF16.F32.PACK_AB R178, R131, R178 ;  /* 0x000000b283b2723e */ /* 0x000fe200000010ff */
[----:B------:R-:W-:Y:S01]  /*1c5e0*/  FADD.FTZ R5, R179, R10 ;  /* 0x0000000ab3057221 */ /* 0x000fe20000010000 */
[----:B------:R-:W-:Y:S01]  /*1c5f0*/  F2FP.BF16.F32.PACK_AB R179, R6, R179 ;  /* 0x000000b306b3723e */ /* 0x000fe200000010ff */
[----:B------:R-:W-:-:S02]  /*1c600*/  FADD.FTZ R13, R131, R120 ;  /* 0x00000078830d7221 */ /* 0x000fc40000010000 */
[----:B------:R-:W-:Y:S02]  /*1c610*/  FADD.FTZ R10, R6, R5 ;  /* 0x00000005060a7221 */ /* 0x000fe40000010000 */
[----:B------:R-:W-:Y:S01]  /*1c620*/  FADD.FTZ R12, R172, R13 ;  /* 0x0000000dac0c7221 */ /* 0x000fe20000010000 */
[----:B------:R-:W-:Y:S01]  /*1c630*/  F2FP.BF16.F32.PACK_AB R172, R133, R172 ;  /* 0x000000ac85ac723e */ /* 0x000fe200000010ff */
[----:B------:R-:W-:Y:S01]  /*1c640*/  FADD.FTZ R5, R173, R10 ;  /* 0x0000000aad057221 */ /* 0x000fe20000010000 */
[C---:B------:R-:W-:Y:S01]  /*1c650*/  F2FP.BF16.F32.PACK_AB R173, R20.reuse, R173 ;  /* 0x000000ad14ad723e */ /* 0x040fe200000010ff */
[----:B------:R-:W-:Y:S02]  /*1c660*/  FADD.FTZ R13, R133, R12 ;  /* 0x0000000c850d7221 */ /* 0x000fe40000010000 */
[----:B------:R-:W-:Y:S02]  /*1c670*/  FADD.FTZ R10, R20, R5 ;  /* 0x00000005140a7221 */ /* 0x000fe40000010000 */
[----:B------:R-:W-:Y:S01]  /*1c680*/  FADD.FTZ R12, R174, R13 ;  /* 0x0000000dae0c7221 */ /* 0x000fe20000010000 */
[----:B------:R-:W-:Y:S01]  /*1c690*/  F2FP.BF16.F32.PACK_AB R174, R135, R174 ;  /* 0x000000ae87ae723e */ /* 0x000fe200000010ff */
[----:B------:R-:W-:Y:S01]  /*1c6a0*/  FADD.FTZ R5, R175, R10 ;  /* 0x0000000aaf057221 */ /* 0x000fe20000010000 */
[----:B--2---:R-:W-:Y:S01]  /*1c6b0*/  F2FP.BF16.F32.PACK_AB R175, R132, R175 ;  /* 0x000000af84af723e */ /* 0x004fe200000010ff */
[----:B------:R-:W-:Y:S01]  /*1c6c0*/  FADD.FTZ R12, R135, R12 ;  /* 0x0000000c870c7221 */ /* 0x000fe20000010000 */
[----:B------:R-:W-:-:S02]  /*1c6d0*/  IMAD.MOV.U32 R10, RZ, RZ, R4 ;  /* 0x000000ffff0a7224 */ /* 0x000fc400078e0004 */
[----:B------:R-:W-:Y:S01]  /*1c6e0*/  FADD.FTZ R5, R132, R5 ;  /* 0x0000000584057221 */ /* 0x000fe20000010000 */
[----:B------:R-:W-:Y:S01]  /*1c6f0*/  FADD.FTZ R13, R127, R12 ;  /* 0x0000000c7f0d7221 */ /* 0x000fe20000010000 */
[----:B------:R-:W-:Y:S02]  /*1c700*/  IMAD.MOV.U32 R12, RZ, RZ, R194 ;  /* 0x000000ffff0c7224 */ /* 0x000fe400078e00c2 */
[----:B------:R-:W-:Y:S01]  /*1c710*/  FADD.FTZ R5, R162, R5 ;  /* 0x00000005a2057221 */ /* 0x000fe20000010000 */
[----:B------:R-:W-:-:S03]  /*1c720*/  FADD.FTZ R13, R136, R13 ;  /* 0x0000000d880d7221 */ /* 0x000fc60000010000 */
[----:B------:R-:W-:Y:S01]  /*1c730*/  FADD.FTZ R5, R163, R5 ;  /* 0x00000005a3057221 */ /* 0x000fe20000010000 */
[----:B------:R-:W-:Y:S01]  /*1c740*/  FADD.FTZ R6, R140, R13 ;  /* 0x0000000d8c067221 */ /* 0x000fe20000010000 */
[----:B------:R-:W-:Y:S02]  /*1c750*/  IMAD.MOV.U32 R13, RZ, RZ, R23 ;  /* 0x000000ffff0d7224 */ /* 0x000fe400078e0017 */
[----:B------:R-:W-:Y:S01]  /*1c760*/  FADD.FTZ R5, R164, R5 ;  /* 0x00000005a4057221 */ /* 0x000fe20000010000 */
[----:B------:R-:W-:Y:S01]  /*1c770*/  FADD.FTZ R6, R11, R6 ;  /* 0x000000060b067221 */ /* 0x000fe20000010000 */
[----:B------:R-:W-:Y:S02]  /*1c780*/  IMAD.MOV.U32 R11, RZ, RZ, R3 ;  /* 0x000000ffff0b7224 */ /* 0x000fe400078e0003 */
[----:B------:R-:W-:Y:S01]  /*1c790*/  FADD.FTZ R5, R144, R5 ;  /* 0x0000000590057221 */ /* 0x000fe20000010000 */
[----:B0-----:R-:W-:Y:S06]  /*1c7a0*/  @P2 BRA `(.L_x_1563) ;  /* 0xffffffd800102947 */ /* 0x001fec000383ffff */
[----:B------:R-:W-:Y:S05]  /*1c7b0*/  BSYNC B1 ;  /* 0x0000000000017941 */ /* 0x000fea0003800000 */
.L_x_1552:
[----:B------:R-:W-:Y:S05]  /*1c7c0*/  BSYNC B0 ;  /* 0x0000000000007941 */ /* 0x000fea0003800000 */
.L_x_1551:
[----:B------:R-:W-:Y:S01]  /*1c7d0*/  ISETP.GE.AND P2, PT, R8, R211, PT ;  /* 0x000000d30800720c */ /* 0x000fe20003f46270 */
[----:B------:R-:W-:-:S12]  /*1c7e0*/  BSSY B0, `(.L_x_1564) ;  /* 0x00003ab000007945 */ /* 0x000fd80003800000 */
[----:B------:R-:W-:Y:S05]  /*1c7f0*/  @!P2 BRA `(.L_x_1565) ;  /* 0x0000003800a4a947 */ /* 0x000fea0003800000 */
[----:B------:R-:W-:Y:S02]  /*1c800*/  IMAD R200, R201, 0x80, R213 ;  /* 0x00000080c9c87824 */ /* 0x000fe400078e02d5 */
[----:B------:R-:W-:Y:S02]  /*1c810*/  IMAD.MOV.U32 R10, RZ, RZ, R3 ;  /* 0x000000ffff0a7224 */ /* 0x000fe400078e0003 */
[----:B------:R-:W-:Y:S02]  /*1c820*/  VIADD R200, R200, 0x8 ;  /* 0x00000008c8c87836 */ /* 0x000fe40000000000 */
[----:B------:R-:W-:Y:S02]  /*1c830*/  IMAD.MOV.U32 R11, RZ, RZ, R4 ;  /* 0x000000ffff0b7224 */ /* 0x000fe400078e0004 */
[----:B------:R-:W-:Y:S01]  /*1c840*/  IMAD.MOV.U32 R12, RZ, RZ, R194 ;  /* 0x000000ffff0c7224 */ /* 0x000fe200078e00c2 */
[----:B------:R-:W-:Y:S01]  /*1c850*/  IADD3 R200, R200, R196, -R197 ;  /* 0x000000c4c8c87210 */ /* 0x000fe20007ffe8c5 */
[----:B------:R-:W-:-:S07]  /*1c860*/  IMAD.MOV.U32 R13, RZ, RZ, R23 ;  /* 0x000000ffff0d7224 */ /* 0x000fce00078e0017 */
.L_x_1584:
[----:B------:R-:W-:-:S05]  /*1c870*/  VIADD R3, R13, 0x1 ;  /* 0x000000010d037836 */ /* 0x000fca0000000000 */
[----:B------:R-:W-:-:S04]  /*1c880*/  ISETP.NE.AND P2, PT, R3, 0x2, PT ;  /* 0x000000020300780c */ /* 0x000fc80003f45270 */
[----:B------:R-:W-:Y:S02]  /*1c890*/  SEL R7, RZ, 0x1, P2 ;  /* 0x00000001ff077807 */ /* 0x000fe40001000000 */
[----:B------:R-:W-:Y:S02]  /*1c8a0*/  SEL R23, R3, RZ, P2 ;  /* 0x000000ff03177207 */ /* 0x000fe40001000000 */
[----:B------:R-:W-:Y:S01]  /*1c8b0*/  LOP3.LUT R194, R12, R7, RZ, 0x3c, !PT ;  /* 0x000000070cc27212 */ /* 0x000fe200078e3cff */
[----:B------:R-:W-:Y:S06]  /*1c8c0*/  @!P0 BRA `(.L_x_1566) ;  /* 0x0000000000048947 */ /* 0x000fec0003800000 */
[----:B------:R-:W-:Y:S01]  /*1c8d0*/  BPT.TRAP 0x1 ;  /* 0x000000040000795c */ /* 0x000fe20000300000 */
.L_x_1566:
[----:B------:R-:W-:Y:S01]  /*1c8e0*/  IMAD R3, R23, 0x8, R17 ;  /* 0x0000000817037824 */ /* 0x000fe200078e0211 */
[----:B------:R-:W-:-:S04]  /*1c8f0*/  SHF.L.U32 R4, R194, 0x1f, RZ ;  /* 0x0000001fc2047819 */ /* 0x000fc800000006ff */
[----:B------:R0:W1:Y:S01]  /*1c900*/  SYNCS.PHASECHK.TRANS64.TRYWAIT P2, [R3+URZ+0x30830], R4 ;  /* 0x03083004030075a7 */ /* 0x000062000804017f */
[----:B------:R-:W-:Y:S05]  /*1c910*/  @!P0 BRA `(.L_x_1567) ;  /* 0x0000000000048947 */ /* 0x000fea0003800000 */
[----:B------:R-:W-:Y:S01]  /*1c920*/  BPT.TRAP 0x1 ;  /* 0x000000040000795c */ /* 0x000fe20000300000 */
.L_x_1567:
[----:B------:R-:W-:Y:S01]  /*1c930*/  BSSY B1, `(.L_x_1568) ;  /* 0x0000006000017945 */ /* 0x000fe20003800000 */
[----:B------:R-:W-:Y:S02]  /*1c940*/  IMAD R14, R23, 0x900, R9 ;  /* 0x00000900170e7824 */ /* 0x000fe400078e0209 */
[----:B------:R-:W-:Y:S01]  /*1c950*/  IMAD.MOV.U32 R15, RZ, RZ, 0x40000040 ;  /* 0x40000040ff0f7424 */ /* 0x000fe200078e00ff */
[----:B-1----:R-:W-:Y:S06]  /*1c960*/  @P2 BRA `(.L_x_1569) ;  /* 0x0000000000082947 */ /* 0x002fec0003800000 */
[----:B------:R-:W1:Y:S02]  /*1c970*/  SYNCS.PHASECHK.TRANS64.TRYWAIT P2, [R3+URZ+0x30830], R4 ;  /* 0x03083004030075a7 */ /* 0x000e64000804017f */
[----:B-1----:R-:W-:Y:S05]  /*1c980*/  @!P2 BRA `(.L_x_1570) ;  /* 0x000000e40064a947 */ /* 0x002fea0003800000 */
.L_x_1569:
[----:B------:R-:W-:Y:S05]  /*1c990*/  BSYNC B1 ;  /* 0x0000000000017941 */ /* 0x000fea0003800000 */
.L_x_1568:
[----:B------:R-:W2:Y:S04]  /*1c9a0*/  LDL.64 R120, [R1+0x30] ;  /* 0x0000300001787983 */ /* 0x000ea80000100a00 */
[----:B------:R3:W-:Y:S04]  /*1c9b0*/  STL [R1+0x44], R6 ;  /* 0x0000440601007387 */ /* 0x0007e80000100800 */
[----:B---3--:R-:W3:Y:S04]  /*1c9c0*/  LDL.64 R6, [R1+0x28] ;  /* 0x0000280001067983 */ /* 0x008ee80000100a00 */
[----:B------:R0:W-:Y:S04]  /*1c9d0*/  STL [R1+0x40], R5 ;  /* 0x0000400501007387 */ /* 0x0001e80000100800 */
[----:B------:R-:W4:Y:S04]  /*1c9e0*/  LDL.64 R202, [R1+0x18] ;  /* 0x0000180001ca7983 */ /* 0x000f280000100a00 */
[----:B01----:R-:W4:Y:S01]  /*1c9f0*/  LDL.64 R4, [R1+0x20] ;  /* 0x0000200001047983 */ /* 0x003f220000100a00 */
[----:B------:R-:W-:-:S02]  /*1ca00*/  R2UR UR6, R14 ;  /* 0x000000000e0672ca */ /* 0x000fc400000e0000 */
[----:B------:R-:W-:Y:S01]  /*1ca10*/  R2UR UR7, R15 ;  /* 0x000000000f0772ca */ /* 0x000fe200000e0000 */
[----:B------:R-:W-:Y:S02]  /*1ca20*/  VIADD R20, R14, 0x2 ;  /* 0x000000020e147836 */ /* 0x000fe40000000000 */
[----:B------:R-:W-:Y:S01]  /*1ca30*/  IMAD.MOV.U32 R21, RZ, RZ, 0x40000040 ;  /* 0x40000040ff157424 */ /* 0x000fe200078e00ff */
[----:B--2---:R-:W-:Y:S02]  /*1ca40*/  R2UR UR4, R120 ;  /* 0x00000000780472ca */ /* 0x004fe400000e0000 */
[----:B------:R-:W-:Y:S02]  /*1ca50*/  R2UR UR5, R121 ;  /* 0x00000000790572ca */ /* 0x000fe400000e0000 */
        /* <DEDUP_REMOVED lines=56> */
[----:B------:R-:W-:Y:S02]  /*1cde0*/  VIADD R20, R14, 0x306 ;  /* 0x000003060e147836 */ /* 0x000fe40000000000 */
        /* <DEDUP_REMOVED lines=146> */
.L_x_1571:
[----:B------:R-:W-:Y:S01]  /*1d710*/  SHF.L.U32 R2, R12, 0x1f, RZ ;  /* 0x0000001f0c027819 */ /* 0x000fe200000006ff */
[----:B------:R-:W-:-:S04]  /*1d720*/  IMAD R14, R13, 0x8, R17 ;  /* 0x000000080d0e7824 */ /* 0x000fc800078e0211 */
[----:B------:R0:W1:Y:S01]  /*1d730*/  SYNCS.PHASECHK.TRANS64.TRYWAIT P2, [R14+URZ+0x30850], R2 ;  /* 0x030850020e0075a7 */ /* 0x000062000804017f */
[----:B------:R-:W-:Y:S05]  /*1d740*/  @!P0 BRA `(.L_x_1572) ;  /* 0x0000000000048947 */ /* 0x000fea0003800000 */
[----:B------:R-:W-:Y:S01]  /*1d750*/  BPT.TRAP 0x1 ;  /* 0x000000040000795c */ /* 0x000fe20000300000 */
.L_x_1572:
        /* <DEDUP_REMOVED lines=9> */
.L_x_1574:
[----:B------:R-:W-:Y:S05]  /*1d7f0*/  BSYNC B1 ;  /* 0x0000000000017941 */ /* 0x000fea0003800000 */
.L_x_1573:
[----:B------:R-:W-:Y:S01]  /*1d800*/  IMAD.MOV.U32 R12, RZ, RZ, R0 ;  /* 0x000000ffff0c7224 */ /* 0x000fe200078e0000 */
[----:B------:R-:W2:Y:S01]  /*1d810*/  LDL R4, [R1+0x38] ;  /* 0x0000380001047983 */ /* 0x000ea20000100800 */
[----:B------:R-:W-:Y:S01]  /*1d820*/  IMAD.MOV.U32 R13, RZ, RZ, 0x40000040 ;  /* 0x40000040ff0d7424 */ /* 0x000fe200078e00ff */
[----:B------:R-:W-:Y:S01]  /*1d830*/  WARPGROUP.ARRIVE ;  /* 0x00000000000079c5 */ /* 0x000fe20000000000 */
[----:B------:R-:W-:Y:S01]  /*1d840*/  FMUL.FTZ R7, R123, UR50 ;  /* 0x000000327b077c20 */ /* 0x000fe20008410000 */
[----:B------:R-:W-:Y:S01]  /*1d850*/  R2UR UR6, R12 ;  /* 0x000000000c0672ca */ /* 0x000fe200000e0000 */
[----:B------:R-:W-:Y:S01]  /*1d860*/  VIADD R12, R0, 0x80 ;  /* 0x00000080000c7836 */ /* 0x000fe20000000000 */
        /* <DEDUP_REMOVED lines=13> */
[----:B------:R-:W-:Y:S01]  /*1d940*/  HGMMA.64x192x16.F32.BF16 R24, R188, gdesc[UR4].tnspB, R24, gsb0 ;  /* 0x42e00004bc187df0 */ /* 0x000fe20008001818 */
[----:B------:R-:W-:Y:S01]  /*1d950*/  R2UR UR6, R12 ;  /* 0x000000000c0672ca */ /* 0x000fe200000e0000 */
[----:B------:R-:W-:Y:S01]  /*1d960*/  VIADD R12, R0, 0x100 ;  /* 0x00000100000c7836 */ /* 0x000fe20000000000 */
[----:B------:R-:W-:Y:S01]  /*1d970*/  R2UR UR7, R13 ;  /* 0x000000000d0772ca */ /* 0x000fe200000e0000 */
[----:B------:R-:W-:-:S02]  /*1d980*/  IMAD.MOV.U32 R13, RZ, RZ, 0x40000040 ;  /* 0x40000040ff0d7424 */ /* 0x000fc400078e00ff */
        /* <DEDUP_REMOVED lines=25> */
[----:B------:R-:W-:Y:S01]  /*1db20*/  ISETP.GE.AND P2, PT, R224, 0x1, PT ;  /* 0x00000001e000780c */ /* 0x000fe20003f46270 */
[----:B------:R-:W0:Y:S08]  /*1db30*/  MUFU.TANH R2, R2 ;  /* 0x0000000200027308 */ /* 0x000e300000002400 */
        /* <DEDUP_REMOVED lines=22> */
[----:B------:R-:W-:-:S05]  /*1dca0*/  WARPGROUP.ARRIVE ;  /* 0x00000000000079c5 */ /* 0x000fca0000000000 */
[----:B------:R-:W0:Y:S01]  /*1dcb0*/  MUFU.TANH R143, R143 ;  /* 0x0000008f008f7308 */ /* 0x000e220000002400 */
[----:B------:R-:W-:Y:S01]  /*1dcc0*/  HGMMA.64x192x16.F32.BF16 R24, R184, gdesc[UR4].tnspB, R24, gsb0 ;  /* 0x42e00004b8187df0 */ /* 0x000fe20008001818 */
[----:B------:R-:W-:Y:S01]  /*1dcd0*/  R2UR UR6, R12 ;  /* 0x000000000c0672ca */ /* 0x000fe200000e0000 */
[----:B------:R-:W-:Y:S01]  /*1dce0*/  VIADD R12, R0, 0x180 ;  /* 0x00000180000c7836 */ /* 0x000fe20000000000 */
[----:B------:R-:W-:Y:S01]  /*1dcf0*/  R2UR UR7, R13 ;  /* 0x000000000d0772ca */ /* 0x000fe200000e0000 */
[----:B------:R-:W-:-:S03]  /*1dd00*/  IMAD.MOV.U32 R13, RZ, RZ, 0x40000040 ;  /* 0x40000040ff0d7424 */ /* 0x000fc600078e00ff */
        /* <DEDUP_REMOVED lines=9> */
[----:B------:R-:W-:Y:S01]  /*1dda0*/  FMUL.FTZ R4, R121, UR50 ;  /* 0x0000003279047c20 */ /* 0x000fe20008410000 */
[----:B------:R-:W-:Y:S01]  /*1ddb0*/  FMUL.FTZ R121, R127, UR50 ;  /* 0x000000327f797c20 */ /* 0x000fe20008410000 */
[----:B------:R-:W-:Y:S01]  /*1ddc0*/  FMUL.FTZ R127, R133, UR50 ;  /* 0x00000032857f7c20 */ /* 0x000fe20008410000 */
[----:B------:R-:W-:Y:S01]  /*1ddd0*/  FMUL.FTZ R133, R137, UR50 ;  /* 0x0000003289857c20 */ /* 0x000fe20008410000 */
[----:B------:R-:W-:Y:S01]  /*1dde0*/  FMUL.FTZ R137, R141, UR50 ;  /* 0x000000328d897c20 */ /* 0x000fe20008410000 */
[----:B------:R-:W-:Y:S01]  /*1ddf0*/  FMUL.FTZ R141, R150, UR50 ;  /* 0x00000032968d7c20 */ /* 0x000fe20008410000 */
[----:B------:R-:W-:Y:S01]  /*1de00*/  FMUL.FTZ R150, R159, UR50 ;  /* 0x000000329f967c20 */ /* 0x000fe20008410000 */
[----:B------:R-:W2:Y:S08]  /*1de10*/  MUFU.TANH R4, R4 ;  /* 0x0000000400047308 */ /* 0x000eb00000002400 */
        /* <DEDUP_REMOVED lines=29> */
[----:B------:R-:W-:-:S03]  /*1dff0*/  FMUL.FTZ R160, R164, UR50 ;  /* 0x00000032a4a07c20 */ /* 0x000fc60008410000 */
        /* <DEDUP_REMOVED lines=8> */
[----:B------:R-:W-:Y:S01]  /*1e080*/  @!P1 VIADD R12, R3, 0x30840 ;  /* 0x00030840030c9836 */ /* 0x000fe20000000000 */
[----:B------:R-:W-:Y:S01]  /*1e090*/  R2UR UR7, R13 ;  /* 0x000000000d0772ca */ /* 0x000fe200000e0000 */
[----:B------:R-:W-:-:S03]  /*1e0a0*/  IMAD R3, R8, -0x60, RZ ;  /* 0xffffffa008037824 */ /* 0x000fc600078e02ff */
[----:B------:R-:W-:Y:S01]  /*1e0b0*/  @!P1 PRMT R12, RZ, 0x654, R12 ;  /* 0x00000654ff0c9816 */ /* 0x000fe2000000000c */
[----:B------:R-:W-:Y:S01]  /*1e0c0*/  IMAD R159, R206, -0x2, R3 ;  /* 0xfffffffece9f7824 */ /* 0x000fe200078e0203 */
[----:B------:R-:W-:-:S05]  /*1e0d0*/  IADD3 R162, R3, 0x1, R196 ;  /* 0x0000000103a27810 */ /* 0x000fca0007ffe0c4 */
[----:B------:R-:W-:Y:S02]  /*1e0e0*/  IMAD.IADD R13, R162, 0x1, -R197 ;  /* 0x00000001a20d7824 */ /* 0x000fe400078e0ac5 */
[----:B------:R-:W-:Y:S02]  /*1e0f0*/  IMAD R162, R201, 0x80, R213 ;  /* 0x00000080c9a27824 */ /* 0x000fe400078e02d5 */
[----:B------:R-:W-:-:S04]  /*1e100*/  IMAD R13, R206, -0x2, R13 ;  /* 0xfffffffece0d7824 */ /* 0x000fc800078e020d */
[C---:B------:R-:W-:Y:S02]  /*1e110*/  VIADD R166, R13.reuse, UR47 ;  /* 0x0000002f0da67c36 */ /* 0x040fe40008000000 */
[----:B------:R-:W-:Y:S02]  /*1e120*/  VIADD R165, R13, UR4 ;  /* 0x000000040da57c36 */ /* 0x000fe40008000000 */
[C---:B------:R-:W-:Y:S02]  /*1e130*/  IMAD.IADD R164, R162.reuse, 0x1, R166 ;  /* 0x00000001a2a47824 */ /* 0x040fe400078e02a6 */
[----:B------:R-:W-:Y:S01]  /*1e140*/  IMAD.IADD R163, R162, 0x1, R165 ;  /* 0x00000001a2a37824 */ /* 0x000fe200078e02a5 */
[----:B------:R-:W-:Y:S02]  /*1e150*/  WARPGROUP.DEPBAR.LE gsb0, 0x0 ;  /* 0x00008000000079c5 */ /* 0x000fe40000010000 */
[----:B------:R-:W-:-:S06]  /*1e160*/  WARPGROUP.ARRIVE ;  /* 0x00000000000079c5 */ /* 0x000fcc0000000000 */
[----:B------:R-:W-:Y:S03]  /*1e170*/  HGMMA.64x192x16.F32.BF16 R24, R168, gdesc[UR4].tnspB, R24, gsb0 ;  /* 0x42e00004a8187df0 */ /* 0x000fe60008001818 */
[----:B------:R-:W-:Y:S02]  /*1e180*/  WARPGROUP.DEPBAR.LE gsb0, 0x0 ;  /* 0x00008000000079c5 */ /* 0x000fe40000010000 */
[----:B------:R0:W-:Y:S01]  /*1e190*/  @!P1 SYNCS.ARRIVE.TRANS64.RED.A1T0 RZ, [R12+URZ], RZ ;  /* 0x000000ff0cff99a7 */ /* 0x0001e2000810043f */
[----:B-1234-:R-:W-:Y:S05]  /*1e1a0*/  @!P2 BRA `(.L_x_1576) ;  /* 0x000000000058a947 */ /* 0x01efea0003800000 */
[----:B------:R-:W-:Y:S01]  /*1e1b0*/  IADD3 R167, R162, R196, -R197 ;  /* 0x000000c4a2a77210 */ /* 0x000fe20007ffe8c5 */
[----:B------:R-:W-:Y:S03]  /*1e1c0*/  BSSY B1, `(.L_x_1577) ;  /* 0x0000011000017945 */ /* 0x000fe60003800000 */
[----:B------:R-:W-:-:S13]  /*1e1d0*/  ISETP.GT.AND P2, PT, R167, -0x1, PT ;  /* 0xffffffffa700780c */ /* 0x000fda0003f44270 */
[----:B------:R-:W-:Y:S05]  /*1e1e0*/  @P2 BRA `(.L_x_1578) ;  /* 0x0000000000202947 */ /* 0x000fea0003800000 */
[----:B------:R-:W-:Y:S01]  /*1e1f0*/  IMAD.U32 R168, RZ, RZ, UR39 ;  /* 0x00000027ffa87e24 */ /* 0x000fe2000f8e00ff */
[----:B------:R-:W-:-:S04]  /*1e200*/  LOP3.LUT R167, RZ, R167, RZ, 0x33, !PT ;  /* 0x000000a7ffa77212 */ /* 0x000fc800078e33ff */
[----:B------:R-:W-:-:S13]  /*1e210*/  ISETP.NE.AND P2, PT, R168, 0x1, PT ;  /* 0x00000001a800780c */ /* 0x000fda0003f45270 */
[----:B0-----:R-:W0:Y:S02]  /*1e220*/  @P2 LDC.64 R12, c[0x0][0x9e8] ;  /* 0x00027a00ff0c2b82 */ /* 0x001e240000000a00 */
[----:B0-----:R-:W-:-:S05]  /*1e230*/  @P2 IMAD.HI.U32 R12, R167, R12, RZ ;  /* 0x0000000ca70c2227 */ /* 0x001fca00078e00ff */
[----:B------:R-:W-:-:S04]  /*1e240*/  @P2 SHF.R.U32.HI R167, RZ, R13, R12 ;  /* 0x0000000dffa72219 */ /* 0x000fc8000001160c */
[----:B------:R-:W-:Y:S01]  /*1e250*/  LOP3.LUT R167, RZ, R167, RZ, 0x33, !PT ;  /* 0x000000a7ffa77212 */ /* 0x000fe200078e33ff */
[----:B------:R-:W-:Y:S06]  /*1e260*/  BRA `(.L_x_1579) ;  /* 0x0000000000187947 */ /* 0x000fec0003800000 */
.L_x_1578:
[----:B------:R-:W-:Y:S01]  /*1e270*/  IMAD.U32 R168, RZ, RZ, UR39 ;  /* 0x00000027ffa87e24 */ /* 0x000fe2000f8e00ff */
[----:B------:R-:W-:-:S04]  /*1e280*/  IADD3 R167, R162, R196, -R197 ;  /* 0x000000c4a2a77210 */ /* 0x000fc80007ffe8c5 */
[----:B------:R-:W-:-:S13]  /*1e290*/  ISETP.NE.AND P2, PT, R168, 0x1, PT ;  /* 0x00000001a800780c */ /* 0x000fda0003f45270 */
[----:B0-----:R-:W0:Y:S02]  /*1e2a0*/  @P2 LDC.64 R12, c[0x0][0x9e8] ;  /* 0x00027a00ff0c2b82 */ /* 0x001e240000000a00 */
[----:B0-----:R-:W-:-:S05]  /*1e2b0*/  @P2 IMAD.HI.U32 R12, R167, R12, RZ ;  /* 0x0000000ca70c2227 */ /* 0x001fca00078e00ff */
[----:B------:R-:W-:-:S07]  /*1e2c0*/  @P2 SHF.R.U32.HI R167, RZ, R13, R12 ;  /* 0x0000000dffa72219 */ /* 0x000fce000001160c */
.L_x_1579:
[----:B------:R-:W-:Y:S05]  /*1e2d0*/  BSYNC B1 ;  /* 0x0000000000017941 */ /* 0x000fea0003800000 */
.L_x_1577:
[----:B------:R-:W-:-:S05]  /*1e2e0*/  IMAD R167, R167, R168, R159 ;  /* 0x000000a8a7a77224 */ /* 0x000fca00078e029f */
[----:B------:R-:W-:Y:S02]  /*1e2f0*/  VIADDMNMX R164, R167, R168, R164, PT ;  /* 0x000000a8a7a47246 */ /* 0x000fe400038001a4 */
[----:B------:R-:W-:-:S07]  /*1e300*/  VIMNMX R163, R163, R167, !PT ;  /* 0x000000a7a3a37248 */ /* 0x000fce0007fe0100 */
.L_x_1576:
[C---:B------:R-:W-:Y:S02]  /*1e310*/  ISETP.GE.AND P2, PT, R3.reuse, 0x2, PT ;  /* 0x000000020300780c */ /* 0x040fe40003f46270 */
[----:B------:R-:W-:Y:S02]  /*1e320*/  ISETP.GE.AND P3, PT, R3, 0x9, PT ;  /* 0x000000090300780c */ /* 0x000fe40003f66270 */
[----:B------:R-:W-:Y:S02]  /*1e330*/  ISETP.GT.AND P5, PT, R163, 0x1, !P2 ;  /* 0x00000001a300780c */ /* 0x000fe400057a4270 */
[----:B------:R-:W-:Y:S02]  /*1e340*/  ISETP.GE.AND P6, PT, R3, 0xa, PT ;  /* 0x0000000a0300780c */ /* 0x000fe40003fc6270 */
[----:B------:R-:W-:Y:S02]  /*1e350*/  ISETP.GT.AND P4, PT, R163, 0x8, !P3 ;  /* 0x00000008a300780c */ /* 0x000fe40005f84270 */
[----:B------:R-:W-:-:S02]  /*1e360*/  ISETP.LT.OR P5, PT, R164, 0x2, P5 ;  /* 0x00000002a400780c */ /* 0x000fc40002fa1670 */
[----:B------:R-:W-:Y:S02]  /*1e370*/  ISETP.LT.OR P4, PT, R164, 0x9, P4 ;  /* 0x00000009a400780c */ /* 0x000fe40002781670 */
[----:B0-----:R-:W-:Y:S02]  /*1e380*/  FSEL R12, R4, -INF , !P5 ;  /* 0xff800000040c7808 */ /* 0x001fe40006800000 */
        /* <DEDUP_REMOVED lines=130> */
[----:B------:R-:W-:-:S13]  /*1ebb0*/  ISETP.GE.AND P6, PT, R224, 0x1, PT ;  /* 0x00000001e000780c */ /* 0x000fda0003fc6270 */
[----:B------:R-:W-:Y:S05]  /*1ebc0*/  @!P6 BRA `(.L_x_1580) ;  /* 0x00000000005ce947 */ /* 0x000fea0003800000 */
[----:B------:R-:W-:Y:S01]  /*1ebd0*/  ISETP.GT.AND P6, PT, R200, -0x1, PT ;  /* 0xffffffffc800780c */ /* 0x000fe20003fc4270 */
[----:B------:R-:W-:-:S12]  /*1ebe0*/  BSSY B1, `(.L_x_1581) ;  /* 0x0000012000017945 */ /* 0x000fd80003800000 */
[----:B------:R-:W-:Y:S05]  /*1ebf0*/  @P6 BRA `(.L_x_1582) ;  /* 0x0000000000286947 */ /* 0x000fea0003800000 */
[----:B------:R-:W-:Y:S02]  /*1ec00*/  IMAD.U32 R164, RZ, RZ, UR39 ;  /* 0x00000027ffa47e24 */ /* 0x000fe4000f8e00ff */
[----:B------:R-:W-:-:S03]  /*1ec10*/  VIADD R162, R162, 0x8 ;  /* 0x00000008a2a27836 */ /* 0x000fc60000000000 */
[----:B------:R-:W-:Y:S02]  /*1ec20*/  ISETP.NE.AND P6, PT, R164, 0x1, PT ;  /* 0x00000001a400780c */ /* 0x000fe40003fc5270 */
[----:B------:R-:W-:-:S04]  /*1ec30*/  IADD3 R162, R162, R196, -R197 ;  /* 0x000000c4a2a27210 */ /* 0x000fc80007ffe8c5 */
[----:B------:R-:W-:-:S07]  /*1ec40*/  LOP3.LUT R163, RZ, R162, RZ, 0x33, !PT ;  /* 0x000000a2ffa37212 */ /* 0x000fce00078e33ff */
[----:B------:R-:W0:Y:S02]  /*1ec50*/  @P6 LDC.64 R2, c[0x0][0x9e8] ;  /* 0x00027a00ff026b82 */ /* 0x000e240000000a00 */
[----:B0-----:R-:W-:-:S05]  /*1ec60*/  @P6 IMAD.HI.U32 R2, R163, R2, RZ ;  /* 0x00000002a3026227 */ /* 0x001fca00078e00ff */
[----:B------:R-:W-:-:S04]  /*1ec70*/  @P6 SHF.R.U32.HI R163, RZ, R3, R2 ;  /* 0x00000003ffa36219 */ /* 0x000fc80000011602 */
[----:B------:R-:W-:Y:S01]  /*1ec80*/  LOP3.LUT R2, RZ, R163, RZ, 0x33, !PT ;  /* 0x000000a3ff027212 */ /* 0x000fe200078e33ff */
[----:B------:R-:W-:Y:S06]  /*1ec90*/  BRA `(.L_x_1583) ;  /* 0x0000000000187947 */ /* 0x000fec0003800000 */
.L_x_1582:
[----:B------:R-:W-:-:S05]  /*1eca0*/  IMAD.U32 R164, RZ, RZ, UR39 ;  /* 0x00000027ffa47e24 */ /* 0x000fca000f8e00ff */
[----:B------:R-:W-:-:S13]  /*1ecb0*/  ISETP.NE.AND P6, PT, R164, 0x1, PT ;  /* 0x00000001a400780c */ /* 0x000fda0003fc5270 */
[----:B------:R-:W0:Y:S02]  /*1ecc0*/  @P6 LDC.64 R2, c[0x0][0x9e8] ;  /* 0x00027a00ff026b82 */ /* 0x000e240000000a00 */
[----:B0-----:R-:W-:-:S04]  /*1ecd0*/  @P6 IMAD.HI.U32 R4, R200, R2, RZ ;  /* 0x00000002c8046227 */ /* 0x001fc800078e00ff */
[----:B------:R-:W-:Y:S01]  /*1ece0*/  IMAD.MOV.U32 R2, RZ, RZ, R200 ;  /* 0x000000ffff027224 */ /* 0x000fe200078e00c8 */
[----:B------:R-:W-:-:S07]  /*1ecf0*/  @P6 SHF.R.U32.HI R2, RZ, R3, R4 ;  /* 0x00000003ff026219 */ /* 0x000fce0000011604 */
.L_x_1583:
[----:B------:R-:W-:Y:S05]  /*1ed00*/  BSYNC B1 ;  /* 0x0000000000017941 */ /* 0x000fea0003800000 */
.L_x_1581:
[----:B------:R-:W-:-:S05]  /*1ed10*/  IMAD R159, R2, R164, R159 ;  /* 0x000000a4029f7224 */ /* 0x000fca00078e029f */
[----:B------:R-:W-:Y:S02]  /*1ed20*/  VIADDMNMX R166, R159, R164, R166, PT ;  /* 0x000000a49fa67246 */ /* 0x000fe400038001a6 */
[----:B------:R-:W-:-:S07]  /*1ed30*/  VIMNMX R165, R165, R159, !PT ;  /* 0x0000009fa5a57248 */ /* 0x000fce0007fe0100 */
.L_x_1580:
[C---:B------:R-:W-:Y:S01]  /*1ed40*/  ISETP.GT.AND P2, PT, R165.reuse, 0x1, !P2 ;  /* 0x00000001a500780c */ /* 0x040fe20005744270 */
[----:B------:R-:W-:Y:S01]  /*1ed50*/  @!P1 VIADD R14, R14, 0x30860 ;  /* 0x000308600e0e9836 */ /* 0x000fe20000000000 */
[----:B------:R-:W-:Y:S02]  /*1ed60*/  LOP3.LUT P6, RZ, R16, 0x8000, RZ, 0xc0, !PT ;  /* 0x0000800010ff7812 */ /* 0x000fe400078cc0ff */
[----:B------:R-:W-:Y:S02]  /*1ed70*/  ISETP.LT.OR P2, PT, R166, 0x2, P2 ;  /* 0x00000002a600780c */ /* 0x000fe40001741670 */
[----:B------:R-:W-:Y:S02]  /*1ed80*/  ISETP.GT.AND P3, PT, R165, 0x8, !P3 ;  /* 0x00000008a500780c */ /* 0x000fe40005f64270 */
[----:B------:R-:W-:Y:S02]  /*1ed90*/  FSEL R2, R7, -INF , !P2 ;  /* 0xff80000007027808 */ /* 0x000fe40005000000 */
[----:B------:R-:W-:-:S02]  /*1eda0*/  LOP3.LUT P2, RZ, R16, 0x4, RZ, 0xc0, !PT ;  /* 0x0000000410ff7812 */ /* 0x000fc4000784c0ff */
[----:B------:R-:W-:Y:S02]  /*1edb0*/  ISETP.LT.OR P3, PT, R166, 0x9, P3 ;  /* 0x00000009a600780c */ /* 0x000fe40001f61670 */
[----:B------:R-:W-:Y:S02]  /*1edc0*/  ISETP.GT.AND P2, PT, R165, 0x9, !P2 ;  /* 0x00000009a500780c */ /* 0x000fe40005744270 */
[----:B------:R-:W-:Y:S02]  /*1edd0*/  FSEL R120, R120, -INF , !P3 ;  /* 0xff80000078787808 */ /* 0x000fe40005800000 */
[----:B------:R-:W-:Y:S02]  /*1ede0*/  ISETP.LT.OR P2, PT, R166, 0xa, P2 ;  /* 0x0000000aa600780c */ /* 0x000fe40001741670 */
[----:B------:R-:W-:Y:S02]  /*1edf0*/  LOP3.LUT P3, RZ, R16, 0x4000, RZ, 0xc0, !PT ;  /* 0x0000400010ff7812 */ /* 0x000fe4000786c0ff */
[----:B------:R-:W-:-:S02]  /*1ee00*/  FSEL R121, R121, -INF , !P2 ;  /* 0xff80000079797808 */ /* 0x000fc40005000000 */
[----:B------:R-:W-:Y:S02]  /*1ee10*/  LOP3.LUT P2, RZ, R16, 0x8, RZ, 0xc0, !PT ;  /* 0x0000000810ff7812 */ /* 0x000fe4000784c0ff */
[----:B------:R-:W-:Y:S02]  /*1ee20*/  FMNMX.FTZ R3, R13, R11, !PT ;  /* 0x0000000b0d037209 */ /* 0x000fe40007810000 */
[C---:B------:R-:W-:Y:S02]  /*1ee30*/  ISETP.GT.AND P2, PT, R165.reuse, 0x10, !P2 ;  /* 0x00000010a500780c */ /* 0x040fe40005744270 */
[----:B------:R-:W-:Y:S02]  /*1ee40*/  FMNMX.FTZ R3, R12, R3, !PT ;  /* 0x000000030c037209 */ /* 0x000fe40007810000 */
[----:B------:R-:W-:Y:S02]  /*1ee50*/  ISETP.LT.OR P2, PT, R166, 0x11, P2 ;  /* 0x00000011a600780c */ /* 0x000fe40001741670 */
[----:B------:R-:W-:-:S02]  /*1ee60*/  ISETP.GT.AND P4, PT, R165, 0x51, !P4 ;  /* 0x00000051a500780c */ /* 0x000fc40006784270 */
[----:B------:R-:W-:Y:S02]  /*1ee70*/  FSEL R124, R124, -INF , !P2 ;  /* 0xff8000007c7c7808 */ /* 0x000fe40005000000 */
[----:B------:R-:W-:Y:S02]  /*1ee80*/  LOP3.LUT P2, RZ, R16, 0x80000, RZ, 0xc0, !PT ;  /* 0x0008000010ff7812 */ /* 0x000fe4000784c0ff */
[C---:B------:R-:W-:Y:S02]  /*1ee90*/  ISETP.GT.AND P5, PT, R165.reuse, 0x58, !P5 ;  /* 0x00000058a500780c */ /* 0x040fe40006fa4270 */
[----:B------:R-:W-:Y:S02]  /*1eea0*/  ISETP.GT.AND P2, PT, R165, 0x11, !P2 ;  /* 0x00000011a500780c */ /* 0x000fe40005744270 */
[C---:B------:R-:W-:Y:S02]  /*1eeb0*/  ISETP.LT.OR P4, PT, R166.reuse, 0x52, P4 ;  /* 0x00000052a600780c */ /* 0x040fe40002781670 */
[----:B------:R-:W-:-:S02]  /*1eec0*/  ISETP.LT.OR P2, PT, R166, 0x12, P2 ;  /* 0x00000012a600780c */ /* 0x000fc40001741670 */
[----:B------:R-:W-:Y:S02]  /*1eed0*/  ISETP.LT.OR P5, PT, R166, 0x59, P5 ;  /* 0x00000059a600780c */ /* 0x000fe40002fa1670 */
[----:B------:R-:W-:Y:S02]  /*1eee0*/  FSEL R125, R125, -INF , !P2 ;  /* 0xff8000007d7d7808 */ /* 0x000fe40005000000 */
[----:B------:R-:W-:Y:S02]  /*1eef0*/  LOP3.LUT P2, RZ, R16, 0x40000, RZ, 0xc0, !PT ;  /* 0x0004000010ff7812 */ /* 0x000fe4000784c0ff */
[----:B------:R-:W-:Y:S02]  /*1ef00*/  FSEL R152, R152, -INF , !P4 ;  /* 0xff80000098987808 */ /* 0x000fe40006000000 */
[----:B------:R-:W-:Y:S02]  /*1ef10*/  ISETP.GT.AND P2, PT, R165, 0x18, !P2 ;  /* 0x00000018a500780c */ /* 0x000fe40005744270 */
[----:B------:R-:W-:-:S02]  /*1ef20*/  FSEL R156, R156, -INF , !P5 ;  /* 0xff8000009c9c7808 */ /* 0x000fc40006800000 */
        /* <DEDUP_REMOVED lines=69> */
[----:B------:R-:W-:-:S03]  /*1f380*/  ISETP.GT.AND P2, PT, R165, 0x48, !P2 ;  /* 0x00000048a500780c */ /* 0x000fc60005744270 */
[----:B------:R-:W0:Y:S01]  /*1f390*/  SHFL.BFLY PT, R0, R3, 0x2, 0x1f ;  /* 0x0c401f0003007f89 */ /* 0x000e2200000e0000 */
[----:B------:R-:W-:-:S04]  /*1f3a0*/  ISETP.LT.OR P2, PT, R166, 0x49, P2 ;  /* 0x00000049a600780c */ /* 0x000fc80001741670 */
[----:B------:R-:W-:Y:S02]  /*1f3b0*/  FSEL R149, R149, -INF , !P2 ;  /* 0xff80000095957808 */ /* 0x000fe40005000000 */
[----:B------:R-:W-:Y:S02]  /*1f3c0*/  ISETP.GT.AND P2, PT, R165, 0x49, !P6 ;  /* 0x00000049a500780c */ /* 0x000fe40007744270 */
[----:B------:R-:W-:Y:S02]  /*1f3d0*/  LOP3.LUT P6, RZ, R16, 0x2, RZ, 0xc0, !PT ;  /* 0x0000000210ff7812 */ /* 0x000fe400078cc0ff */
[----:B------:R-:W-:-:S04]  /*1f3e0*/  ISETP.LT.OR P2, PT, R166, 0x4a, P2 ;  /* 0x0000004aa600780c */ /* 0x000fc80001741670 */
[----:B------:R-:W-:Y:S02]  /*1f3f0*/  FSEL R150, R150, -INF , !P2 ;  /* 0xff80000096967808 */ /* 0x000fe40005000000 */
[----:B------:R-:W-:-:S04]  /*1f400*/  ISETP.GT.AND P2, PT, R165, 0x50, !P3 ;  /* 0x00000050a500780c */ /* 0x000fc80005f44270 */
[----:B------:R-:W-:Y:S02]  /*1f410*/  ISETP.LT.OR P2, PT, R166, 0x51, P2 ;  /* 0x00000051a600780c */ /* 0x000fe40001741670 */
[----:B0-----:R-:W-:Y:S02]  /*1f420*/  FMNMX.FTZ R162, R3, R0, !PT ;  /* 0x0000000003a27209 */ /* 0x001fe40007810000 */
[----:B------:R-:W-:Y:S02]  /*1f430*/  FSEL R154, R154, -INF , !P2 ;  /* 0xff8000009a9a7808 */ /* 0x000fe40005000000 */
[----:B------:R-:W-:Y:S01]  /*1f440*/  ISETP.GT.AND P2, PT, R165, RZ, !P6 ;  /* 0x000000ffa500720c */ /* 0x000fe20007744270 */
[----:B------:R-:W0:Y:S01]  /*1f450*/  SHFL.BFLY PT, R7, R162, 0x1, 0x1f ;  /* 0x0c201f00a2077f89 */ /* 0x000e2200000e0000 */
[----:B------:R-:W-:Y:S02]  /*1f460*/  LOP3.LUT P6, RZ, R16, 0x1, RZ, 0xc0, !PT ;  /* 0x0000000110ff7812 */ /* 0x000fe400078cc0ff */
[----:B------:R-:W-:-:S02]  /*1f470*/  ISETP.LT.OR P2, PT, R166, 0x1, P2 ;  /* 0x00000001a600780c */ /* 0x000fc40001741670 */
[----:B------:R-:W-:Y:S02]  /*1f480*/  ISETP.GT.AND P3, PT, R165, 0x59, !P6 ;  /* 0x00000059a500780c */ /* 0x000fe40007764270 */
[----:B------:R-:W-:Y:S02]  /*1f490*/  FSEL R15, R15, -INF , !P2 ;  /* 0xff8000000f0f7808 */ /* 0x000fe40005000000 */
[----:B------:R-:W-:Y:S02]  /*1f4a0*/  ISETP.LT.OR P3, PT, R166, 0x5a, P3 ;  /* 0x0000005aa600780c */ /* 0x000fe40001f61670 */
[----:B------:R-:W-:Y:S02]  /*1f4b0*/  FMNMX.FTZ R3, R15, R10, !PT ;  /* 0x0000000a0f037209 */ /* 0x000fe40007810000 */
[----:B------:R-:W-:Y:S02]  /*1f4c0*/  FSEL R158, R158, -INF , !P3 ;  /* 0xff8000009e9e7808 */ /* 0x000fe40005800000 */
[----:B------:R-:W-:-:S02]  /*1f4d0*/  FMNMX.FTZ R3, R2, R3, !PT ;  /* 0x0000000302037209 */ /* 0x000fc40007810000 */
[----:B0-----:R-:W-:Y:S01]  /*1f4e0*/  FMNMX.FTZ R4, R162, R7, !PT ;  /* 0x00000007a2047209 */ /* 0x001fe20007810000 */
[----:B------:R-:W-:Y:S01]  /*1f4f0*/  IMAD.U32 R7, RZ, RZ, UR38 ;  /* 0x00000026ff077e24 */ /* 0x000fe2000f8e00ff */
[----:B------:R-:W-:Y:S02]  /*1f500*/  FMNMX.FTZ R162, R120, R3, !PT ;  /* 0x0000000378a27209 */ /* 0x000fe40007810000 */
[C---:B------:R-:W-:Y:S01]  /*1f510*/  FSETP.NEU.FTZ.AND P2, PT, R4.reuse, -INF , PT ;  /* 0xff8000000400780b */ /* 0x040fe20003f5d000 */
[----:B------:R-:W-:Y:S01]  /*1f520*/  FMUL.FTZ R0, R4, R7 ;  /* 0x0000000704007220 */ /* 0x000fe20000410000 */
[----:B------:R-:W-:-:S04]  /*1f530*/  FMNMX.FTZ R3, R121, R162, !PT ;  /* 0x000000a279037209 */ /* 0x000fc80007810000 */
        /* <DEDUP_REMOVED lines=13> */
[-CC-:B------:R-:W-:Y:S01]  /*1f610*/  FFMA.FTZ R127, R144, R7.reuse, -R0.reuse ;  /* 0x00000007907f7223 */ /* 0x180fe20000010800 */
[----:B------:R-:W-:Y:S01]  /*1f620*/  FMNMX.FTZ R3, R129, R20, !PT ;  /* 0x0000001481037209 */ /* 0x000fe20007810000 */
[-CC-:B------:R-:W-:Y:S01]  /*1f630*/  FFMA.FTZ R12, R12, R7.reuse, -R0.reuse ;  /* 0x000000070c0c7223 */ /* 0x180fe20000010800 */
[----:B------:R-:W-:Y:S01]  /*1f640*/  FSEL R144, R4, RZ, P2 ;  /* 0x000000ff04907208 */ /* 0x000fe20001000000 */
[--C-:B------:R-:W-:Y:S01]  /*1f650*/  FFMA.FTZ R180, R132, R7, -R0.reuse ;  /* 0x0000000784b47223 */ /* 0x100fe20000010800 */
[----:B------:R-:W-:Y:S01]  /*1f660*/  FMNMX.FTZ R20, R130, R3, !PT ;  /* 0x0000000382147209 */ /* 0x000fe20007810000 */
[-CC-:B------:R-:W-:Y:S01]  /*1f670*/  FFMA.FTZ R178, R143, R7.reuse, -R0.reuse ;  /* 0x000000078fb27223 */ /* 0x180fe20000010800 */
[-CC-:B------:R-:W-:Y:S01]  /*1f680*/  FFMA.FTZ R172, R147, R7.reuse, -R0.reuse ;  /* 0x0000000793ac7223 */ /* 0x180fe20000010800 */
[----:B------:R-:W-:Y:S01]  /*1f690*/  FADD.FTZ R144, -R144, R11 ;  /* 0x0000000b90907221 */ /* 0x000fe20000010100 */
[----:B------:R-:W-:Y:S01]  /*1f6a0*/  FMNMX.FTZ R3, R131, R20, !PT ;  /* 0x0000001483037209 */ /* 0x000fe20007810000 */
[-CC-:B------:R-:W-:Y:S01]  /*1f6b0*/  FFMA.FTZ R132, R148, R7.reuse, -R0.reuse ;  /* 0x0000000794847223 */ /* 0x180fe20000010800 */
[----:B------:R0:W-:Y:S01]  /*1f6c0*/  MUFU.EX2 R20, R123 ;  /* 0x0000007b00147308 */ /* 0x0001e20000000800 */
        /* <DEDUP_REMOVED lines=8> */
[----:B0-----:R-:W-:Y:S01]  /*1f750*/  FFMA.FTZ R123, R137, R7, -R0 ;  /* 0x00000007897b7223 */ /* 0x001fe20000010800 */
[----:B------:R-:W-:-:S04]  /*1f760*/  FMNMX.FTZ R3, R135, R122, !PT ;  /* 0x0000007a87037209 */ /* 0x000fc80007810000 */
[----:B------:R-:W-:Y:S02]  /*1f770*/  FMNMX.FTZ R122, R140, R3, !PT ;  /* 0x000000038c7a7209 */ /* 0x000fe40007810000 */
[----:B------:R-:W-:Y:S02]  /*1f780*/  MUFU.EX2 R12, R12 ;  /* 0x0000000c000c7308 */ /* 0x000fe40000000800 */
[----:B------:R-:W-:-:S04]  /*1f790*/  FMNMX.FTZ R3, R141, R122, !PT ;  /* 0x0000007a8d037209 */ /* 0x000fc80007810000 */
[----:B------:R-:W-:Y:S02]  /*1f7a0*/  FMNMX.FTZ R122, R142, R3, !PT ;  /* 0x000000038e7a7209 */ /* 0x000fe40007810000 */
[----:B------:R-:W-:Y:S02]  /*1f7b0*/  MUFU.EX2 R190, R190 ;  /* 0x000000be00be7308 */ /* 0x000fe40000000800 */
[----:B------:R-:W-:Y:S01]  /*1f7c0*/  FMNMX.FTZ R3, R145, R122, !PT ;  /* 0x0000007a91037209 */ /* 0x000fe20007810000 */
[-CC-:B------:R-:W-:Y:S01]  /*1f7d0*/  FFMA.FTZ R122, R133, R7.reuse, -R0.reuse ;  /* 0x00000007857a7223 */ /* 0x180fe20000010800 */
[--C-:B------:R-:W-:Y:S02]  /*1f7e0*/  FFMA.FTZ R133, R153, R7, -R0.reuse ;  /* 0x0000000799857223 */ /* 0x100fe40000010800 */
[----:B------:R-:W-:Y:S02]  /*1f7f0*/  FMNMX.FTZ R126, R146, R3, !PT ;  /* 0x00000003927e7209 */ /* 0x000fe40007810000 */
[----:B------:R-:W-:Y:S02]  /*1f800*/  MUFU.EX2 R13, R13 ;  /* 0x0000000d000d7308 */ /* 0x000fe40000000800 */
[----:B------:R-:W-:Y:S01]  /*1f810*/  FMNMX.FTZ R3, R149, R126, !PT ;  /* 0x0000007e95037209 */ /* 0x000fe20007810000 */
[----:B------:R-:W-:-:S03]  /*1f820*/  FFMA.FTZ R126, R139, R7, -R0 ;  /* 0x000000078b7e7223 */ /* 0x000fc60000010800 */
[----:B------:R-:W-:Y:S02]  /*1f830*/  FMNMX.FTZ R3, R150, R3, !PT ;  /* 0x0000000396037209 */ /* 0x000fe40007810000 */
[----:B------:R-:W-:Y:S02]  /*1f840*/  MUFU.EX2 R184, R184 ;  /* 0x000000b800b87308 */ /* 0x000fe40000000800 */
[----:B------:R-:W-:-:S04]  /*1f850*/  FMNMX.FTZ R3, R154, R3, !PT ;  /* 0x000000039a037209 */ /* 0x000fc80007810000 */
[----:B------:R-:W-:Y:S02]  /*1f860*/  FMNMX.FTZ R3, R152, R3, !PT ;  /* 0x0000000398037209 */ /* 0x000fe40007810000 */
[----:B------:R-:W-:Y:S02]  /*1f870*/  MUFU.EX2 R186, R186 ;  /* 0x000000ba00ba7308 */ /* 0x000fe40000000800 */
[----:B------:R-:W-:-:S04]  /*1f880*/  FMNMX.FTZ R3, R156, R3, !PT ;  /* 0x000000039c037209 */ /* 0x000fc80007810000 */
[----:B------:R-:W-:Y:S02]  /*1f890*/  FMNMX.FTZ R3, R158, R3, !PT ;  /* 0x000000039e037209 */ /* 0x000fe40007810000 */
[----:B------:R-:W-:Y:S03]  /*1f8a0*/  MUFU.EX2 R21, R21 ;  /* 0x0000001500157308 */ /* 0x000fe60000000800 */
[----:B------:R-:W0:Y:S05]  /*1f8b0*/  SHFL.BFLY PT, R136, R3, 0x2, 0x1f ;  /* 0x0c401f0003887f89 */ /* 0x000e2a00000e0000 */
[----:B------:R-:W-:Y:S08]  /*1f8c0*/  MUFU.EX2 R180, R180 ;  /* 0x000000b400b47308 */ /* 0x000ff00000000800 */
[----:B------:R-:W-:Y:S08]  /*1f8d0*/  MUFU.EX2 R122, R122 ;  /* 0x0000007a007a7308 */ /* 0x000ff00000000800 */
[----:B------:R-:W-:Y:S01]  /*1f8e0*/  MUFU.EX2 R182, R182 ;  /* 0x000000b600b67308 */ /* 0x000fe20000000800 */
[----:B0-----:R-:W-:Y:S01]  /*1f8f0*/  FMNMX.FTZ R137, R3, R136, !PT ;  /* 0x0000008803897209 */ /* 0x001fe20007810000 */
[----:B------:R-:W-:-:S04]  /*1f900*/  FFMA.FTZ R136, R157, R7, -R0 ;  /* 0x000000079d887223 */ /* 0x000fc80000010800 */
[----:B------:R-:W0:Y:S02]  /*1f910*/  SHFL.BFLY PT, R138, R137, 0x1, 0x1f ;  /* 0x0c201f00898a7f89 */ /* 0x000e2400000e0000 */
[----:B------:R-:W1:Y:S08]  /*1f920*/  MUFU.EX2 R0, R144 ;  /* 0x0000009000007308 */ /* 0x000e700000000800 */
[----:B------:R-:W-:Y:S08]  /*1f930*/  MUFU.EX2 R123, R123 ;  /* 0x0000007b007b7308 */ /* 0x000ff00000000800 */
[----:B------:R-:W-:Y:S01]  /*1f940*/  MUFU.EX2 R176, R176 ;  /* 0x000000b000b07308 */ /* 0x000fe20000000800 */
[----:B0-----:R-:W-:-:S07]  /*1f950*/  FMNMX.FTZ R3, R137, R138, !PT ;  /* 0x0000008a89037209 */ /* 0x001fce0007810000 */
[----:B------:R-:W-:Y:S01]  /*1f960*/  MUFU.EX2 R126, R126 ;  /* 0x0000007e007e7308 */ /* 0x000fe20000000800 */
[C---:B------:R-:W-:Y:S01]  /*1f970*/  FSETP.NEU.FTZ.AND P2, PT, R3.reuse, -INF , PT ;  /* 0xff8000000300780b */ /* 0x040fe20003f5d000 */
[----:B------:R-:W-:-:S06]  /*1f980*/  FMUL.FTZ R138, R3, R7 ;  /* 0x00000007038a7220 */ /* 0x000fcc0000410000 */
[----:B------:R-:W-:Y:S01]  /*1f990*/  MUFU.EX2 R178, R178 ;  /* 0x000000b200b27308 */ /* 0x000fe20000000800 */
[----:B------:R-:W-:-:S05]  /*1f9a0*/  FSEL R138, R138, RZ, P2 ;  /* 0x000000ff8a8a7208 */ /* 0x000fca0001000000 */
[-CC-:B------:R-:W-:Y:S01]  /*1f9b0*/  FFMA.FTZ R185, R124, R7.reuse, -R138.reuse ;  /* 0x000000077cb97223 */ /* 0x180fe2000001088a */
[-CC-:B------:R-:W-:Y:S01]  /*1f9c0*/  FFMA.FTZ R124, R129, R7.reuse, -R138.reuse ;  /* 0x00000007817c7223 */ /* 0x180fe2000001088a */
[----:B------:R-:W-:Y:S01]  /*1f9d0*/  FSEL R129, R3, RZ, P2 ;  /* 0x000000ff03817208 */ /* 0x000fe20001000000 */
[-CC-:B------:R-:W-:Y:S01]  /*1f9e0*/  FFMA.FTZ R189, R15, R7.reuse, -R138.reuse ;  /* 0x000000070fbd7223 */ /* 0x180fe2000001088a */
[-CC-:B------:R-:W-:Y:S01]  /*1f9f0*/  FFMA.FTZ R15, R2, R7.reuse, -R138.reuse ;  /* 0x00000007020f7223 */ /* 0x180fe2000001088a */
[-CC-:B------:R-:W-:Y:S01]  /*1fa00*/  FFMA.FTZ R191, R120, R7.reuse, -R138.reuse ;  /* 0x0000000778bf7223 */ /* 0x180fe2000001088a */
[-C--:B------:R-:W-:Y:S01]  /*1fa10*/  FFMA.FTZ R120, R121, R7.reuse, -R138 ;  /* 0x0000000779787223 */ /* 0x080fe2000001088a */
[----:B------:R-:W-:Y:S01]  /*1fa20*/  FADD.FTZ R2, -R129, R10 ;  /* 0x0000000a81027221 */ /* 0x000fe20000010100 */
[----:B-1---5:R-:W-:Y:S01]  /*1fa30*/  FFMA.FTZ R129, R0, R6, R188 ;  /* 0x0000000600817223 */ /* 0x022fe200000100bc */
[----:B------:R-:W-:Y:S01]  /*1fa40*/  MUFU.EX2 R189, R189 ;  /* 0x000000bd00bd7308 */ /* 0x000fe20000000800 */
[-CC-:B------:R-:W-:Y:S01]  /*1fa50*/  FFMA.FTZ R121, R125, R7.reuse, -R138.reuse ;  /* 0x000000077d797223 */ /* 0x180fe2000001088a */
[-C--:B------:R-:W-:Y:S01]  /*1fa60*/  FMUL.FTZ R2, R2, R7.reuse ;  /* 0x0000000702027220 */ /* 0x080fe20000410000 */
[----:B------:R-:W-:Y:S01]  /*1fa70*/  FADD.FTZ R129, R12, R129 ;  /* 0x000000810c817221 */ /* 0x000fe20000010000 */
[-CC-:B------:R-:W-:Y:S01]  /*1fa80*/  FFMA.FTZ R187, R128, R7.reuse, -R138.reuse ;  /* 0x0000000780bb7223 */ /* 0x180fe2000001088a */
[-CC-:B------:R-:W-:Y:S01]  /*1fa90*/  FFMA.FTZ R181, R130, R7.reuse, -R138.reuse ;  /* 0x0000000782b57223 */ /* 0x180fe2000001088a */
[-CC-:B------:R-:W-:Y:S01]  /*1faa0*/  FFMA.FTZ R125, R131, R7.reuse, -R138.reuse ;  /* 0x00000007837d7223 */ /* 0x180fe2000001088a */
[----:B------:R-:W-:Y:S01]  /*1fab0*/  FADD.FTZ R6, R190, R129 ;  /* 0x00000081be067221 */ /* 0x000fe20000010000 */
[----:B------:R-:W0:Y:S01]  /*1fac0*/  MUFU.EX2 R2, R2 ;  /* 0x0000000200027308 */ /* 0x000e220000000800 */
[-CC-:B------:R-:W-:Y:S01]  /*1fad0*/  FFMA.FTZ R183, R134, R7.reuse, -R138.reuse ;  /* 0x0000000786b77223 */ /* 0x180fe2000001088a */
[-C--:B------:R-:W-:Y:S01]  /*1fae0*/  FFMA.FTZ R159, R159, R7.reuse, -R138 ;  /* 0x000000079f9f7223 */ /* 0x080fe2000001088a */
[----:B------:R-:W-:Y:S01]  /*1faf0*/  FADD.FTZ R129, R13, R6 ;  /* 0x000000060d817221 */ /* 0x000fe20000010000 */
[-CC-:B------:R-:W-:Y:S01]  /*1fb00*/  FFMA.FTZ R177, R135, R7.reuse, -R138.reuse ;  /* 0x0000000787b17223 */ /* 0x180fe2000001088a */
[-CC-:B------:R-:W-:Y:S01]  /*1fb10*/  FFMA.FTZ R128, R140, R7.reuse, -R138.reuse ;  /* 0x000000078c807223 */ /* 0x180fe2000001088a */
[-C--:B------:R-:W-:Y:S01]  /*1fb20*/  FFMA.FTZ R179, R141, R7.reuse, -R138 ;  /* 0x000000078db37223 */ /* 0x080fe2000001088a */
[----:B------:R-:W-:Y:S01]  /*1fb30*/  FADD.FTZ R129, R184, R129 ;  /* 0x00000081b8817221 */ /* 0x000fe20000010000 */
[----:B------:R-:W1:Y:S01]  /*1fb40*/  MUFU.EX2 R15, R15 ;  /* 0x0000000f000f7308 */ /* 0x000e620000000800 */
[----:B------:R-:W-:Y:S01]  /*1fb50*/  @!P1 PRMT R134, RZ, 0x654, R14 ;  /* 0x00000654ff869816 */ /* 0x000fe2000000000e */
[-CC-:B------:R-:W-:Y:S01]  /*1fb60*/  FFMA.FTZ R173, R145, R7.reuse, -R138.reuse ;  /* 0x0000000791ad7223 */ /* 0x180fe2000001088a */
[----:B------:R-:W-:Y:S01]  /*1fb70*/  FADD.FTZ R129, R20, R129 ;  /* 0x0000008114817221 */ /* 0x000fe20000010000 */
[--C-:B------:R-:W-:Y:S01]  /*1fb80*/  FFMA.FTZ R14, R146, R7, -R138.reuse ;  /* 0x00000007920e7223 */ /* 0x100fe2000001088a */
[----:B------:R2:W-:Y:S01]  /*1fb90*/  @!P1 SYNCS.ARRIVE.TRANS64.RED.A1T0 RZ, [R134+URZ], RZ ;  /* 0x000000ff86ff99a7 */ /* 0x0005e2000810043f */
[----:B------:R-:W-:Y:S01]  /*1fba0*/  F2FP.BF16.F32.PACK_AB R190, R13, R190 ;  /* 0x000000be0dbe723e */ /* 0x000fe200000010ff */
[----:B------:R-:W-:Y:S01]  /*1fbb0*/  FADD.FTZ R130, R186, R129 ;  /* 0x00000081ba827221 */ /* 0x000fe20000010000 */
[----:B------:R-:W3:Y:S01]  /*1fbc0*/  MUFU.EX2 R191, R191 ;  /* 0x000000bf00bf7308 */ /* 0x000ee20000000800 */
[----:B0-----:R-:W-:Y:S01]  /*1fbd0*/  FFMA.FTZ R6, R2, R5, R189 ;  /* 0x0000000502067223 */ /* 0x001fe200000100bd */
[-C--:B------:R-:W-:Y:S01]  /*1fbe0*/  FFMA.FTZ R5, R142, R7.reuse, -R138 ;  /* 0x000000078e057223 */ /* 0x080fe2000001088a */
[----:B------:R-:W-:Y:S01]  /*1fbf0*/  FADD.FTZ R131, R21, R130 ;  /* 0x0000008215837221 */ /* 0x000fe20000010000 */
[-CC-:B------:R-:W-:Y:S01]  /*1fc00*/  FFMA.FTZ R175, R149, R7.reuse, -R138.reuse ;  /* 0x0000000795af7223 */ /* 0x180fe2000001088a */
[----:B------:R-:W-:Y:S01]  /*1fc10*/  F2FP.BF16.F32.PACK_AB R188, R12, R188 ;  /* 0x000000bc0cbc723e */ /* 0x000fe200000010ff */
[-C--:B------:R-:W-:Y:S01]  /*1fc20*/  FFMA.FTZ R169, R154, R7.reuse, -R138 ;  /* 0x000000079aa97223 */ /* 0x080fe2000001088a */
[----:B------:R-:W-:Y:S01]  /*1fc30*/  FADD.FTZ R131, R180, R131 ;  /* 0x00000083b4837221 */ /* 0x000fe20000010000 */
[----:B------:R-:W0:Y:S01]  /*1fc40*/  MUFU.EX2 R120, R120 ;  /* 0x0000007800787308 */ /* 0x000e220000000800 */
[----:B-1----:R-:W-:Y:S01]  /*1fc50*/  FADD.FTZ R6, R15, R6 ;  /* 0x000000060f067221 */ /* 0x002fe20000010000 */
[-CC-:B------:R-:W-:Y:S01]  /*1fc60*/  FFMA.FTZ R152, R152, R7.reuse, -R138.reuse ;  /* 0x0000000798987223 */ /* 0x180fe2000001088a */
[----:B------:R-:W-:Y:S01]  /*1fc70*/  FADD.FTZ R131, R122, R131 ;  /* 0x000000837a837221 */ /* 0x000fe20000010000 */
[----:B------:R-:W-:Y:S01]  /*1fc80*/  F2FP.BF16.F32.PACK_AB R186, R21, R186 ;  /* 0x000000ba15ba723e */ /* 0x000fe200000010ff */
[----:B------:R-:W-:Y:S01]  /*1fc90*/  FFMA.FTZ R156, R156, R7, -R138 ;  /* 0x000000079c9c7223 */ /* 0x000fe2000001088a */
[----:B------:R-:W-:Y:S01]  /*1fca0*/  ISETP.GT.AND P2, PT, R8, R211, PT ;  /* 0x000000d30800720c */ /* 0x000fe20003f44270 */
[----:B------:R-:W-:Y:S01]  /*1fcb0*/  FADD.FTZ R130, R182, R131 ;  /* 0x00000083b6827221 */ /* 0x000fe20000010000 */
[----:B------:R-:W1:Y:S01]  /*1fcc0*/  MUFU.EX2 R185, R185 ;  /* 0x000000b900b97308 */ /* 0x000e620000000800 */
[----:B---3--:R-:W-:Y:S01]  /*1fcd0*/  FADD.FTZ R129, R191, R6 ;  /* 0x00000006bf817221 */ /* 0x008fe20000010000 */
[----:B------:R-:W-:Y:S01]  /*1fce0*/  F2FP.BF16.F32.PACK_AB R184, R20, R184 ;  /* 0x000000b814b8723e */ /* 0x000fe200000010ff */
[C---:B------:R-:W-:Y:S01]  /*1fcf0*/  FADD.FTZ R131, R123.reuse, R130 ;  /* 0x000000827b837221 */ /* 0x040fe20000010000 */
[-CC-:B------:R-:W-:Y:S01]  /*1fd00*/  FFMA.FTZ R130, R150, R7.reuse, -R138.reuse ;  /* 0x0000000796827223 */ /* 0x180fe2000001088a */
[----:B------:R-:W-:Y:S01]  /*1fd10*/  FFMA.FTZ R138, R158, R7, -R138 ;  /* 0x000000079e8a7223 */ /* 0x000fe2000001088a */
[----:B------:R-:W-:Y:S01]  /*1fd20*/  F2FP.BF16.F32.PACK_AB R180, R122, R180 ;  /* 0x000000b47ab4723e */ /* 0x000fe200000010ff */
[----:B------:R-:W-:Y:S01]  /*1fd30*/  FADD.FTZ R131, R176, R131 ;  /* 0x00000083b0837221 */ /* 0x000fe20000010000 */
[----:B------:R-:W3:Y:S01]  /*1fd40*/  MUFU.EX2 R121, R121 ;  /* 0x0000007900797308 */ /* 0x000ee20000000800 */
[----:B0-----:R-:W-:Y:S01]  /*1fd50*/  FADD.FTZ R6, R120, R129 ;  /* 0x0000008178067221 */ /* 0x001fe20000010000 */
[----:B------:R-:W-:Y:S01]  /*1fd60*/  F2FP.BF16.F32.PACK_AB R182, R123, R182 ;  /* 0x000000b67bb6723e */ /* 0x000fe200000010ff */
[C---:B------:R-:W-:Y:S01]  /*1fd70*/  FADD.FTZ R131, R126.reuse, R131 ;  /* 0x000000837e837221 */ /* 0x040fe20000010000 */
[----:B------:R-:W-:Y:S01]  /*1fd80*/  F2FP.BF16.F32.PACK_AB R176, R126, R176 ;  /* 0x000000b07eb0723e */ /* 0x000fe200000010ff */
[----:B------:R-:W-:Y:S01]  /*1fd90*/  VIADD R8, R8, 0xffffffff ;  /* 0xffffffff08087836 */ /* 0x000fe20000000000 */
[----:B------:R-:W-:Y:S01]  /*1fda0*/  F2FP.BF16.F32.PACK_AB R189, R15, R189 ;  /* 0x000000bd0fbd723e */ /* 0x000fe200000010ff */
[----:B--2---:R-:W-:Y:S01]  /*1fdb0*/  FADD.FTZ R134, R178, R131 ;  /* 0x00000083b2867221 */ /* 0x004fe20000010000 */
[----:B------:R-:W0:Y:S01]  /*1fdc0*/  MUFU.EX2 R187, R187 ;  /* 0x000000bb00bb7308 */ /* 0x000e220000000800 */
[----:B-1----:R-:W-:Y:S01]  /*1fdd0*/  FADD.FTZ R6, R185, R6 ;  /* 0x00000006b9067221 */ /* 0x002fe20000010000 */
[----:B------:R-:W-:-:S06]  /*1fde0*/  F2FP.BF16.F32.PACK_AB R191, R120, R191 ;  /* 0x000000bf78bf723e */ /* 0x000fcc00000010ff */
[----:B------:R-:W1:Y:S01]  /*1fdf0*/  MUFU.EX2 R124, R124 ;  /* 0x0000007c007c7308 */ /* 0x000e620000000800 */
[C---:B---3--:R-:W-:Y:S01]  /*1fe00*/  FADD.FTZ R6, R121.reuse, R6 ;  /* 0x0000000679067221 */ /* 0x048fe20000010000 */
        /* <DEDUP_REMOVED lines=17> */
[C---:B0-----:R-:W-:Y:S01]  /*1ff20*/  FADD.FTZ R6, R10.reuse, R129 ;  /* 0x000000810a067221 */ /* 0x041fe20000010000 */
[----:B------:R-:W-:Y:S01]  /*1ff30*/  F2FP.BF16.F32.PACK_AB R183, R10, R183 ;  /* 0x000000b70ab7723e */ /* 0x000fe200000010ff */
[----:B------:R-:W-:-:S05]  /*1ff40*/  IMAD.MOV.U32 R10, RZ, RZ, R3 ;  /* 0x000000ffff0a7224 */ /* 0x000fca00078e0003 */
        /* <DEDUP_REMOVED lines=39> */
[----:B------:R-:W-:Y:S01]  /*201c0*/  F2FP.BF16.F32.PACK_AB R175, R130, R175 ;  /* 0x000000af82af723e */ /* 0x000fe200000010ff */
[----:B------:R-:W-:-:S05]  /*201d0*/  IMAD.MOV.U32 R13, RZ, RZ, R23 ;  /* 0x000000ffff0d7224 */ /* 0x000fca00078e0017 */
        /* <DEDUP_REMOVED lines=9> */
[----:B------:R-:W-:Y:S01]  /*20270*/  IMAD.MOV.U32 R11, RZ, RZ, R4 ;  /* 0x000000ffff0b7224 */ /* 0x000fe200078e0004 */
[----:B------:R-:W-:Y:S06]  /*20280*/  @P2 BRA `(.L_x_1584) ;  /* 0xffffffc400782947 */ /* 0x000fec000383ffff */
.L_x_1565:
[----:B------:R-:W-:Y:S05]  /*20290*/  BSYNC B0 ;  /* 0x0000000000007941 */ /* 0x000fea0003800000 */
.L_x_1564:
        /* <DEDUP_REMOVED lines=99> */
.L_x_1585:
[----:B------:R-:W-:Y:S01]  /*208d0*/  IMAD R13, R23, 0x8, R17 ;  /* 0x00000008170d7824 */ /* 0x000fe200078e0211 */
[----:B------:R-:W-:-:S04]  /*208e0*/  SHF.L.U32 R0, R194, 0x1f, RZ ;  /* 0x0000001fc2007819 */ /* 0x000fc800000006ff */
[----:B------:R0:W1:Y:S01]  /*208f0*/  SYNCS.PHASECHK.TRANS64.TRYWAIT P2, [R13+URZ+0x30850], R0 ;  /* 0x030850000d0075a7 */ /* 0x000062000804017f */
[----:B------:R-:W-:Y:S05]  /*20900*/  @!P0 BRA `(.L_x_1586) ;  /* 0x0000000000048947 */ /* 0x000fea0003800000 */
[----:B------:R-:W-:Y:S01]  /*20910*/  BPT.TRAP 0x1 ;  /* 0x000000040000795c */ /* 0x000fe20000300000 */
.L_x_1586:
        /* <DEDUP_REMOVED lines=9> */
.L_x_1588:
[----:B------:R-:W-:Y:S05]  /*209b0*/  BSYNC B0 ;  /* 0x0000000000007941 */ /* 0x000fea0003800000 */
.L_x_1587:
[----:B------:R-:W-:Y:S01]  /*209c0*/  IMAD.MOV.U32 R9, RZ, RZ, 0x40000040 ;  /* 0x40000040ff097424 */ /* 0x000fe200078e00ff */
[C---:B------:R-:W-:Y:S01]  /*209d0*/  R2UR UR6, R8.reuse ;  /* 0x00000000080672ca */ /* 0x040fe200000e0000 */
[----:B------:R-:W-:Y:S01]  /*209e0*/  WARPGROUP.ARRIVE ;  /* 0x00000000000079c5 */ /* 0x000fe20000000000 */
[----:B------:R-:W-:Y:S01]  /*209f0*/  VIADD R10, R8, 0x80 ;  /* 0x00000080080a7836 */ /* 0x000fe20000000000 */
[----:B01----:R-:W0:Y:S01]  /*20a00*/  SHFL.BFLY PT, R0, R5, 0x2, 0x1f ;  /* 0x0c401f0005007f89 */ /* 0x003e2200000e0000 */
[----:B------:R-:W-:Y:S01]  /*20a10*/  R2UR UR7, R9 ;  /* 0x00000000090772ca */ /* 0x000fe200000e0000 */
[----:B------:R-:W-:Y:S02]  /*20a20*/  IMAD.MOV.U32 R11, RZ, RZ, 0x40000040 ;  /* 0x40000040ff0b7424 */ /* 0x000fe400078e00ff */
[----:B------:R-:W-:Y:S02]  /*20a30*/  IMAD.MOV.U32 R9, RZ, RZ, 0x40000040 ;  /* 0x40000040ff097424 */ /* 0x000fe400078e00ff */
[----:B------:R-:W-:-:S02]  /*20a40*/  VIADD R23, R23, 0x1 ;  /* 0x0000000117177836 */ /* 0x000fc40000000000 */
[----:B------:R-:W-:-:S03]  /*20a50*/  VIADD R219, R219, 0x1 ;  /* 0x00000001dbdb7836 */ /* 0x000fc60000000000 */
[----:B------:R-:W-:-:S03]  /*20a60*/  ISETP.NE.AND P2, PT, R23, 0x2, PT ;  /* 0x000000021700780c */ /* 0x000fc60003f45270 */
[----:B------:R-:W-:Y:S01]  /*20a70*/  HGMMA.64x192x16.F32.BF16 R24, R188, gdesc[UR4].tnspB, R24, gsb0 ;  /* 0x42e00004bc187df0 */ /* 0x000fe20008001818 */
[----:B------:R-:W-:Y:S01]  /*20a80*/  R2UR UR6, R10 ;  /* 0x000000000a0672ca */ /* 0x000fe200000e0000 */
[----:B------:R-:W-:Y:S01]  /*20a90*/  VIADD R10, R8, 0x100 ;  /* 0x00000100080a7836 */ /* 0x000fe20000000000 */
[----:B------:R-:W-:Y:S01]  /*20aa0*/  R2UR UR7, R11 ;  /* 0x000000000b0772ca */ /* 0x000fe200000e0000 */
[----:B------:R-:W-:Y:S01]  /*20ab0*/  IMAD.MOV.U32 R11, RZ, RZ, 0x40000040 ;  /* 0x40000040ff0b7424 */ /* 0x000fe200078e00ff */
[----:B------:R-:W-:Y:S01]  /*20ac0*/  SEL R23, R23, RZ, P2 ;  /* 0x000000ff17177207 */ /* 0x000fe20001000000 */
[----:B0-----:R-:W-:Y:S01]  /*20ad0*/  FADD.FTZ R2, R0, R5 ;  /* 0x0000000500027221 */ /* 0x001fe20000010000 */
[----:B------:R-:W-:-:S04]  /*20ae0*/  SEL R5, RZ, 0x1, P2 ;  /* 0x00000001ff057807 */ /* 0x000fc80001000000 */
[----:B------:R-:W-:Y:S01]  /*20af0*/  LOP3.LUT R194, R194, R5, RZ, 0x3c, !PT ;  /* 0x00000005c2c27212 */ /* 0x000fe200078e3cff */
[----:B------:R-:W-:Y:S01]  /*20b00*/  IMAD.MOV.U32 R5, RZ, RZ, RZ ;  /* 0x000000ffff057224 */ /* 0x000fe200078e00ff */
[----:B------:R-:W-:Y:S02]  /*20b10*/  WARPGROUP.DEPBAR.LE gsb0, 0x0 ;  /* 0x00008000000079c5 */ /* 0x000fe40000010000 */
        /* <DEDUP_REMOVED lines=12> */
[----:B------:R-:W-:Y:S02]  /*20be0*/  IMAD.MOV.U32 R11, RZ, RZ, 0x40000040 ;  /* 0x40000040ff0b7424 */ /* 0x000fe400078e00ff */
[----:B------:R-:W-:Y:S01]  /*20bf0*/  VIADD R8, R8, 0x280 ;  /* 0x0000028008087836 */ /* 0x000fe20000000000 */
[----:B------:R-:W-:Y:S02]  /*20c00*/  WARPGROUP.DEPBAR.LE gsb0, 0x0 ;  /* 0x00008000000079c5 */ /* 0x000fe40000010000 */
[----:B------:R-:W-:-:S11]  /*20c10*/  WARPGROUP.ARRIVE ;  /* 0x00000000000079c5 */ /* 0x000fd60000000000 */
[----:B------:R-:W-:Y:S01]  /*20c20*/  HGMMA.64x192x16.F32.BF16 R24, R176, gdesc[UR4].tnspB, R24, gsb0 ;  /* 0x42e00004b0187df0 */ /* 0x000fe20008001818 */
[----:B------:R-:W-:Y:S02]  /*20c30*/  R2UR UR6, R10 ;  /* 0x000000000a0672ca */ /* 0x000fe400000e0000 */
[----:B------:R-:W-:Y:S02]  /*20c40*/  R2UR UR7, R11 ;  /* 0x000000000b0772ca */ /* 0x000fe400000e0000 */
[----:B------:R-:W0:Y:S02]  /*20c50*/  SHFL.BFLY PT, R11, R2, 0x1, 0x1f ;  /* 0x0c201f00020b7f89 */ /* 0x000e2400000e0000 */
[----:B0-----:R-:W-:Y:S01]  /*20c60*/  FADD.FTZ R14, R2, R11 ;  /* 0x0000000b020e7221 */ /* 0x001fe20000010000 */
[----:B------:R-:W-:Y:S02]  /*20c70*/  @!P1 VIADD R11, R13, 0x30860 ;  /* 0x000308600d0b9836 */ /* 0x000fe40000000000 */
[----:B------:R-:W-:-:S02]  /*20c80*/  IMAD.MOV.U32 R2, RZ, RZ, -0x800000 ;  /* 0xff800000ff027424 */ /* 0x000fc400078e00ff */
[----:B------:R-:W-:Y:S02]  /*20c90*/  FSETP.NE.FTZ.AND P3, PT, R14, RZ, PT ;  /* 0x000000ff0e00720b */ /* 0x000fe40003f75000 */
[----:B------:R-:W-:-:S11]  /*20ca0*/  @!P1 PRMT R11, RZ, 0x654, R11 ;  /* 0x00000654ff0b9816 */ /* 0x000fd6000000000b */
[----:B------:R-:W0:Y:S08]  /*20cb0*/  @P3 MUFU.LG2 R10, R14 ;  /* 0x0000000e000a3308 */ /* 0x000e300000000c00 */
[----:B------:R-:W-:Y:S01]  /*20cc0*/  @P3 MUFU.RCP R5, R14 ;  /* 0x0000000e00053308 */ /* 0x000fe20000001000 */
[----:B0-----:R-:W-:Y:S01]  /*20cd0*/  @P3 FMUL.FTZ R10, R10, 0.69314718246459960938 ;  /* 0x3f3172180a0a3820 */ /* 0x001fe20000410000 */
[----:B------:R-:W-:-:S02]  /*20ce0*/  WARPGROUP.DEPBAR.LE gsb0, 0x0 ;  /* 0x00008000000079c5 */ /* 0x000fc40000010000 */
[----:B------:R-:W-:-:S06]  /*20cf0*/  WARPGROUP.ARRIVE ;  /* 0x00000000000079c5 */ /* 0x000fcc0000000000 */
[----:B------:R-:W-:Y:S01]  /*20d00*/  HGMMA.64x192x16.F32.BF16 R24, R172, gdesc[UR4].tnspB, R24, gsb0 ;  /* 0x42e00004ac187df0 */ /* 0x000fe20008001818 */
[----:B------:R-:W-:Y:S02]  /*20d10*/  R2UR UR6, R8 ;  /* 0x00000000080672ca */ /* 0x000fe400000e0000 */
[----:B------:R-:W-:Y:S02]  /*20d20*/  R2UR UR7, R9 ;  /* 0x00000000090772ca */ /* 0x000fe400000e0000 */
[----:B------:R-:W0:Y:S02]  /*20d30*/  SHFL.BFLY PT, R9, R6, 0x2, 0x1f ;  /* 0x0c401f0006097f89 */ /* 0x000e2400000e0000 */
[----:B0-----:R-:W-:Y:S01]  /*20d40*/  FADD.FTZ R9, R9, R6 ;  /* 0x0000000609097221 */ /* 0x001fe20000010000 */
[----:B------:R-:W-:-:S04]  /*20d50*/  IMAD.MOV.U32 R6, RZ, RZ, RZ ;  /* 0x000000ffff067224 */ /* 0x000fc800078e00ff */
[----:B------:R-:W0:Y:S02]  /*20d60*/  SHFL.BFLY PT, R0, R9, 0x1, 0x1f ;  /* 0x0c201f0009007f89 */ /* 0x000e2400000e0000 */
[----:B0-----:R-:W-:Y:S01]  /*20d70*/  FADD.FTZ R12, R9, R0 ;  /* 0x00000000090c7221 */ /* 0x001fe20000010000 */
[----:B------:R-:W-:-:S04]  /*20d80*/  IMAD.MOV.U32 R0, RZ, RZ, -0x800000 ;  /* 0xff800000ff007424 */ /* 0x000fc800078e00ff */
[----:B------:R-:W-:-:S13]  /*20d90*/  FSETP.NE.FTZ.AND P0, PT, R12, RZ, PT ;  /* 0x000000ff0c00720b */ /* 0x000fda0003f15000 */
        /* <DEDUP_REMOVED lines=109> */
.L_x_1438:
        /* <DEDUP_REMOVED lines=9> */
[----:B------:R-:W2:Y:S01]  /*21500*/  S2R R8, SR_SWINHI ;  /* 0x0000000000087919 */ /* 0x000ea20000002f00 */
[----:B------:R-:W-:Y:S01]  /*21510*/  ULDC.64 UR4, c[0x0][0xbd8] ;  /* 0x0002f60000047ab9 */ /* 0x000fe20000000a00 */
[----:B------:R-:W-:Y:S01]  /*21520*/  F2FP.BF16.F32.PACK_AB R24, R25, R24 ;  /* 0x000000181918723e */ /* 0x000fe200000010ff */
[----:B------:R-:W-:Y:S01]  /*21530*/  ULDC.64 UR6, c[0x0][0x208] ;  /* 0x0000820000067ab9 */ /* 0x000fe20000000a00 */
        /* <DEDUP_REMOVED lines=18> */
[----:B------:R-:W-:Y:S01]  /*21660*/  IMAD.WIDE R26, R235, 0x2, R4 ;  /* 0x00000002eb1a7825 */ /* 0x000fe200078e0204 */
[----:B------:R-:W-:Y:S02]  /*21670*/  F2FP.BF16.F32.PACK_AB R66, R69, R68 ;  /* 0x000000444542723e */ /* 0x000fe400000010ff */
[----:B------:R-:W-:Y:S02]  /*21680*/  F2FP.BF16.F32.PACK_AB R67, R71, R67 ;  /* 0x000000434743723e */ /* 0x000fe400000010ff */
[C---:B------:R-:W-:Y:S02]  /*21690*/  LOP3.LUT R7, R26.reuse, 0x380, RZ, 0xc0, !PT ;  /* 0x000003801a077812 */ /* 0x040fe400078ec0ff */
[----:B------:R-:W-:-:S02]  /*216a0*/  IADD3 R111, P2, R26, 0x20, RZ ;  /* 0x000000201a6f7810 */ /* 0x000fc40007f5e0ff */
        /* <DEDUP_REMOVED lines=25> */
[----:B------:R-:W-:Y:S02]  /*21840*/  MOV R78, R26 ;  /* 0x0000001a004e7202 */ /* 0x000fe40000000f00 */
[----:B------:R-:W-:Y:S02]  /*21850*/  LOP3.LUT R27, R149, 0x380, RZ, 0xc0, !PT ;  /* 0x00000380951b7812 */ /* 0x000fe400078ec0ff */
[----:B------:R-:W-:Y:S02]  /*21860*/  SHF.R.U64 R8, R8, 0x3, RZ ;  /* 0x0000000308087819 */ /* 0x000fe400000012ff */
[----:B------:R-:W-:Y:S02]  /*21870*/  SHF.R.U64 R86, R86, 0x3, RZ ;  /* 0x0000000356567819 */ /* 0x000fe400000012ff */
[----:B------:R-:W-:Y:S02]  /*21880*/  F2FP.BF16.F32.PACK_AB R26, R29, R28 ;  /* 0x0000001c1d1a723e */ /* 0x000fe400000010ff */
[----:B------:R-:W-:-:S02]  /*21890*/  LOP3.LUT R42, R46, 0x380, RZ, 0xc0, !PT ;  /* 0x000003802e2a7812 */ /* 0x000fc400078ec0ff */
[----:B------:R-:W-:Y:S02]  /*218a0*/  SHF.R.U64 R28, R27, 0x3, RZ ;  /* 0x000000031b1c7819 */ /* 0x000fe400000012ff */
[----:B------:R-:W-:Y:S01]  /*218b0*/  F2FP.BF16.F32.PACK_AB R27, R133, R6 ;  /* 0x00000006851b723e */ /* 0x000fe200000010ff */
[----:B------:R-:W-:Y:S01]  /*218c0*/  BAR.SYNC.DEFER_BLOCKING 0x1, 0x100 ;  /* 0x0044000000007b1d */ /* 0x000fe20000010000 */
[----:B------:R-:W-:Y:S02]  /*218d0*/  LOP3.LUT R8, R8, R111, RZ, 0x3c, !PT ;  /* 0x0000006f08087212 */ /* 0x000fe400078e3cff */
[----:B------:R-:W-:Y:S02]  /*218e0*/  LOP3.LUT R6, R86, R151, RZ, 0x3c, !PT ;  /* 0x0000009756067212 */ /* 0x000fe400078e3cff */
[----:B------:R-:W-:Y:S02]  /*218f0*/  SHF.R.U64 R29, R42, 0x3, RZ ;  /* 0x000000032a1d7819 */ /* 0x000fe400000012ff */
[----:B------:R-:W-:-:S02]  /*21900*/  LOP3.LUT R42, R28, R149, RZ, 0x3c, !PT ;  /* 0x000000951c2a7212 */ /* 0x000fc400078e3cff */
[----:B------:R-:W-:Y:S02]  /*21910*/  LOP3.LUT R10, R135, 0x380, RZ, 0xc0, !PT ;  /* 0x00000380870a7812 */ /* 0x000fe400078ec0ff */
[----:B------:R-:W-:Y:S02]  /*21920*/  MOV R28, R8 ;  /* 0x00000008001c7202 */ /* 0x000fe40000000f00 */
[----:B------:R-:W-:Y:S02]  /*21930*/  LOP3.LUT R34, R145, 0x380, RZ, 0xc0, !PT ;  /* 0x0000038091227812 */ /* 0x000fe400078ec0ff */
[----:B------:R-:W-:Y:S02]  /*21940*/  MOV R8, R6 ;  /* 0x0000000600087202 */ /* 0x000fe40000000f00 */
[----:B------:R-:W2:Y:S01]  /*21950*/  LDC.64 R6, c[0x0][0xbd8] ;  /* 0x0002f600ff067b82 */ /* 0x000ea20000000a00 */
[----:B------:R-:W-:Y:S02]  /*21960*/  ISETP.NE.U32.AND P0, PT, RZ, UR4, PT ;  /* 0x00000004ff007c0c */ /* 0x000fe4000bf05070 */
[----:B------:R-:W-:-:S02]  /*21970*/  LOP3.LUT R12, R137, 0x380, RZ, 0xc0, !PT ;  /* 0x00000380890c7812 */ /* 0x000fc400078ec0ff */
[----:B------:R-:W-:Y:S02]  /*21980*/  SHF.R.U64 R10, R10, 0x3, RZ ;  /* 0x000000030a0a7819 */ /* 0x000fe400000012ff */
[----:B------:R-:W-:Y:S01]  /*21990*/  LOP3.LUT R14, R139, 0x380, RZ, 0xc0, !PT ;  /* 0x000003808b0e7812 */ /* 0x000fe200078ec0ff */
[----:B------:R-:W-:Y:S01]  /*219a0*/  STSM.16.M88.4 [R78], R24 ;  /* 0x000000184e007844 */ /* 0x000fe20000000200 */
[----:B------:R-:W-:Y:S02]  /*219b0*/  SHF.R.U64 R34, R34, 0x3, RZ ;  /* 0x0000000322227819 */ /* 0x000fe400000012ff */
[----:B------:R-:W-:Y:S02]  /*219c0*/  LOP3.LUT R20, R141, 0x380, RZ, 0xc0, !PT ;  /* 0x000003808d147812 */ /* 0x000fe400078ec0ff */
[----:B------:R-:W-:Y:S02]  /*219d0*/  LOP3.LUT R30, R143, 0x380, RZ, 0xc0, !PT ;  /* 0x000003808f1e7812 */ /* 0x000fe400078ec0ff */
[----:B------:R-:W-:Y:S01]  /*219e0*/  ISETP.NE.AND.EX P0, PT, RZ, UR5, PT, P0 ;  /* 0x00000005ff007c0c */ /* 0x000fe2000bf05300 */
[----:B------:R-:W-:Y:S01]  /*219f0*/  ULDC.64 UR4, c[0x0][0xbe0] ;  /* 0x0002f80000047ab9 */ /* 0x000fe20000000a00 */
[----:B------:R-:W-:-:S02]  /*21a00*/  SHF.R.U64 R12, R12, 0x3, RZ ;  /* 0x000000030c0c7819 */ /* 0x000fc400000012ff */
[----:B------:R-:W-:Y:S02]  /*21a10*/  LOP3.LUT R10, R10, R135, RZ, 0x3c, !PT ;  /* 0x000000870a0a7212 */ /* 0x000fe400078e3cff */
[----:B------:R-:W-:Y:S02]  /*21a20*/  SHF.R.U64 R14, R14, 0x3, RZ ;  /* 0x000000030e0e7819 */ /* 0x000fe400000012ff */
[----:B------:R-:W-:Y:S02]  /*21a30*/  LOP3.LUT R34, R34, R145, RZ, 0x3c, !PT ;  /* 0x0000009122227212 */ /* 0x000fe400078e3cff */
[----:B------:R-:W-:Y:S02]  /*21a40*/  SHF.R.U64 R20, R20, 0x3, RZ ;  /* 0x0000000314147819 */ /* 0x000fe400000012ff */
[----:B------:R-:W-:Y:S02]  /*21a50*/  ISETP.NE.U32.AND P1, PT, RZ, UR4, PT ;  /* 0x00000004ff007c0c */ /* 0x000fe4000bf25070 */
[----:B------:R-:W-:-:S02]  /*21a60*/  LOP3.LUT R38, R147, 0x380, RZ, 0xc0, !PT ;  /* 0x0000038093267812 */ /* 0x000fc400078ec0ff */
[----:B------:R-:W-:Y:S02]  /*21a70*/  SHF.R.U64 R30, R30, 0x3, RZ ;  /* 0x000000031e1e7819 */ /* 0x000fe400000012ff */
[----:B------:R-:W-:Y:S02]  /*21a80*/  LOP3.LUT R12, R12, R137, RZ, 0x3c, !PT ;  /* 0x000000890c0c7212 */ /* 0x000fe400078e3cff */
[----:B------:R-:W-:Y:S02]  /*21a90*/  MOV R11, R10 ;  /* 0x0000000a000b7202 */ /* 0x000fe40000000f00 */
[----:B------:R-:W-:Y:S02]  /*21aa0*/  LOP3.LUT R14, R14, R139, RZ, 0x3c, !PT ;  /* 0x0000008b0e0e7212 */ /* 0x000fe400078e3cff */
[----:B------:R-:W-:Y:S02]  /*21ab0*/  MOV R10, R34 ;  /* 0x00000022000a7202 */ /* 0x000fe40000000f00 */
[----:B------:R-:W-:-:S02]  /*21ac0*/  LOP3.LUT R20, R20, R141, RZ, 0x3c, !PT ;  /* 0x0000008d14147212 */ /* 0x000fc400078e3cff */
[----:B------:R-:W-:Y:S02]  /*21ad0*/  MOV R9, R42 ;  /* 0x0000002a00097202 */ /* 0x000fe40000000f00 */
[----:B------:R-:W-:Y:S02]  /*21ae0*/  F2FP.BF16.F32.PACK_AB R34, R37, R36 ;  /* 0x000000242522723e */ /* 0x000fe400000010ff */
[----:B------:R-:W-:Y:S02]  /*21af0*/  F2FP.BF16.F32.PACK_AB R35, R131, R121 ;  /* 0x000000798323723e */ /* 0x000fe400000010ff */
[----:B------:R-:W-:Y:S02]  /*21b00*/  ISETP.NE.AND.EX P1, PT, RZ, UR5, PT, P1 ;  /* 0x00000005ff007c0c */ /* 0x000fe4000bf25310 */
[----:B------:R-:W-:Y:S01]  /*21b10*/  SHF.R.U64 R38, R38, 0x3, RZ ;  /* 0x0000000326267819 */ /* 0x000fe200000012ff */
[----:B------:R-:W-:Y:S01]  /*21b20*/  STSM.16.M88.4 [R28], R32 ;  /* 0x000000201c007844 */ /* 0x000fe20000000200 */
[----:B------:R-:W-:-:S02]  /*21b30*/  LOP3.LUT R30, R30, R143, RZ, 0x3c, !PT ;  /* 0x0000008f1e1e7212 */ /* 0x000fc400078e3cff */
[----:B------:R-:W-:Y:S02]  /*21b40*/  F2FP.BF16.F32.PACK_AB R42, R45, R44 ;  /* 0x0000002c2d2a723e */ /* 0x000fe400000010ff */
[----:B------:R-:W-:Y:S02]  /*21b50*/  F2FP.BF16.F32.PACK_AB R43, R129, R3 ;  /* 0x00000003812b723e */ /* 0x000fe400000010ff */
[----:B------:R-:W-:Y:S02]  /*21b60*/  MOV R12, R12 ;  /* 0x0000000c000c7202 */ /* 0x000fe40000000f00 */
[----:B------:R-:W-:Y:S01]  /*21b70*/  MOV R14, R14 ;  /* 0x0000000e000e7202 */ /* 0x000fe20000000f00 */
[----:B------:R-:W-:Y:S01]  /*21b80*/  STSM.16.M88.4 [R11], R40 ;  /* 0x000000280b007844 */ /* 0x000fe20000000200 */
[----:B------:R-:W-:Y:S02]  /*21b90*/  MOV R20, R20 ;  /* 0x0000001400147202 */ /* 0x000fe40000000f00 */
[----:B------:R-:W-:Y:S01]  /*21ba0*/  F2FP.BF16.F32.PACK_AB R73, R70, R74 ;  /* 0x0000004a4649723e */ /* 0x000fe200000010ff */
[----:B------:R-:W-:Y:S01]  /*21bb0*/  STSM.16.M88.4 [R12], R48 ;  /* 0x000000300c007844 */ /* 0x000fe20000000200 */
[----:B------:R-:W-:-:S02]  /*21bc0*/  F2FP.BF16.F32.PACK_AB R80, R81, R80 ;  /* 0x000000505150723e */ /* 0x000fc400000010ff */
[----:B------:R-:W-:Y:S01]  /*21bd0*/  LOP3.LUT R38, R38, R147, RZ, 0x3c, !PT ;  /* 0x0000009326267212 */ /* 0x000fe200078e3cff */
[----:B------:R-:W-:Y:S01]  /*21be0*/  STSM.16.M88.4 [R14], R56 ;  /* 0x000000380e007844 */ /* 0x000fe20000000200 */
[----:B------:R-:W-:Y:S02]  /*21bf0*/  MOV R30, R30 ;  /* 0x0000001e001e7202 */ /* 0x000fe40000000f00 */
[----:B------:R-:W-:Y:S01]  /*21c00*/  F2FP.BF16.F32.PACK_AB R74, R77, R76 ;  /* 0x0000004c4d4a723e */ /* 0x000fe200000010ff */
[----:B------:R-:W-:Y:S01]  /*21c10*/  STSM.16.M88.4 [R20], R64 ;  /* 0x0000004014007844 */ /* 0x000fe20000000200 */
[----:B------:R-:W-:Y:S02]  /*21c20*/  F2FP.BF16.F32.PACK_AB R75, R79, R75 ;  /* 0x0000004b4f4b723e */ /* 0x000fe400000010ff */
[----:B------:R-:W-:Y:S02]  /*21c30*/  F2FP.BF16.F32.PACK_AB R81, R63, R82 ;  /* 0x000000523f51723e */ /* 0x000fe400000010ff */
[----:B------:R-:W-:Y:S01]  /*21c40*/  F2FP.BF16.F32.PACK_AB R82, R85, R84 ;  /* 0x000000545552723e */ /* 0x000fe200000010ff */
[----:B------:R-:W-:Y:S01]  /*21c50*/  STSM.16.M88.4 [R30], R72 ;  /* 0x000000481e007844 */ /* 0x000fe20000000200 */
[----:B------:R-:W-:-:S02]  /*21c60*/  F2FP.BF16.F32.PACK_AB R83, R87, R83 ;  /* 0x000000535753723e */ /* 0x000fc400000010ff */
[----:B------:R-:W-:Y:S02]  /*21c70*/  LOP3.LUT R46, R29, R46, RZ, 0x3c, !PT ;  /* 0x0000002e1d2e7212 */ /* 0x000fe400078e3cff */
[----:B------:R-:W-:Y:S01]  /*21c80*/  F2FP.BF16.F32.PACK_AB R88, R89, R88 ;  /* 0x000000585958723e */ /* 0x000fe200000010ff */
[----:B------:R2:W-:Y:S01]  /*21c90*/  STSM.16.M88.4 [R10], R80 ;  /* 0x000000500a007844 */ /* 0x0005e20000000200 */
[----:B------:R-:W-:Y:S02]  /*21ca0*/  F2FP.BF16.F32.PACK_AB R89, R62, R90 ;  /* 0x0000005a3e59723e */ /* 0x000fe400000010ff */
[----:B------:R-:W-:Y:S02]  /*21cb0*/  F2FP.BF16.F32.PACK_AB R96, R97, R96 ;  /* 0x000000606160723e */ /* 0x000fe400000010ff */
[----:B------:R-:W-:Y:S02]  /*21cc0*/  F2FP.BF16.F32.PACK_AB R91, R95, R91 ;  /* 0x0000005b5f5b723e */ /* 0x000fe400000010ff */
[----:B------:R-:W-:-:S02]  /*21cd0*/  F2FP.BF16.F32.PACK_AB R104, R105, R104 ;  /* 0x000000686968723e */ /* 0x000fc400000010ff */
[----:B------:R-:W-:Y:S02]  /*21ce0*/  F2FP.BF16.F32.PACK_AB R99, R103, R99 ;  /* 0x000000636763723e */ /* 0x000fe400000010ff */
[----:B------:R-:W-:Y:S02]  /*21cf0*/  F2FP.BF16.F32.PACK_AB R112, R113, R112 ;  /* 0x000000707170723e */ /* 0x000fe400000010ff */
[----:B------:R-:W-:Y:S01]  /*21d00*/  F2FP.BF16.F32.PACK_AB R107, R107, R110 ;  /* 0x0000006e6b6b723e */ /* 0x000fe200000010ff */
[----:B------:R-:W-:Y:S01]  /*21d10*/  IMAD R3, R214, 0x40, R212 ;  /* 0x00000040d6037824 */ /* 0x000fe200078e02d4 */
[----:B------:R-:W-:Y:S01]  /*21d20*/  MOV R38, R38 ;  /* 0x0000002600267202 */ /* 0x000fe20000000f00 */
[----:B--2---:R-:W-:Y:S01]  /*21d30*/  IMAD.WIDE R10, R218, 0x4, R6 ;  /* 0x00000004da0a7825 */ /* 0x004fe200078e0206 */
[----:B------:R-:W-:Y:S01]  /*21d40*/  F2FP.BF16.F32.PACK_AB R90, R93, R92 ;  /* 0x0000005c5d5a723e */ /* 0x000fe200000010ff */
[----:B------:R-:W2:Y:S01]  /*21d50*/  @P1 LDC.64 R6, c[0x0][0xbe0] ;  /* 0x0002f800ff061b82 */ /* 0x000ea20000000a00 */
[----:B------:R-:W-:Y:S01]  /*21d60*/  F2FP.BF16.F32.PACK_AB R97, R55, R98 ;  /* 0x000000623761723e */ /* 0x000fe200000010ff */
[----:B------:R-:W-:Y:S01]  /*21d70*/  ULDC UR4, c[0x0][0xa88] ;  /* 0x0002a20000047ab9 */ /* 0x000fe20000000800 */
[----:B------:R-:W-:Y:S01]  /*21d80*/  F2FP.BF16.F32.PACK_AB R98, R101, R100 ;  /* 0x000000646562723e */ /* 0x000fe200000010ff */
[----:B------:R-:W-:Y:S01]  /*21d90*/  STSM.16.M88.4 [R38], R88 ;  /* 0x0000005826007844 */ /* 0x000fe20000000200 */
[----:B------:R-:W-:Y:S01]  /*21da0*/  F2FP.BF16.F32.PACK_AB R105, R54, R106 ;  /* 0x0000006a3669723e */ /* 0x000fe200000010ff */
[----:B------:R-:W-:Y:S01]  /*21db0*/  IMAD.MOV.U32 R20, RZ, RZ, RZ ;  /* 0x000000ffff147224 */ /* 0x000fe200078e00ff */
[----:B------:R-:W-:Y:S01]  /*21dc0*/  MOV R46, R46 ;  /* 0x0000002e002e7202 */ /* 0x000fe20000000f00 */
[----:B------:R3:W-:Y:S01]  /*21dd0*/  STSM.16.M88.4 [R9], R96 ;  /* 0x0000006009007844 */ /* 0x0007e20000000200 */
[----:B------:R-:W-:-:S02]  /*21de0*/  F2FP.BF16.F32.PACK_AB R106, R109, R108 ;  /* 0x0000006c6d6a723e */ /* 0x000fc400000010ff */
[----:B------:R-:W-:Y:S02]  /*21df0*/  F2FP.BF16.F32.PACK_AB R113, R115, R114 ;  /* 0x000000727371723e */ /* 0x000fe400000010ff */
[----:B------:R-:W-:Y:S01]  /*21e00*/  F2FP.BF16.F32.PACK_AB R114, R117, R116 ;  /* 0x000000747572723e */ /* 0x000fe200000010ff */
[----:B------:R-:W-:Y:S01]  /*21e10*/  STSM.16.M88.4 [R46], R104 ;  /* 0x000000682e007844 */ /* 0x000fe20000000200 */
[----:B------:R-:W-:-:S05]  /*21e20*/  F2FP.BF16.F32.PACK_AB R115, R119, R118 ;  /* 0x000000767773723e */ /* 0x000fca00000010ff */
[----:B------:R4:W-:Y:S01]  /*21e30*/  STSM.16.M88.4 [R8], R112 ;  /* 0x0000007008007844 */ /* 0x0009e20000000200 */
[----:B------:R-:W-:Y:S01]  /*21e40*/  BAR.SYNC.DEFER_BLOCKING 0x1, 0x100 ;  /* 0x0044000000007b1d */ /* 0x000fe20000010000 */
[----:B------:R-:W-:-:S03]  /*21e50*/  IMAD.WIDE R4, R3, 0x2, R4 ;  /* 0x0000000203047825 */ /* 0x000fc600078e0204 */
[----:B---3--:R-:W-:Y:S01]  /*21e60*/  IADD3 R9, P5, R4, 0x1000, RZ ;  /* 0x0000100004097810 */ /* 0x008fe20007fbe0ff */
[----:B------:R-:W-:Y:S02]  /*21e70*/  IMAD.U32 R61, RZ, RZ, UR4 ;  /* 0x00000004ff3d7e24 */ /* 0x000fe4000f8e00ff */
[----:B--2---:R-:W-:Y:S01]  /*21e80*/  @P1 IMAD.WIDE R6, R218, 0x4, R6 ;  /* 0x00000004da061825 */ /* 0x004fe200078e0206 */
[----:B----4-:R-:W-:-:S04]  /*21e90*/  LOP3.LUT R8, R9, 0x380, RZ, 0xc0, !PT ;  /* 0x0000038009087812 */ /* 0x010fc800078ec0ff */
[----:B------:R-:W-:Y:S02]  /*21ea0*/  SHF.R.U64 R8, R8, 0x3, RZ ;  /* 0x0000000308087819 */ /* 0x000fe400000012ff */
[----:B------:R-:W-:Y:S02]  /*21eb0*/  IADD3 R13, P4, R4, 0x2000, RZ ;  /* 0x00002000040d7810 */ /* 0x000fe40007f9e0ff */
[----:B------:R-:W-:Y:S01]  /*21ec0*/  LOP3.LUT R8, R8, R9, RZ, 0x3c, !PT ;  /* 0x0000000908087212 */ /* 0x000fe200078e3cff */
[----:B------:R2:W5:Y:S04]  /*21ed0*/  @P0 LDG.E R20, desc[UR6][R10.64] ;  /* 0x000000060a140981 */ /* 0x000568000c1e1900 */
[----:B------:R2:W5:Y:S01]  /*21ee0*/  @P1 LDG.E R61, desc[UR6][R6.64] ;  /* 0x00000006063d1981 */ /* 0x000562000c1e1900 */
[----:B------:R-:W-:Y:S05]  /*21ef0*/  @P1 BRA `(.L_x_1592) ;  /* 0x0000000000141947 */ /* 0x000fea0003800000 */
[----:B------:R-:W-:Y:S05]  /*21f00*/  @!P0 BRA `(.L_x_1592) ;  /* 0x0000000000108947 */ /* 0x000fea0003800000 */
[----:B------:R-:W-:Y:S02]  /*21f10*/  ULDC.64 UR4, c[0x0][0x208] ;  /* 0x0000820000047ab9 */ /* 0x000fe40000000a00 */
[----:B--2---:R-:W2:Y:S04]  /*21f20*/  LDG.E R6, desc[UR4][R10.64] ;  /* 0x000000040a067981 */ /* 0x004ea8000c1e1900 */
[----:B-----5:R-:W2:Y:S02]  /*21f30*/  LDG.E R61, desc[UR4][R10.64+0x4] ;  /* 0x000004040a3d7981 */ /* 0x020ea4000c1e1900 */
[----:B--2---:R-:W-:-:S07]  /*21f40*/  IMAD.IADD R61, R61, 0x1, -R6 ;  /* 0x000000013d3d7824 */ /* 0x004fce00078e0a06 */
.L_x_1592:
[----:B------:R-:W-:Y:S01]  /*21f50*/  SHF.R.S32.HI R60, RZ, 0x1f, R217 ;  /* 0x0000001fff3c7819 */ /* 0x000fe200000114d9 */
[----:B------:R-:W-:Y:S01]  /*21f60*/  ULDC.64 UR4, c[0x0][0xb70] ;  /* 0x0002dc0000047ab9 */ /* 0x000fe20000000a00 */
[----:B-----5:R-:W-:Y:S01]  /*21f70*/  SHF.R.S32.HI R21, RZ, 0x1f, R20 ;  /* 0x0000001fff157819 */ /* 0x020fe20000011414 */
[----:B--2---:R-:W-:Y:S01]  /*21f80*/  IMAD R10, R222, 0x80, R213 ;  /* 0x00000080de0a7824 */ /* 0x004fe200078e02d5 */
[----:B------:R-:W-:Y:S01]  /*21f90*/  SHF.R.S32.HI R3, RZ, 0x1f, R218 ;  /* 0x0000001fff037819 */ /* 0x000fe200000114da */
[----:B------:R-:W-:Y:S01]  /*21fa0*/  IMAD R6, R60, UR4, RZ ;  /* 0x000000043c067c24 */ /* 0x000fe2000f8e02ff */
[----:B------:R-:W-:Y:S01]  /*21fb0*/  SEL R65, R218, RZ, !P0 ;  /* 0x000000ffda417207 */ /* 0x000fe20004000000 */
[----:B------:R-:W-:Y:S01]  /*21fc0*/  ULDC.64 UR6, c[0x0][0x208] ;  /* 0x0000820000067ab9 */ /* 0x000fe20000000a00 */
[----:B------:R-:W-:Y:S01]  /*21fd0*/  SEL R62, R3, RZ, !P0 ;  /* 0x000000ff033e7207 */ /* 0x000fe20004000000 */
[C---:B------:R-:W-:Y:S01]  /*21fe0*/  IMAD R9, R217.reuse, UR5, R6 ;  /* 0x00000005d9097c24 */ /* 0x040fe2000f8e0206 */
[C---:B------:R-:W-:Y:S01]  /*21ff0*/  IADD3 R29, P0, R4.reuse, 0x4000, RZ ;  /* 0x00004000041d7810 */ /* 0x040fe20007f1e0ff */
[----:B------:R-:W-:Y:S01]  /*22000*/  IMAD.WIDE.U32 R6, R217, UR4, R20 ;  /* 0x00000004d9067c25 */ /* 0x000fe2000f8e0014 */
[----:B------:R-:W-:Y:S01]  /*22010*/  ULDC.64 UR4, c[0x0][0xb78] ;  /* 0x0002de0000047ab9 */ /* 0x000fe20000000a00 */
[----:B------:R-:W-:-:S02]  /*22020*/  IADD3 R25, P3, R4, 0x3000, RZ ;  /* 0x0000300004197810 */ /* 0x000fc40007f7e0ff */
[----:B------:R-:W-:Y:S01]  /*22030*/  IMAD.IADD R7, R7, 0x1, R9 ;  /* 0x0000000107077824 */ /* 0x000fe200078e0209 */
[----:B------:R-:W-:Y:S01]  /*22040*/  IADD3 R33, P1, R4, 0x5000, RZ ;  /* 0x0000500004217810 */ /* 0x000fe20007f3e0ff */
[----:B------:R-:W-:Y:S01]  /*22050*/  IMAD R3, R62, UR4, RZ ;  /* 0x000000043e037c24 */ /* 0x000fe2000f8e02ff */
[----:B------:R-:W-:Y:S01]  /*22060*/  LOP3.LUT R28, R29, 0x380, RZ, 0xc0, !PT ;  /* 0x000003801d1c7812 */ /* 0x000fe200078ec0ff */
[----:B------:R-:W-:Y:S01]  /*22070*/  IMAD.WIDE.U32 R6, R65, UR4, R6 ;  /* 0x0000000441067c25 */ /* 0x000fe2000f8e0006 */
[----:B------:R-:W-:Y:S02]  /*22080*/  IADD3 R37, P2, R4, 0x6000, RZ ;  /* 0x0000600004257810 */ /* 0x000fe40007f5e0ff */
[----:B------:R-:W-:Y:S01]  /*22090*/  LOP3.LUT R12, R13, 0x380, RZ, 0xc0, !PT ;  /* 0x000003800d0c7812 */ /* 0x000fe200078ec0ff */
[----:B------:R-:W-:Y:S01]  /*220a0*/  IMAD R9, R65, UR5, R3 ;  /* 0x0000000541097c24 */ /* 0x000fe2000f8e0203 */
[----:B------:R-:W-:Y:S01]  /*220b0*/  LOP3.LUT R24, R25, 0x380, RZ, 0xc0, !PT ;  /* 0x0000038019187812 */ /* 0x000fe200078ec0ff */
[----:B------:R-:W-:Y:S01]  /*220c0*/  ULDC.64 UR4, c[0x0][0xb40] ;  /* 0x0002d00000047ab9 */ /* 0x000fe20000000a00 */
[----:B------:R-:W-:-:S02]  /*220d0*/  SHF.R.S32.HI R3, RZ, 0x1f, R10 ;  /* 0x0000001fff037819 */ /* 0x000fc4000001140a */
[----:B------:R-:W-:Y:S02]  /*220e0*/  IADD3 R6, P6, R10, R6, RZ ;  /* 0x000000060a067210 */ /* 0x000fe40007fde0ff */
[----:B------:R-:W-:Y:S02]  /*220f0*/  LOP3.LUT R32, R33, 0x380, RZ, 0xc0, !PT ;  /* 0x0000038021207812 */ /* 0x000fe400078ec0ff */
[----:B------:R-:W-:Y:S02]  /*22100*/  SHF.R.U64 R28, R28, 0x3, RZ ;  /* 0x000000031c1c7819 */ /* 0x000fe400000012ff */
[----:B------:R-:W-:Y:S02]  /*22110*/  LOP3.LUT R36, R37, 0x380, RZ, 0xc0, !PT ;  /* 0x0000038025247812 */ /* 0x000fe400078ec0ff */
[----:B------:R-:W-:Y:S02]  /*22120*/  SHF.R.U64 R12, R12, 0x3, RZ ;  /* 0x000000030c0c7819 */ /* 0x000fe400000012ff */
[----:B------:R-:W-:-:S02]  /*22130*/  SHF.R.U64 R24, R24, 0x3, RZ ;  /* 0x0000000318187819 */ /* 0x000fc400000012ff */
[----:B------:R-:W-:Y:S01]  /*22140*/  IADD3.X R3, R3, R7, R9, P6, !PT ;  /* 0x0000000703037210 */ /* 0x000fe200037fe409 */
[--C-:B------:R-:W-:Y:S01]  /*22150*/  IMAD.X R9, RZ, RZ, R5.reuse, P5 ;  /* 0x000000ffff097224 */ /* 0x100fe200028e0605 */
[----:B------:R-:W-:Y:S02]  /*22160*/  SHF.R.U64 R32, R32, 0x3, RZ ;  /* 0x0000000320207819 */ /* 0x000fe400000012ff */
[----:B------:R-:W-:Y:S01]  /*22170*/  LOP3.LUT R28, R28, R29, RZ, 0x3c, !PT ;  /* 0x0000001d1c1c7212 */ /* 0x000fe200078e3cff */
[----:B------:R-:W-:Y:S01]  /*22180*/  IMAD.X R29, RZ, RZ, R5, P0 ;  /* 0x000000ffff1d7224 */ /* 0x000fe200000e0605 */
[----:B------:R-:W-:Y:S02]  /*22190*/  SHF.R.U64 R36, R36, 0x3, RZ ;  /* 0x0000000324247819 */ /* 0x000fe400000012ff */
[----:B------:R-:W-:Y:S02]  /*221a0*/  LEA R54, P6, R6, UR4, 0x2 ;  /* 0x0000000406367c11 */ /* 0x000fe4000f8c10ff */
[----:B------:R-:W-:-:S02]  /*221b0*/  LOP3.LUT P0, RZ, R226, 0x3, RZ, 0xc0, !PT ;  /* 0x00000003e2ff7812 */ /* 0x000fc4000780c0ff */
        /* <DEDUP_REMOVED lines=22> */
[----:B------:R-:W-:Y:S01]  /*22320*/  LOP3.LUT R7, R4, 0x380, RZ, 0xc0, !PT ;  /* 0x0000038004077812 */ /* 0x000fe200078ec0ff */
[----:B------:R-:W-:Y:S01]  /*22330*/  @!P1 STG.E desc[UR6][R54.64], R2 ;  /* 0x0000000236009986 */ /* 0x000fe2000c101906 */
[----:B------:R-:W-:Y:S02]  /*22340*/  ISETP.GE.OR P0, PT, R6, R61, P0 ;  /* 0x0000003d0600720c */ /* 0x000fe40000706670 */
[----:B------:R-:W-:Y:S02]  /*22350*/  LOP3.LUT R3, R10, 0x380, RZ, 0xc0, !PT ;  /* 0x000003800a037812 */ /* 0x000fe400078ec0ff */
[----:B------:R-:W-:Y:S02]  /*22360*/  SHF.R.U64 R40, R40, 0x3, RZ ;  /* 0x0000000328287819 */ /* 0x000fe400000012ff */
[----:B------:R-:W-:-:S02]  /*22370*/  SHF.R.U64 R44, R44, 0x3, RZ ;  /* 0x000000032c2c7819 */ /* 0x000fc400000012ff */
[----:B------:R-:W-:Y:S02]  /*22380*/  SHF.R.U64 R48, R48, 0x3, RZ ;  /* 0x0000000330307819 */ /* 0x000fe400000012ff */
[----:B------:R-:W-:Y:S02]  /*22390*/  SHF.R.U64 R52, R52, 0x3, RZ ;  /* 0x0000000334347819 */ /* 0x000fe400000012ff */
[----:B------:R-:W-:Y:S01]  /*223a0*/  SHF.R.U64 R7, R7, 0x3, RZ ;  /* 0x0000000307077819 */ /* 0x000fe200000012ff */
[----:B------:R2:W-:Y:S01]  /*223b0*/  @!P0 STG.E desc[UR6][R54.64+0x20], R0 ;  /* 0x0000200036008986 */ /* 0x0005e2000c101906 */
[----:B------:R-:W-:Y:S02]  /*223c0*/  SHF.R.U64 R3, R3, 0x3, RZ ;  /* 0x0000000303037819 */ /* 0x000fe400000012ff */
        /* <DEDUP_REMOVED lines=12> */
[----:B------:R-:W-:-:S03]  /*22490*/  SHF.R.S32.HI R3, RZ, 0x1f, R212 ;  /* 0x0000001fff037819 */ /* 0x000fc600000114d4 */
        /* <DEDUP_REMOVED lines=8> */
[----:B--2---:R-:W5:Y:S04]  /*22520*/  LD.E.128 R52, desc[UR6][R52.64] ;  /* 0x0000000634347980 */ /* 0x004f68000c101d00 */
[----:B------:R-:W5:Y:S01]  /*22530*/  LD.E.128 R56, desc[UR6][R56.64] ;  /* 0x0000000638387980 */ /* 0x000f62000c101d00 */
[----:B------:R-:W-:Y:S01]  /*22540*/  IMAD R21, R21, UR4, RZ ;  /* 0x0000000415157c24 */ /* 0x000fe2000f8e02ff */
[----:B------:R-:W-:Y:S01]  /*22550*/  @!PT LDS RZ, [RZ] ;  /* 0x00000000fffff984 */ /* 0x000fe20000000800 */
[----:B------:R-:W-:Y:S01]  /*22560*/  @!PT LDS RZ, [RZ] ;  /* 0x00000000fffff984 */ /* 0x000fe20000000800 */
[----:B------:R-:W-:Y:S01]  /*22570*/  @!PT LDS RZ, [RZ] ;  /* 0x00000000fffff984 */ /* 0x000fe20000000800 */
[----:B------:R-:W-:Y:S01]  /*22580*/  @!PT LDS RZ, [RZ] ;  /* 0x00000000fffff984 */ /* 0x000fe20000000800 */
[----:B------:R2:W-:Y:S06]  /*22590*/  MEMBAR.ALL.CTA ;  /* 0x0000000000007992 */ /* 0x0005ec0000008000 */
[----:B--2---:R-:W2:Y:S01]  /*225a0*/  FENCE.VIEW.ASYNC.S ;  /* 0x00000000000073c6 */ /* 0x004ea20000000000 */
[----:B------:R-:W-:-:S02]  /*225b0*/  IMAD.MOV.U32 R2, RZ, RZ, R212 ;  /* 0x000000ffff027224 */ /* 0x000fc400078e00d4 */
[C---:B------:R-:W-:Y:S02]  /*225c0*/  IMAD R21, R20.reuse, UR5, R21 ;  /* 0x0000000514157c24 */ /* 0x040fe4000f8e0215 */
[----:B------:R-:W-:Y:S01]  /*225d0*/  IMAD.WIDE.U32 R2, R20, UR4, R2 ;  /* 0x0000000414027c25 */ /* 0x000fe2000f8e0002 */
[----:B------:R-:W-:-:S03]  /*225e0*/  ULDC.64 UR4, c[0x0][0xae0] ;  /* 0x0002b80000047ab9 */ /* 0x000fc60000000a00 */
[----:B------:R-:W-:Y:S02]  /*225f0*/  IMAD R63, R222, -0x80, R61 ;  /* 0xffffff80de3f7824 */ /* 0x000fe400078e023d */
[C---:B------:R-:W-:Y:S02]  /*22600*/  VIADD R0, R214.reuse, 0x20 ;  /* 0x00000020d6007836 */ /* 0x040fe40000000000 */
[----:B------:R-:W-:Y:S01]  /*22610*/  IMAD.IADD R3, R3, 0x1, R21 ;  /* 0x0000000103037824 */ /* 0x000fe200078e0215 */
[-C--:B------:R-:W-:Y:S01]  /*22620*/  ISETP.GE.AND P3, PT, R214, R63.reuse, PT ;  /* 0x0000003fd600720c */ /* 0x080fe20003f66270 */
[----:B------:R-:W-:Y:S01]  /*22630*/  IMAD R60, R60, UR4, RZ ;  /* 0x000000043c3c7c24 */ /* 0x000fe2000f8e02ff */
[----:B------:R-:W-:Y:S01]  /*22640*/  ISETP.GE.AND P0, PT, R0, R63, PT ;  /* 0x0000003f0000720c */ /* 0x000fe20003f06270 */
[----:B------:R-:W-:Y:S02]  /*22650*/  VIADD R20, R214, 0x40 ;  /* 0x00000040d6147836 */ /* 0x000fe40000000000 */
[----:B------:R-:W-:-:S02]  /*22660*/  IMAD R61, R217, UR5, R60 ;  /* 0x00000005d93d7c24 */ /* 0x000fc4000f8e023c */
[----:B------:R-:W-:Y:S01]  /*22670*/  IMAD.WIDE.U32 R2, R217, UR4, R2 ;  /* 0x00000004d9027c25 */ /* 0x000fe2000f8e0002 */
[----:B------:R-:W-:-:S03]  /*22680*/  ULDC.64 UR4, c[0x0][0xae8] ;  /* 0x0002ba0000047ab9 */ /* 0x000fc60000000a00 */
[----:B------:R-:W-:Y:S01]  /*22690*/  VIADD R0, R17, 0x30820 ;  /* 0x0003082011007836 */ /* 0x000fe20000000000 */
[-C--:B------:R-:W-:Y:S01]  /*226a0*/  ISETP.GE.AND P1, PT, R20, R63.reuse, PT ;  /* 0x0000003f1400720c */ /* 0x080fe20003f26270 */
[----:B------:R-:W-:Y:S02]  /*226b0*/  VIADD R21, R214, 0x60 ;  /* 0x00000060d6157836 */ /* 0x000fe40000000000 */
[----:B------:R-:W-:Y:S01]  /*226c0*/  IMAD.IADD R3, R3, 0x1, R61 ;  /* 0x0000000103037824 */ /* 0x000fe200078e023d */
[----:B------:R-:W-:Y:S01]  /*226d0*/  PRMT R0, RZ, 0x654, R0 ;  /* 0x00000654ff007816 */ /* 0x000fe20000000000 */
[----:B------:R-:W-:Y:S01]  /*226e0*/  IMAD R20, R62, UR4, RZ ;  /* 0x000000043e147c24 */ /* 0x000fe2000f8e02ff */
[----:B------:R-:W-:Y:S01]  /*226f0*/  ISETP.GE.AND P2, PT, R21, R63, PT ;  /* 0x0000003f1500720c */ /* 0x000fe20003f46270 */
[C---:B------:R-:W-:Y:S01]  /*22700*/  IMAD.WIDE.U32 R60, R65.reuse, UR4, R2 ;  /* 0x00000004413c7c25 */ /* 0x040fe2000f8e0002 */
[----:B------:R-:W-:Y:S01]  /*22710*/  SHF.R.S32.HI R215, RZ, 0x1f, R214 ;  /* 0x0000001fffd77819 */ /* 0x000fe200000114d6 */
[----:B--2---:R2:W-:Y:S01]  /*22720*/  SYNCS.ARRIVE.TRANS64.RED.A1T0 RZ, [R0+URZ], RZ ;  /* 0x000000ff00ff79a7 */ /* 0x0045e2000810043f */
[----:B------:R-:W-:Y:S01]  /*22730*/  BSSY B1, `(.L_x_1593) ;  /* 0x0000019000017945 */ /* 0x000fe20003800000 */
[----:B------:R-:W-:-:S02]  /*22740*/  IMAD R63, R65, UR5, R20 ;  /* 0x00000005413f7c24 */ /* 0x000fc4000f8e0214 */
        /* <DEDUP_REMOVED lines=23> */
.L_x_1594:
[----:B------:R-:W-:Y:S05]  /*228c0*/  BSYNC B1 ;  /* 0x0000000000017941 */ /* 0x000fea0003800000 */
.L_x_1593:
[----:B------:R-:W-:Y:S04]  /*228d0*/  BSSY B1, `(.L_x_1595) ;  /* 0x0000018000017945 */ /* 0x000fe80003800000 */
[----:B------:R-:W-:Y:S05]  /*228e0*/  @P0 BRA `(.L_x_1596) ;  /* 0x0000000000580947 */ /* 0x000fea0003800000 */
[----:B--2--5:R-:W-:Y:S01]  /*228f0*/  IADD3 R5, P0, R20, 0x20, RZ ;  /* 0x0000002014057810 */ /* 0x024fe20007f1e0ff */
        /* <DEDUP_REMOVED lines=21> */
.L_x_1596:
[----:B------:R-:W-:Y:S05]  /*22a50*/  BSYNC B1 ;  /* 0x0000000000017941 */ /* 0x000fea0003800000 */
.L_x_1595:
[----:B------:R-:W-:Y:S04]  /*22a60*/  BSSY B1, `(.L_x_1597) ;  /* 0x0000018000017945 */ /* 0x000fe80003800000 */
[----:B------:R-:W-:Y:S05]  /*22a70*/  @P1 BRA `(.L_x_1598) ;  /* 0x0000000000581947 */ /* 0x000fea0003800000 */
[----:B--23-5:R-:W-:Y:S01]  /*22a80*/  IADD3 R5, P0, R20, 0x40, RZ ;  /* 0x0000004014057810 */ /* 0x02cfe20007f1e0ff */
        /* <DEDUP_REMOVED lines=21> */
.L_x_1598:
[----:B------:R-:W-:Y:S05]  /*22be0*/  BSYNC B1 ;  /* 0x0000000000017941 */ /* 0x000fea0003800000 */
.L_x_1597:
[----:B------:R-:W-:Y:S05]  /*22bf0*/  @P2 BRA `(.L_x_1599) ;  /* 0x0000000c00342947 */ /* 0x000fea0003800000 */
[----:B--2345:R-:W-:Y:S01]  /*22c00*/  IADD3 R5, P0, R20, 0x60, RZ ;  /* 0x0000006014057810 */ /* 0x03cfe20007f1e0ff */
        /* <DEDUP_REMOVED lines=24> */
.L_x_1591:
[----:B------:R-:W-:Y:S01]  /*22d90*/  ULDC.64 UR4, c[0x0][0xbd8] ;  /* 0x0002f60000047ab9 */ /* 0x000fe20000000a00 */
[----:B------:R-:W2:Y:S01]  /*22da0*/  LDC.64 R2, c[0x0][0xbd8] ;  /* 0x0002f600ff027b82 */ /* 0x000ea20000000a00 */
[----:B------:R-:W-:Y:S01]  /*22db0*/  ISETP.NE.U32.AND P0, PT, RZ, UR4, PT ;  /* 0x00000004ff007c0c */ /* 0x000fe2000bf05070 */
[----:B------:R-:W-:Y:S01]  /*22dc0*/  IMAD.MOV.U32 R9, RZ, RZ, RZ ;  /* 0x000000ffff097224 */ /* 0x000fe200078e00ff */
[----:B------:R-:W-:Y:S02]  /*22dd0*/  ULDC.64 UR6, c[0x0][0x208] ;  /* 0x0000820000067ab9 */ /* 0x000fe40000000a00 */
[----:B------:R-:W-:Y:S01]  /*22de0*/  ISETP.NE.AND.EX P0, PT, RZ, UR5, PT, P0 ;  /* 0x00000005ff007c0c */ /* 0x000fe2000bf05300 */
[----:B------:R-:W-:Y:S02]  /*22df0*/  ULDC.64 UR4, c[0x0][0xbe0] ;  /* 0x0002f80000047ab9 */ /* 0x000fe40000000a00 */
[----:B------:R-:W-:-:S04]  /*22e00*/  ISETP.NE.U32.AND P1, PT, RZ, UR4, PT ;  /* 0x00000004ff007c0c */ /* 0x000fc8000bf25070 */
[----:B------:R-:W-:Y:S01]  /*22e10*/  ISETP.NE.AND.EX P1, PT, RZ, UR5, PT, P1 ;  /* 0x00000005ff007c0c */ /* 0x000fe2000bf25310 */
[----:B------:R-:W3:Y:S01]  /*22e20*/  S2R R11, SR_TID.X ;  /* 0x00000000000b7919 */ /* 0x000ee20000002100 */
[----:B--2---:R-:W-:-:S11]  /*22e30*/  IMAD.WIDE R2, R218, 0x4, R2 ;  /* 0x00000004da027825 */ /* 0x004fd600078e0202 */
[----:B------:R-:W2:Y:S01]  /*22e40*/  @P1 LDC.64 R4, c[0x0][0xbe0] ;  /* 0x0002f800ff041b82 */ /* 0x000ea20000000a00 */
[----:B------:R-:W-:Y:S02]  /*22e50*/  ULDC UR4, c[0x0][0xa88] ;  /* 0x0002a20000047ab9 */ /* 0x000fe40000000800 */
[----:B------:R-:W-:Y:S01]  /*22e60*/  IMAD.U32 R7, RZ, RZ, UR4 ;  /* 0x00000004ff077e24 */ /* 0x000fe2000f8e00ff */
[----:B------:R4:W5:Y:S01]  /*22e70*/  @P0 LDG.E R9, desc[UR6][R2.64] ;  /* 0x0000000602090981 */ /* 0x000962000c1e1900 */
[----:B---3--:R-:W-:Y:S02]  /*22e80*/  VIADD R0, R11, 0xffffff80 ;  /* 0xffffff800b007836 */ /* 0x008fe40000000000 */
[----:B--2---:R-:W-:-:S03]  /*22e90*/  @P1 IMAD.WIDE R4, R218, 0x4, R4 ;  /* 0x00000004da041825 */ /* 0x004fc600078e0204 */
[----:B------:R-:W-:Y:S02]  /*22ea0*/  ISETP.GT.AND P2, PT, R0, 0x7f, PT ;  /* 0x0000007f0000780c */ /* 0x000fe40003f44270 */
[----:B------:R4:W5:Y:S01]  /*22eb0*/  @P1 LDG.E R7, desc[UR6][R4.64] ;  /* 0x0000000604071981 */ /* 0x000962000c1e1900 */
[----:B------:R-:W-:Y:S10]  /*22ec0*/  @P1 BRA `(.L_x_1600) ;  /* 0x0000000000141947 */ /* 0x000ff40003800000 */
[----:B------:R-:W-:Y:S05]  /*22ed0*/  @!P0 BRA `(.L_x_1600) ;  /* 0x0000000000108947 */ /* 0x000fea0003800000 */
[----:B------:R-:W-:Y:S02]  /*22ee0*/  ULDC.64 UR4, c[0x0][0x208] ;  /* 0x0000820000047ab9 */ /* 0x000fe40000000a00 */
[----:B------:R-:W2:Y:S04]  /*22ef0*/  LDG.E R0, desc[UR4][R2.64] ;  /* 0x0000000402007981 */ /* 0x000ea8000c1e1900 */
[----:B-----5:R-:W2:Y:S02]  /*22f00*/  LDG.E R7, desc[UR4][R2.64+0x4] ;  /* 0x0000040402077981 */ /* 0x020ea4000c1e1900 */
[----:B--2---:R-:W-:-:S07]  /*22f10*/  IMAD.IADD R7, R7, 0x1, -R0 ;  /* 0x0000000107077824 */ /* 0x004fce00078e0a00 */
.L_x_1600:
[----:B------:R-:W-:Y:S01]  /*22f20*/  SHF.R.S32.HI R0, RZ, 0x1f, R218 ;  /* 0x0000001fff007819 */ /* 0x000fe200000114da */
        /* <DEDUP_REMOVED lines=11> */
[C---:B----4-:R-:W-:Y:S01]  /*22fe0*/  IADD3 R2, P0, R0.reuse, R9, RZ ;  /* 0x0000000900027210 */ /* 0x050fe20007f1e0ff */
[----:B------:R-:W-:Y:S01]  /*22ff0*/  ULDC.64 UR4, c[0x0][0xb70] ;  /* 0x0002dc0000047ab9 */ /* 0x000fe20000000a00 */
[----:B------:R-:W-:Y:S02]  /*23000*/  ULDC.64 UR6, c[0x0][0x208] ;  /* 0x0000820000067ab9 */ /* 0x000fe40000000a00 */
        /* <DEDUP_REMOVED lines=15> */
.L_x_1602:
[----:B------:R-:W-:Y:S05]  /*23100*/  BSYNC B1 ;  /* 0x0000000000017941 */ /* 0x000fea0003800000 */
.L_x_1601:
[----:B------:R-:W-:Y:S01]  /*23110*/  ULDC.64 UR4, c[0x0][0xaa0] ;  /* 0x0002a80000047ab9 */ /* 0x000fe20000000a00 */
[----:B----4-:R-:W-:Y:S01]  /*23120*/  IMAD.MOV.U32 R2, RZ, RZ, R212 ;  /* 0x000000ffff027224 */ /* 0x010fe200078e00d4 */
[----:B------:R-:W-:Y:S01]  /*23130*/  BSSY B1, `(.L_x_1603) ;  /* 0x0000030000017945 */ /* 0x000fe20003800000 */
[----:B--2---:R-:W-:Y:S02]  /*23140*/  IMAD.MOV.U32 R3, RZ, RZ, R15 ;  /* 0x000000ffff037224 */ /* 0x004fe400078e000f */
[----:B------:R-:W-:Y:S02]  /*23150*/  IMAD R0, R6, UR4, RZ ;  /* 0x0000000406007c24 */ /* 0x000fe4000f8e02ff */
[----:B------:R-:W-:-:S04]  /*23160*/  IMAD.WIDE.U32 R2, R9, UR4, R2 ;  /* 0x0000000409027c25 */ /* 0x000fc8000f8e0002 */
[----:B------:R-:W-:Y:S01]  /*23170*/  IMAD R9, R9, UR5, R0 ;  /* 0x0000000509097c24 */ /* 0x000fe2000f8e0200 */
[----:B------:R-:W-:Y:S01]  /*23180*/  ULDC.64 UR4, c[0x0][0xae0] ;  /* 0x0002b80000047ab9 */ /* 0x000fe20000000a00 */
[----:B------:R-:W-:Y:S02]  /*23190*/  IMAD R7, R222, -0x80, R7 ;  /* 0xffffff80de077824 */ /* 0x000fe400078e0207 */
[----:B------:R-:W-:Y:S02]  /*231a0*/  IMAD R0, R8, UR4, RZ ;  /* 0x0000000408007c24 */ /* 0x000fe4000f8e02ff */
[C---:B------:R-:W-:Y:S01]  /*231b0*/  VIADD R4, R214.reuse, 0x20 ;  /* 0x00000020d6047836 */ /* 0x040fe20000000000 */
[-C--:B------:R-:W-:Y:S01]  /*231c0*/  ISETP.GE.AND P3, PT, R214, R7.reuse, PT ;  /* 0x00000007d600720c */ /* 0x080fe20003f66270 */
[----:B------:R-:W-:Y:S02]  /*231d0*/  IMAD.IADD R3, R3, 0x1, R9 ;  /* 0x0000000103037824 */ /* 0x000fe400078e0209 */
[----:B------:R-:W-:Y:S01]  /*231e0*/  IMAD R5, R217, UR5, R0 ;  /* 0x00000005d9057c24 */ /* 0x000fe2000f8e0200 */
[----:B------:R-:W-:Y:S01]  /*231f0*/  ISETP.GE.AND P2, PT, R4, R7, PT ;  /* 0x000000070400720c */ /* 0x000fe20003f46270 */
[----:B------:R-:W-:-:S02]  /*23200*/  VIADD R0, R214, 0x40 ;  /* 0x00000040d6007836 */ /* 0x000fc40000000000 */
[----:B------:R-:W-:Y:S01]  /*23210*/  IMAD.WIDE.U32 R2, R217, UR4, R2 ;  /* 0x00000004d9027c25 */ /* 0x000fe2000f8e0002 */
[----:B------:R-:W-:Y:S02]  /*23220*/  ULDC.64 UR4, c[0x0][0xae8] ;  /* 0x0002ba0000047ab9 */ /* 0x000fe40000000a00 */
[-C--:B------:R-:W-:Y:S01]  /*23230*/  ISETP.GE.AND P1, PT, R0, R7.reuse, PT ;  /* 0x000000070000720c */ /* 0x080fe20003f26270 */
[----:B------:R-:W-:Y:S02]  /*23240*/  VIADD R4, R214, 0x60 ;  /* 0x00000060d6047836 */ /* 0x000fe40000000000 */
[----:B------:R-:W-:Y:S02]  /*23250*/  IMAD.IADD R3, R3, 0x1, R5 ;  /* 0x0000000103037824 */ /* 0x000fe400078e0205 */
[----:B------:R-:W-:Y:S01]  /*23260*/  IMAD R0, R10, UR4, RZ ;  /* 0x000000040a007c24 */ /* 0x000fe2000f8e02ff */
[----:B------:R-:W-:Y:S01]  /*23270*/  ISETP.GE.AND P0, PT, R4, R7, PT ;  /* 0x000000070400720c */ /* 0x000fe20003f06270 */
[----:B------:R-:W-:Y:S01]  /*23280*/  IMAD.WIDE.U32 R4, R13, UR4, R2 ;  /* 0x000000040d047c25 */ /* 0x000fe2000f8e0002 */
[----:B------:R-:W-:-:S03]  /*23290*/  SHF.R.S32.HI R7, RZ, 0x1f, R214 ;  /* 0x0000001fff077819 */ /* 0x000fc600000114d6 */
        /* <DEDUP_REMOVED lines=25> */
.L_x_1604:
[----:B------:R-:W-:Y:S05]  /*23430*/  BSYNC B1 ;  /* 0x0000000000017941 */ /* 0x000fea0003800000 */
.L_x_1603:
        /* <DEDUP_REMOVED lines=24> */
.L_x_1606:
[----:B------:R-:W-:Y:S05]  /*235c0*/  BSYNC B1 ;  /* 0x0000000000017941 */ /* 0x000fea0003800000 */
.L_x_1605:
        /* <DEDUP_REMOVED lines=24> */
.L_x_1608:
[----:B------:R-:W-:Y:S05]  /*23750*/  BSYNC B1 ;  /* 0x0000000000017941 */ /* 0x000fea0003800000 */
.L_x_1607:
        /* <DEDUP_REMOVED lines=23> */
.L_x_1599:
[----:B------:R-:W-:Y:S05]  /*238d0*/  BSYNC B0 ;  /* 0x0000000000007941 */ /* 0x000fea0003800000 */
.L_x_1590:
[----:B------:R-:W-:Y:S02]  /*238e0*/  ULDC UR4, c[0x0][0xc14] ;  /* 0x0003050000047ab9 */ /* 0x000fe40000000800 */
[----:B-1----:R-:W-:-:S13]  /*238f0*/  ISETP.GE.AND P0, PT, R203, UR4, PT ;  /* 0x00000004cb007c0c */ /* 0x002fda000bf06270 */
[----:B------:R-:W-:Y:S05]  /*23900*/  @!P0 BRA `(.L_x_1609) ;  /* 0xfffffdd8001c8947 */ /* 0x000fea000383ffff */
[----:B------:R-:W-:Y:S05]  /*23910*/  BRA `(.L_x_1311) ;  /* 0x00000068001c7947 */ /* 0x000fea0003800000 */
.L_x_1309:
[----:B------:R-:W-:-:S08]  /*23920*/  NOP ;  /* 0x0000000000007918 */ /* 0x000fd00000000000 */
[----:B------:R-:W0:-:S00]  /*23930*/  USETMAXREG.DEALLOC.CTAPOOL 0x18 ;  /* 0x00000018000079c8 */ /* 0x000e0000080e0500 */
[----:B0-----:R-:W-:-:S06]  /*23940*/  LOP3.LUT R0, R0, 0x3, RZ, 0xc0, !PT ;  /* 0x0000000300007812 */ /* 0x001fcc00078ec0ff */
[----:B------:R-:W0:Y:S02]  /*23950*/  SHFL.IDX PT, R0, R0, RZ, 0x1f ;  /* 0x00001fff00007589 */ /* 0x000e2400000e0000 */
[----:B0-----:R-:W-:-:S13]  /*23960*/  ISETP.NE.AND P0, PT, R0, RZ, PT ;  /* 0x000000ff0000720c */ /* 0x001fda0003f05270 */
[----:B------:R-:W-:Y:S05]  /*23970*/  @P0 BRA `(.L_x_1311) ;  /* 0x0000006800040947 */ /* 0x000fea0003800000 */
[----:B------:R-:W-:Y:S01]  /*23980*/  LOP3.LUT R7, R4, 0x1f, RZ, 0xc0, !PT ;  /* 0x0000001f04077812 */ /* 0x000fe200078ec0ff */
[----:B------:R-:W-:Y:S01]  /*23990*/  ULDC UR5, c[0x0][0xc14] ;  /* 0x0003050000057ab9 */ /* 0x000fe20000000800 */
[----:B------:R-:W-:Y:S01]  /*239a0*/  LOP3.LUT R16, R16, 0xffffffdf, RZ, 0xc0, !PT ;  /* 0xffffffdf10107812 */ /* 0x000fe200078ec0ff */
[----:B------:R-:W-:Y:S01]  /*239b0*/  IMAD.MOV.U32 R6, RZ, RZ, RZ ;  /* 0x000000ffff067224 */ /* 0x000fe200078e00ff */
[----:B------:R-:W-:Y:S01]  /*239c0*/  ISETP.NE.AND P0, PT, R7, 0x1f, PT ;  /* 0x0000001f0700780c */ /* 0x000fe20003f05270 */
[----:B------:R-:W-:Y:S01]  /*239d0*/  ULDC.64 UR6, c[0x0][0x208] ;  /* 0x0000820000067ab9 */ /* 0x000fe20000000a00 */
[----:B------:R-:W-:-:S11]  /*239e0*/  ULDC UR4, c[0x0][0xc10] ;  /* 0x0003040000047ab9 */ /* 0x000fd60000000800 */
[----:B------:R-:W-:Y:S02]  /*239f0*/  @P0 LOP3.LUT R16, R16, 0x20, RZ, 0xfc, !PT ;  /* 0x0000002010100812 */ /* 0x000fe400078efcff */
[----:B------:R-:W-:-:S13]  /*23a00*/  ISETP.GE.OR P0, PT, R7, UR5, !P0 ;  /* 0x0000000507007c0c */ /* 0x000fda000c706670 */
[----:B------:R-:W0:Y:S02]  /*23a10*/  @!P0 LDC.64 R2, c[0x0][0xc58] ;  /* 0x00031600ff028b82 */ /* 0x000e240000000a00 */
[----:B0-----:R-:W-:-:S05]  /*23a20*/  @!P0 IMAD.WIDE.U32 R2, R7, 0x4, R2 ;  /* 0x0000000407028825 */ /* 0x001fca00078e0002 */
[----:B------:R-:W2:Y:S01]  /*23a30*/  @!P0 LDG.E R6, desc[UR6][R2.64] ;  /* 0x0000000602068981 */ /* 0x000ea2000c1e1900 */
[C---:B------:R-:W-:Y:S01]  /*23a40*/  ISETP.NE.AND P1, PT, R7.reuse, RZ, PT ;  /* 0x000000ff0700720c */ /* 0x040fe20003f25270 */
[----:B------:R-:W0:Y:S01]  /*23a50*/  S2UR UR6, SR_CTAID.X ;  /* 0x00000000000679c3 */ /* 0x000e220000002500 */
        /* <DEDUP_REMOVED lines=18> */
[----:B------:R-:W-:-:S03]  /*23b80*/  ISETP.GE.U32.AND P0, PT, R7, 0x8, PT ;  /* 0x000000080700780c */ /* 0x000fc60003f06070 */
[----:B------:R-:W-:Y:S02]  /*23b90*/  IMAD.IADD R3, R0, 0x1, R3 ;  /* 0x0000000100037824 */ /* 0x000fe400078e0203 */
[----:B------:R-:W-:-:S03]  /*23ba0*/  IMAD.MOV.U32 R0, RZ, RZ, RZ ;  /* 0x000000ffff007224 */ /* 0x000fc600078e00ff */
[----:B------:R-:W1:Y:S05]  /*23bb0*/  SHFL.UP PT, R2, R3, 0x8, RZ ;  /* 0x0500000003027989 */ /* 0x000e6a00000e00ff */
[----:B------:R-:W-:-:S04]  /*23bc0*/  @P0 LOP3.LUT R16, R16, 0x4, RZ, 0xfc, !PT ;  /* 0x0000000410100812 */ /* 0x000fc800078efcff */
[----:B------:R-:W-:Y:S02]  /*23bd0*/  LOP3.LUT R16, R16, 0xfffffffd, RZ, 0xc0, !PT ;  /* 0xfffffffd10107812 */ /* 0x000fe400078ec0ff */
[----:B-1----:R-:W-:Y:S02]  /*23be0*/  SEL R2, R2, RZ, P0 ;  /* 0x000000ff02027207 */ /* 0x002fe40000000000 */
[----:B------:R-:W-:-:S03]  /*23bf0*/  ISETP.GE.U32.AND P0, PT, R7, 0x10, PT ;  /* 0x000000100700780c */ /* 0x000fc60003f06070 */
[----:B------:R-:W-:-:S05]  /*23c00*/  IMAD.IADD R2, R3, 0x1, R2 ;  /* 0x0000000103027824 */ /* 0x000fca00078e0202 */
[----:B------:R-:W1:Y:S05]  /*23c10*/  SHFL.UP PT, R4, R2, 0x10, RZ ;  /* 0x0600000002047989 */ /* 0x000e6a00000e00ff */
[----:B------:R-:W-:Y:S02]  /*23c20*/  @P0 LOP3.LUT R16, R16, 0x2, RZ, 0xfc, !PT ;  /* 0x0000000210100812 */ /* 0x000fe400078efcff */
        /* <DEDUP_REMOVED lines=12> */
.L_x_1614:
[----:B------:R-:W-:Y:S02]  /*23cf0*/  IMAD.U32 R2, RZ, RZ, UR7 ;  /* 0x00000007ff027e24 */ /* 0x000fe4000f8e00ff */
[----:B------:R-:W-:-:S03]  /*23d00*/  VIADD R8, R8, 0x1f ;  /* 0x0000001f08087836 */ /* 0x000fc60000000000 */
[----:B------:R0:W-:Y:S02]  /*23d10*/  STL [R1+0xc], R2 ;  /* 0x00000c0201007387 */ /* 0x0001e40000100800 */
[----:B------:R-:W-:-:S13]  /*23d20*/  ISETP.GE.AND P0, PT, R8, UR5, PT ;  /* 0x0000000508007c0c */ /* 0x000fda000bf06270 */
[----:B0-----:R-:W-:Y:S05]  /*23d30*/  @P0 BRA `(.L_x_1611) ;  /* 0x0000000400dc0947 */ /* 0x001fea0003800000 */
[----:B------:R-:W0:Y:S01]  /*23d40*/  S2R R9, SR_TID.X ;  /* 0x0000000000097919 */ /* 0x000e220000002100 */
        /* <DEDUP_REMOVED lines=11> */
.L_x_1613:
[----:B------:R-:W-:Y:S05]  /*23e00*/  BSYNC B0 ;  /* 0x0000000000007941 */ /* 0x000fea0003800000 */
.L_x_1612:
        /* <DEDUP_REMOVED lines=25> */
.L_x_1610:
        /* <DEDUP_REMOVED lines=8> */
[----:B0-----:R-:W-:Y:S01]  /*24020*/  IMAD.WIDE R2, R8, 0x4, R2 ;  /* 0x0000000408027825 */ /* 0x001fe200078e0202 */
[----:B------:R-:W0:Y:S04]  /*24030*/  SHFL.IDX PT, R6, R6, R5, 0x1f ;  /* 0x00001f0506067589 */ /* 0x000e2800000e0000 */
[----:B------:R-:W0:Y:S04]  /*24040*/  LDG.E R9, desc[UR8][R2.64] ;  /* 0x0000000802097981 */ /* 0x000e28000c1e1900 */
[----:B------:R0:W-:Y:S01]  /*24050*/  STL [R1+0xc], R8 ;  /* 0x00000c0801007387 */ /* 0x0001e20000100800 */
[----:B------:R-:W-:Y:S01]  /*24060*/  ISETP.NE.AND P0, PT, R10, RZ, PT ;  /* 0x000000ff0a00720c */ /* 0x000fe20003f05270 */
[----:B0-----:R-:W-:-:S05]  /*24070*/  IMAD R8, R6, R9, RZ ;  /* 0x0000000906087224 */ /* 0x001fca00078e02ff */
        /* <DEDUP_REMOVED lines=8> */
.L_x_1615:
[----:B-1----:R-:W-:Y:S02]  /*24100*/  IMAD.MOV R2, RZ, RZ, -R3 ;  /* 0x000000ffff027224 */ /* 0x002fe400078e0a03 */
[----:B---3--:R-:W-:Y:S02]  /*24110*/  IMAD R0, R0, UR4, R7 ;  /* 0x0000000400007c24 */ /* 0x008fe4000f8e0207 */
[----:B--2---:R-:W-:Y:S02]  /*24120*/  IMAD R5, R2, R11, RZ ;  /* 0x0000000b02057224 */ /* 0x004fe400078e02ff */
[----:B------:R-:W-:Y:S01]  /*24130*/  IMAD.MOV.U32 R2, RZ, RZ, RZ ;  /* 0x000000ffff027224 */ /* 0x000fe200078e00ff */
[----:B------:R1:W-:Y:S03]  /*24140*/  STL [R1], R0 ;  /* 0x0000000001007387 */ /* 0x0003e60000100800 */
[----:B------:R-:W-:Y:S01]  /*24150*/  IMAD.HI.U32 R2, R3, R5, R2 ;  /* 0x0000000503027227 */ /* 0x000fe200078e0002 */
[----:B------:R-:W-:-:S04]  /*24160*/  IADD3 R5, -R0, UR6, RZ ;  /* 0x0000000600057c10 */ /* 0x000fc8000fffe1ff */
[----:B------:R-:W-:Y:S02]  /*24170*/  IABS R3, R5 ;  /* 0x0000000500037213 */ /* 0x000fe40000000000 */
[----:B-1----:R-:W-:-:S03]  /*24180*/  IABS R0, R8 ;  /* 0x0000000800007213 */ /* 0x002fc60000000000 */
[----:B------:R-:W-:-:S04]  /*24190*/  IMAD.HI.U32 R2, R2, R3, RZ ;  /* 0x0000000302027227 */ /* 0x000fc800078e00ff */
[----:B------:R-:W-:-:S04]  /*241a0*/  IMAD.MOV R0, RZ, RZ, -R0 ;  /* 0x000000ffff007224 */ /* 0x000fc800078e0a00 */
        /* <DEDUP_REMOVED lines=14> */
[----:B------:R-:W-:Y:S02]  /*24290*/  IMAD R5, R8, R2, R5 ;  /* 0x0000000208057224 */ /* 0x000fe400078e0205 */
[----:B------:R-:W-:Y:S01]  /*242a0*/  IMAD.MOV.U32 R2, RZ, RZ, RZ ;  /* 0x000000ffff027224 */ /* 0x000fe200078e00ff */
[----:B------:R-:W-:-:S04]  /*242b0*/  VIADDMNMX R9, R4, UR4, R9, PT ;  /* 0x0000000404097c46 */ /* 0x000fc8000b800109 */
[-C--:B------:R-:W-:Y:S02]  /*242c0*/  IABS R4, R9.reuse ;  /* 0x0000000900047213 */ /* 0x080fe40000000000 */
[----:B------:R-:W-:Y:S02]  /*242d0*/  IABS R8, R9 ;  /* 0x0000000900087213 */ /* 0x000fe40000000000 */
[----:B------:R-:W1:Y:S08]  /*242e0*/  I2F.RP R7, R4 ;  /* 0x0000000400077306 */ /* 0x000e700000209400 */
[----:B-1----:R-:W1:Y:S02]  /*242f0*/  MUFU.RCP R7, R7 ;  /* 0x0000000700077308 */ /* 0x002e640000001000 */
[----:B-1----:R-:W-:Y:S01]  /*24300*/  VIADD R3, R7, 0xffffffe ;  /* 0x0ffffffe07037836 */ /* 0x002fe20000000000 */
[----:B------:R-:W-:-:S05]  /*24310*/  IABS R7, R5 ;  /* 0x0000000500077213 */ /* 0x000fca0000000000 */
[----:B------:R-:W1:Y:S02]  /*24320*/  F2I.FTZ.U32.TRUNC.NTZ R3, R3 ;  /* 0x0000000300037305 */ /* 0x000e64000021f000 */
[----:B-1----:R-:W-:-:S04]  /*24330*/  IMAD.MOV R11, RZ, RZ, -R3 ;  /* 0x000000ffff0b7224 */ /* 0x002fc800078e0a03 */
[----:B------:R-:W-:-:S04]  /*24340*/  IMAD R11, R11, R4, RZ ;  /* 0x000000040b0b7224 */ /* 0x000fc800078e02ff */
[----:B------:R-:W-:-:S04]  /*24350*/  IMAD.HI.U32 R2, R3, R11, R2 ;  /* 0x0000000b03027227 */ /* 0x000fc800078e0002 */
[----:B------:R-:W-:Y:S02]  /*24360*/  IMAD.MOV R3, RZ, RZ, -R8 ;  /* 0x000000ffff037224 */ /* 0x000fe400078e0a08 */
[----:B------:R-:W-:-:S04]  /*24370*/  IMAD.HI.U32 R2, R2, R7, RZ ;  /* 0x0000000702027227 */ /* 0x000fc800078e00ff */
[----:B------:R-:W-:-:S05]  /*24380*/  IMAD R3, R2, R3, R7 ;  /* 0x0000000302037224 */ /* 0x000fca00078e0207 */
[----:B------:R-:W-:-:S13]  /*24390*/  ISETP.GT.U32.AND P0, PT, R4, R3, PT ;  /* 0x000000030400720c */ /* 0x000fda0003f04070 */
[----:B------:R-:W-:Y:S02]  /*243a0*/  @!P0 IMAD.IADD R3, R3, 0x1, -R4 ;  /* 0x0000000103038824 */ /* 0x000fe400078e0a04 */
[----:B------:R-:W-:-:S03]  /*243b0*/  @!P0 VIADD R2, R2, 0x1 ;  /* 0x0000000102028836 */ /* 0x000fc60000000000 */
[----:B------:R-:W-:Y:S02]  /*243c0*/  ISETP.GE.U32.AND P0, PT, R3, R4, PT ;  /* 0x000000040300720c */ /* 0x000fe40003f06070 */
[C---:B------:R-:W-:Y:S01]  /*243d0*/  LOP3.LUT R3, R5.reuse, R9, RZ, 0x3c, !PT ;  /* 0x0000000905037212 */ /* 0x040fe200078e3cff */
[----:B------:R-:W-:-:S10]  /*243e0*/  IMAD.IADD R5, R5, 0x1, R0 ;  /* 0x0000000105057824 */ /* 0x000fd400078e0200 */
        /* <DEDUP_REMOVED lines=9> */
[----:B------:R1:W-:Y:S04]  /*24480*/  STL [R1+0x8], R4 ;  /* 0x0000080401007387 */ /* 0x0003e80000100800 */
[----:B------:R1:W-:Y:S01]  /*24490*/  STL [R1+0x4], R0 ;  /* 0x0000040001007387 */ /* 0x0003e20000100800 */
[----:B------:R-:W-:Y:S05]  /*244a0*/  BRA `(.L_x_1616) ;  /* 0x0000000000107947 */ /* 0x000fea0003800000 */
.L_x_1611:
[----:B------:R-:W-:Y:S01]  /*244b0*/  IMAD.U32 R0, RZ, RZ, UR6 ;  /* 0x00000006ff007e24 */ /* 0x000fe2000f8e00ff */
[----:B------:R0:W-:Y:S04]  /*244c0*/  STL [R1+0x4], RZ ;  /* 0x000004ff01007387 */ /* 0x0001e80000100800 */
[----:B------:R0:W-:Y:S04]  /*244d0*/  STL [R1+0x8], RZ ;  /* 0x000008ff01007387 */ /* 0x0001e80000100800 */
[----:B------:R0:W-:Y:S02]  /*244e0*/  STL [R1], R0 ;  /* 0x0000000001007387 */ /* 0x0001e40000100800 */
.L_x_1616:
[----:B-1----:R-:W2:Y:S04]  /*244f0*/  LDL.64 R4, [R1] ;  /* 0x0000000001047983 */ /* 0x002ea80000100a00 */
[----:B------:R-:W2:Y:S01]  /*24500*/  LDL.64 R6, [R1+0x8] ;  /* 0x0000080001067983 */ /* 0x000ea20000100a00 */
[----:B0-----:R-:W0:Y:S02]  /*24510*/  S2R R0, SR_TID.X ;  /* 0x0000000000007919 */ /* 0x001e240000002100 */
[----:B0-----:R-:W-:-:S04]  /*24520*/  LOP3.LUT R0, R0, 0x1f, RZ, 0xc0, !PT ;  /* 0x0000001f00007812 */ /* 0x001fc800078ec0ff */
[----:B------:R-:W-:-:S13]  /*24530*/  ISETP.NE.AND P0, PT, R0, RZ, PT ;  /* 0x000000ff0000720c */ /* 0x000fda0003f05270 */
[----:B------:R-:W0:Y:S01]  /*24540*/  @!P0 S2R R3, SR_CgaCtaId ;  /* 0x0000000000038919 */ /* 0x000e220000008800 */
[----:B------:R-:W-:Y:S01]  /*24550*/  @!P0 MOV R0, 0x400 ;  /* 0x0000040000008802 */ /* 0x000fe20000000f00 */
[----:B------:R-:W-:Y:S01]  /*24560*/  STL [R1+0x24], RZ ;  /* 0x000024ff01007387 */ /* 0x000fe20000100800 */
[----:B------:R-:W-:Y:S02]  /*24570*/  IMAD.MOV.U32 R18, RZ, RZ, 0x1 ;  /* 0x00000001ff127424 */ /* 0x000fe400078e00ff */
[----:B0-----:R-:W-:Y:S01]  /*24580*/  @!P0 LEA R0, R3, R0, 0x18 ;  /* 0x0000000003008211 */ /* 0x001fe200078ec0ff */
[----:B------:R-:W-:-:S04]  /*24590*/  IMAD.MOV.U32 R16, RZ, RZ, RZ ;  /* 0x000000ffff107224 */ /* 0x000fc800078e00ff */
[----:B--2---:R0:W-:Y:S02]  /*245a0*/  @!P0 STS.128 [R0+0x308d0], R4 ;  /* 0x0308d00400008388 */ /* 0x0041e40000000c00 */
[----:B0-----:R-:W-:Y:S01]  /*245b0*/  IMAD.MOV.U32 R0, RZ, RZ, R7 ;  /* 0x000000ffff007224 */ /* 0x001fe200078e0007 */
[----:B------:R-:W-:Y:S06]  /*245c0*/  BAR.ARV 0x5, 0x120 ;  /* 0x0144800000007b1d */ /* 0x000fec0000002000 */
[----:B------:R-:W-:-:S13]  /*245d0*/  ISETP.GE.AND P0, PT, R0, UR5, PT ;  /* 0x0000000500007c0c */ /* 0x000fda000bf06270 */
[----:B------:R-:W-:Y:S05]  /*245e0*/  @P0 BRA `(.L_x_1617) ;  /* 0x00000058000c0947 */ /* 0x000fea0003800000 */
[----:B------:R-:W-:Y:S01]  /*245f0*/  IMAD.MOV.U32 R0, RZ, RZ, 0x1 ;  /* 0x00000001ff007424 */ /* 0x000fe200078e00ff */
[----:B------:R0:W-:Y:S01]  /*24600*/  STL [R1+0x24], RZ ;  /* 0x000024ff01007387 */ /* 0x0001e20000100800 */
[----:B------:R-:W-:Y:S01]  /*24610*/  IMAD.MOV.U32 R19, RZ, RZ, RZ ;  /* 0x000000ffff137224 */ /* 0x000fe200078e00ff */
[----:B------:R-:W-:Y:S01]  /*24620*/  ULDC.64 UR38, c[0x0][0x198] ;  /* 0x0000660000267ab9 */ /* 0x000fe20000000a00 */
[----:B------:R-:W-:Y:S01]  /*24630*/  IMAD.MOV.U32 R16, RZ, RZ, RZ ;  /* 0x000000ffff107224 */ /* 0x000fe200078e00ff */
[----:B------:R0:W-:Y:S01]  /*24640*/  STL [R1+0x10], R0 ;  /* 0x0000100001007387 */ /* 0x0001e20000100800 */
[----:B------:R-:W-:Y:S01]  /*24650*/  IMAD.MOV.U32 R18, RZ, RZ, 0x1 ;  /* 0x00000001ff127424 */ /* 0x000fe200078e00ff */
[----:B------:R-:W-:-:S06]  /*24660*/  ULDC UR36, c[0x0][0xc] ;  /* 0x0000030000247ab9 */ /* 0x000fcc0000000800 */
.L_x_1719:
[----:B------:R-:W2:Y:S01]  /*24670*/  LDL R12, [R1+0xc] ;  /* 0x00000c00010c7983 */ /* 0x000ea20000100800 */
[----:B------:R-:W-:Y:S05]  /*24680*/  YIELD ;  /* 0x0000000000007946 */ /* 0x000fea0003800000 */
[----:B------:R-:W-:Y:S01]  /*24690*/  ULDC.64 UR4, c[0x0][0xa28] ;  /* 0x00028a0000047ab9 */ /* 0x000fe20000000a00 */
[----:B------:R-:W-:Y:S01]  /*246a0*/  IMAD.MOV.U32 R9, RZ, RZ, RZ ;  /* 0x000000ffff097224 */ /* 0x000fe200078e00ff */
[----:B------:R-:W-:Y:S01]  /*246b0*/  ISETP.NE.U32.AND P0, PT, RZ, UR4, PT ;  /* 0x00000004ff007c0c */ /* 0x000fe2000bf05070 */
[----:B------:R-:W-:Y:S01]  /*246c0*/  ULDC.64 UR6, c[0x0][0x208] ;  /* 0x0000820000067ab9 */ /* 0x000fe20000000a00 */
[----:B0-----:R-:W-:Y:S01]  /*246d0*/  IMAD.MOV.U32 R0, RZ, RZ, RZ ;  /* 0x000000ffff007224 */ /* 0x001fe200078e00ff */
[----:B------:R-:W-:Y:S01]  /*246e0*/  ULDC.64 UR8, c[0x0][0xa08] ;  /* 0x0002820000087ab9 */ /* 0x000fe20000000a00 */
[----:B------:R-:W-:Y:S01]  /*246f0*/  ISETP.NE.AND.EX P0, PT, RZ, UR5, PT, P0 ;  /* 0x00000005ff007c0c */ /* 0x000fe2000bf05300 */
[----:B------:R-:W-:Y:S01]  /*24700*/  ULDC.64 UR4, c[0x0][0xa00] ;  /* 0x0002800000047ab9 */ /* 0x000fe20000000a00 */
[----:B------:R-:W-:-:S11]  /*24710*/  ULDC.64 UR10, c[0x0][0xa10] ;  /* 0x00028400000a7ab9 */ /* 0x000fd60000000a00 */
[----:B------:R-:W2:Y:S01]  /*24720*/  @P0 LDC.64 R2, c[0x0][0xa28] ;  /* 0x00028a00ff020b82 */ /* 0x000ea20000000a00 */
[----:B------:R-:W-:-:S04]  /*24730*/  ISETP.NE.U32.AND P2, PT, RZ, UR4, PT ;  /* 0x00000004ff007c0c */ /* 0x000fc8000bf45070 */
[----:B------:R-:W-:Y:S01]  /*24740*/  ISETP.NE.AND.EX P2, PT, RZ, UR5, PT, P2 ;  /* 0x00000005ff007c0c */ /* 0x000fe2000bf45320 */
[----:B------:R-:W-:Y:S01]  /*24750*/  ULDC.64 UR4, c[0x0][0xa18] ;  /* 0x0002860000047ab9 */ /* 0x000fe20000000a00 */
[----:B--2---:R-:W-:-:S05]  /*24760*/  @P0 IMAD.WIDE R2, R12, 0x4, R2 ;  /* 0x000000040c020825 */ /* 0x004fca00078e0202 */
[----:B------:R0:W5:Y:S02]  /*24770*/  @P0 LDG.E R9, desc[UR6][R2.64] ;  /* 0x0000000602090981 */ /* 0x000164000c1e1900 */
[----:B0-----:R-:W0:Y:S02]  /*24780*/  LDC.64 R2, c[0x0][0xa00] ;  /* 0x00028000ff027b82 */ /* 0x001e240000000a00 */
[----:B0-----:R-:W-:-:S05]  /*24790*/  IMAD.WIDE R2, R12, 0x4, R2 ;  /* 0x000000040c027825 */ /* 0x001fca00078e0202 */
[----:B------:R-:W2:Y:S01]  /*247a0*/  @P2 LDG.E R0, desc[UR6][R2.64] ;  /* 0x0000000602002981 */ /* 0x000ea2000c1e1900 */
[----:B------:R-:W-:Y:S01]  /*247b0*/  ISETP.NE.U32.AND P0, PT, RZ, UR4, PT ;  /* 0x00000004ff007c0c */ /* 0x000fe2000bf05070 */
[----:B------:R-:W-:-:S03]  /*247c0*/  ULDC UR4, c[0x0][0x288] ;  /* 0x0000a20000047ab9 */ /* 0x000fc60000000800 */
[----:B------:R-:W-:-:S13]  /*247d0*/  ISETP.NE.AND.EX P0, PT, RZ, UR5, PT, P0 ;  /* 0x00000005ff007c0c */ /* 0x000fda000bf05300 */
[----:B------:R-:W0:Y:S01]  /*247e0*/  @P0 LDC.64 R4, c[0x0][0xa18] ;  /* 0x00028600ff040b82 */ /* 0x000e220000000a00 */
[----:B------:R-:W-:-:S04]  /*247f0*/  ISETP.NE.U32.AND P1, PT, RZ, UR8, PT ;  /* 0x00000008ff007c0c */ /* 0x000fc8000bf25070 */
[----:B------:R-:W-:Y:S02]  /*24800*/  ISETP.NE.AND.EX P3, PT, RZ, UR9, PT, P1 ;  /* 0x00000009ff007c0c */ /* 0x000fe4000bf65310 */
[----:B------:R-:W-:-:S04]  /*24810*/  ISETP.NE.U32.AND P1, PT, RZ, UR10, PT ;  /* 0x0000000aff007c0c */ /* 0x000fc8000bf25070 */
[----:B------:R-:W-:Y:S01]  /*24820*/  ISETP.NE.AND.EX P1, PT, RZ, UR11, PT, P1 ;  /* 0x0000000bff007c0c */ /* 0x000fe2000bf25310 */
[----:B0-----:R-:W-:Y:S01]  /*24830*/  @P0 IMAD.WIDE R4, R12, 0x4, R4 ;  /* 0x000000040c040825 */ /* 0x001fe200078e0204 */
[----:B--2---:R0:W-:Y:S03]  /*24840*/  STL [R1+0x28], R0 ;  /* 0x0000280001007387 */ /* 0x0041e60000100800 */
[----:B0-----:R-:W-:Y:S01]  /*24850*/  IMAD.U32 R0, RZ, RZ, UR4 ;  /* 0x00000004ff007e24 */ /* 0x001fe2000f8e00ff */
[----:B------:R-:W-:Y:S02]  /*24860*/  ULDC.64 UR4, c[0x0][0x3f8] ;  /* 0x0000fe0000047ab9 */ /* 0x000fe40000000a00 */
[----:B------:R-:W-:-:S03]  /*24870*/  UISETP.NE.U32.AND UP0, UPT, UR4, URZ, UPT ;  /* 0x0000003f0400728c */ /* 0x000fc6000bf05070 */
[----:B------:R-:W-:Y:S01]  /*24880*/  ULDC UR4, c[0x0][0x404] ;  /* 0x0001010000047ab9 */ /* 0x000fe20000000800 */
[----:B------:R-:W-:Y:S01]  /*24890*/  UISETP.NE.AND.EX UP0, UPT, UR5, URZ, UPT, UP0 ;  /* 0x0000003f0500728c */ /* 0x000fe2000bf05300 */
[----:B------:R0:W5:Y:S01]  /*248a0*/  @P0 LDG.E R0, desc[UR6][R4.64] ;  /* 0x0000000604000981 */ /* 0x000162000c1e1900 */
[----:B------:R-:W-:Y:S01]  /*248b0*/  ULDC UR6, c[0x0][0x338] ;  /* 0x0000ce0000067ab9 */ /* 0x000fe20000000800 */
[----:B------:R-:W-:Y:S01]  /*248c0*/  ULDC UR5, c[0x0][0x2e0] ;  /* 0x0000b80000057ab9 */ /* 0x000fe20000000800 */
[----:B------:R-:W-:Y:S01]  /*248d0*/  USEL UR4, UR4, 0x1, UP0 ;  /* 0x0000000104047887 */ /* 0x000fe20008000000 */
[----:B------:R-:W-:-:S03]  /*248e0*/  IMAD.U32 R10, RZ, RZ, UR6 ;  /* 0x00000006ff0a7e24 */ /* 0x000fc6000f8e00ff */
[----:B------:R-:W-:-:S06]  /*248f0*/  UIMAD UR4, UR4, UR5, URZ ;  /* 0x00000005040472a4 */ /* 0x000fcc000f8e023f */
[----:B0-----:R-:W-:Y:S01]  /*24900*/  IMAD.U32 R4, RZ, RZ, UR4 ;  /* 0x00000004ff047e24 */ /* 0x001fe2000f8e00ff */
[----:B------:R-:W-:Y:S06]  /*24910*/  @P0 BRA `(.L_x_1618) ;  /* 0x0000000000140947 */ /* 0x000fec0003800000 */
[----:B------:R-:W-:Y:S05]  /*24920*/  @!P2 BRA `(.L_x_1618) ;  /* 0x000000000010a947 */ /* 0x000fea0003800000 */
[----:B------:R-:W-:Y:S02]  /*24930*/  ULDC.64 UR4, c[0x0][0x208] ;  /* 0x0000820000047ab9 */ /* 0x000fe40000000a00 */
[----:B------:R-:W2:Y:S04]  /*24940*/  LDG.E R5, desc[UR4][R2.64] ;  /* 0x0000000402057981 */ /* 0x000ea8000c1e1900 */
[----:B-----5:R-:W2:Y:S02]  /*24950*/  LDG.E R0, desc[UR4][R2.64+0x4] ;  /* 0x0000040402007981 */ /* 0x020ea4000c1e1900 */
[----:B--2---:R-:W-:-:S07]  /*24960*/  IMAD.IADD R0, R0, 0x1, -R5 ;  /* 0x0000000100007824 */ /* 0x004fce00078e0a05 */
.L_x_1618:
[----:B------:R-:W0:Y:S01]  /*24970*/  LDC.64 R6, c[0x0][0xa08] ;  /* 0x00028200ff067b82 */ /* 0x000e220000000a00 */
[----:B------:R-:W-:Y:S01]  /*24980*/  IMAD.MOV.U32 R17, RZ, RZ, RZ ;  /* 0x000000ffff117224 */ /* 0x000fe200078e00ff */
[----:B------:R-:W-:-:S06]  /*24990*/  ULDC.64 UR4, c[0x0][0x208] ;  /* 0x0000820000047ab9 */ /* 0x000fcc0000000a00 */
[----:B------:R-:W1:Y:S01]  /*249a0*/  LDC.64 R2, c[0x0][0xa10] ;  /* 0x00028400ff027b82 */ /* 0x000e620000000a00 */
[----:B0-----:R-:W-:-:S05]  /*249b0*/  IMAD.WIDE R6, R12, 0x4, R6 ;  /* 0x000000040c067825 */ /* 0x001fca00078e0206 */
[----:B------:R-:W2:Y:S01]  /*249c0*/  @P3 LDG.E R17, desc[UR4][R6.64] ;  /* 0x0000000406113981 */ /* 0x000ea2000c1e1900 */
[----:B------:R-:W-:Y:S02]  /*249d0*/  IMAD.MOV.U32 R5, RZ, RZ, RZ ;  /* 0x000000ffff057224 */ /* 0x000fe400078e00ff */
[----:B-1----:R-:W-:-:S05]  /*249e0*/  IMAD.WIDE R2, R12, 0x4, R2 ;  /* 0x000000040c027825 */ /* 0x002fca00078e0202 */
[----:B------:R0:W5:Y:S01]  /*249f0*/  @P1 LDG.E R5, desc[UR4][R2.64] ;  /* 0x0000000402051981 */ /* 0x000162000c1e1900 */
[----:B------:R-:W-:Y:S02]  /*24a00*/  ULDC.64 UR4, c[0x0][0xa20] ;  /* 0x0002880000047ab9 */ /* 0x000fe40000000a00 */
[----:B------:R-:W-:-:S04]  /*24a10*/  ISETP.NE.U32.AND P0, PT, RZ, UR4, PT ;  /* 0x00000004ff007c0c */ /* 0x000fc8000bf05070 */
[----:B------:R-:W-:Y:S01]  /*24a20*/  ISETP.NE.AND.EX P0, PT, RZ, UR5, PT, P0 ;  /* 0x00000005ff007c0c */ /* 0x000fe2000bf05300 */
[----:B--2--5:R-:W-:-:S12]  /*24a30*/  IMAD.IADD R17, R17, 0x1, R9 ;  /* 0x0000000111117824 */ /* 0x024fd800078e0209 */
[----:B0-----:R-:W-:Y:S05]  /*24a40*/  @!P0 BRA `(.L_x_1619) ;  /* 0x0000000000148947 */ /* 0x001fea0003800000 */
[----:B------:R-:W0:Y:S01]  /*24a50*/  LDC.64 R6, c[0x0][0xa20] ;  /* 0x00028800ff067b82 */ /* 0x000e220000000a00 */
[----:B------:R-:W-:Y:S01]  /*24a60*/  ULDC.64 UR4, c[0x0][0x208] ;  /* 0x0000820000047ab9 */ /* 0x000fe20000000a00 */
[----:B0-----:R-:W-:-:S05]  /*24a70*/  IMAD.WIDE R6, R12, 0x4, R6 ;  /* 0x000000040c067825 */ /* 0x001fca00078e0206 */
[----:B------:R0:W5:Y:S01]  /*24a80*/  LDG.E R4, desc[UR4][R6.64] ;  /* 0x0000000406047981 */ /* 0x000162000c1e1900 */
[----:B------:R-:W-:Y:S05]  /*24a90*/  BRA `(.L_x_1620) ;  /* 0x0000000000147947 */ /* 0x000fea0003800000 */
.L_x_1619:
[----:B------:R-:W-:Y:S05]  /*24aa0*/  @!P3 BRA `(.L_x_1620) ;  /* 0x000000000010b947 */ /* 0x000fea0003800000 */
[----:B------:R-:W-:Y:S02]  /*24ab0*/  ULDC.64 UR4, c[0x0][0x208] ;  /* 0x0000820000047ab9 */ /* 0x000fe40000000a00 */
[----:B------:R-:W2:Y:S04]  /*24ac0*/  LDG.E R4, desc[UR4][R6.64] ;  /* 0x0000000406047981 */ /* 0x000ea8000c1e1900 */
[----:B------:R-:W2:Y:S02]  /*24ad0*/  LDG.E R6, desc[UR4][R6.64+0x4] ;  /* 0x0000040406067981 */ /* 0x000ea4000c1e1900 */
[----:B--2---:R-:W-:-:S07]  /*24ae0*/  IMAD.IADD R4, R6, 0x1, -R4 ;  /* 0x0000000106047824 */ /* 0x004fce00078e0a04 */
.L_x_1620:
[----:B------:R-:W-:Y:S01]  /*24af0*/  ULDC.64 UR4, c[0x0][0x208] ;  /* 0x0000820000047ab9 */ /* 0x000fe20000000a00 */
[----:B------:R-:W2:Y:S04]  /*24b00*/  LDL R13, [R1+0x4] ;  /* 0x00000400010d7983 */ /* 0x000ea80000100800 */
[----:B0-----:R-:W3:Y:S04]  /*24b10*/  @P1 LDG.E R6, desc[UR4][R2.64] ;  /* 0x0000000402061981 */ /* 0x001ee8000c1e1900 */
[----:B------:R0:W3:Y:S01]  /*24b20*/  @P1 LDG.E R7, desc[UR4][R2.64+0x4] ;  /* 0x0000040402071981 */ /* 0x0000e2000c1e1900 */
[----:B-----5:R-:W-:Y:S01]  /*24b30*/  IMAD.IADD R9, R4, 0x1, -R9 ;  /* 0x0000000104097824 */ /* 0x020fe200078e0a09 */
[----:B0-----:R-:W0:Y:S02]  /*24b40*/  LDC.64 R2, c[0x0][0x9e0] ;  /* 0x00027800ff027b82 */ /* 0x001e240000000a00 */
[----:B0-----:R-:W-:Y:S01]  /*24b50*/  ISETP.GE.AND P2, PT, R3, 0x1, PT ;  /* 0x000000010300780c */ /* 0x001fe20003f46270 */
[----:B---3--:R-:W-:-:S04]  /*24b60*/  @P1 IMAD.IADD R10, R7, 0x1, -R6 ;  /* 0x00000001070a1824 */ /* 0x008fc800078e0a06 */
[----:B------:R-:W-:-:S04]  /*24b70*/  IMAD.IADD R8, R9, 0x1, R10 ;  /* 0x0000000109087824 */ /* 0x000fc800078e020a */
[----:B------:R-:W-:-:S04]  /*24b80*/  VIADD R4, R8, 0x5f ;  /* 0x0000005f08047836 */ /* 0x000fc80000000000 */
[----:B------:R-:W-:-:S05]  /*24b90*/  IMAD.HI R4, R4, 0x2aaaaaab, RZ ;  /* 0x2aaaaaab04047827 */ /* 0x000fca00078e02ff */
[----:B------:R-:W-:-:S04]  /*24ba0*/  SHF.R.U32.HI R7, RZ, 0x1f, R4 ;  /* 0x0000001fff077819 */ /* 0x000fc80000011604 */
[----:B------:R-:W-:Y:S02]  /*24bb0*/  LEA.HI.SX32 R20, R4, R7, 0x1c ;  /* 0x0000000704147211 */ /* 0x000fe400078fe2ff */
[----:B--2---:R-:W-:-:S04]  /*24bc0*/  LEA R4, R13, 0x80, 0x7 ;  /* 0x000000800d047811 */ /* 0x004fc800078e38ff */
[----:B------:R-:W-:-:S05]  /*24bd0*/  IADD3 R4, R8, R4, -R0 ;  /* 0x0000000408047210 */ /* 0x000fca0007ffe800 */
        /* <DEDUP_REMOVED lines=13> */
.L_x_1623:
[----:B------:R-:W-:-:S13]  /*24cb0*/  ISETP.NE.AND P0, PT, R3, 0x1, PT ;  /* 0x000000010300780c */ /* 0x000fda0003f05270 */
[----:B------:R-:W0:Y:S02]  /*24cc0*/  @P0 LDC.64 R6, c[0x0][0x9e8] ;  /* 0x00027a00ff060b82 */ /* 0x000e240000000a00 */
[----:B0-----:R-:W-:-:S05]  /*24cd0*/  @P0 IMAD.HI.U32 R6, R11, R6, RZ ;  /* 0x000000060b060227 */ /* 0x001fca00078e00ff */
[----:B------:R-:W-:-:S07]  /*24ce0*/  @P0 SHF.R.U32.HI R11, RZ, R7, R6 ;  /* 0x00000007ff0b0219 */ /* 0x000fce0000011606 */
.L_x_1624:
[----:B------:R-:W-:Y:S05]  /*24cf0*/  BSYNC B0 ;  /* 0x0000000000007941 */ /* 0x000fea0003800000 */
.L_x_1622:
[----:B------:R-:W-:-:S05]  /*24d00*/  IMAD R11, R11, R3, R3 ;  /* 0x000000030b0b7224 */ /* 0x000fca00078e0203 */
[----:B------:R-:W-:-:S07]  /*24d10*/  VIMNMX R2, R2, R11, PT ;  /* 0x0000000b02027248 */ /* 0x000fce0003fe0100 */
.L_x_1621:
        /* <DEDUP_REMOVED lines=15> */
.L_x_1627:
[----:B------:R-:W-:Y:S01]  /*24e10*/  ISETP.NE.AND P0, PT, R3, 0x1, PT ;  /* 0x000000010300780c */ /* 0x000fe20003f05270 */
[----:B------:R-:W-:-:S12]  /*24e20*/  IMAD.MOV.U32 R11, RZ, RZ, R0 ;  /* 0x000000ffff0b7224 */ /* 0x000fd800078e0000 */
[----:B------:R-:W0:Y:S02]  /*24e30*/  @P0 LDC.64 R6, c[0x0][0x9e8] ;  /* 0x00027a00ff060b82 */ /* 0x000e240000000a00 */
[----:B0-----:R-:W-:-:S05]  /*24e40*/  @P0 IMAD.HI.U32 R6, R0, R6, RZ ;  /* 0x0000000600060227 */ /* 0x001fca00078e00ff */
[----:B------:R-:W-:-:S07]  /*24e50*/  @P0 SHF.R.U32.HI R11, RZ, R7, R6 ;  /* 0x00000007ff0b0219 */ /* 0x000fce0000011606 */
.L_x_1628:
[----:B------:R-:W-:Y:S05]  /*24e60*/  BSYNC B0 ;  /* 0x0000000000007941 */ /* 0x000fea0003800000 */
.L_x_1626:
[----:B------:R-:W-:-:S05]  /*24e70*/  IMAD R3, R11, R3, RZ ;  /* 0x000000030b037224 */ /* 0x000fca00078e02ff */
[----:B------:R-:W-:-:S07]  /*24e80*/  VIMNMX R8, R8, R3, !PT ;  /* 0x0000000308087248 */ /* 0x000fce0007fe0100 */
.L_x_1625:
[----:B------:R-:W-:Y:S01]  /*24e90*/  VIADD R2, R2, 0x5f ;  /* 0x0000005f02027836 */ /* 0x000fe20000000000 */
[----:B------:R-:W-:Y:S01]  /*24ea0*/  BSSY B0, `(.L_x_1629) ;  /* 0x00000e6000007945 */ /* 0x000fe20003800000 */
[----:B------:R-:W-:Y:S01]  /*24eb0*/  IMAD.HI R8, R8, 0x2aaaaaab, RZ ;  /* 0x2aaaaaab08087827 */ /* 0x000fe200078e02ff */
[----:B------:R-:W-:-:S03]  /*24ec0*/  PLOP3.LUT P2, PT, PT, PT, PT, 0x80, 0x0 ;  /* 0x000000000000781c */ /* 0x000fc60003f4f070 */
[----:B------:R-:W-:-:S05]  /*24ed0*/  IMAD.HI R2, R2, 0x2aaaaaab, RZ ;  /* 0x2aaaaaab02027827 */ /* 0x000fca00078e02ff */
[----:B------:R-:W-:-:S04]  /*24ee0*/  SHF.R.U32.HI R3, RZ, 0x1f, R2 ;  /* 0x0000001fff037819 */ /* 0x000fc80000011602 */
[----:B------:R-:W-:Y:S02]  /*24ef0*/  LEA.HI.SX32 R3, R2, R3, 0x1c ;  /* 0x0000000302037211 */ /* 0x000fe400078fe2ff */
[----:B------:R-:W-:Y:S02]  /*24f00*/  SHF.R.U32.HI R2, RZ, 0x1f, R8 ;  /* 0x0000001fff027819 */ /* 0x000fe40000011608 */
[----:B------:R-:W-:Y:S02]  /*24f10*/  VIMNMX R3, R20, R3, PT ;  /* 0x0000000314037248 */ /* 0x000fe40003fe0100 */
[----:B------:R-:W-:-:S03]  /*24f20*/  LEA.HI.SX32 R2, R8, R2, 0x1c ;  /* 0x0000000208027211 */ /* 0x000fc600078fe2ff */
[----:B------:R-:W-:Y:S01]  /*24f30*/  IMAD R3, R3, 0x60, -R9 ;  /* 0x0000006003037824 */ /* 0x000fe200078e0a09 */
[----:B------:R-:W-:-:S04]  /*24f40*/  VIMNMX R2, RZ, R2, !PT ;  /* 0x00000002ff027248 */ /* 0x000fc80007fe0100 */
[----:B------:R-:W-:Y:S01]  /*24f50*/  VIMNMX R10, R3, R10, PT ;  /* 0x0000000a030a7248 */ /* 0x000fe20003fe0100 */
[----:B------:R-:W-:-:S05]  /*24f60*/  IMAD R2, R2, 0x60, -R9 ;  /* 0x0000006002027824 */ /* 0x000fca00078e0a09 */
[----:B------:R-:W-:-:S04]  /*24f70*/  VIMNMX R6, RZ, R2, !PT ;  /* 0x00000002ff067248 */ /* 0x000fc80007fe0100 */
[----:B------:R-:W-:Y:S01]  /*24f80*/  ISETP.GT.AND P0, PT, R10, R6, PT ;  /* 0x000000060a00720c */ /* 0x000fe20003f04270 */
[----:B------:R-:W-:-:S05]  /*24f90*/  IMAD.WIDE.U32 R2, R6, -0x55555555, RZ ;  /* 0xaaaaaaab06027825 */ /* 0x000fca00078e00ff */
[----:B------:R-:W-:-:S05]  /*24fa0*/  SHF.R.U32.HI R2, RZ, 0x6, R3 ;  /* 0x00000006ff027819 */ /* 0x000fca0000011603 */
[----:B------:R-:W-:Y:S02]  /*24fb0*/  IMAD.MOV.U32 R7, RZ, RZ, R2 ;  /* 0x000000ffff077224 */ /* 0x000fe400078e0002 */
[----:B------:R-:W-:-:S04]  /*24fc0*/  @P0 VIADD R3, R10, 0x5f ;  /* 0x0000005f0a030836 */ /* 0x000fc80000000000 */
[----:B------:R-:W-:-:S05]  /*24fd0*/  @P0 IMAD.HI R3, R3, 0x2aaaaaab, RZ ;  /* 0x2aaaaaab03030827 */ /* 0x000fca00078e02ff */
[----:B------:R-:W-:-:S04]  /*24fe0*/  @P0 SHF.R.U32.HI R6, RZ, 0x1f, R3 ;  /* 0x0000001fff060819 */ /* 0x000fc80000011603 */
[----:B------:R-:W-:-:S04]  /*24ff0*/  @P0 LEA.HI.SX32 R7, R3, R6, 0x1c ;  /* 0x0000000603070211 */ /* 0x000fc800078fe2ff */
[----:B------:R-:W-:-:S13]  /*25000*/  ISETP.GT.AND P0, PT, R7, R2, PT ;  /* 0x000000020700720c */ /* 0x000fda0003f04270 */
[----:B------:R-:W-:Y:S05]  /*25010*/  @!P0 BRA `(.L_x_1630) ;  /* 0x0000000c00388947 */ /* 0x000fea0003800000 */
[----:B------:R-:W2:Y:S01]  /*25020*/  LDL R11, [R1+0x8] ;  /* 0x00000800010b7983 */ /* 0x000ea20000100800 */
[----:B------:R-:W0:Y:S01]  /*25030*/  LDC R3, c[0x0][0x428] ;  /* 0x00010a00ff037b82 */ /* 0x000e220000000800 */
[----:B------:R-:W-:Y:S01]  /*25040*/  UMOV UR4, 0xffffffff ;  /* 0xffffffff00047882 */ /* 0x000fe20000000000 */
[----:B0-----:R-:W-:-:S13]  /*25050*/  ISETP.NE.AND P0, PT, R3, 0x1, PT ;  /* 0x000000010300780c */ /* 0x001fda0003f05270 */
[----:B------:R-:W2:Y:S08]  /*25060*/  @P0 LDC R8, c[0x0][0x42c] ;  /* 0x00010b00ff080b82 */ /* 0x000eb00000000800 */
[----:B------:R-:W0:Y:S01]  /*25070*/  @P0 LDC R6, c[0x0][0x430] ;  /* 0x00010c00ff060b82 */ /* 0x000e220000000800 */
[----:B--2---:R-:W-:-:S04]  /*25080*/  @P0 IMAD.HI.U32 R8, R11, R8, RZ ;  /* 0x000000080b080227 */ /* 0x004fc800078e00ff */
[----:B------:R-:W-:Y:S01]  /*25090*/  IMAD.MOV.U32 R3, RZ, RZ, R11 ;  /* 0x000000ffff037224 */ /* 0x000fe200078e000b */
[----:B0-----:R-:W-:Y:S02]  /*250a0*/  @P0 SHF.R.U32.HI R3, RZ, R6, R8 ;  /* 0x00000006ff030219 */ /* 0x001fe40000011608 */
[----:B------:R-:W-:Y:S01]  /*250b0*/  SEL R6, R12, RZ, !P1 ;  /* 0x000000ff0c067207 */ /* 0x000fe20004800000 */
[----:B------:R-:W-:Y:S06]  /*250c0*/  BRA.DIV UR4, `(.L_x_1631) ;  /* 0x0000005e04d07947 */ /* 0x000fec000b800000 */
.L_x_1786:
[----:B------:R-:W-:-:S03]  /*250d0*/  UMOV UR4, 0xffffffff ;  /* 0xffffffff00047882 */ /* 0x000fc60000000000 */
[----:B------:R-:W-:Y:S05]  /*250e0*/  BRA.DIV UR4, `(.L_x_1632) ;  /* 0x0000005e04fc7947 */ /* 0x000fea000b800000 */
[----:B------:R-:W-:-:S13]  /*250f0*/  ELECT P6, URZ, PT ;  /* 0x00000000003f782f */ /* 0x000fda00038c0000 */
.L_x_1789:
        /* <DEDUP_REMOVED lines=12> */
.L_x_1790:
[----:B------:R-:W-:Y:S05]  /*251c0*/  BSYNC B1 ;  /* 0x0000000000017941 */ /* 0x000fea0003800000 */
.L_x_1633:
[----:B------:R-:W-:Y:S04]  /*251d0*/  BSSY B1, `(.L_x_1635) ;  /* 0x000004e000017945 */ /* 0x000fe80003800000 */
[----:B------:R-:W-:Y:S05]  /*251e0*/  @!P6 BRA `(.L_x_1636) ;  /* 0x000000040030e947 */ /* 0x000fea0003800000 */
[----:B------:R-:W2:Y:S01]  /*251f0*/  LDL R10, [R1+0x10] ;  /* 0x00001000010a7983 */ /* 0x000ea20000100800 */
[----:B------:R-:W-:Y:S01]  /*25200*/  IMAD R9, R19, 0x8, R12 ;  /* 0x0000000813097824 */ /* 0x000fe200078e020c */
[----:B--2---:R-:W-:-:S04]  /*25210*/  SHF.L.U32 R11, R10, 0x1f, RZ ;  /* 0x0000001f0a0b7819 */ /* 0x004fc800000006ff */
[----:B------:R-:W1:Y:S02]  /*25220*/  SYNCS.PHASECHK.TRANS64.TRYWAIT P0, [R9+URZ+0x308a0], R11 ;  /* 0x0308a00b090075a7 */ /* 0x000e64000800017f */
[----:B-1----:R-:W-:Y:S05]  /*25230*/  @!P0 BRA `(.L_x_1637) ;  /* 0x0000005c00dc8947 */ /* 0x002fea0003800000 */
.L_x_1791:
[----:B0-----:R-:W0:Y:S02]  /*25240*/  S2R R8, SR_TID.X ;  /* 0x0000000000087919 */ /* 0x001e240000002100 */
[----:B0-----:R-:W-:-:S04]  /*25250*/  LOP3.LUT R8, R8, 0x7f, RZ, 0xc0, !PT ;  /* 0x0000007f08087812 */ /* 0x001fc800078ec0ff */
[----:B------:R-:W-:-:S13]  /*25260*/  ISETP.NE.AND P1, PT, R8, RZ, PT ;  /* 0x000000ff0800720c */ /* 0x000fda0003f25270 */
[----:B------:R-:W-:Y:S05]  /*25270*/  @P1 BRA `(.L_x_1638) ;  /* 0x00000000001c1947 */ /* 0x000fea0003800000 */
[----:B------:R-:W0:Y:S02]  /*25280*/  S2R R8, SR_TID.X ;  /* 0x0000000000087919 */ /* 0x000e240000002100 */
[----:B0-----:R-:W-:-:S04]  /*25290*/  LOP3.LUT R8, R8, 0x1f, RZ, 0xc0, !PT ;  /* 0x0000001f08087812 */ /* 0x001fc800078ec0ff */
[----:B------:R-:W-:Y:S01]  /*252a0*/  ISETP.NE.AND P0, PT, R8, RZ, PT ;  /* 0x000000ff0800720c */ /* 0x000fe20003f05270 */
[----:B------:R-:W-:-:S04]  /*252b0*/  IMAD.MOV.U32 R8, RZ, RZ, 0x9000 ;  /* 0x00009000ff087424 */ /* 0x000fc800078e00ff */
[----:B------:R0:W-:Y:S08]  /*252c0*/  SYNCS.ARRIVE.TRANS64 RZ, [R9+URZ+0x30890], R8 ;  /* 0x0308900809ff79a7 */ /* 0x0001f0000800003f */
[----:B------:R-:W-:Y:S05]  /*252d0*/  @!P0 BRA `(.L_x_1638) ;  /* 0x0000000000048947 */ /* 0x000fea0003800000 */
[----:B------:R-:W-:Y:S01]  /*252e0*/  BPT.TRAP 0x1 ;  /* 0x000000040000795c */ /* 0x000fe20000300000 */
.L_x_1638:
[----:B0-----:R-:W-:Y:S01]  /*252f0*/  IMAD R8, R19, 0x9000, R12 ;  /* 0x0000900013087824 */ /* 0x001fe200078e020c */
[----:B------:R-:W-:Y:S01]  /*25300*/  R2UR UR9, R9 ;  /* 0x00000000090972ca */ /* 0x000fe200000e0000 */
[----:B------:R-:W-:Y:S01]  /*25310*/  IMAD R10, R7, 0x60, R5 ;  /* 0x00000060070a7824 */ /* 0x000fe200078e0205 */
[----:B------:R-:W-:Y:S01]  /*25320*/  UIADD3 UR4, UP0, UR38, 0x570, URZ ;  /* 0x0000057026047890 */ /* 0x000fe2000ff1e03f */
[----:B------:R-:W-:Y:S01]  /*25330*/  R2UR UR12, R3 ;  /* 0x00000000030c72ca */ /* 0x000fe200000e0000 */
[----:B------:R-:W-:Y:S01]  /*25340*/  UMOV UR10, URZ ;  /* 0x0000003f000a7c82 */ /* 0x000fe20008000000 */
[----:B------:R-:W-:Y:S01]  /*25350*/  R2UR UR15, R8 ;  /* 0x00000000080f72ca */ /* 0x000fe200000e0000 */
[----:B------:R-:W-:Y:S01]  /*25360*/  VIADD R10, R10, 0xffffffa0 ;  /* 0xffffffa00a0a7836 */ /* 0x000fe20000000000 */
[----:B------:R-:W-:Y:S01]  /*25370*/  R2UR UR13, R6 ;  /* 0x00000000060d72ca */ /* 0x000fe200000e0000 */
[----:B------:R-:W-:Y:S01]  /*25380*/  UIADD3.X UR5, URZ, UR39, URZ, UP0, !UPT ;  /* 0x000000273f057290 */ /* 0x000fe200087fe43f */
[----:B------:R-:W-:-:S02]  /*25390*/  UMOV UR6, 0x0 ;  /* 0x0000000000067882 */ /* 0x000fc40000000000 */
[----:B------:R-:W-:Y:S01]  /*253a0*/  R2UR UR11, R10 ;  /* 0x000000000a0b72ca */ /* 0x000fe200000e0000 */
[----:B------:R-:W-:Y:S01]  /*253b0*/  UMOV UR7, 0x12f00000 ;  /* 0x12f0000000077882 */ /* 0x000fe20000000000 */
[----:B------:R-:W-:Y:S01]  /*253c0*/  UIADD3 UR9, UR9, 0x30890, URZ ;  /* 0x0003089009097890 */ /* 0x000fe2000fffe03f */
[----:B------:R-:W-:-:S04]  /*253d0*/  UMOV UR16, 0x40 ;  /* 0x0000004000107882 */ /* 0x000fc80000000000 */
        /* <DEDUP_REMOVED lines=10> */
[----:B------:R0:W-:Y:S01]  /*25480*/  UTMALDG.4D [UR8], [UR4], desc[UR6] ;  /* 0x00000608040075b4 */ /* 0x0001e20008019000 */
[----:B------:R-:W2:Y:S02]  /*25490*/  SYNCS.PHASECHK.TRANS64.TRYWAIT P0, [R9+URZ+0x308c0], R11 ;  /* 0x0308c00b090075a7 */ /* 0x000ea4000800017f */
[----:B0-2---:R-:W-:Y:S05]  /*254a0*/  @!P0 BRA `(.L_x_1639) ;  /* 0x0000005c00548947 */ /* 0x005fea0003800000 */
.L_x_1792:
        /* <DEDUP_REMOVED lines=8> */
.L_x_1640:
        /* <DEDUP_REMOVED lines=24> */
.L_x_1636:
[----:B------:R-:W-:Y:S05]  /*256b0*/  BSYNC B1 ;  /* 0x0000000000017941 */ /* 0x000fea0003800000 */
.L_x_1635:
[----:B01----:R-:W2:Y:S01]  /*256c0*/  LDL.LU R9, [R1+0x10] ;  /* 0x0000100001097983 */ /* 0x003ea20000300800 */
[----:B------:R-:W-:Y:S01]  /*256d0*/  VIADD R19, R19, 0x1 ;  /* 0x0000000113137836 */ /* 0x000fe20000000000 */
[----:B------:R-:W-:Y:S01]  /*256e0*/  PLOP3.LUT P2, PT, PT, PT, PT, 0x8, 0x0 ;  /* 0x000000000000781c */ /* 0x000fe20003f4e170 */
[----:B------:R-:W-:-:S03]  /*256f0*/  VIADD R7, R7, 0xfffffffe ;  /* 0xfffffffe07077836 */ /* 0x000fc60000000000 */
[----:B------:R-:W-:-:S04]  /*25700*/  ISETP.NE.AND P0, PT, R19, 0x2, PT ;  /* 0x000000021300780c */ /* 0x000fc80003f05270 */
[----:B------:R-:W-:Y:S02]  /*25710*/  SEL R8, RZ, 0x1, P0 ;  /* 0x00000001ff087807 */ /* 0x000fe40000000000 */
[----:B------:R-:W-:Y:S02]  /*25720*/  SEL R19, R19, RZ, P0 ;  /* 0x000000ff13137207 */ /* 0x000fe40000000000 */
[----:B------:R-:W-:Y:S02]  /*25730*/  ISETP.GE.AND P0, PT, R7, R2, PT ;  /* 0x000000020700720c */ /* 0x000fe40003f06270 */
[----:B--2---:R-:W-:-:S05]  /*25740*/  LOP3.LUT R9, R9, R8, RZ, 0x3c, !PT ;  /* 0x0000000809097212 */ /* 0x004fca00078e3cff */
[----:B------:R0:W-:Y:S06]  /*25750*/  STL [R1+0x10], R9 ;  /* 0x0000100901007387 */ /* 0x0001ec0000100800 */
[----:B------:R-:W-:Y:S05]  /*25760*/  @!P0 BRA `(.L_x_1630) ;  /* 0x0000000400648947 */ /* 0x000fea0003800000 */
.L_x_1647:
[----:B------:R-:W-:Y:S05]  /*25770*/  YIELD ;  /* 0x0000000000007946 */ /* 0x000fea0003800000 */
[----:B------:R-:W-:Y:S04]  /*25780*/  BSSY B1, `(.L_x_1641) ;  /* 0x000004d000017945 */ /* 0x000fe80003800000 */
[----:B-1----:R-:W-:Y:S05]  /*25790*/  @!P6 BRA `(.L_x_1642) ;  /* 0x00000004002ce947 */ /* 0x002fea0003800000 */
[----:B0-----:R-:W2:Y:S01]  /*257a0*/  LDL R9, [R1+0x10] ;  /* 0x0000100001097983 */ /* 0x001ea20000100800 */
[----:B------:R-:W-:Y:S01]  /*257b0*/  IMAD R8, R19, 0x8, R12 ;  /* 0x0000000813087824 */ /* 0x000fe200078e020c */
[----:B--2---:R-:W-:-:S04]  /*257c0*/  SHF.L.U32 R9, R9, 0x1f, RZ ;  /* 0x0000001f09097819 */ /* 0x004fc800000006ff */
[----:B------:R-:W0:Y:S02]  /*257d0*/  SYNCS.PHASECHK.TRANS64.TRYWAIT P0, [R8+URZ+0x308a0], R9 ;  /* 0x0308a009080075a7 */ /* 0x000e24000800017f */
[----:B0-----:R-:W-:Y:S05]  /*257e0*/  @!P0 BRA `(.L_x_1643) ;  /* 0x0000005800988947 */ /* 0x001fea0003800000 */
.L_x_1793:
        /* <DEDUP_REMOVED lines=11> */
.L_x_1644:
[----:B-1----:R-:W-:Y:S01]  /*258a0*/  IMAD R10, R19, 0x9000, R12 ;  /* 0x00009000130a7824 */ /* 0x002fe200078e020c */
[----:B------:R-:W-:Y:S01]  /*258b0*/  R2UR UR9, R8 ;  /* 0x00000000080972ca */ /* 0x000fe200000e0000 */
[----:B------:R-:W-:Y:S01]  /*258c0*/  IMAD R11, R7, 0x60, R5 ;  /* 0x00000060070b7824 */ /* 0x000fe200078e0205 */
        /* <DEDUP_REMOVED lines=9> */
[----:B------:R-:W-:-:S02]  /*25960*/  UMOV UR16, 0x40 ;  /* 0x0000004000107882 */ /* 0x000fc40000000000 */
[----:B------:R-:W-:-:S05]  /*25970*/  UIADD3 UR9, UR9, 0x30890, URZ ;  /* 0x0003089009097890 */ /* 0x000fca000fffe03f */
        /* <DEDUP_REMOVED lines=13> */
.L_x_1794:
        /* <DEDUP_REMOVED lines=8> */
.L_x_1646:
        /* <DEDUP_REMOVED lines=24> */
.L_x_1642:
[----:B------:R-:W-:Y:S05]  /*25c50*/  BSYNC B1 ;  /* 0x0000000000017941 */ /* 0x000fea0003800000 */
.L_x_1641:
[----:B01----:R-:W2:Y:S01]  /*25c60*/  LDL.LU R9, [R1+0x10] ;  /* 0x0000100001097983 */ /* 0x003ea20000300800 */
[----:B------:R-:W-:-:S05]  /*25c70*/  VIADD R19, R19, 0x1 ;  /* 0x0000000113137836 */ /* 0x000fca0000000000 */
[----:B------:R-:W-:-:S04]  /*25c80*/  ISETP.NE.AND P0, PT, R19, 0x2, PT ;  /* 0x000000021300780c */ /* 0x000fc80003f05270 */
[----:B------:R-:W-:Y:S02]  /*25c90*/  SEL R8, RZ, 0x1, P0 ;  /* 0x00000001ff087807 */ /* 0x000fe40000000000 */
[----:B------:R-:W-:Y:S02]  /*25ca0*/  SEL R19, R19, RZ, P0 ;  /* 0x000000ff13137207 */ /* 0x000fe40000000000 */
[C---:B------:R-:W-:Y:S01]  /*25cb0*/  ISETP.GT.AND P0, PT, R7.reuse, R2, PT ;  /* 0x000000020700720c */ /* 0x040fe20003f04270 */
[----:B------:R-:W-:Y:S01]  /*25cc0*/  VIADD R7, R7, 0xffffffff ;  /* 0xffffffff07077836 */ /* 0x000fe20000000000 */
[----:B--2---:R-:W-:-:S05]  /*25cd0*/  LOP3.LUT R9, R9, R8, RZ, 0x3c, !PT ;  /* 0x0000000809097212 */ /* 0x004fca00078e3cff */
[----:B------:R1:W-:Y:S06]  /*25ce0*/  STL [R1+0x10], R9 ;  /* 0x0000100901007387 */ /* 0x0003ec0000100800 */
[----:B------:R-:W-:Y:S05]  /*25cf0*/  @P0 BRA `(.L_x_1647) ;  /* 0xfffffff8009c0947 */ /* 0x000fea000383ffff */
.L_x_1630:
[----:B------:R-:W-:Y:S05]  /*25d00*/  BSYNC B0 ;  /* 0x0000000000007941 */ /* 0x000fea0003800000 */
.L_x_1629:
[----:B------:R-:W2:Y:S01]  /*25d10*/  LDC.64 R2, c[0x0][0x9e0] ;  /* 0x00027800ff027b82 */ /* 0x000ea20000000a00 */
[----:B------:R-:W-:Y:S07]  /*25d20*/  @!P2 WARPSYNC.ALL ;  /* 0x000000000000a948 */ /* 0x000fee0003800000 */
[----:B------:R-:W-:Y:S01]  /*25d30*/  @!P2 BAR.SYNC.DEFER_BLOCKING 0xc, 0x120 ;  /* 0x030480000000ab1d */ /* 0x000fe20000010000 */
[----:B--2---:R-:W-:Y:S01]  /*25d40*/  ISETP.GE.AND P0, PT, R3, 0x1, PT ;  /* 0x000000010300780c */ /* 0x004fe20003f06270 */
[----:B------:R-:W-:-:S12]  /*25d50*/  IMAD.IADD R2, R4, 0x1, R2 ;  /* 0x0000000104027824 */ /* 0x000fd800078e0202 */
[----:B------:R-:W-:Y:S05]  /*25d60*/  @!P0 BRA `(.L_x_1648) ;  /* 0x0000000000488947 */ /* 0x000fea0003800000 */
[C---:B------:R-:W-:Y:S01]  /*25d70*/  ISETP.GT.AND P1, PT, R4.reuse, RZ, PT ;  /* 0x000000ff0400720c */ /* 0x040fe20003f24270 */
[----:B------:R-:W-:Y:S01]  /*25d80*/  BSSY B0, `(.L_x_1649) ;  /* 0x000000e000007945 */ /* 0x000fe20003800000 */
[----:B------:R-:W-:-:S11]  /*25d90*/  VIADD R6, R4, 0xffffffff ;  /* 0xffffffff04067836 */ /* 0x000fd60000000000 */
[----:B------:R-:W-:Y:S05]  /*25da0*/  @P1 BRA `(.L_x_1650) ;  /* 0x00000000001c1947 */ /* 0x000fea0003800000 */
[----:B------:R-:W-:Y:S01]  /*25db0*/  ISETP.NE.AND P1, PT, R3, 0x1, PT ;  /* 0x000000010300780c */ /* 0x000fe20003f25270 */
[----:B------:R-:W-:-:S12]  /*25dc0*/  IMAD.MOV R5, RZ, RZ, -R4 ;  /* 0x000000ffff057224 */ /* 0x000fd800078e0a04 */
[----:B------:R-:W2:Y:S02]  /*25dd0*/  @P1 LDC.64 R6, c[0x0][0x9e8] ;  /* 0x00027a00ff061b82 */ /* 0x000ea40000000a00 */
[----:B--2---:R-:W-:-:S05]  /*25de0*/  @P1 IMAD.HI.U32 R6, R5, R6, RZ ;  /* 0x0000000605061227 */ /* 0x004fca00078e00ff */
[----:B------:R-:W-:-:S04]  /*25df0*/  @P1 SHF.R.U32.HI R5, RZ, R7, R6 ;  /* 0x00000007ff051219 */ /* 0x000fc80000011606 */
[----:B------:R-:W-:Y:S01]  /*25e00*/  LOP3.LUT R6, RZ, R5, RZ, 0x33, !PT ;  /* 0x00000005ff067212 */ /* 0x000fe200078e33ff */
[----:B------:R-:W-:Y:S06]  /*25e10*/  BRA `(.L_x_1651) ;  /* 0x0000000000107947 */ /* 0x000fec0003800000 */
.L_x_1650:
[----:B------:R-:W-:-:S13]  /*25e20*/  ISETP.NE.AND P1, PT, R3, 0x1, PT ;  /* 0x000000010300780c */ /* 0x000fda0003f25270 */
[----:B------:R-:W2:Y:S02]  /*25e30*/  @P1 LDC.64 R4, c[0x0][0x9e8] ;  /* 0x00027a00ff041b82 */ /* 0x000ea40000000a00 */
[----:B--2---:R-:W-:-:S05]  /*25e40*/  @P1 IMAD.HI.U32 R4, R6, R4, RZ ;  /* 0x0000000406041227 */ /* 0x004fca00078e00ff */
[----:B------:R-:W-:-:S07]  /*25e50*/  @P1 SHF.R.U32.HI R6, RZ, R5, R4 ;  /* 0x00000005ff061219 */ /* 0x000fce0000011604 */
.L_x_1651:
[----:B------:R-:W-:Y:S05]  /*25e60*/  BSYNC B0 ;  /* 0x0000000000007941 */ /* 0x000fea0003800000 */
.L_x_1649:
[----:B------:R-:W-:-:S05]  /*25e70*/  IMAD R5, R6, R3, R3 ;  /* 0x0000000306057224 */ /* 0x000fca00078e0203 */
[----:B------:R-:W-:-:S07]  /*25e80*/  VIMNMX R2, R2, R5, PT ;  /* 0x0000000502027248 */ /* 0x000fce0003fe0100 */
.L_x_1648:
[----:B------:R-:W-:Y:S01]  /*25e90*/  VIADD R2, R2, 0x5f ;  /* 0x0000005f02027836 */ /* 0x000fe20000000000 */
[----:B------:R-:W-:-:S03]  /*25ea0*/  ULDC UR4, c[0x0][0x9dc] ;  /* 0x0002770000047ab9 */ /* 0x000fc60000000800 */
[----:B------:R-:W-:-:S05]  /*25eb0*/  IMAD.HI R2, R2, 0x2aaaaaab, RZ ;  /* 0x2aaaaaab02027827 */ /* 0x000fca00078e02ff */
[----:B------:R-:W-:-:S04]  /*25ec0*/  SHF.R.U32.HI R5, RZ, 0x1f, R2 ;  /* 0x0000001fff057819 */ /* 0x000fc80000011602 */
[----:B------:R-:W-:Y:S01]  /*25ed0*/  LEA.HI.SX32 R5, R2, R5, 0x1c ;  /* 0x0000000502057211 */ /* 0x000fe200078fe2ff */
[----:B------:R-:W-:-:S03]  /*25ee0*/  VIADD R2, R0, -UR4 ;  /* 0x8000000400027c36 */ /* 0x000fc60008000000 */
[----:B------:R-:W-:-:S05]  /*25ef0*/  VIMNMX R6, R20, R5, PT ;  /* 0x0000000514067248 */ /* 0x000fca0003fe0100 */
[----:B------:R2:W-:Y:S01]  /*25f00*/  STL [R1+0x20], R6 ;  /* 0x0000200601007387 */ /* 0x0005e20000100800 */
[----:B------:R-:W-:Y:S05]  /*25f10*/  @!P0 BRA `(.L_x_1652) ;  /* 0x0000000000448947 */ /* 0x000fea0003800000 */
[----:B------:R-:W-:Y:S01]  /*25f20*/  ISETP.GT.AND P0, PT, R0, -0x1, PT ;  /* 0xffffffff0000780c */ /* 0x000fe20003f04270 */
[----:B------:R-:W-:-:S12]  /*25f30*/  BSSY B0, `(.L_x_1653) ;  /* 0x000000d000007945 */ /* 0x000fd80003800000 */
[----:B------:R-:W-:Y:S05]  /*25f40*/  @P0 BRA `(.L_x_1654) ;  /* 0x00000000001c0947 */ /* 0x000fea0003800000 */
[----:B------:R-:W-:Y:S02]  /*25f50*/  ISETP.NE.AND P0, PT, R3, 0x1, PT ;  /* 0x000000010300780c */ /* 0x000fe40003f05270 */
[----:B------:R-:W-:-:S11]  /*25f60*/  LOP3.LUT R7, RZ, R0, RZ, 0x33, !PT ;  /* 0x00000000ff077212 */ /* 0x000fd600078e33ff */
[----:B------:R-:W3:Y:S02]  /*25f70*/  @P0 LDC.64 R4, c[0x0][0x9e8] ;  /* 0x00027a00ff040b82 */ /* 0x000ee40000000a00 */
[----:B---3--:R-:W-:-:S05]  /*25f80*/  @P0 IMAD.HI.U32 R4, R7, R4, RZ ;  /* 0x0000000407040227 */ /* 0x008fca00078e00ff */
[----:B------:R-:W-:-:S04]  /*25f90*/  @P0 SHF.R.U32.HI R7, RZ, R5, R4 ;  /* 0x00000005ff070219 */ /* 0x000fc80000011604 */
[----:B------:R-:W-:Y:S01]  /*25fa0*/  LOP3.LUT R0, RZ, R7, RZ, 0x33, !PT ;  /* 0x00000007ff007212 */ /* 0x000fe200078e33ff */
[----:B------:R-:W-:Y:S06]  /*25fb0*/  BRA `(.L_x_1655) ;  /* 0x0000000000107947 */ /* 0x000fec0003800000 */
.L_x_1654:
[----:B------:R-:W-:-:S13]  /*25fc0*/  ISETP.NE.AND P0, PT, R3, 0x1, PT ;  /* 0x000000010300780c */ /* 0x000fda0003f05270 */
[----:B------:R-:W3:Y:S02]  /*25fd0*/  @P0 LDC.64 R4, c[0x0][0x9e8] ;  /* 0x00027a00ff040b82 */ /* 0x000ee40000000a00 */
[----:B---3--:R-:W-:-:S05]  /*25fe0*/  @P0 IMAD.HI.U32 R4, R0, R4, RZ ;  /* 0x0000000400040227 */ /* 0x008fca00078e00ff */
[----:B------:R-:W-:-:S07]  /*25ff0*/  @P0 SHF.R.U32.HI R0, RZ, R5, R4 ;  /* 0x00000005ff000219 */ /* 0x000fce0000011604 */
.L_x_1655:
[----:B------:R-:W-:Y:S05]  /*26000*/  BSYNC B0 ;  /* 0x0000000000007941 */ /* 0x000fea0003800000 */
.L_x_1653:
[----:B------:R-:W-:-:S05]  /*26010*/  IMAD R3, R0, R3, RZ ;  /* 0x0000000300037224 */ /* 0x000fca00078e02ff */
[----:B------:R-:W-:-:S07]  /*26020*/  VIMNMX R2, R2, R3, !PT ;  /* 0x0000000302027248 */ /* 0x000fce0007fe0100 */
.L_x_1652:
[----:B------:R-:W-:Y:S01]  /*26030*/  IMAD.HI R2, R2, 0x2aaaaaab, RZ ;  /* 0x2aaaaaab02027827 */ /* 0x000fe200078e02ff */
[----:B------:R-:W-:Y:S04]  /*26040*/  BSSY B6, `(.L_x_1656) ;  /* 0x000030a000067945 */ /* 0x000fe80003800000 */
[----:B------:R-:W-:-:S04]  /*26050*/  SHF.R.U32.HI R3, RZ, 0x1f, R2 ;  /* 0x0000001fff037819 */ /* 0x000fc80000011602 */
[----:B------:R-:W-:-:S04]  /*26060*/  LEA.HI.SX32 R3, R2, R3, 0x1c ;  /* 0x0000000302037211 */ /* 0x000fc800078fe2ff */
[----:B------:R-:W-:-:S04]  /*26070*/  VIMNMX R0, RZ, R3, !PT ;  /* 0x00000003ff007248 */ /* 0x000fc80007fe0100 */
[----:B------:R-:W-:Y:S01]  /*26080*/  ISETP.GT.AND P0, PT, R6, R0, PT ;  /* 0x000000000600720c */ /* 0x000fe20003f04270 */
[----:B------:R3:W-:-:S12]  /*26090*/  STL [R1+0x1c], R0 ;  /* 0x00001c0001007387 */ /* 0x0007d80000100800 */
[----:B---3--:R-:W-:Y:S05]  /*260a0*/  @P0 BRA `(.L_x_1657) ;  /* 0x00000000004c0947 */ /* 0x008fea0003800000 */
[----:B------:R-:W3:Y:S02]  /*260b0*/  S2R R0, SR_TID.X ;  /* 0x0000000000007919 */ /* 0x000ee40000002100 */
[----:B---3--:R-:W-:-:S04]  /*260c0*/  LOP3.LUT R0, R0, 0x1f, RZ, 0xc0, !PT ;  /* 0x0000001f00007812 */ /* 0x008fc800078ec0ff */
[----:B------:R-:W-:-:S13]  /*260d0*/  ISETP.NE.AND P1, PT, R0, RZ, PT ;  /* 0x000000ff0000720c */ /* 0x000fda0003f25270 */
[----:B------:R-:W-:Y:S05]  /*260e0*/  @P1 BRA `(.L_x_1658) ;  /* 0x0000002c00fc1947 */ /* 0x000fea0003800000 */
[----:B------:R-:W3:Y:S01]  /*260f0*/  S2R R7, SR_LANEID ;  /* 0x0000000000077919 */ /* 0x000ee20000000000 */
[----:B------:R-:W-:Y:S01]  /*26100*/  VOTEU.ANY UR4, UPT, PT ;  /* 0x0000000000047886 */ /* 0x000fe200038e0100 */
[----:B------:R-:W4:Y:S01]  /*26110*/  LDC.64 R2, c[0x0][0xc38] ;  /* 0x00030e00ff027b82 */ /* 0x000f220000000a00 */
[----:B------:R-:W3:Y:S01]  /*26120*/  FLO.U32 R0, UR4 ;  /* 0x0000000400007d00 */ /* 0x000ee200080e0000 */
[----:B------:R-:W-:-:S07]  /*26130*/  ULDC.64 UR6, c[0x0][0x208] ;  /* 0x0000820000067ab9 */ /* 0x000fce0000000a00 */
[----:B------:R-:W4:Y:S01]  /*26140*/  POPC R5, UR4 ;  /* 0x0000000400057d09 */ /* 0x000f220008000000 */
[----:B---3--:R-:W-:-:S13]  /*26150*/  ISETP.EQ.U32.AND P0, PT, R0, R7, PT ;  /* 0x000000070000720c */ /* 0x008fda0003f02070 */
[----:B----4-:R-:W3:Y:S01]  /*26160*/  @P0 ATOMG.E.ADD.STRONG.GPU PT, R3, desc[UR6][R2.64], R5 ;  /* 0x00000005020309a8 */ /* 0x010ee200081ee1c6 */
[----:B------:R-:W4:Y:S02]  /*26170*/  S2R R4, SR_LTMASK ;  /* 0x0000000000047919 */ /* 0x000f240000003900 */
[----:B----4-:R-:W-:-:S04]  /*26180*/  LOP3.LUT R4, R4, UR4, RZ, 0xc0, !PT ;  /* 0x0000000404047c12 */ /* 0x010fc8000f8ec0ff */
[----:B------:R-:W4:Y:S01]  /*26190*/  POPC R7, R4 ;  /* 0x0000000400077309 */ /* 0x000f220000000000 */
[----:B---3--:R-:W4:Y:S02]  /*261a0*/  SHFL.IDX PT, R0, R3, R0, 0x1f ;  /* 0x00001f0003007589 */ /* 0x008f2400000e0000 */
[----:B----4-:R-:W-:-:S05]  /*261b0*/  IADD3 R0, R0, UR36, R7 ;  /* 0x0000002400007c10 */ /* 0x010fca000fffe007 */
[----:B------:R3:W-:Y:S01]  /*261c0*/  STL [R1], R0 ;  /* 0x0000000001007387 */ /* 0x0007e20000100800 */
[----:B------:R-:W-:Y:S05]  /*261d0*/  BRA `(.L_x_1658) ;  /* 0x0000002c00c07947 */ /* 0x000fea0003800000 */
.L_x_1657:
[----:B------:R-:W3:Y:S01]  /*261e0*/  S2R R3, SR_CgaCtaId ;  /* 0x0000000000037919 */ /* 0x000ee20000008800 */
[----:B------:R-:W-:-:S04]  /*261f0*/  MOV R0, 0x400 ;  /* 0x0000040000007802 */ /* 0x000fc80000000f00 */
[----:B---3--:R-:W-:-:S05]  /*26200*/  LEA R2, R3, R0, 0x18 ;  /* 0x0000000003027211 */ /* 0x008fca00078ec0ff */
[----:B------:R3:W-:Y:S01]  /*26210*/  STL [R1+0x14], R2 ;  /* 0x0000140201007387 */ /* 0x0007e20000100800 */
[----:B------:R-:W-:-:S05]  /*26220*/  VIADD R0, R2, 0x1e400 ;  /* 0x0001e40002007836 */ /* 0x000fca0000000000 */
[----:B------:R-:W-:-:S13]  /*26230*/  LOP3.LUT P0, RZ, R0, 0x3ff, RZ, 0xc0, !PT ;  /* 0x000003ff00ff7812 */ /* 0x000fda000780c0ff */
[----:B---3--:R-:W-:Y:S05]  /*26240*/  @!P0 BRA `(.L_x_1659) ;  /* 0x0000000000408947 */ /* 0x008fea0003800000 */
[----:B------:R-:W-:Y:S01]  /*26250*/  MOV R2, 0x0 ;  /* 0x0000000000027802 */ /* 0x000fe20000000f00 */
[----:B------:R-:W-:Y:S01]  /*26260*/  ULDC.64 UR6, c[0x4][0xa8] ;  /* 0x01002a0000067ab9 */ /* 0x000fe20000000a00 */
[----:B------:R-:W-:Y:S01]  /*26270*/  ULDC.64 UR8, c[0x4][0xb0] ;  /* 0x01002c0000087ab9 */ /* 0x000fe20000000a00 */
[----:B------:R-:W-:Y:S01]  /*26280*/  ULDC.64 UR4, c[0x4][0x30] ;  /* 0x01000c0000047ab9 */ /* 0x000fe20000000a00 */
[----:B------:R-:W-:Y:S02]  /*26290*/  IMAD.U32 R4, RZ, RZ, UR6 ;  /* 0x00000006ff047e24 */ /* 0x000fe4000f8e00ff */
[----:B------:R-:W3:Y:S01]  /*262a0*/  LDC.64 R2, c[0x4][R2] ;  /* 0x0100000002027b82 */ /* 0x000ee20000000a00 */
[----:B------:R-:W-:Y:S02]  /*262b0*/  IMAD.U32 R5, RZ, RZ, UR7 ;  /* 0x00000007ff057e24 */ /* 0x000fe4000f8e00ff */
[----:B--2---:R-:W-:Y:S02]  /*262c0*/  IMAD.U32 R6, RZ, RZ, UR8 ;  /* 0x00000008ff067e24 */ /* 0x004fe4000f8e00ff */
[----:B------:R-:W-:-:S02]  /*262d0*/  IMAD.U32 R7, RZ, RZ, UR9 ;  /* 0x00000009ff077e24 */ /* 0x000fc4000f8e00ff */
[----:B------:R-:W-:Y:S02]  /*262e0*/  IMAD.U32 R10, RZ, RZ, UR4 ;  /* 0x00000004ff0a7e24 */ /* 0x000fe4000f8e00ff */
[----:B------:R-:W-:Y:S02]  /*262f0*/  IMAD.U32 R11, RZ, RZ, UR5 ;  /* 0x00000005ff0b7e24 */ /* 0x000fe4000f8e00ff */
[----:B------:R-:W-:Y:S02]  /*26300*/  IMAD.MOV.U32 R8, RZ, RZ, 0x70 ;  /* 0x00000070ff087424 */ /* 0x000fe400078e00ff */
[----:B------:R-:W-:Y:S02]  /*26310*/  IMAD.MOV.U32 R12, RZ, RZ, 0x1 ;  /* 0x00000001ff0c7424 */ /* 0x000fe400078e00ff */
[----:B------:R-:W-:-:S07]  /*26320*/  IMAD.MOV.U32 R13, RZ, RZ, RZ ;  /* 0x000000ffff0d7224 */ /* 0x000fce00078e00ff */
[----:B------:R-:W-:-:S07]  /*26330*/  LEPC R20, `(.L_x_1659) ;  /* 0x000000001014794e */ /* 0x000fce0000000000 */
[----:B01-3--:R-:W-:Y:S05]  /*26340*/  CALL.ABS.NOINC R2 ;  /* 0x0000000002007343 */ /* 0x00bfea0003c00000 */
.L_x_1659:
[----:B------:R-:W3:Y:S02]  /*26350*/  LDL R2, [R1+0x14] ;  /* 0x0000140001027983 */ /* 0x000ee40000100800 */
[----:B---3--:R-:W-:-:S05]  /*26360*/  VIADD R0, R2, 0x400 ;  /* 0x0000040002007836 */ /* 0x008fca0000000000 */
[----:B------:R-:W-:-:S13]  /*26370*/  LOP3.LUT P0, RZ, R0, 0x3ff, RZ, 0xc0, !PT ;  /* 0x000003ff00ff7812 */ /* 0x000fda000780c0ff */
[----:B------:R-:W-:Y:S05]  /*26380*/  @!P0 BRA `(.L_x_1660) ;  /* 0x0000000000808947 */ /* 0x000fea0003800000 */
[----:B------:R-:W-:Y:S01]  /*26390*/  MOV R0, 0x0 ;  /* 0x0000000000007802 */ /* 0x000fe20000000f00 */
[----:B------:R-:W-:Y:S01]  /*263a0*/  ULDC.64 UR6, c[0x4][0xa8] ;  /* 0x01002a0000067ab9 */ /* 0x000fe20000000a00 */
[----:B------:R-:W-:Y:S01]  /*263b0*/  ULDC.64 UR8, c[0x4][0xb0] ;  /* 0x01002c0000087ab9 */ /* 0x000fe20000000a00 */
[----:B------:R-:W-:Y:S01]  /*263c0*/  ULDC.64 UR4, c[0x4][0x38] ;  /* 0x01000e0000047ab9 */ /* 0x000fe20000000a00 */
[----:B------:R3:W4:Y:S01]  /*263d0*/  LDC.64 R2, c[0x4][R0] ;  /* 0x0100000000027b82 */ /* 0x0007220000000a00 */
[----:B------:R-:W-:Y:S02]  /*263e0*/  IMAD.U32 R4, RZ, RZ, UR6 ;  /* 0x00000006ff047e24 */ /* 0x000fe4000f8e00ff */
[----:B------:R-:W-:Y:S02]  /*263f0*/  IMAD.U32 R5, RZ, RZ, UR7 ;  /* 0x00000007ff057e24 */ /* 0x000fe4000f8e00ff */
[----:B--2---:R-:W-:Y:S02]  /*26400*/  IMAD.U32 R6, RZ, RZ, UR8 ;  /* 0x00000008ff067e24 */ /* 0x004fe4000f8e00ff */
[----:B------:R-:W-:-:S02]  /*26410*/  IMAD.U32 R7, RZ, RZ, UR9 ;  /* 0x00000009ff077e24 */ /* 0x000fc4000f8e00ff */
[----:B------:R-:W-:Y:S02]  /*26420*/  IMAD.U32 R10, RZ, RZ, UR4 ;  /* 0x00000004ff0a7e24 */ /* 0x000fe4000f8e00ff */
[----:B------:R-:W-:Y:S02]  /*26430*/  IMAD.U32 R11, RZ, RZ, UR5 ;  /* 0x00000005ff0b7e24 */ /* 0x000fe4000f8e00ff */
[----:B------:R-:W-:Y:S02]  /*26440*/  IMAD.MOV.U32 R8, RZ, RZ, 0x70 ;  /* 0x00000070ff087424 */ /* 0x000fe400078e00ff */
[----:B------:R-:W-:Y:S02]  /*26450*/  IMAD.MOV.U32 R12, RZ, RZ, 0x1 ;  /* 0x00000001ff0c7424 */ /* 0x000fe400078e00ff */
[----:B---3--:R-:W-:-:S07]  /*26460*/  IMAD.MOV.U32 R13, RZ, RZ, RZ ;  /* 0x000000ffff0d7224 */ /* 0x008fce00078e00ff */
[----:B------:R-:W-:-:S07]  /*26470*/  LEPC R20, `(.L_x_1661) ;  /* 0x000000001014794e */ /* 0x000fce0000000000 */
[----:B01--4-:R-:W-:Y:S05]  /*26480*/  CALL.ABS.NOINC R2 ;  /* 0x0000000002007343 */ /* 0x013fea0003c00000 */
.L_x_1661:
        /* <DEDUP_REMOVED lines=16> */
.L_x_1660:
[----:B------:R-:W3:Y:S01]  /*26590*/  LDL R7, [R1+0x8] ;  /* 0x0000080001077983 */ /* 0x000ee20000100800 */
[----:B------:R-:W4:Y:S01]  /*265a0*/  LDC R0, c[0x0][0x428] ;  /* 0x00010a00ff007b82 */ /* 0x000f220000000800 */
[----:B------:R-:W-:Y:S02]  /*265b0*/  ULDC.64 UR4, c[0x0][0x9f8] ;  /* 0x00027e0000047ab9 */ /* 0x000fe40000000a00 */
[----:B--2---:R-:W2:Y:S04]  /*265c0*/  LDL.LU R6, [R1+0x28] ;  /* 0x0000280001067983 */ /* 0x004ea80000300800 */
[----:B------:R-:W2:Y:S04]  /*265d0*/  LDL.LU R5, [R1+0x4] ;  /* 0x0000040001057983 */ /* 0x000ea80000300800 */
[----:B------:R-:W2:Y:S01]  /*265e0*/  LDL R4, [R1+0xc] ;  /* 0x00000c0001047983 */ /* 0x000ea20000100800 */
[----:B------:R-:W-:Y:S01]  /*265f0*/  ULDC.64 UR6, c[0x0][0x208] ;  /* 0x0000820000067ab9 */ /* 0x000fe20000000a00 */
[----:B------:R-:W0:Y:S01]  /*26600*/  S2R R8, SR_TID.X ;  /* 0x0000000000087919 */ /* 0x000e220000002100 */
[----:B----4-:R-:W-:-:S13]  /*26610*/  ISETP.NE.AND P0, PT, R0, 0x1, PT ;  /* 0x000000010000780c */ /* 0x010fda0003f05270 */
[----:B------:R-:W3:Y:S08]  /*26620*/  @P0 LDC R0, c[0x0][0x42c] ;  /* 0x00010b00ff000b82 */ /* 0x000ef00000000800 */
[----:B------:R-:W4:Y:S01]  /*26630*/  @P0 LDC R3, c[0x0][0x430] ;  /* 0x00010c00ff030b82 */ /* 0x000f220000000800 */
[----:B0-----:R-:W-:-:S04]  /*26640*/  LOP3.LUT R8, R8, 0x1f, RZ, 0xc0, !PT ;  /* 0x0000001f08087812 */ /* 0x001fc800078ec0ff */
[----:B------:R-:W-:-:S04]  /*26650*/  ISETP.NE.AND P6, PT, R8, RZ, PT ;  /* 0x000000ff0800720c */ /* 0x000fc80003fc5270 */
[----:B------:R-:W-:-:S09]  /*26660*/  PLOP3.LUT P1, PT, P6, PT, PT, 0x8, 0x0 ;  /* 0x000000000000781c */ /* 0x000fd2000372e170 */
[----:B------:R-:W-:-:S05]  /*26670*/  VOTEU.ALL UP1, P6 ;  /* 0x00000000003f7886 */ /* 0x000fca0003020000 */
[----:B------:R-:W-:-:S04]  /*26680*/  @!UP1 UIADD3 UR8, UP0, UR38, 0x270, URZ ;  /* 0x0000027026089890 */ /* 0x000fc8000ff1e03f */
[----:B------:R-:W-:-:S03]  /*26690*/  @!UP1 UIADD3.X UR9, URZ, UR39, URZ, UP0, !UPT ;  /* 0x000000273f099290 */ /* 0x000fc600087fe43f */
[----:B------:R-:W-:Y:S01]  /*266a0*/  VOTEU.ALL UP0, P6 ;  /* 0x00000000003f7886 */ /* 0x000fe20003000000 */
[----:B---3--:R-:W-:-:S04]  /*266b0*/  @P0 IMAD.HI.U32 R2, R7, R0, RZ ;  /* 0x0000000007020227 */ /* 0x008fc800078e00ff */
[----:B------:R-:W-:Y:S01]  /*266c0*/  IMAD.MOV.U32 R0, RZ, RZ, R7 ;  /* 0x000000ffff007224 */ /* 0x000fe200078e0007 */
[----:B----4-:R-:W-:Y:S02]  /*266d0*/  @P0 SHF.R.U32.HI R0, RZ, R3, R2 ;  /* 0x00000003ff000219 */ /* 0x010fe40000011602 */
[----:B------:R-:W-:Y:S01]  /*266e0*/  ISETP.NE.U32.AND P0, PT, RZ, UR4, PT ;  /* 0x00000004ff007c0c */ /* 0x000fe2000bf05070 */
[----:B--2---:R-:W-:-:S03]  /*266f0*/  IMAD R2, R5, 0x80, R6 ;  /* 0x0000008005027824 */ /* 0x004fc600078e0206 */
[----:B------:R-:W-:Y:S01]  /*26700*/  ISETP.NE.AND.EX P0, PT, RZ, UR5, PT, P0 ;  /* 0x00000005ff007c0c */ /* 0x000fe2000bf05300 */
[----:B------:R-:W-:Y:S01]  /*26710*/  IMAD.MOV.U32 R5, RZ, RZ, R4 ;  /* 0x000000ffff057224 */ /* 0x000fe200078e0004 */
[----:B------:R-:W-:-:S11]  /*26720*/  ULDC.64 UR4, c[0x0][0xa00] ;  /* 0x0002800000047ab9 */ /* 0x000fd60000000a00 */
[----:B------:R-:W0:Y:S02]  /*26730*/  @P0 LDC.64 R6, c[0x0][0x9f8] ;  /* 0x00027e00ff060b82 */ /* 0x000e240000000a00 */
[----:B0-----:R-:W-:-:S05]  /*26740*/  @P0 IMAD.WIDE R6, R4, 0x4, R6 ;  /* 0x0000000404060825 */ /* 0x001fca00078e0206 */
[----:B------:R0:W5:Y:S01]  /*26750*/  @P0 LDG.E R5, desc[UR6][R6.64] ;  /* 0x0000000606050981 */ /* 0x000162000c1e1900 */
[----:B------:R-:W-:-:S04]  /*26760*/  ISETP.NE.U32.AND P0, PT, RZ, UR4, PT ;  /* 0x00000004ff007c0c */ /* 0x000fc8000bf05070 */
[----:B------:R-:W-:-:S04]  /*26770*/  ISETP.NE.AND.EX P0, PT, RZ, UR5, PT, P0 ;  /* 0x00000005ff007c0c */ /* 0x000fc8000bf05300 */
[----:B------:R-:W-:-:S09]  /*26780*/  SEL R3, R4, RZ, !P0 ;  /* 0x000000ff04037207 */ /* 0x000fd20004000000 */
.L_x_1662:
[----:B------:R-:W2:Y:S01]  /*26790*/  LDL R4, [R1+0x8] ;  /* 0x0000080001047983 */ /* 0x000ea20000100800 */
        /* <DEDUP_REMOVED lines=9> */
[----:B--2---:R-:W-:Y:S05]  /*26830*/  @P1 BRA.U.ANY `(.L_x_1662) ;  /* 0xfffffffd00d41947 */ /* 0x004fea000393ffff */
[----:B------:R-:W2:Y:S01]  /*26840*/  S2R R4, SR_TID.X ;  /* 0x0000000000047919 */ /* 0x000ea20000002100 */
[----:B------:R-:W-:Y:S01]  /*26850*/  UMOV UR4, 0x40 ;  /* 0x0000004000047882 */ /* 0x000fe20000000000 */
[----:B--2---:R-:W-:-:S04]  /*26860*/  LOP3.LUT R4, R4, 0x1f, RZ, 0xc0, !PT ;  /* 0x0000001f04047812 */ /* 0x004fc800078ec0ff */
[----:B------:R-:W-:-:S04]  /*26870*/  ISETP.NE.AND P2, PT, R4, RZ, PT ;  /* 0x000000ff0400720c */ /* 0x000fc80003f45270 */
[----:B------:R-:W-:-:S09]  /*26880*/  PLOP3.LUT P1, PT, P2, PT, PT, 0x8, 0x0 ;  /* 0x000000000000781c */ /* 0x000fd2000172e170 */
[----:B------:R-:W-:-:S05]  /*26890*/  VOTEU.ALL UP0, P2 ;  /* 0x00000000003f7886 */ /* 0x000fca0001000000 */
.L_x_1663:
[----:B------:R-:W2:Y:S01]  /*268a0*/  LDL R4, [R1+0x8] ;  /* 0x0000080001047983 */ /* 0x000ea20000100800 */
        /* <DEDUP_REMOVED lines=15> */
.L_x_1664:
        /* <DEDUP_REMOVED lines=10> */
[----:B------:R-:W2:Y:S01]  /*26a40*/  LDL R4, [R1+0x20] ;  /* 0x0000200001047983 */ /* 0x000ea20000100800 */
[----:B-1----:R-:W1:Y:S01]  /*26a50*/  LDC.64 R8, c[0x0][0x3f8] ;  /* 0x0000fe00ff087b82 */ /* 0x002e620000000a00 */
[----:B------:R-:W-:Y:S02]  /*26a60*/  ULDC.64 UR4, c[0x0][0xa08] ;  /* 0x0002820000047ab9 */ /* 0x000fe40000000a00 */
[----:B-1----:R-:W-:Y:S01]  /*26a70*/  LOP3.LUT P0, RZ, R8, UR4, RZ, 0xfc, !PT ;  /* 0x0000000408ff7c12 */ /* 0x002fe2000f80fcff */
[----:B------:R-:W-:-:S03]  /*26a80*/  UMOV UR4, 0xffffffff ;  /* 0xffffffff00047882 */ /* 0x000fc60000000000 */
[----:B------:R-:W-:-:S04]  /*26a90*/  LOP3.LUT P0, RZ, R9, UR5, RZ, 0xfc, P0 ;  /* 0x0000000509ff7c12 */ /* 0x000fc8000800fcff */
[----:B0----5:R-:W-:Y:S01]  /*26aa0*/  SEL R6, R5, RZ, !P0 ;  /* 0x000000ff05067207 */ /* 0x021fe20004000000 */
[----:B--2---:R-:W-:Y:S01]  /*26ab0*/  VIADD R4, R4, 0xffffffff ;  /* 0xffffffff04047836 */ /* 0x004fe20000000000 */
[----:B------:R-:W-:Y:S07]  /*26ac0*/  BRA.DIV UR4, `(.L_x_1665) ;  /* 0x0000004a04087947 */ /* 0x000fee000b800000 */
.L_x_1797:
[----:B------:R-:W-:Y:S01]  /*26ad0*/  UMOV UR4, 0xffffffff ;  /* 0xffffffff00047882 */ /* 0x000fe20000000000 */
[----:B------:R-:W-:Y:S02]  /*26ae0*/  SHF.R.S32.HI R20, RZ, 0x1f, R5 ;  /* 0x0000001fff147819 */ /* 0x000fe40000011405 */
[----:B------:R-:W-:Y:S05]  /*26af0*/  BRA.DIV UR4, `(.L_x_1666) ;  /* 0x0000004a04307947 */ /* 0x000fea000b800000 */
[----:B------:R-:W-:-:S13]  /*26b00*/  ELECT P6, URZ, PT ;  /* 0x00000000003f782f */ /* 0x000fda00038c0000 */
.L_x_1800:
[----:B------:R-:W-:Y:S05]  /*26b10*/  @!P6 BRA `(.L_x_1667) ;  /* 0x000000040018e947 */ /* 0x000fea0003800000 */
[----:B------:R-:W-:-:S04]  /*26b20*/  ISETP.NE.U32.AND P0, PT, R8, RZ, PT ;  /* 0x000000ff0800720c */ /* 0x000fc80003f05070 */
        /* <DEDUP_REMOVED lines=17> */
[----:B------:R-:W-:-:S04]  /*26c40*/  LEA R10, P0, R6, R8, 0x2 ;  /* 0x00000008060a7211 */ /* 0x000fc800078010ff */
[----:B------:R-:W-:-:S05]  /*26c50*/  LEA.HI.X R11, R6, R9, R7, 0x2, P0 ;  /* 0x00000009060b7211 */ /* 0x000fca00000f1407 */
[----:B------:R0:W5:Y:S04]  /*26c60*/  LDG.E R6, desc[UR6][R10.64] ;  /* 0x000000060a067981 */ /* 0x000168000c1e1900 */
.L_x_1668:
[----:B0-----:R-:W0:Y:S01]  /*26c70*/  S2R R10, SR_CgaCtaId ;  /* 0x00000000000a7919 */ /* 0x001e220000008800 */
[----:B------:R-:W-:-:S04]  /*26c80*/  MOV R7, 0x400 ;  /* 0x0000040000077802 */ /* 0x000fc80000000f00 */
[----:B0-----:R-:W-:Y:S02]  /*26c90*/  LEA R7, R10, R7, 0x18 ;  /* 0x000000070a077211 */ /* 0x001fe400078ec0ff */
[----:B------:R-:W-:-:S03]  /*26ca0*/  SHF.L.U32 R10, R18, 0x1f, RZ ;  /* 0x0000001f120a7819 */ /* 0x000fc600000006ff */
[----:B------:R-:W-:-:S04]  /*26cb0*/  IMAD R7, R16, 0x8, R7 ;  /* 0x0000000810077824 */ /* 0x000fc800078e0207 */
[----:B------:R-:W0:Y:S02]  /*26cc0*/  SYNCS.PHASECHK.TRANS64.TRYWAIT P0, [R7+URZ+0x30840], R10 ;  /* 0x0308400a070075a7 */ /* 0x000e24000800017f */
[----:B0-----:R-:W-:Y:S05]  /*26cd0*/  @!P0 BRA `(.L_x_1669) ;  /* 0x0000004400d88947 */ /* 0x001fea0003800000 */
.L_x_1801:
        /* <DEDUP_REMOVED lines=11> */
.L_x_1670:
[----:B------:R-:W1:Y:S01]  /*26d90*/  S2R R11, SR_CgaCtaId ;  /* 0x00000000000b7919 */ /* 0x000e620000008800 */
[----:B0-----:R-:W-:Y:S01]  /*26da0*/  MOV R10, 0x400 ;  /* 0x00000400000a7802 */ /* 0x001fe20000000f00 */
        /* <DEDUP_REMOVED lines=9> */
[----:B-----5:R-:W-:-:S05]  /*26e40*/  R2UR UR13, R6 ;  /* 0x00000000060d72ca */ /* 0x020fca00000e0000 */
[----:B------:R-:W-:-:S04]  /*26e50*/  UIADD3 UR9, UR9, 0x30830, URZ ;  /* 0x0003083009097890 */ /* 0x000fc8000fffe03f */
[----:B------:R-:W-:Y:S02]  /*26e60*/  UIMAD UR11, UR11, 0x60, UR5 ;  /* 0x000000600b0b78a4 */ /* 0x000fe4000f8e0205 */
        /* <DEDUP_REMOVED lines=10> */
[----:B0-----:R-:W-:Y:S01]  /*26f10*/  UMOV UR8, UR15 ;  /* 0x0000000f00087c82 */ /* 0x001fe20008000000 */
[----:B------:R-:W-:Y:S02]  /*26f20*/  UMOV UR10, UR17 ;  /* 0x00000011000a7c82 */ /* 0x000fe40008000000 */
[----:B------:R0:W-:Y:S02]  /*26f30*/  UTMALDG.4D [UR8], [UR4], desc[UR6] ;  /* 0x00000608040075b4 */ /* 0x0001e40008019000 */
[----:B0-----:R-:W-:Y:S01]  /*26f40*/  UMOV UR8, UR16 ;  /* 0x0000001000087c82 */ /* 0x001fe20008000000 */
[----:B------:R-:W-:-:S02]  /*26f50*/  UMOV UR10, UR14 ;  /* 0x0000000e000a7c82 */ /* 0x000fc40008000000 */
[----:B------:R0:W-:Y:S02]  /*26f60*/  UTMALDG.4D [UR8], [UR4], desc[UR6] ;  /* 0x00000608040075b4 */ /* 0x0001e40008019000 */
[----:B0-----:R-:W-:Y:S01]  /*26f70*/  NOP ;  /* 0x0000000000007918 */ /* 0x001fe20000000000 */
.L_x_1667:
[----:B------:R-:W2:Y:S04]  /*26f80*/  LDL.LU R13, [R1+0x8] ;  /* 0x00000800010d7983 */ /* 0x000ea80000300800 */
[----:B------:R-:W3:Y:S01]  /*26f90*/  LDL.LU R12, [R1+0x24] ;  /* 0x00002400010c7983 */ /* 0x000ee20000300800 */
[----:B------:R-:W-:Y:S01]  /*26fa0*/  MOV R10, 0x400 ;  /* 0x00000400000a7802 */ /* 0x000fe20000000f00 */
[----:B------:R-:W-:Y:S05]  /*26fb0*/  WARPSYNC.ALL ;  /* 0x0000000000007948 */ /* 0x000fea0003800000 */
[----:B------:R-:W0:Y:S01]  /*26fc0*/  S2R R11, SR_CgaCtaId ;  /* 0x00000000000b7919 */ /* 0x000e220000008800 */
[----:B------:R-:W-:-:S13]  /*26fd0*/  ELECT P0, URZ, PT ;  /* 0x00000000003f782f */ /* 0x000fda0003800000 */
[C---:B------:R-:W-:Y:S01]  /*26fe0*/  @P0 R2UR UR13, R3.reuse ;  /* 0x00000000030d02ca */ /* 0x040fe200000e0000 */
[----:B------:R-:W-:Y:S01]  /*26ff0*/  UIADD3 UR4, UP0, UR38, 0x270, URZ ;  /* 0x0000027026047890 */ /* 0x000fe2000ff1e03f */
[C---:B------:R-:W-:Y:S01]  /*27000*/  @P0 R2UR UR11, R2.reuse ;  /* 0x00000000020b02ca */ /* 0x040fe200000e0000 */
[----:B------:R-:W-:Y:S01]  /*27010*/  UMOV UR6, 0x0 ;  /* 0x0000000000067882 */ /* 0x000fe20000000000 */
[----:B------:R-:W-:Y:S01]  /*27020*/  UMOV UR7, 0x12f00000 ;  /* 0x12f0000000077882 */ /* 0x000fe20000000000 */
[----:B------:R-:W-:Y:S01]  /*27030*/  UIADD3.X UR5, URZ, UR39, URZ, UP0, !UPT ;  /* 0x000000273f057290 */ /* 0x000fe200087fe43f */
[----:B------:R-:W-:Y:S01]  /*27040*/  @P0 R2UR UR19, R2 ;  /* 0x00000000021302ca */ /* 0x000fe200000e0000 */
[----:B------:R-:W-:Y:S01]  /*27050*/  UMOV UR10, URZ ;  /* 0x0000003f000a7c82 */ /* 0x000fe20008000000 */
[----:B------:R-:W-:Y:S01]  /*27060*/  @P0 R2UR UR21, R3 ;  /* 0x00000000031502ca */ /* 0x000fe200000e0000 */
[----:B------:R-:W-:Y:S01]  /*27070*/  UMOV UR14, 0x0 ;  /* 0x00000000000e7882 */ /* 0x000fe20000000000 */
[----:B------:R-:W-:Y:S01]  /*27080*/  UMOV UR15, 0x12f00000 ;  /* 0x12f00000000f7882 */ /* 0x000fe20000000000 */
[----:B------:R-:W-:Y:S01]  /*27090*/  UMOV UR18, 0x40 ;  /* 0x0000004000127882 */ /* 0x000fe20000000000 */
[----:B------:R-:W-:Y:S01]  /*270a0*/  @P0 IMAD.MOV.U32 R7, RZ, RZ, 0xc000 ;  /* 0x0000c000ff070424 */ /* 0x000fe200078e00ff */
        /* <DEDUP_REMOVED lines=10> */
[----:B------:R-:W-:Y:S01]  /*27150*/  UMOV UR17, UR9 ;  /* 0x0000000900117c82 */ /* 0x000fe20008000000 */
[----:B--2---:R-:W-:-:S02]  /*27160*/  @P0 R2UR UR12, R13 ;  /* 0x000000000d0c02ca */ /* 0x004fc400000e0000 */
[----:B------:R-:W-:Y:S01]  /*27170*/  @P0 R2UR UR20, R13 ;  /* 0x000000000d1402ca */ /* 0x000fe200000e0000 */
[----:B---3--:R-:W-:-:S05]  /*27180*/  VIADD R12, R12, 0x1 ;  /* 0x000000010c0c7836 */ /* 0x008fca0000000000 */
[----:B------:R0:W-:Y:S05]  /*27190*/  STL [R1+0x24], R12 ;  /* 0x0000240c01007387 */ /* 0x0001ea0000100800 */
[----:B------:R1:W-:Y:S02]  /*271a0*/  UTMALDG.4D [UR8], [UR4], desc[UR6] ;  /* 0x00000608040075b4 */ /* 0x0003e40008019000 */
[----:B------:R0:W-:Y:S01]  /*271b0*/  UTMALDG.4D [UR16], [UR4], desc[UR14] ;  /* 0x00000e10040075b4 */ /* 0x0001e20008019000 */
[----:B-1----:R-:W-:Y:S01]  /*271c0*/  @P0 R2UR UR11, R2 ;  /* 0x00000000020b02ca */ /* 0x002fe200000e0000 */
[----:B------:R-:W-:Y:S01]  /*271d0*/  UIADD3 UR8, UR24, 0x1a400, URZ ;  /* 0x0001a40018087890 */ /* 0x000fe2000fffe03f */
[----:B------:R-:W-:Y:S01]  /*271e0*/  LEA.HI R2, R12, R12, RZ, 0x1 ;  /* 0x0000000c0c027211 */ /* 0x000fe200078f08ff */
[----:B------:R-:W-:Y:S01]  /*271f0*/  UMOV UR10, 0x80 ;  /* 0x00000080000a7882 */ /* 0x000fe20000000000 */
[----:B------:R-:W-:-:S02]  /*27200*/  @P0 R2UR UR13, R3 ;  /* 0x00000000030d02ca */ /* 0x000fc400000e0000 */
[----:B------:R-:W-:Y:S02]  /*27210*/  @P0 R2UR UR12, R13 ;  /* 0x000000000d0c02ca */ /* 0x000fe400000e0000 */
[----:B------:R-:W-:-:S05]  /*27220*/  LOP3.LUT R2, R2, 0xfffffffe, RZ, 0xc0, !PT ;  /* 0xfffffffe02027812 */ /* 0x000fca00078ec0ff */
[----:B------:R-:W-:-:S05]  /*27230*/  IMAD.IADD R2, R12, 0x1, -R2 ;  /* 0x000000010c027824 */ /* 0x000fca00078e0a02 */
[----:B------:R-:W-:Y:S01]  /*27240*/  SHF.L.U32 R2, R2, 0x1f, RZ ;  /* 0x0000001f02027819 */ /* 0x000fe200000006ff */
[----:B------:R0:W-:Y:S03]  /*27250*/  UTMALDG.4D [UR8], [UR4], desc[UR22] ;  /* 0x00001608040075b4 */ /* 0x0001e60008019000 */
[----:B------:R-:W1:Y:S02]  /*27260*/  SYNCS.PHASECHK.TRANS64.TRYWAIT P0, [R10+URZ+0x30820], R2 ;  /* 0x030820020a0075a7 */ /* 0x000e64000800017f */
[----:B01----:R-:W-:Y:S05]  /*27270*/  @!P0 BRA `(.L_x_1672) ;  /* 0x0000004000848947 */ /* 0x003fea0003800000 */
.L_x_1802:
[----:B------:R-:W-:Y:S05]  /*27280*/  BSYNC B0 ;  /* 0x0000000000007941 */ /* 0x000fea0003800000 */
.L_x_1671:
[----:B0-----:R-:W2:Y:S04]  /*27290*/  LDL R3, [R1+0x20] ;  /* 0x0000200001037983 */ /* 0x001ea80000100800 */
[----:B------:R-:W3:Y:S01]  /*272a0*/  LDL R10, [R1+0x1c] ;  /* 0x00001c00010a7983 */ /* 0x000ee20000100800 */
[----:B------:R-:W-:Y:S01]  /*272b0*/  BSSY B0, `(.L_x_1673) ;  /* 0x0000195000007945 */ /* 0x000fe20003800000 */
[----:B--2---:R-:W-:-:S05]  /*272c0*/  VIADD R7, R3, 0xfffffffe ;  /* 0xfffffffe03077836 */ /* 0x004fca0000000000 */
[----:B---3--:R-:W-:-:S13]  /*272d0*/  ISETP.GE.AND P0, PT, R7, R10, PT ;  /* 0x0000000a0700720c */ /* 0x008fda0003f06270 */
[----:B------:R-:W-:Y:S05]  /*272e0*/  @!P0 BRA `(.L_x_1674) ;  /* 0x0000001800448947 */ /* 0x000fea0003800000 */
[----:B------:R-:W-:Y:S01]  /*272f0*/  IMAD.MOV R13, RZ, RZ, -R3 ;  /* 0x000000ffff0d7224 */ /* 0x000fe200078e0a03 */
[----:B------:R-:W-:Y:S01]  /*27300*/  LOP3.LUT R2, RZ, R10, RZ, 0x33, !PT ;  /* 0x0000000aff027212 */ /* 0x000fe200078e33ff */
[----:B------:R-:W-:Y:S03]  /*27310*/  BSSY B1, `(.L_x_1675) ;  /* 0x0000089000017945 */ /* 0x000fe60003800000 */
[----:B------:R-:W-:-:S05]  /*27320*/  VIADDMNMX R13, R13, 0x1, R2, !PT ;  /* 0x000000010d0d7846 */ /* 0x000fca0007800102 */
[----:B------:R-:W-:-:S05]  /*27330*/  IMAD.IADD R2, R3, 0x1, R13 ;  /* 0x0000000103027824 */ /* 0x000fca00078e020d */
[----:B------:R-:W-:-:S04]  /*27340*/  LOP3.LUT R2, R2, 0x1, RZ, 0xc0, !PT ;  /* 0x0000000102027812 */ /* 0x000fc800078ec0ff */
[----:B------:R-:W-:-:S13]  /*27350*/  ISETP.NE.U32.AND P0, PT, R2, 0x1, PT ;  /* 0x000000010200780c */ /* 0x000fda0003f05070 */
        /* <DEDUP_REMOVED lines=30> */
.L_x_1679:
[----:B0-----:R-:W0:Y:S01]  /*27540*/  S2R R8, SR_CgaCtaId ;  /* 0x0000000000087919 */ /* 0x001e220000008800 */
[----:B------:R-:W-:-:S04]  /*27550*/  MOV R3, 0x400 ;  /* 0x0000040000037802 */ /* 0x000fc80000000f00 */
[----:B0-----:R-:W-:Y:S02]  /*27560*/  LEA R3, R8, R3, 0x18 ;  /* 0x0000000308037211 */ /* 0x001fe400078ec0ff */
[----:B------:R-:W-:-:S03]  /*27570*/  SHF.L.U32 R8, R14, 0x1f, RZ ;  /* 0x0000001f0e087819 */ /* 0x000fc600000006ff */
[----:B------:R-:W-:-:S04]  /*27580*/  IMAD R3, R12, 0x8, R3 ;  /* 0x000000080c037824 */ /* 0x000fc800078e0203 */
[----:B------:R-:W0:Y:S02]  /*27590*/  SYNCS.PHASECHK.TRANS64.TRYWAIT P0, [R3+URZ+0x30840], R8 ;  /* 0x03084008030075a7 */ /* 0x000e24000800017f */
[----:B0-----:R-:W-:Y:S05]  /*275a0*/  @!P0 BRA `(.L_x_1680) ;  /* 0x0000003c00d88947 */ /* 0x001fea0003800000 */
.L_x_1803:
        /* <DEDUP_REMOVED lines=11> */
.L_x_1681:
        /* <DEDUP_REMOVED lines=11> */
[----:B-----5:R-:W-:Y:S01]  /*27710*/  R2UR UR13, R2 ;  /* 0x00000000020d72ca */ /* 0x020fe200000e0000 */
[----:B------:R-:W-:-:S04]  /*27720*/  UMOV UR17, 0x80 ;  /* 0x0000008000117882 */ /* 0x000fc80000000000 */
[----:B------:R-:W-:-:S04]  /*27730*/  UIADD3 UR9, UR9, 0x30830, URZ ;  /* 0x0003083009097890 */ /* 0x000fc8000fffe03f */
[----:B------:R-:W-:Y:S02]  /*27740*/  UIMAD UR11, UR11, 0x60, UR5 ;  /* 0x000000600b0b78a4 */ /* 0x000fe4000f8e0205 */
[----:B------:R-:W-:Y:S01]  /*27750*/  UIADD3.X UR5, URZ, UR39, URZ, UP0, !UPT ;  /* 0x000000273f057290 */ /* 0x000fe200087fe43f */
[----:B-1----:R-:W-:-:S05]  /*27760*/  LEA R8, R9, R8, 0x18 ;  /* 0x0000000809087211 */ /* 0x002fca00078ec0ff */
[----:B------:R-:W-:Y:S02]  /*27770*/  IMAD R3, R12, 0x9000, R8 ;  /* 0x000090000c037824 */ /* 0x000fe400078e0208 */
[----:B------:R-:W-:-:S03]  /*27780*/  VIADD R8, R8, 0x30800 ;  /* 0x0003080008087836 */ /* 0x000fc60000000000 */
[----:B------:R-:W-:Y:S01]  /*27790*/  R2UR UR14, R3 ;  /* 0x00000000030e72ca */ /* 0x000fe200000e0000 */
[----:B------:R-:W-:Y:S01]  /*277a0*/  IMAD R8, R16, 0x8, R8 ;  /* 0x0000000810087824 */ /* 0x000fe200078e0208 */
[----:B------:R-:W-:-:S11]  /*277b0*/  SHF.L.U32 R3, R18, 0x1f, RZ ;  /* 0x0000001f12037819 */ /* 0x000fd600000006ff */
[----:B------:R-:W-:Y:S02]  /*277c0*/  UIADD3 UR8, UR14, 0x1e400, URZ ;  /* 0x0001e4000e087890 */ /* 0x000fe4000fffe03f */
[----:B------:R-:W-:Y:S02]  /*277d0*/  UIADD3 UR15, UR14, 0x21400, URZ ;  /* 0x000214000e0f7890 */ /* 0x000fe4000fffe03f */
[----:B------:R-:W-:-:S05]  /*277e0*/  UIADD3 UR14, UR14, 0x24400, URZ ;  /* 0x000244000e0e7890 */ /* 0x000fca000fffe03f */
        /* <DEDUP_REMOVED lines=9> */
.L_x_1804:
[----:B------:R-:W-:Y:S05]  /*27880*/  @P1 BRA `(.L_x_1683) ;  /* 0x00000000002c1947 */ /* 0x000fea0003800000 */
[----:B------:R-:W1:Y:S01]  /*27890*/  S2R R11, SR_TID.X ;  /* 0x00000000000b7919 */ /* 0x000e620000002100 */
[----:B------:R-:W-:Y:S01]  /*278a0*/  MOV R9, 0x400 ;  /* 0x0000040000097802 */ /* 0x000fe20000000f00 */
[----:B0-----:R-:W-:Y:S01]  /*278b0*/  IMAD.MOV.U32 R8, RZ, RZ, 0x9000 ;  /* 0x00009000ff087424 */ /* 0x001fe200078e00ff */
[----:B------:R-:W0:Y:S01]  /*278c0*/  S2R R10, SR_CgaCtaId ;  /* 0x00000000000a7919 */ /* 0x000e220000008800 */
[----:B-1----:R-:W-:-:S04]  /*278d0*/  LOP3.LUT R11, R11, 0x1f, RZ, 0xc0, !PT ;  /* 0x0000001f0b0b7812 */ /* 0x002fc800078ec0ff */
[----:B------:R-:W-:Y:S02]  /*278e0*/  ISETP.NE.AND P0, PT, R11, RZ, PT ;  /* 0x000000ff0b00720c */ /* 0x000fe40003f05270 */
[----:B0-----:R-:W-:-:S05]  /*278f0*/  LEA R9, R10, R9, 0x18 ;  /* 0x000000090a097211 */ /* 0x001fca00078ec0ff */
[----:B------:R-:W-:-:S04]  /*27900*/  IMAD R3, R16, 0x8, R9 ;  /* 0x0000000810037824 */ /* 0x000fc800078e0209 */
[----:B------:R1:W-:Y:S02]  /*27910*/  SYNCS.ARRIVE.TRANS64 RZ, [R3+URZ+0x30850], R8 ;  /* 0x0308500803ff79a7 */ /* 0x0003e4000800003f */
[----:B------:R-:W-:Y:S05]  /*27920*/  @!P0 BRA `(.L_x_1683) ;  /* 0x0000000000048947 */ /* 0x000fea0003800000 */
[----:B------:R-:W-:Y:S01]  /*27930*/  BPT.TRAP 0x1 ;  /* 0x000000040000795c */ /* 0x000fe20000300000 */
.L_x_1683:
[----:B------:R-:W2:Y:S01]  /*27940*/  S2R R9, SR_CgaCtaId ;  /* 0x0000000000097919 */ /* 0x000ea20000008800 */
[----:B01----:R-:W-:Y:S01]  /*27950*/  MOV R8, 0x400 ;  /* 0x0000040000087802 */ /* 0x003fe20000000f00 */
        /* <DEDUP_REMOVED lines=9> */
[----:B------:R-:W-:-:S02]  /*279f0*/  IMAD.MOV.U32 R6, RZ, RZ, R2 ;  /* 0x000000ffff067224 */ /* 0x000fc400078e0002 */
[----:B------:R-:W-:-:S05]  /*27a00*/  IMAD.MOV.U32 R4, RZ, RZ, R7 ;  /* 0x000000ffff047224 */ /* 0x000fca00078e0007 */
[----:B------:R-:W-:Y:S02]  /*27a10*/  UIMAD UR11, UR11, 0x60, UR5 ;  /* 0x000000600b0b78a4 */ /* 0x000fe4000f8e0205 */
[----:B------:R-:W-:Y:S01]  /*27a20*/  UIADD3.X UR5, URZ, UR39, URZ, UP0, !UPT ;  /* 0x000000273f057290 */ /* 0x000fe200087fe43f */
[----:B--2---:R-:W-:-:S05]  /*27a30*/  LEA R8, R9, R8, 0x18 ;  /* 0x0000000809087211 */ /* 0x004fca00078ec0ff */
[----:B------:R-:W-:-:S05]  /*27a40*/  IMAD R3, R16, 0x8, R8 ;  /* 0x0000000810037824 */ /* 0x000fca00078e0208 */
        /* <DEDUP_REMOVED lines=16> */
.L_x_1678:
[----:B------:R-:W-:Y:S05]  /*27b50*/  BSYNC B2 ;  /* 0x0000000000027941 */ /* 0x000fea0003800000 */
.L_x_1677:
[----:B------:R-:W2:Y:S01]  /*27b60*/  LDL R2, [R1+0x20] ;  /* 0x0000200001027983 */ /* 0x000ea20000100800 */
[----:B------:R-:W-:Y:S02]  /*27b70*/  IMAD.MOV.U32 R16, RZ, RZ, R12 ;  /* 0x000000ffff107224 */ /* 0x000fe400078e000c */
[----:B------:R-:W-:Y:S02]  /*27b80*/  IMAD.MOV.U32 R18, RZ, RZ, R14 ;  /* 0x000000ffff127224 */ /* 0x000fe400078e000e */
[----:B--2---:R-:W-:-:S07]  /*27b90*/  VIADD R7, R2, 0xfffffffd ;  /* 0xfffffffd02077836 */ /* 0x004fce0000000000 */
.L_x_1676:
[----:B------:R-:W-:Y:S05]  /*27ba0*/  BSYNC B1 ;  /* 0x0000000000017941 */ /* 0x000fea0003800000 */
.L_x_1675:
[----:B------:R-:W2:Y:S01]  /*27bb0*/  LDL.LU R2, [R1+0x20] ;  /* 0x0000200001027983 */ /* 0x000ea20000300800 */
[----:B------:R-:W-:Y:S01]  /*27bc0*/  VIADD R13, R13, 0xfffffffe ;  /* 0xfffffffe0d0d7836 */ /* 0x000fe20000000000 */
[----:B--2---:R-:W-:-:S04]  /*27bd0*/  LOP3.LUT R2, RZ, R2, RZ, 0x33, !PT ;  /* 0x00000002ff027212 */ /* 0x004fc800078e33ff */
[----:B------:R-:W-:-:S13]  /*27be0*/  ISETP.NE.AND P0, PT, R13, R2, PT ;  /* 0x000000020d00720c */ /* 0x000fda0003f05270 */
[----:B------:R-:W-:Y:S05]  /*27bf0*/  @!P0 BRA `(.L_x_1674) ;  /* 0x0000001000008947 */ /* 0x000fea0003800000 */
[----:B------:R-:W-:-:S07]  /*27c00*/  IMAD.MOV.U32 R13, RZ, RZ, R6 ;  /* 0x000000ffff0d7224 */ /* 0x000fce00078e0006 */
.L_x_1698:
[----:B------:R-:W-:Y:S01]  /*27c10*/  VIADD R8, R16, 0x1 ;  /* 0x0000000110087836 */ /* 0x000fe20000000000 */
[----:B------:R-:W-:Y:S05]  /*27c20*/  YIELD ;  /* 0x0000000000007946 */ /* 0x000fea0003800000 */
[----:B------:R-:W-:Y:S01]  /*27c30*/  ISETP.NE.AND P0, PT, R8, 0x2, PT ;  /* 0x000000020800780c */ /* 0x000fe20003f05270 */
[----:B------:R-:W-:Y:S03]  /*27c40*/  BSSY B1, `(.L_x_1684) ;  /* 0x0000079000017945 */ /* 0x000fe60003800000 */
[----:B------:R-:W-:-:S02]  /*27c50*/  SEL R9, RZ, 0x1, P0 ;  /* 0x00000001ff097807 */ /* 0x000fc40000000000 */
[----:B------:R-:W-:Y:S02]  /*27c60*/  SEL R8, R8, RZ, P0 ;  /* 0x000000ff08087207 */ /* 0x000fe40000000000 */
[----:B------:R-:W-:Y:S01]  /*27c70*/  LOP3.LUT R9, R18, R9, RZ, 0x3c, !PT ;  /* 0x0000000912097212 */ /* 0x000fe200078e3cff */
[----:B------:R-:W-:Y:S06]  /*27c80*/  @!P6 BRA `(.L_x_1685) ;  /* 0x0000000400d0e947 */ /* 0x000fec0003800000 */
        /* <DEDUP_REMOVED lines=14> */
[--C-:B------:R-:W-:Y:S01]  /*27d70*/  SHF.R.S32.HI R3, RZ, 0x1f, R2.reuse ;  /* 0x0000001fff037819 */ /* 0x100fe20000011402 */
[----:B------:R-:W-:Y:S02]  /*27d80*/  IMAD.MOV R12, RZ, RZ, -R2 ;  /* 0x000000ffff0c7224 */ /* 0x000fe400078e0a02 */
[C---:B------:R-:W-:Y:S02]  /*27d90*/  IMAD R10, R5.reuse, UR7, R10 ;  /* 0x00000007050a7c24 */ /* 0x040fe4000f8e020a */
[----:B------:R-:W-:-:S04]  /*27da0*/  IMAD.WIDE.U32 R2, R5, UR6, R2 ;  /* 0x0000000605027c25 */ /* 0x000fc8000f8e0002 */
[----:B------:R-:W-:Y:S01]  /*27db0*/  IMAD.IADD R3, R10, 0x1, R3 ;  /* 0x000000010a037824 */ /* 0x000fe200078e0203 */
[----:B------:R-:W-:Y:S01]  /*27dc0*/  LEA R10, P0, R2, UR4, 0x2 ;  /* 0x00000004020a7c11 */ /* 0x000fe2000f8010ff */
[----:B------:R-:W-:-:S03]  /*27dd0*/  IMAD R12, R11, R12, R7 ;  /* 0x0000000c0b0c7224 */ /* 0x000fc600078e0207 */
[----:B------:R-:W-:-:S05]  /*27de0*/  LEA.HI.X R11, R2, UR5, R3, 0x2, P0 ;  /* 0x00000005020b7c11 */ /* 0x000fca00080f1403 */
[----:B------:R0:W5:Y:S04]  /*27df0*/  LDG.E R13, desc[UR8][R10.64] ;  /* 0x000000080a0d7981 */ /* 0x000168000c1e1900 */
.L_x_1686:
[----:B------:R-:W1:Y:S01]  /*27e00*/  S2R R3, SR_CgaCtaId ;  /* 0x0000000000037919 */ /* 0x000e620000008800 */
[----:B------:R-:W-:-:S04]  /*27e10*/  MOV R2, 0x400 ;  /* 0x0000040000027802 */ /* 0x000fc80000000f00 */
[----:B-1----:R-:W-:Y:S02]  /*27e20*/  LEA R2, R3, R2, 0x18 ;  /* 0x0000000203027211 */ /* 0x002fe400078ec0ff */
[----:B------:R-:W-:-:S03]  /*27e30*/  SHF.L.U32 R3, R9, 0x1f, RZ ;  /* 0x0000001f09037819 */ /* 0x000fc600000006ff */
[----:B------:R-:W-:-:S04]  /*27e40*/  IMAD R2, R8, 0x8, R2 ;  /* 0x0000000808027824 */ /* 0x000fc800078e0202 */
[----:B------:R-:W1:Y:S02]  /*27e50*/  SYNCS.PHASECHK.TRANS64.TRYWAIT P0, [R2+URZ+0x30840], R3 ;  /* 0x03084003020075a7 */ /* 0x000e64000800017f */
[----:B-1----:R-:W-:Y:S05]  /*27e60*/  @!P0 BRA `(.L_x_1687) ;  /* 0x0000003400d08947 */ /* 0x002fea0003800000 */
.L_x_1805:
        /* <DEDUP_REMOVED lines=11> */
.L_x_1688:
[----:B------:R-:W0:Y:S01]  /*27f20*/  S2R R10, SR_CgaCtaId ;  /* 0x00000000000a7919 */ /* 0x000e220000008800 */
[----:B-1----:R-:W-:Y:S01]  /*27f30*/  MOV R3, 0x400 ;  /* 0x0000040000037802 */ /* 0x002fe20000000f00 */
        /* <DEDUP_REMOVED lines=10> */
[----:B------:R-:W-:Y:S01]  /*27fe0*/  UMOV UR17, 0x80 ;  /* 0x0000008000117882 */ /* 0x000fe20000000000 */
[----:B------:R-:W-:-:S03]  /*27ff0*/  SHF.L.U32 R18, R18, 0x1f, RZ ;  /* 0x0000001f12127819 */ /* 0x000fc600000006ff */
[----:B------:R-:W-:-:S04]  /*28000*/  UIADD3 UR9, UR9, 0x30830, URZ ;  /* 0x0003083009097890 */ /* 0x000fc8000fffe03f */
[----:B------:R-:W-:Y:S02]  /*28010*/  UIMAD UR11, UR11, 0x60, UR5 ;  /* 0x000000600b0b78a4 */ /* 0x000fe4000f8e0205 */
[----:B------:R-:W-:Y:S01]  /*28020*/  UIADD3.X UR5, URZ, UR39, URZ, UP0, !UPT ;  /* 0x000000273f057290 */ /* 0x000fe200087fe43f */
[----:B0-----:R-:W-:-:S05]  /*28030*/  LEA R3, R10, R3, 0x18 ;  /* 0x000000030a037211 */ /* 0x001fca00078ec0ff */
[----:B------:R-:W-:-:S05]  /*28040*/  IMAD R2, R8, 0x9000, R3 ;  /* 0x0000900008027824 */ /* 0x000fca00078e0203 */
[----:B------:R-:W-:Y:S01]  /*28050*/  R2UR UR14, R2 ;  /* 0x00000000020e72ca */ /* 0x000fe200000e0000 */
[----:B------:R-:W-:-:S04]  /*28060*/  VIADD R2, R3, 0x30800 ;  /* 0x0003080003027836 */ /* 0x000fc80000000000 */
[----:B------:R-:W-:-:S08]  /*28070*/  IMAD R2, R16, 0x8, R2 ;  /* 0x0000000810027824 */ /* 0x000fd000078e0202 */
        /* <DEDUP_REMOVED lines=12> */
.L_x_1806:
        /* <DEDUP_REMOVED lines=8> */
.L_x_1690:
[----:B------:R-:W2:Y:S01]  /*281c0*/  S2R R10, SR_CgaCtaId ;  /* 0x00000000000a7919 */ /* 0x000ea20000008800 */
        /* <DEDUP_REMOVED lines=10> */
[----:B------:R-:W-:Y:S01]  /*28270*/  R2UR UR12, R0 ;  /* 0x00000000000c72ca */ /* 0x000fe200000e0000 */
[----:B------:R-:W-:-:S02]  /*28280*/  IMAD.MOV.U32 R4, RZ, RZ, R12 ;  /* 0x000000ffff047224 */ /* 0x000fc400078e000c */
[----:B------:R-:W-:-:S04]  /*28290*/  IMAD.MOV.U32 R6, RZ, RZ, R13 ;  /* 0x000000ffff067224 */ /* 0x000fc800078e000d */
[----:B------:R-:W-:Y:S02]  /*282a0*/  UIMAD UR11, UR11, 0x60, UR5 ;  /* 0x000000600b0b78a4 */ /* 0x000fe4000f8e0205 */
[----:B------:R-:W-:Y:S02]  /*282b0*/  UIADD3 UR9, UR9, 0x50, URZ ;  /* 0x0000005009097890 */ /* 0x000fe4000fffe03f */
[----:B------:R-:W-:Y:S01]  /*282c0*/  UIADD3.X UR5, URZ, UR39, URZ, UP0, !UPT ;  /* 0x000000273f057290 */ /* 0x000fe200087fe43f */
        /* <DEDUP_REMOVED lines=9> */
[----:B-1----:R-:W-:Y:S01]  /*28360*/  UMOV UR8, UR15 ;  /* 0x0000000f00087c82 */ /* 0x002fe20008000000 */
[----:B------:R-:W-:Y:S02]  /*28370*/  UMOV UR10, UR17 ;  /* 0x00000011000a7c82 */ /* 0x000fe40008000000 */
[----:B------:R1:W-:Y:S02]  /*28380*/  UTMALDG.4D [UR8], [UR4], desc[UR6] ;  /* 0x00000608040075b4 */ /* 0x0003e40008019000 */
[----:B-1----:R-:W-:Y:S01]  /*28390*/  UMOV UR8, UR16 ;  /* 0x0000001000087c82 */ /* 0x002fe20008000000 */
[----:B------:R-:W-:-:S02]  /*283a0*/  UMOV UR10, UR14 ;  /* 0x0000000e000a7c82 */ /* 0x000fc40008000000 */
[----:B------:R1:W-:Y:S02]  /*283b0*/  UTMALDG.4D [UR8], [UR4], desc[UR6] ;  /* 0x00000608040075b4 */ /* 0x0003e40008019000 */
[----:B-1----:R-:W-:Y:S01]  /*283c0*/  NOP ;  /* 0x0000000000007918 */ /* 0x002fe20000000000 */
.L_x_1685:
[----:B------:R-:W-:Y:S05]  /*283d0*/  BSYNC B1 ;  /* 0x0000000000017941 */ /* 0x000fea0003800000 */
.L_x_1684:
[----:B------:R-:W-:Y:S01]  /*283e0*/  VIADD R16, R8, 0x1 ;  /* 0x0000000108107836 */ /* 0x000fe20000000000 */
[----:B------:R-:W-:Y:S01]  /*283f0*/  BSSY B1, `(.L_x_1691) ;  /* 0x000007c000017945 */ /* 0x000fe20003800000 */
[----:B------:R-:W-:-:S03]  /*28400*/  VIADD R11, R7, 0xffffffff ;  /* 0xffffffff070b7836 */ /* 0x000fc60000000000 */
[----:B------:R-:W-:-:S04]  /*28410*/  ISETP.NE.AND P0, PT, R16, 0x2, PT ;  /* 0x000000021000780c */ /* 0x000fc80003f05270 */
[----:B0-----:R-:W-:Y:S02]  /*28420*/  SEL R18, RZ, 0x1, P0 ;  /* 0x00000001ff127807 */ /* 0x001fe40000000000 */
        /* <DEDUP_REMOVED lines=24> */
[----:B------:R-:W-:-:S06]  /*285b0*/  LEA.HI.X R13, R2, UR5, R3, 0x2, P0 ;  /* 0x00000005020d7c11 */ /* 0x000fcc00080f1403 */
[----:B------:R0:W5:Y:S03]  /*285c0*/  LDG.E R13, desc[UR8][R12.64] ;  /* 0x000000080c0d7981 */ /* 0x000166000c1e1900 */
.L_x_1693:
[----:B------:R-:W1:Y:S01]  /*285d0*/  S2R R3, SR_CgaCtaId ;  /* 0x0000000000037919 */ /* 0x000e620000008800 */
[----:B------:R-:W-:-:S04]  /*285e0*/  MOV R2, 0x400 ;  /* 0x0000040000027802 */ /* 0x000fc80000000f00 */
[----:B-1----:R-:W-:Y:S02]  /*285f0*/  LEA R2, R3, R2, 0x18 ;  /* 0x0000000203027211 */ /* 0x002fe400078ec0ff */
[----:B------:R-:W-:-:S03]  /*28600*/  SHF.L.U32 R3, R18, 0x1f, RZ ;  /* 0x0000001f12037819 */ /* 0x000fc600000006ff */
[----:B------:R-:W-:-:S04]  /*28610*/  IMAD R2, R16, 0x8, R2 ;  /* 0x0000000810027824 */ /* 0x000fc800078e0202 */
[----:B------:R-:W1:Y:S02]  /*28620*/  SYNCS.PHASECHK.TRANS64.TRYWAIT P0, [R2+URZ+0x30840], R3 ;  /* 0x03084003020075a7 */ /* 0x000e64000800017f */
[----:B-1----:R-:W-:Y:S05]  /*28630*/  @!P0 BRA `(.L_x_1694) ;  /* 0x0000003000048947 */ /* 0x002fea0003800000 */
.L_x_1807:
        /* <DEDUP_REMOVED lines=11> */
.L_x_1695:
[----:B------:R-:W0:Y:S01]  /*286f0*/  S2R R14, SR_CgaCtaId ;  /* 0x00000000000e7919 */ /* 0x000e220000008800 */
[----:B------:R-:W-:Y:S01]  /*28700*/  MOV R12, 0x400 ;  /* 0x00000400000c7802 */ /* 0x000fe20000000f00 */
[----:B------:R-:W-:Y:S01]  /*28710*/  UIADD3 UR4, UP0, UR38, 0x370, URZ ;  /* 0x0000037026047890 */ /* 0x000fe2000ff1e03f */
        /* <DEDUP_REMOVED lines=9> */
[----:B------:R-:W-:-:S06]  /*287b0*/  SHF.L.U32 R9, R9, 0x1f, RZ ;  /* 0x0000001f09097819 */ /* 0x000fcc00000006ff */
[----:B------:R-:W-:Y:S02]  /*287c0*/  UIMAD UR11, UR11, 0x60, UR5 ;  /* 0x000000600b0b78a4 */ /* 0x000fe4000f8e0205 */
[----:B------:R-:W-:Y:S01]  /*287d0*/  UIADD3.X UR5, URZ, UR39, URZ, UP0, !UPT ;  /* 0x000000273f057290 */ /* 0x000fe200087fe43f */
[----:B0-----:R-:W-:-:S05]  /*287e0*/  LEA R12, R14, R12, 0x18 ;  /* 0x0000000c0e0c7211 */ /* 0x001fca00078ec0ff */
[----:B-1----:R-:W-:-:S04]  /*287f0*/  VIADD R2, R12, 0x30800 ;  /* 0x000308000c027836 */ /* 0x002fc80000000000 */
[--C-:B------:R-:W-:Y:S02]  /*28800*/  IMAD R3, R16, 0x8, R2.reuse ;  /* 0x0000000810037824 */ /* 0x100fe400078e0202 */
[----:B------:R-:W-:-:S03]  /*28810*/  IMAD R2, R8, 0x8, R2 ;  /* 0x0000000808027824 */ /* 0x000fc600078e0202 */
[----:B------:R-:W-:Y:S01]  /*28820*/  R2UR UR9, R3 ;  /* 0x00000000030972ca */ /* 0x000fe200000e0000 */
[----:B------:R-:W-:-:S05]  /*28830*/  IMAD R3, R16, 0x9000, R12 ;  /* 0x0000900010037824 */ /* 0x000fca00078e020c */
[----:B------:R-:W-:-:S07]  /*28840*/  R2UR UR8, R3 ;  /* 0x00000000030872ca */ /* 0x000fce00000e0000 */
[----:B------:R-:W-:-:S06]  /*28850*/  UIADD3 UR9, UR9, 0x30, URZ ;  /* 0x0000003009097890 */ /* 0x000fcc000fffe03f */
[----:B------:R-:W-:Y:S02]  /*28860*/  UIADD3 UR14, UR8, 0x1e400, URZ ;  /* 0x0001e400080e7890 */ /* 0x000fe4000fffe03f */
[----:B------:R-:W-:Y:S02]  /*28870*/  UIADD3 UR15, UR8, 0x21400, URZ ;  /* 0x00021400080f7890 */ /* 0x000fe4000fffe03f */
[----:B------:R-:W-:-:S03]  /*28880*/  UIADD3 UR16, UR8, 0x24400, URZ ;  /* 0x0002440008107890 */ /* 0x000fc6000fffe03f */
[----:B------:R-:W-:Y:S02]  /*28890*/  UMOV UR8, UR14 ;  /* 0x0000000e00087c82 */ /* 0x000fe40008000000 */
[----:B------:R0:W-:Y:S02]  /*288a0*/  UTMALDG.4D [UR8], [UR4], desc[UR6] ;  /* 0x00000608040075b4 */ /* 0x0001e40008019000 */
        /* <DEDUP_REMOVED lines=8> */
.L_x_1808:
        /* <DEDUP_REMOVED lines=8> */
.L_x_1697:
[----:B0-----:R-:W0:Y:S01]  /*289b0*/  S2R R9, SR_CgaCtaId ;  /* 0x0000000000097919 */ /* 0x001e220000008800 */
        /* <DEDUP_REMOVED lines=16> */
[----:B0-----:R-:W-:-:S05]  /*28ac0*/  LEA R3, R9, R3, 0x18 ;  /* 0x0000000309037211 */ /* 0x001fca00078ec0ff */
[----:B------:R-:W-:-:S05]  /*28ad0*/  IMAD R8, R8, 0x9000, R3 ;  /* 0x0000900008087824 */ /* 0x000fca00078e0203 */
[----:B------:R-:W-:-:S13]  /*28ae0*/  R2UR UR15, R8 ;  /* 0x00000000080f72ca */ /* 0x000fda00000e0000 */
        /* <DEDUP_REMOVED lines=12> */
.L_x_1692:
[----:B------:R-:W-:Y:S05]  /*28bb0*/  BSYNC B1 ;  /* 0x0000000000017941 */ /* 0x000fea0003800000 */
.L_x_1691:
[----:B------:R-:W2:Y:S01]  /*28bc0*/  LDL R2, [R1+0x1c] ;  /* 0x00001c0001027983 */ /* 0x000ea20000100800 */
[----:B------:R-:W-:Y:S01]  /*28bd0*/  VIADD R7, R7, 0xfffffffe ;  /* 0xfffffffe07077836 */ /* 0x000fe20000000000 */
[----:B--2---:R-:W-:-:S13]  /*28be0*/  ISETP.GT.AND P0, PT, R11, R2, PT ;  /* 0x000000020b00720c */ /* 0x004fda0003f04270 */
[----:B------:R-:W-:Y:S05]  /*28bf0*/  @P0 BRA `(.L_x_1698) ;  /* 0xfffffff000040947 */ /* 0x000fea000383ffff */
.L_x_1674:
[----:B------:R-:W-:Y:S05]  /*28c00*/  BSYNC B0 ;  /* 0x0000000000007941 */ /* 0x000fea0003800000 */
.L_x_1673:
[----:B------:R-:W0:Y:S01]  /*28c10*/  S2R R2, SR_TID.X ;  /* 0x0000000000027919 */ /* 0x000e220000002100 */
[----:B------:R-:W-:Y:S01]  /*28c20*/  BSSY B0, `(.L_x_1699) ;  /* 0x0000012000007945 */ /* 0x000fe20003800000 */
[----:B0-----:R-:W-:-:S04]  /*28c30*/  LOP3.LUT R2, R2, 0x1f, RZ, 0xc0, !PT ;  /* 0x0000001f02027812 */ /* 0x001fc800078ec0ff */
[----:B------:R-:W-:-:S13]  /*28c40*/  ISETP.NE.AND P0, PT, R2, RZ, PT ;  /* 0x000000ff0200720c */ /* 0x000fda0003f05270 */
[----:B------:R-:W-:Y:S05]  /*28c50*/  @P0 BRA `(.L_x_1700) ;  /* 0x0000000000380947 */ /* 0x000fea0003800000 */
[----:B------:R-:W0:Y:S01]  /*28c60*/  S2R R8, SR_LANEID ;  /* 0x0000000000087919 */ /* 0x000e220000000000 */
[----:B------:R-:W-:Y:S01]  /*28c70*/  VOTEU.ANY UR4, UPT, PT ;  /* 0x0000000000047886 */ /* 0x000fe200038e0100 */
[----:B------:R-:W1:Y:S01]  /*28c80*/  LDC.64 R2, c[0x0][0xc38] ;  /* 0x00030e00ff027b82 */ /* 0x000e620000000a00 */
[----:B------:R-:W0:Y:S01]  /*28c90*/  FLO.U32 R7, UR4 ;  /* 0x0000000400077d00 */ /* 0x000e2200080e0000 */
[----:B------:R-:W-:-:S07]  /*28ca0*/  ULDC.64 UR6, c[0x0][0x208] ;  /* 0x0000820000067ab9 */ /* 0x000fce0000000a00 */
[----:B------:R-:W1:Y:S01]  /*28cb0*/  POPC R5, UR4 ;  /* 0x0000000400057d09 */ /* 0x000e620008000000 */
[----:B0-----:R-:W-:-:S13]  /*28cc0*/  ISETP.EQ.U32.AND P0, PT, R7, R8, PT ;  /* 0x000000080700720c */ /* 0x001fda0003f02070 */
[----:B-1----:R-:W2:Y:S01]  /*28cd0*/  @P0 ATOMG.E.ADD.STRONG.GPU PT, R2, desc[UR6][R2.64], R5 ;  /* 0x00000005020209a8 */ /* 0x002ea200081ee1c6 */
[----:B------:R-:W0:Y:S02]  /*28ce0*/  S2R R8, SR_LTMASK ;  /* 0x0000000000087919 */ /* 0x000e240000003900 */
[----:B0-----:R-:W-:-:S06]  /*28cf0*/  LOP3.LUT R8, R8, UR4, RZ, 0xc0, !PT ;  /* 0x0000000408087c12 */ /* 0x001fcc000f8ec0ff */
[----:B------:R-:W0:Y:S01]  /*28d00*/  POPC R8, R8 ;  /* 0x0000000800087309 */ /* 0x000e220000000000 */
[----:B--2---:R-:W0:Y:S02]  /*28d10*/  SHFL.IDX PT, R7, R2, R7, 0x1f ;  /* 0x00001f0702077589 */ /* 0x004e2400000e0000 */
[----:B0-----:R-:W-:-:S05]  /*28d20*/  IADD3 R2, R7, UR36, R8 ;  /* 0x0000002407027c10 */ /* 0x001fca000fffe008 */
[----:B------:R0:W-:Y:S02]  /*28d30*/  STL [R1], R2 ;  /* 0x0000000201007387 */ /* 0x0001e40000100800 */
.L_x_1700:
[----:B------:R-:W-:Y:S05]  /*28d40*/  BSYNC B0 ;  /* 0x0000000000007941 */ /* 0x000fea0003800000 */
.L_x_1699:
[----:B------:R-:W-:Y:S04]  /*28d50*/  BSSY B0, `(.L_x_1701) ;  /* 0x0000033000007945 */ /* 0x000fe80003800000 */
[----:B------:R-:W-:Y:S05]  /*28d60*/  @!P6 BRA `(.L_x_1702) ;  /* 0x0000000000c4e947 */ /* 0x000fea0003800000 */
[----:B------:R-:W1:Y:S01]  /*28d70*/  S2R R3, SR_CgaCtaId ;  /* 0x0000000000037919 */ /* 0x000e620000008800 */
[----:B0-----:R-:W-:-:S04]  /*28d80*/  MOV R2, 0x400 ;  /* 0x0000040000027802 */ /* 0x001fc80000000f00 */
[----:B-1----:R-:W-:-:S05]  /*28d90*/  LEA R2, R3, R2, 0x18 ;  /* 0x0000000203027211 */ /* 0x002fca00078ec0ff */
[----:B------:R-:W-:Y:S01]  /*28da0*/  IMAD R3, R16, 0x8, R2 ;  /* 0x0000000810037824 */ /* 0x000fe200078e0202 */
[----:B------:R-:W-:-:S04]  /*28db0*/  SHF.L.U32 R2, R18, 0x1f, RZ ;  /* 0x0000001f12027819 */ /* 0x000fc800000006ff */
[----:B------:R-:W0:Y:S02]  /*28dc0*/  SYNCS.PHASECHK.TRANS64.TRYWAIT P0, [R3+URZ+0x30860], R2 ;  /* 0x03086002030075a7 */ /* 0x000e24000800017f */
[----:B0-----:R-:W-:Y:S05]  /*28dd0*/  @!P0 BRA `(.L_x_1703) ;  /* 0x0000002800448947 */ /* 0x001fea0003800000 */
.L_x_1809:
        /* <DEDUP_REMOVED lines=11> */
.L_x_1704:
        /* <DEDUP_REMOVED lines=11> */
[----:B------:R-:W-:-:S07]  /*28f40*/  R2UR UR13, R6 ;  /* 0x00000000060d72ca */ /* 0x000fce00000e0000 */
        /* <DEDUP_REMOVED lines=18> */
[----:B-1----:R-:W-:Y:S01]  /*29070*/  NOP ;  /* 0x0000000000007918 */ /* 0x002fe20000000000 */
.L_x_1702:
[----:B------:R-:W-:Y:S05]  /*29080*/  BSYNC B0 ;  /* 0x0000000000007941 */ /* 0x000fea0003800000 */
.L_x_1701:
[----:B------:R-:W-:-:S05]  /*29090*/  VIADD R16, R16, 0x1 ;  /* 0x0000000110107836 */ /* 0x000fca0000000000 */
[----:B------:R-:W-:-:S04]  /*290a0*/  ISETP.NE.AND P0, PT, R16, 0x2, PT ;  /* 0x000000021000780c */ /* 0x000fc80003f05270 */
[----:B------:R-:W-:Y:S02]  /*290b0*/  SEL R3, RZ, 0x1, P0 ;  /* 0x00000001ff037807 */ /* 0x000fe40000000000 */
[----:B------:R-:W-:Y:S02]  /*290c0*/  SEL R16, R16, RZ, P0 ;  /* 0x000000ff10107207 */ /* 0x000fe40000000000 */
[----:B------:R-:W-:-:S07]  /*290d0*/  LOP3.LUT R18, R18, R3, RZ, 0x3c, !PT ;  /* 0x0000000312127212 */ /* 0x000fce00078e3cff */
.L_x_1658:
[----:B------:R-:W-:Y:S05]  /*290e0*/  BSYNC B6 ;  /* 0x0000000000067941 */ /* 0x000fea0003800000 */
.L_x_1656:
[----:B------:R-:W-:-:S03]  /*290f0*/  UMOV UR4, 0xffffffff ;  /* 0xffffffff00047882 */ /* 0x000fc60000000000 */
[----:B------:R-:W-:Y:S05]  /*29100*/  BRA.DIV UR4, `(.L_x_1705) ;  /* 0x00000026048c7947 */ /* 0x000fea000b800000 */
[----:B---3--:R-:W3:Y:S04]  /*29110*/  LDL.LU R0, [R1] ;  /* 0x0000000001007983 */ /* 0x008ee80000300800 */
[----:B---3--:R3:W4:Y:S04]  /*29120*/  SHFL.IDX PT, R4, R0, RZ, 0x1f ;  /* 0x00001fff00047589 */ /* 0x00872800000e0000 */
[----:B------:R3:W0:Y:S02]  /*29130*/  SHFL.IDX PT, R7, R0, 0x1, 0x1f ;  /* 0x00201f0000077f89 */ /* 0x00062400000e0000 */
.L_x_1813:
[----:B---3--:R-:W0:Y:S01]  /*29140*/  LDL R0, [R1+0xc] ;  /* 0x00000c0001007983 */ /* 0x008e220000100800 */
[----:B------:R-:W-:Y:S01]  /*29150*/  ULDC UR4, c[0x0][0xc14] ;  /* 0x0003050000047ab9 */ /* 0x000fe20000000800 */
[----:B------:R-:W-:Y:S01]  /*29160*/  BSSY B0, `(.L_x_1706) ;  /* 0x000000d000007945 */ /* 0x000fe20003800000 */
[----:B------:R-:W-:Y:S01]  /*29170*/  IMAD.MOV.U32 R5, RZ, RZ, RZ ;  /* 0x000000ffff057224 */ /* 0x000fe200078e00ff */
[----:B------:R-:W3:Y:S02]  /*29180*/  S2R R10, SR_TID.X ;  /* 0x00000000000a7919 */ /* 0x000ee40000002100 */
[----:B---3--:R-:W-:-:S04]  /*29190*/  LOP3.LUT R10, R10, 0x1f, RZ, 0xc0, !PT ;  /* 0x0000001f0a0a7812 */ /* 0x008fc800078ec0ff */
[C---:B------:R-:W-:Y:S01]  /*291a0*/  ISETP.NE.AND P0, PT, R10.reuse, 0x1f, PT ;  /* 0x0000001f0a00780c */ /* 0x040fe20003f05270 */
[----:B01----:R-:W-:Y:S02]  /*291b0*/  IMAD.IADD R9, R10, 0x1, R0 ;  /* 0x000000010a097824 */ /* 0x003fe400078e0200 */
[----:B------:R-:W-:-:S05]  /*291c0*/  IMAD.U32 R0, RZ, RZ, UR4 ;  /* 0x00000004ff007e24 */ /* 0x000fca000f8e00ff */
[----:B------:R-:W-:-:S13]  /*291d0*/  ISETP.GE.OR P0, PT, R9, R0, !P0 ;  /* 0x000000000900720c */ /* 0x000fda0004706670 */
[----:B------:R-:W-:Y:S05]  /*291e0*/  @P0 BRA `(.L_x_1707) ;  /* 0x0000000000100947 */ /* 0x000fea0003800000 */
[----:B------:R-:W0:Y:S01]  /*291f0*/  LDC.64 R2, c[0x0][0xc58] ;  /* 0x00031600ff027b82 */ /* 0x000e220000000a00 */
[----:B------:R-:W-:Y:S01]  /*29200*/  ULDC.64 UR4, c[0x0][0x208] ;  /* 0x0000820000047ab9 */ /* 0x000fe20000000a00 */
[----:B0-----:R-:W-:-:S05]  /*29210*/  IMAD.WIDE R2, R9, 0x4, R2 ;  /* 0x0000000409027825 */ /* 0x001fca00078e0202 */
[----:B------:R0:W5:Y:S02]  /*29220*/  LDG.E R5, desc[UR4][R2.64] ;  /* 0x0000000402057981 */ /* 0x000164000c1e1900 */
.L_x_1707:
[----:B------:R-:W-:Y:S05]  /*29230*/  BSYNC B0 ;  /* 0x0000000000007941 */ /* 0x000fea0003800000 */
.L_x_1706:
        /* <DEDUP_REMOVED lines=8> */
[----:B------:R-:W1:Y:S02]  /*292c0*/  SHFL.UP PT, R14, R13, 0x2, RZ ;  /* 0x044000000d0e7989 */ /* 0x000e6400000e00ff */
[----:B-1----:R-:W-:Y:S02]  /*292d0*/  SEL R14, R14, RZ, P1 ;  /* 0x000000ff0e0e7207 */ /* 0x002fe40000800000 */
[----:B------:R-:W-:-:S03]  /*292e0*/  ISETP.GE.U32.AND P1, PT, R10, 0x8, PT ;  /* 0x000000080a00780c */ /* 0x000fc60003f26070 */
[----:B0-----:R-:W-:-:S05]  /*292f0*/  IMAD.IADD R3, R13, 0x1, R14 ;  /* 0x000000010d037824 */ /* 0x001fca00078e020e */
[----:B------:R-:W2:Y:S02]  /*29300*/  SHFL.UP PT, R14, R3, 0x4, RZ ;  /* 0x04800000030e7989 */ /* 0x000ea400000e00ff */
[----:B--2---:R-:W-:Y:S02]  /*29310*/  SEL R6, R14, RZ, P0 ;  /* 0x000000ff0e067207 */ /* 0x004fe40000000000 */
        /* <DEDUP_REMOVED lines=9> */
.L_x_1821:
[----:B------:R-:W-:Y:S02]  /*293b0*/  ULDC UR4, c[0x0][0xc10] ;  /* 0x0003040000047ab9 */ /* 0x000fe40000000800 */
[----:B------:R-:W-:-:S04]  /*293c0*/  IMAD.U32 R6, RZ, RZ, UR4 ;  /* 0x00000004ff067e24 */ /* 0x000fc8000f8e00ff */
[----:B-1----:R-:W-:-:S04]  /*293d0*/  IMAD R14, R14, R6, RZ ;  /* 0x000000060e0e7224 */ /* 0x002fc800078e02ff */
[----:B------:R-:W-:-:S05]  /*293e0*/  IMAD.IADD R7, R7, 0x1, R14 ;  /* 0x0000000107077824 */ /* 0x000fca00078e020e */
[----:B----4-:R-:W-:-:S13]  /*293f0*/  ISETP.GT.AND P0, PT, R7, R4, PT ;  /* 0x000000040700720c */ /* 0x010fda0003f04270 */
[----:B------:R-:W-:Y:S05]  /*29400*/  @P0 BRA `(.L_x_1709) ;  /* 0x0000000000c40947 */ /* 0x000fea0003800000 */
[----:B------:R-:W1:Y:S02]  /*29410*/  LDC R0, c[0x0][0xc14] ;  /* 0x00030500ff007b82 */ /* 0x000e640000000800 */
.L_x_1714:
[----:B0-----:R-:W2:Y:S02]  /*29420*/  LDL.LU R2, [R1+0xc] ;  /* 0x00000c0001027983 */ /* 0x001ea40000300800 */
[----:B--2---:R-:W-:-:S05]  /*29430*/  VIADD R3, R2, 0x1f ;  /* 0x0000001f02037836 */ /* 0x004fca0000000000 */
[----:B-1----:R-:W-:-:S13]  /*29440*/  ISETP.GE.AND P0, PT, R3, R0, PT ;  /* 0x000000000300720c */ /* 0x002fda0003f06270 */
[----:B------:R-:W-:Y:S05]  /*29450*/  @P0 BRA `(.L_x_1710) ;  /* 0x00000008000c0947 */ /* 0x000fea0003800000 */
[----:B------:R-:W0:Y:S01]  /*29460*/  S2R R8, SR_TID.X ;  /* 0x0000000000087919 */ /* 0x000e220000002100 */
[----:B------:R-:W-:Y:S01]  /*29470*/  IMAD.MOV.U32 R2, RZ, RZ, R3 ;  /* 0x000000ffff027224 */ /* 0x000fe200078e0003 */
[----:B------:R-:W-:Y:S01]  /*29480*/  BSSY B0, `(.L_x_1711) ;  /* 0x000000c000007945 */ /* 0x000fe20003800000 */
[----:B------:R-:W-:-:S03]  /*29490*/  IMAD.MOV.U32 R5, RZ, RZ, RZ ;  /* 0x000000ffff057224 */ /* 0x000fc600078e00ff */
[----:B------:R1:W-:Y:S01]  /*294a0*/  STL [R1+0xc], R2 ;  /* 0x00000c0201007387 */ /* 0x0003e20000100800 */
[----:B0-----:R-:W-:-:S04]  /*294b0*/  LOP3.LUT R8, R8, 0x1f, RZ, 0xc0, !PT ;  /* 0x0000001f08087812 */ /* 0x001fc800078ec0ff */
[C---:B------:R-:W-:Y:S01]  /*294c0*/  ISETP.NE.AND P1, PT, R8.reuse, 0x1f, PT ;  /* 0x0000001f0800780c */ /* 0x040fe20003f25270 */
[----:B------:R-:W-:-:S05]  /*294d0*/  IMAD.IADD R9, R8, 0x1, R2 ;  /* 0x0000000108097824 */ /* 0x000fca00078e0202 */
[----:B------:R-:W-:-:S13]  /*294e0*/  ISETP.GE.OR P0, PT, R9, R0, !P1 ;  /* 0x000000000900720c */ /* 0x000fda0004f06670 */
[----:B-1----:R-:W-:Y:S05]  /*294f0*/  @P0 BRA `(.L_x_1712) ;  /* 0x0000000000100947 */ /* 0x002fea0003800000 */
[----:B------:R-:W0:Y:S01]  /*29500*/  LDC.64 R2, c[0x0][0xc58] ;  /* 0x00031600ff027b82 */ /* 0x000e220000000a00 */
[----:B------:R-:W-:Y:S01]  /*29510*/  ULDC.64 UR4, c[0x0][0x208] ;  /* 0x0000820000047ab9 */ /* 0x000fe20000000a00 */
[----:B0-----:R-:W-:-:S05]  /*29520*/  IMAD.WIDE R2, R9, 0x4, R2 ;  /* 0x0000000409027825 */ /* 0x001fca00078e0202 */
[----:B------:R0:W5:Y:S02]  /*29530*/  LDG.E R5, desc[UR4][R2.64] ;  /* 0x0000000402057981 */ /* 0x000164000c1e1900 */
.L_x_1712:
[----:B------:R-:W-:Y:S05]  /*29540*/  BSYNC B0 ;  /* 0x0000000000007941 */ /* 0x000fea0003800000 */
.L_x_1711:
        /* <DEDUP_REMOVED lines=23> */
.L_x_1829:
[----:B------:R-:W-:Y:S02]  /*296c0*/  ULDC UR4, c[0x0][0xc10] ;  /* 0x0003040000047ab9 */ /* 0x000fe40000000800 */
[----:B------:R-:W-:-:S04]  /*296d0*/  IMAD.U32 R6, RZ, RZ, UR4 ;  /* 0x00000004ff067e24 */ /* 0x000fc8000f8e00ff */
[----:B-1----:R-:W-:-:S04]  /*296e0*/  IMAD R14, R14, R6, RZ ;  /* 0x000000060e0e7224 */ /* 0x002fc800078e02ff */
[----:B------:R-:W-:-:S05]  /*296f0*/  IMAD.IADD R7, R14, 0x1, R7 ;  /* 0x000000010e077824 */ /* 0x000fca00078e0207 */
[----:B------:R-:W-:-:S13]  /*29700*/  ISETP.GT.AND P0, PT, R7, R4, PT ;  /* 0x000000040700720c */ /* 0x000fda0003f04270 */
[----:B------:R-:W-:Y:S05]  /*29710*/  @!P0 BRA `(.L_x_1714) ;  /* 0xfffffffc00408947 */ /* 0x000fea000383ffff */
.L_x_1709:
        /* <DEDUP_REMOVED lines=8> */
.L_x_1833:
[----:B------:R-:W-:Y:S01]  /*297a0*/  ISETP.NE.AND P0, PT, R3, RZ, PT ;  /* 0x000000ff0300720c */ /* 0x000fe20003f05270 */
[----:B------:R-:W-:-:S12]  /*297b0*/  IMAD.MOV.U32 R9, RZ, RZ, RZ ;  /* 0x000000ffff097224 */ /* 0x000fd800078e00ff */
[----:B------:R-:W-:Y:S05]  /*297c0*/  @!P0 BRA `(.L_x_1716) ;  /* 0x0000000000108947 */ /* 0x000fea0003800000 */
[----:B------:R-:W-:Y:S01]  /*297d0*/  UMOV UR4, 0xffffffff ;  /* 0xffffffff00047882 */ /* 0x000fe20000000000 */
[----:B------:R-:W-:Y:S02]  /*297e0*/  VIADD R12, R8, 0xffffffff ;  /* 0xffffffff080c7836 */ /* 0x000fe40000000000 */
[----:B------:R-:W-:Y:S05]  /*297f0*/  BRA.DIV UR4, `(.L_x_1717) ;  /* 0x0000002a04087947 */ /* 0x000fea000b800000 */
[----:B------:R3:W4:Y:S02]  /*29800*/  SHFL.IDX PT, R9, R2, R12, 0x1f ;  /* 0x00001f0c02097589 */ /* 0x00072400000e0000 */
.L_x_1716:
[----:B------:R-:W5:Y:S01]  /*29810*/  LDL.LU R10, [R1+0xc] ;  /* 0x00000c00010a7983 */ /* 0x000f620000300800 */
[----:B0--3--:R-:W0:Y:S01]  /*29820*/  LDC.64 R2, c[0x0][0xc68] ;  /* 0x00031a00ff027b82 */ /* 0x009e220000000a00 */
[----:B------:R-:W-:Y:S01]  /*29830*/  ULDC.64 UR4, c[0x0][0x208] ;  /* 0x0000820000047ab9 */ /* 0x000fe20000000a00 */
[----:B-----5:R-:W-:-:S04]  /*29840*/  IMAD.IADD R10, R8, 0x1, R10 ;  /* 0x00000001080a7824 */ /* 0x020fc800078e020a */
[----:B0-----:R-:W-:Y:S01]  /*29850*/  IMAD.WIDE R2, R10, 0x4, R2 ;  /* 0x000000040a027825 */ /* 0x001fe200078e0202 */
[----:B------:R0:W-:Y:S04]  /*29860*/  STL [R1+0xc], R10 ;  /* 0x00000c0a01007387 */ /* 0x0001e80000100800 */
[----:B0-----:R0:W1:Y:S01]  /*29870*/  LDG.E R10, desc[UR4][R2.64] ;  /* 0x00000004020a7981 */ /* 0x001062000c1e1900 */
[----:B----4-:R-:W-:-:S05]  /*29880*/  IMAD R7, R9, R6, R7 ;  /* 0x0000000609077224 */ /* 0x010fca00078e0207 */
[----:B------:R3:W-:Y:S01]  /*29890*/  STL [R1], R7 ;  /* 0x0000000701007387 */ /* 0x0007e20000100800 */
[----:B0-----:R-:W-:Y:S02]  /*298a0*/  IMAD.MOV.U32 R2, RZ, RZ, RZ ;  /* 0x000000ffff027224 */ /* 0x001fe400078e00ff */
[----:B---3--:R-:W-:Y:S02]  /*298b0*/  IMAD.IADD R7, R4, 0x1, -R7 ;  /* 0x0000000104077824 */ /* 0x008fe400078e0a07 */
        /* <DEDUP_REMOVED lines=20> */
[----:B------:R-:W-:Y:S01]  /*29a00*/  ISETP.GE.AND P0, PT, R2, RZ, PT ;  /* 0x000000ff0200720c */ /* 0x000fe20003f06270 */
[----:B------:R-:W-:-:S12]  /*29a10*/  IMAD.MOV.U32 R2, RZ, RZ, RZ ;  /* 0x000000ffff027224 */ /* 0x000fd800078e00ff */
        /* <DEDUP_REMOVED lines=9> */
[-C--:B------:R-:W-:Y:S02]  /*29ab0*/  IABS R10, R6.reuse ;  /* 0x00000006000a7213 */ /* 0x080fe40000000000 */
[----:B------:R-:W-:Y:S02]  /*29ac0*/  IABS R8, R6 ;  /* 0x0000000600087213 */ /* 0x000fe40000000000 */
        /* <DEDUP_REMOVED lines=8> */
[----:B------:R-:W-:Y:S02]  /*29b50*/  IMAD.MOV R9, RZ, RZ, -R8 ;  /* 0x000000ffff097224 */ /* 0x000fe400078e0a08 */
        /* <DEDUP_REMOVED lines=19> */
.L_x_1710:
[----:B------:R-:W-:Y:S01]  /*29c90*/  UMOV UR4, URZ ;  /* 0x0000003f00047c82 */ /* 0x000fe20008000000 */
[----:B------:R-:W-:Y:S01]  /*29ca0*/  ULDC UR6, c[0x0][0xc14] ;  /* 0x0003050000067ab9 */ /* 0x000fe20000000800 */
[----:B------:R0:W-:Y:S01]  /*29cb0*/  STL [R1], R4 ;  /* 0x0000000401007387 */ /* 0x0001e20000100800 */
[----:B------:R-:W-:Y:S01]  /*29cc0*/  UMOV UR5, URZ ;  /* 0x0000003f00057c82 */ /* 0x000fe20008000000 */
[----:B------:R-:W-:Y:S02]  /*29cd0*/  IMAD.U32 R2, RZ, RZ, UR6 ;  /* 0x00000006ff027e24 */ /* 0x000fe4000f8e00ff */
[----:B------:R-:W-:Y:S02]  /*29ce0*/  IMAD.U32 R3, RZ, RZ, UR5 ;  /* 0x00000005ff037e24 */ /* 0x000fe4000f8e00ff */
[----:B0-----:R-:W-:-:S05]  /*29cf0*/  IMAD.U32 R4, RZ, RZ, UR4 ;  /* 0x00000004ff047e24 */ /* 0x001fca000f8e00ff */
[----:B------:R0:W-:Y:S04]  /*29d00*/  STL [R1+0x4], R4 ;  /* 0x0000040401007387 */ /* 0x0001e80000100800 */
[----:B------:R0:W-:Y:S04]  /*29d10*/  STL [R1+0xc], R2 ;  /* 0x00000c0201007387 */ /* 0x0001e80000100800 */
[----:B------:R0:W-:Y:S02]  /*29d20*/  STL [R1+0x8], R3 ;  /* 0x0000080301007387 */ /* 0x0001e40000100800 */
.L_x_1718:
[----:B01----:R-:W2:Y:S04]  /*29d30*/  LDL.64 R4, [R1] ;  /* 0x0000000001047983 */ /* 0x003ea80000100a00 */
[----:B------:R-:W2:Y:S01]  /*29d40*/  LDL.64 R6, [R1+0x8] ;  /* 0x0000080001067983 */ /* 0x000ea20000100a00 */
[----:B------:R-:W0:Y:S01]  /*29d50*/  S2R R2, SR_TID.X ;  /* 0x0000000000027919 */ /* 0x000e220000002100 */
[----:B------:R-:W-:Y:S05]  /*29d60*/  WARPSYNC.ALL ;  /* 0x0000000000007948 */ /* 0x000fea0003800000 */
[----:B0-----:R-:W-:Y:S01]  /*29d70*/  LOP3.LUT R2, R2, 0x1f, RZ, 0xc0, !PT ;  /* 0x0000001f02027812 */ /* 0x001fe200078ec0ff */
[----:B------:R-:W-:Y:S03]  /*29d80*/  BAR.SYNC.DEFER_BLOCKING 0x4, 0x120 ;  /* 0x0104800000007b1d */ /* 0x000fe60000010000 */
[----:B------:R-:W-:-:S13]  /*29d90*/  ISETP.NE.AND P0, PT, R2, RZ, PT ;  /* 0x000000ff0200720c */ /* 0x000fda0003f05270 */
[----:B------:R-:W0:Y:S01]  /*29da0*/  @!P0 S2R R3, SR_CgaCtaId ;  /* 0x0000000000038919 */ /* 0x000e220000008800 */
[----:B------:R-:W-:-:S04]  /*29db0*/  @!P0 MOV R2, 0x400 ;  /* 0x0000040000028802 */ /* 0x000fc80000000f00 */
[----:B0-----:R-:W-:-:S05]  /*29dc0*/  @!P0 LEA R2, R3, R2, 0x18 ;  /* 0x0000000203028211 */ /* 0x001fca00078ec0ff */
[----:B--2---:R0:W-:Y:S02]  /*29dd0*/  @!P0 STS.128 [R2+0x308d0], R4 ;  /* 0x0308d00402008388 */ /* 0x0041e40000000c00 */
[----:B0-----:R-:W-:Y:S01]  /*29de0*/  IMAD.MOV.U32 R2, RZ, RZ, R7 ;  /* 0x000000ffff027224 */ /* 0x001fe200078e0007 */
[----:B------:R-:W-:Y:S06]  /*29df0*/  BAR.ARV 0x5, 0x120 ;  /* 0x0144800000007b1d */ /* 0x000fec0000002000 */
[----:B------:R-:W-:-:S13]  /*29e00*/  ISETP.GE.AND P0, PT, R2, R0, PT ;  /* 0x000000000200720c */ /* 0x000fda0003f06270 */
[----:B------:R-:W-:Y:S05]  /*29e10*/  @!P0 BRA `(.L_x_1719) ;  /* 0xffffffa800148947 */ /* 0x000fea000383ffff */
.L_x_1617:
[----:B------:R-:W2:Y:S01]  /*29e20*/  LDL.LU R0, [R1+0x24] ;  /* 0x0000240001007983 */ /* 0x000ea20000300800 */
        /* <DEDUP_REMOVED lines=11> */
.L_x_1836:
[----:B------:R-:W-:Y:S05]  /*29ee0*/  BSYNC B0 ;  /* 0x0000000000007941 */ /* 0x000fea0003800000 */
.L_x_1720:
[----:B------:R-:W-:-:S03]  /*29ef0*/  UMOV UR4, 0xffffffff ;  /* 0xffffffff00047882 */ /* 0x000fc60000000000 */
[----:B------:R-:W-:Y:S05]  /*29f00*/  BRA.DIV UR4, `(.L_x_1722) ;  /* 0x0000002204807947 */ /* 0x000fea000b800000 */
[----:B------:R-:W1:Y:S02]  /*29f10*/  S2R R2, SR_TID.X ;  /* 0x0000000000027919 */ /* 0x000e640000002100 */
[----:B-1----:R-:W-:-:S04]  /*29f20*/  SHF.R.U32.HI R2, RZ, 0x5, R2 ;  /* 0x00000005ff027819 */ /* 0x002fc80000011602 */
[----:B------:R-:W-:-:S05]  /*29f30*/  LOP3.LUT R2, R2, 0x3, RZ, 0xc0, !PT ;  /* 0x0000000302027812 */ /* 0x000fca00078ec0ff */
[----:B------:R1:W2:Y:S02]  /*29f40*/  SHFL.IDX PT, R14, R2, RZ, 0x1f ;  /* 0x00001fff020e7589 */ /* 0x0002a400000e0000 */
.L_x_1839:
[----:B--2---:R-:W-:-:S13]  /*29f50*/  ISETP.NE.AND P0, PT, R14, RZ, PT ;  /* 0x000000ff0e00720c */ /* 0x004fda0003f05270 */
[----:B------:R-:W-:Y:S05]  /*29f60*/  @P0 BRA `(.L_x_1311) ;  /* 0x0000000000880947 */ /* 0x000fea0003800000 */
[----:B------:R-:W-:-:S03]  /*29f70*/  UMOV UR4, 0xffffffff ;  /* 0xffffffff00047882 */ /* 0x000fc60000000000 */
[----:B------:R-:W-:Y:S05]  /*29f80*/  BRA.DIV UR4, `(.L_x_1723) ;  /* 0x0000002204947947 */ /* 0x000fea000b800000 */
[----:B------:R-:W-:-:S13]  /*29f90*/  ELECT P6, URZ, PT ;  /* 0x00000000003f782f */ /* 0x000fda00038c0000 */
.L_x_1842:
[----:B------:R-:W-:Y:S05]  /*29fa0*/  @!P6 BRA `(.L_x_1311) ;  /* 0x000000000078e947 */ /* 0x000fea0003800000 */
[----:B------:R-:W-:-:S06]  /*29fb0*/  ULOP3.LUT UR4, UR60, 0x2, URZ, 0xfc, !UPT ;  /* 0x000000023c047892 */ /* 0x000fcc000f8efc3f */
[----:B-1----:R-:W-:-:S05]  /*29fc0*/  IMAD.U32 R2, RZ, RZ, UR4 ;  /* 0x00000004ff027e24 */ /* 0x002fca000f8e00ff */
[----:B------:R-:W-:-:S13]  /*29fd0*/  ISETP.NE.AND P2, PT, R2, 0x3, PT ;  /* 0x000000030200780c */ /* 0x000fda0003f45270 */
[----:B------:R-:W-:Y:S05]  /*29fe0*/  @!P2 BRA `(.L_x_1724) ;  /* 0x000000000004a947 */ /* 0x000fea0003800000 */
[----:B------:R-:W-:Y:S01]  /*29ff0*/  BPT.TRAP 0x1 ;  /* 0x000000040000795c */ /* 0x000fe20000300000 */
.L_x_1724:
[----:B0-----:R-:W-:Y:S01]  /*2a000*/  VIADD R3, R0, 0x30840 ;  /* 0x0003084000037836 */ /* 0x001fe20000000000 */
[----:B------:R-:W-:Y:S01]  /*2a010*/  SHF.L.U32 R4, R18, 0x1f, RZ ;  /* 0x0000001f12047819 */ /* 0x000fe200000006ff */
[C---:B------:R-:W-:Y:S02]  /*2a020*/  VIADD R2, R16.reuse, 0x1 ;  /* 0x0000000110027836 */ /* 0x040fe40000000000 */
[----:B------:R-:W-:-:S03]  /*2a030*/  IMAD R7, R16, 0x8, R3 ;  /* 0x0000000810077824 */ /* 0x000fc600078e0203 */
        /* <DEDUP_REMOVED lines=8> */
.L_x_1843:
[----:B------:R-:W1:Y:S02]  /*2a0c0*/  SYNCS.PHASECHK.TRANS64.TRYWAIT P0, [R3+URZ], R2 ;  /* 0x00000002030075a7 */ /* 0x000e64000800017f */
[----:B-1----:R-:W-:Y:S05]  /*2a0d0*/  @!P0 BRA `(.L_x_1726) ;  /* 0x0000002000748947 */ /* 0x002fea0003800000 */
.L_x_1844:
[----:B------:R-:W-:Y:S05]  /*2a0e0*/  @!P2 BRA `(.L_x_1727) ;  /* 0x000000000004a947 */ /* 0x000fea0003800000 */
[----:B------:R-:W-:Y:S01]  /*2a0f0*/  BPT.TRAP 0x1 ;  /* 0x000000040000795c */ /* 0x000fe20000300000 */
.L_x_1727:
[----:B-1----:R-:W-:-:S04]  /*2a100*/  VIADD R3, R0, 0x30860 ;  /* 0x0003086000037836 */ /* 0x002fc80000000000 */
[----:B------:R-:W-:-:S04]  /*2a110*/  IMAD R5, R16, 0x8, R3 ;  /* 0x0000000810057824 */ /* 0x000fc800078e0203 */
[----:B------:R-:W1:Y:S02]  /*2a120*/  SYNCS.PHASECHK.TRANS64.TRYWAIT P0, [R5+URZ], R4 ;  /* 0x00000004050075a7 */ /* 0x000e64000800017f */
[----:B-1----:R-:W-:Y:S05]  /*2a130*/  @!P0 BRA `(.L_x_1728) ;  /* 0x0000002000708947 */ /* 0x002fea0003800000 */
.L_x_1845:
[----:B------:R-:W-:-:S07]  /*2a140*/  IMAD R3, R6, 0x8, R3 ;  /* 0x0000000806037824 */ /* 0x000fce00078e0203 */
.L_x_1729:
[----:B--2---:R2:W3:Y:S02]  /*2a150*/  SYNCS.PHASECHK.TRANS64.TRYWAIT P0, [R3+URZ], R2 ;  /* 0x00000002030075a7 */ /* 0x0044e4000800017f */
[----:B---3--:R-:W-:Y:S05]  /*2a160*/  @!P0 NANOSLEEP.SYNCS 0x989680 ;  /* 0x009896800000895d */ /* 0x008fea0003900000 */
[----:B------:R-:W3:Y:S02]  /*2a170*/  @!P0 SYNCS.PHASECHK.TRANS64 P0, [R3+URZ], R2 ;  /* 0x00000002030085a7 */ /* 0x000ee4000800007f */
[----:B---3--:R-:W-:Y:S05]  /*2a180*/  @!P0 BRA `(.L_x_1729) ;  /* 0xfffffffc00f08947 */ /* 0x008fea000383ffff */
.L_x_1311:
[----:B------:R-:W-:Y:S05]  /*2a190*/  BSYNC B7 ;  /* 0x0000000000077941 */ /* 0x000fea0003800000 */
.L_x_1308:
[----:B------:R-:W-:Y:S05]  /*2a1a0*/  EXIT ;  /* 0x000000000000794d */ /* 0x000fea0003800000 */
.L_x_1337:
[----:B0-----:R0:W1:Y:S02]  /*2a1b0*/  SYNCS.PHASECHK.TRANS64.TRYWAIT P5, [R89+URZ+0x30890], R90 ;  /* 0x0308905a590075a7 */ /* 0x00106400080a017f */
[----:B-1----:R-:W-:Y:S05]  /*2a1c0*/  @!P5 NANOSLEEP.SYNCS 0x989680 ;  /* 0x009896800000d95d */ /* 0x002fea0003900000 */
[----:B------:R-:W1:Y:S02]  /*2a1d0*/  @!P5 SYNCS.PHASECHK.TRANS64 P5, [R89+URZ+0x30890], R90 ;  /* 0x0308905a5900d5a7 */ /* 0x000e6400080a007f */
[----:B-1----:R-:W-:Y:S05]  /*2a1e0*/  @!P5 BRA `(.L_x_1337) ;  /* 0xfffffffc00f0d947 */ /* 0x002fea000383ffff */
[----:B------:R-:W-:Y:S05]  /*2a1f0*/  BRA `(.L_x_1730) ;  /* 0xfffffd9800387947 */ /* 0x000fea000383ffff */
.L_x_1391:
[----:B-1----:R1:W3:Y:S02]  /*2a200*/  SYNCS.PHASECHK.TRANS64.TRYWAIT P5, [R89+URZ+0x30890], R90 ;  /* 0x0308905a590075a7 */ /* 0x0022e400080a017f */
[----:B---3--:R-:W-:Y:S05]  /*2a210*/  @!P5 NANOSLEEP.SYNCS 0x989680 ;  /* 0x009896800000d95d */ /* 0x008fea0003900000 */
[----:B------:R-:W3:Y:S02]  /*2a220*/  @!P5 SYNCS.PHASECHK.TRANS64 P5, [R89+URZ+0x30890], R90 ;  /* 0x0308905a5900d5a7 */ /* 0x000ee400080a007f */
[----:B---3--:R-:W-:Y:S05]  /*2a230*/  @!P5 BRA `(.L_x_1391) ;  /* 0xfffffffc00f0d947 */ /* 0x008fea000383ffff */
[----:B------:R-:W-:Y:S05]  /*2a240*/  BRA `(.L_x_1731) ;  /* 0xfffffdd0001c7947 */ /* 0x000fea000383ffff */
.L_x_1416:
[----:B0-----:R0:W1:Y:S02]  /*2a250*/  SYNCS.PHASECHK.TRANS64.TRYWAIT P3, [R89+URZ+0x30890], R90 ;  /* 0x0308905a590075a7 */ /* 0x001064000806017f */
[----:B-1----:R-:W-:Y:S05]  /*2a260*/  @!P3 NANOSLEEP.SYNCS 0x989680 ;  /* 0x009896800000b95d */ /* 0x002fea0003900000 */
[----:B------:R-:W1:Y:S02]  /*2a270*/  @!P3 SYNCS.PHASECHK.TRANS64 P3, [R89+URZ+0x30890], R90 ;  /* 0x0308905a5900b5a7 */ /* 0x000e64000806007f */
[----:B-1----:R-:W-:Y:S05]  /*2a280*/  @!P3 BRA `(.L_x_1416) ;  /* 0xfffffffc00f0b947 */ /* 0x002fea000383ffff */
[----:B------:R-:W-:Y:S05]  /*2a290*/  BRA `(.L_x_1732) ;  /* 0xfffffe0000c07947 */ /* 0x000fea000383ffff */
.L_x_1422:
[----:B-1----:R1:W2:Y:S02]  /*2a2a0*/  SYNCS.PHASECHK.TRANS64.TRYWAIT P2, [R89+URZ+0x308b0], R90 ;  /* 0x0308b05a590075a7 */ /* 0x0022a4000804017f */
[----:B--2---:R-:W-:Y:S05]  /*2a2b0*/  @!P2 NANOSLEEP.SYNCS 0x989680 ;  /* 0x009896800000a95d */ /* 0x004fea0003900000 */
[----:B------:R-:W2:Y:S02]  /*2a2c0*/  @!P2 SYNCS.PHASECHK.TRANS64 P2, [R89+URZ+0x308b0], R90 ;  /* 0x0308b05a5900a5a7 */ /* 0x000ea4000804007f */
[----:B--2---:R-:W-:Y:S05]  /*2a2d0*/  @!P2 BRA `(.L_x_1422) ;  /* 0xfffffffc00f0a947 */ /* 0x004fea000383ffff */
[----:B------:R-:W-:Y:S05]  /*2a2e0*/  BRA `(.L_x_1733) ;  /* 0xfffffe0400c47947 */ /* 0x000fea000383ffff */
.L_x_1452:
        /* <DEDUP_REMOVED lines=8> */
.L_x_1735:
[----:B------:R-:W-:Y:S05]  /*2a370*/  BSYNC B1 ;  /* 0x0000000000017941 */ /* 0x000fea0003800000 */
.L_x_1734:
[----:B------:R-:W-:Y:S05]  /*2a380*/  BRA `(.L_x_1736) ;  /* 0xfffffe2800187947 */ /* 0x000fea000383ffff */
.L_x_1453:
        /* <DEDUP_REMOVED lines=8> */
.L_x_1738:
[----:B------:R-:W-:Y:S05]  /*2a410*/  BSYNC B1 ;  /* 0x0000000000017941 */ /* 0x000fea0003800000 */
.L_x_1737:
[----:B------:R-:W-:Y:S05]  /*2a420*/  BRA `(.L_x_1739) ;  /* 0xfffffe2400f87947 */ /* 0x000fea000383ffff */
.L_x_1454:
        /* <DEDUP_REMOVED lines=8> */
.L_x_1741:
[----:B------:R-:W-:Y:S05]  /*2a4b0*/  BSYNC B1 ;  /* 0x0000000000017941 */ /* 0x000fea0003800000 */
.L_x_1740:
[----:B------:R-:W-:Y:S05]  /*2a4c0*/  BRA `(.L_x_1742) ;  /* 0xfffffe2400d87947 */ /* 0x000fea000383ffff */
.L_x_1455:
        /* <DEDUP_REMOVED lines=8> */
.L_x_1744:
[----:B------:R-:W-:Y:S05]  /*2a550*/  BSYNC B1 ;  /* 0x0000000000017941 */ /* 0x000fea0003800000 */
.L_x_1743:
[----:B------:R-:W-:Y:S05]  /*2a560*/  BRA `(.L_x_1745) ;  /* 0xfffffe2400b87947 */ /* 0x000fea000383ffff */
.L_x_1456:
[----:B------:R-:W-:Y:S01]  /*2a570*/  BSSY B1, `(.L_x_1746) ;  /* 0x0000008000017945 */ /* 0x000fe20003800000 */
[----:B------:R-:W-:Y:S02]  /*2a580*/  IMAD.MOV.U32 R13, RZ, RZ, R4 ;  /* 0x000000ffff0d7224 */ /* 0x000fe400078e0004 */
[----:B------:R-:W-:Y:S02]  /*2a590*/  IMAD.MOV.U32 R12, RZ, RZ, 0x1 ;  /* 0x00000001ff0c7424 */ /* 0x000fe400078e00ff */
[----:B------:R-:W-:Y:S02]  /*2a5a0*/  IMAD.MOV.U32 R11, RZ, RZ, 0x1c1f ;  /* 0x00001c1fff0b7424 */ /* 0x000fe400078e00ff */
[----:B------:R-:W-:-:S07]  /*2a5b0*/  IMAD.MOV.U32 R15, RZ, RZ, -0x1 ;  /* 0xffffffffff0f7424 */ /* 0x000fce00078e00ff */
[----:B------:R-:W-:Y:S05]  /*2a5c0*/  WARPSYNC.COLLECTIVE R15, `(.L_x_1747) ;  /* 0x000000000f087348 */ /* 0x000fea0003c00000 */
[----:B------:R0:W1:Y:S02]  /*2a5d0*/  SHFL.IDX P6, R14, R13, R12, R11 ;  /* 0x0000000c0d0e7389 */ /* 0x00006400000c000b */
[----:B01----:R-:W-:Y:S01]  /*2a5e0*/  ENDCOLLECTIVE ;  /* 0x000000000000791b */ /* 0x003fe20003800000 */
.L_x_1747:
[----:B------:R-:W-:Y:S05]  /*2a5f0*/  BSYNC B1 ;  /* 0x0000000000017941 */ /* 0x000fea0003800000 */
.L_x_1746:
[----:B------:R-:W-:Y:S05]  /*2a600*/  BRA `(.L_x_1748) ;  /* 0xfffffe2400987947 */ /* 0x000fea000383ffff */
.L_x_1457:
        /* <DEDUP_REMOVED lines=8> */
.L_x_1750:
[----:B------:R-:W-:Y:S05]  /*2a690*/  BSYNC B1 ;  /* 0x0000000000017941 */ /* 0x000fea0003800000 */
.L_x_1749:
[----:B------:R-:W-:Y:S05]  /*2a6a0*/  BRA `(.L_x_1751) ;  /* 0xfffffe24007c7947 */ /* 0x000fea000383ffff */
.L_x_1458:
        /* <DEDUP_REMOVED lines=8> */
.L_x_1753:
[----:B------:R-:W-:Y:S05]  /*2a730*/  BSYNC B1 ;  /* 0x0000000000017941 */ /* 0x000fea0003800000 */
.L_x_1752:
[----:B------:R-:W-:Y:S05]  /*2a740*/  BRA `(.L_x_1754) ;  /* 0xfffffe2400607947 */ /* 0x000fea000383ffff */
.L_x_1459:
        /* <DEDUP_REMOVED lines=8> */
.L_x_1756:
[----:B------:R-:W-:Y:S05]  /*2a7d0*/  BSYNC B1 ;  /* 0x0000000000017941 */ /* 0x000fea0003800000 */
.L_x_1755:
[----:B------:R-:W-:Y:S05]  /*2a7e0*/  BRA `(.L_x_1757) ;  /* 0xfffffe2400447947 */ /* 0x000fea000383ffff */
.L_x_1461:
[----:B0-----:R0:W1:Y:S02]  /*2a7f0*/  SYNCS.PHASECHK.TRANS64.TRYWAIT P2, [R17+URZ+0x30800], R4 ;  /* 0x03080004110075a7 */ /* 0x001064000804017f */
[----:B-1----:R-:W-:Y:S05]  /*2a800*/  @!P2 NANOSLEEP.SYNCS 0x989680 ;  /* 0x009896800000a95d */ /* 0x002fea0003900000 */
[----:B------:R-:W1:Y:S02]  /*2a810*/  @!P2 SYNCS.PHASECHK.TRANS64 P2, [R17+URZ+0x30800], R4 ;  /* 0x030800041100a5a7 */ /* 0x000e64000804007f */
[----:B-1----:R-:W-:Y:S05]  /*2a820*/  @!P2 BRA `(.L_x_1461) ;  /* 0xfffffffc00f0a947 */ /* 0x002fea000383ffff */
[----:B------:R-:W-:Y:S05]  /*2a830*/  BRA `(.L_x_1758) ;  /* 0xfffffe2400bc7947 */ /* 0x000fea000383ffff */
.L_x_1489:
        /* <DEDUP_REMOVED lines=8> */
.L_x_1760:
[----:B------:R-:W-:Y:S05]  /*2a8c0*/  BSYNC B1 ;  /* 0x0000000000017941 */ /* 0x000fea0003800000 */
.L_x_1759:
[----:B------:R-:W-:Y:S05]  /*2a8d0*/  BRA `(.L_x_1761) ;  /* 0xfffffe5800207947 */ /* 0x000fea000383ffff */
.L_x_1490:
        /* <DEDUP_REMOVED lines=8> */
.L_x_1763:
[----:B------:R-:W-:Y:S05]  /*2a960*/  BSYNC B1 ;  /* 0x0000000000017941 */ /* 0x000fea0003800000 */
.L_x_1762:
[----:B------:R-:W-:Y:S05]  /*2a970*/  BRA `(.L_x_1764) ;  /* 0xfffffe5800007947 */ /* 0x000fea000383ffff */
.L_x_1491:
        /* <DEDUP_REMOVED lines=8> */
.L_x_1766:
[----:B------:R-:W-:Y:S05]  /*2aa00*/  BSYNC B1 ;  /* 0x0000000000017941 */ /* 0x000fea0003800000 */
.L_x_1765:
[----:B------:R-:W-:Y:S05]  /*2aa10*/  BRA `(.L_x_1767) ;  /* 0xfffffe5400e07947 */ /* 0x000fea000383ffff */
.L_x_1492:
        /* <DEDUP_REMOVED lines=8> */
.L_x_1769:
[----:B------:R-:W-:Y:S05]  /*2aaa0*/  BSYNC B1 ;  /* 0x0000000000017941 */ /* 0x000fea0003800000 */
.L_x_1768:
[----:B------:R-:W-:Y:S05]  /*2aab0*/  BRA `(.L_x_1770) ;  /* 0xfffffe5400c07947 */ /* 0x000fea000383ffff */
.L_x_1493:
        /* <DEDUP_REMOVED lines=8> */
.L_x_1772:
[----:B------:R-:W-:Y:S05]  /*2ab40*/  BSYNC B1 ;  /* 0x0000000000017941 */ /* 0x000fea0003800000 */
.L_x_1771:
[----:B------:R-:W-:Y:S05]  /*2ab50*/  BRA `(.L_x_1773) ;  /* 0xfffffe5400a07947 */ /* 0x000fea000383ffff */
.L_x_1494:
        /* <DEDUP_REMOVED lines=8> */
.L_x_1775:
[----:B------:R-:W-:Y:S05]  /*2abe0*/  BSYNC B1 ;  /* 0x0000000000017941 */ /* 0x000fea0003800000 */
.L_x_1774:
[----:B------:R-:W-:Y:S05]  /*2abf0*/  BRA `(.L_x_1776) ;  /* 0xfffffe5400847947 */ /* 0x000fea000383ffff */
.L_x_1495:
        /* <DEDUP_REMOVED lines=8> */
.L_x_1778:
[----:B------:R-:W-:Y:S05]  /*2ac80*/  BSYNC B1 ;  /* 0x0000000000017941 */ /* 0x000fea0003800000 */
.L_x_1777:
[----:B------:R-:W-:Y:S05]  /*2ac90*/  BRA `(.L_x_1779) ;  /* 0xfffffe5400687947 */ /* 0x000fea000383ffff */
.L_x_1496:
        /* <DEDUP_REMOVED lines=8> */
.L_x_1781:
[----:B------:R-:W-:Y:S05]  /*2ad20*/  BSYNC B1 ;  /* 0x0000000000017941 */ /* 0x000fea0003800000 */
.L_x_1780:
[----:B------:R-:W-:Y:S05]  /*2ad30*/  BRA `(.L_x_1782) ;  /* 0xfffffe54004c7947 */ /* 0x000fea000383ffff */
.L_x_1498:
[----:B0-----:R0:W1:Y:S02]  /*2ad40*/  SYNCS.PHASECHK.TRANS64.TRYWAIT P2, [R17+URZ+0x30800], R8 ;  /* 0x03080008110075a7 */ /* 0x001064000804017f */
[----:B-1----:R-:W-:Y:S05]  /*2ad50*/  @!P2 NANOSLEEP.SYNCS 0x989680 ;  /* 0x009896800000a95d */ /* 0x002fea0003900000 */
[----:B------:R-:W1:Y:S02]  /*2ad60*/  @!P2 SYNCS.PHASECHK.TRANS64 P2, [R17+URZ+0x30800], R8 ;  /* 0x030800081100a5a7 */ /* 0x000e64000804007f */
[----:B-1----:R-:W-:Y:S05]  /*2ad70*/  @!P2 BRA `(.L_x_1498) ;  /* 0xfffffffc00f0a947 */ /* 0x002fea000383ffff */
[----:B------:R-:W-:Y:S05]  /*2ad80*/  BRA `(.L_x_1783) ;  /* 0xfffffe5400c87947 */ /* 0x000fea000383ffff */
.L_x_1512:
[----:B-1----:R1:W2:Y:S02]  /*2ad90*/  SYNCS.PHASECHK.TRANS64.TRYWAIT P2, [R2+URZ+0x30830], R3 ;  /* 0x03083003020075a7 */ /* 0x0022a4000804017f */
[----:B--2---:R-:W-:Y:S05]  /*2ada0*/  @!P2 NANOSLEEP.SYNCS 0x989680 ;  /* 0x009896800000a95d */ /* 0x004fea0003900000 */
[----:B------:R-:W2:Y:S02]  /*2adb0*/  @!P2 SYNCS.PHASECHK.TRANS64 P2, [R2+URZ+0x30830], R3 ;  /* 0x030830030200a5a7 */ /* 0x000ea4000804007f */
[----:B--2---:R-:W-:Y:S05]  /*2adc0*/  @!P2 BRA `(.L_x_1512) ;  /* 0xfffffffc00f0a947 */ /* 0x004fea000383ffff */
[----:B------:R-:W-:Y:S05]  /*2add0*/  BRA `(.L_x_1511) ;  /* 0xfffffe80002c7947 */ /* 0x000fea000383ffff */
.L_x_1532:
[----:B-1----:R1:W2:Y:S02]  /*2ade0*/  SYNCS.PHASECHK.TRANS64.TRYWAIT P2, [R7+URZ+0x30830], R14 ;  /* 0x0308300e070075a7 */ /* 0x0022a4000804017f */
[----:B--2---:R-:W-:Y:S05]  /*2adf0*/  @!P2 NANOSLEEP.SYNCS 0x989680 ;  /* 0x009896800000a95d */ /* 0x004fea0003900000 */
[----:B------:R-:W2:Y:S02]  /*2ae00*/  @!P2 SYNCS.PHASECHK.TRANS64 P2, [R7+URZ+0x30830], R14 ;  /* 0x0308300e0700a5a7 */ /* 0x000ea4000804007f */
[----:B--2---:R-:W-:Y:S05]  /*2ae10*/  @!P2 BRA `(.L_x_1532) ;  /* 0xfffffffc00f0a947 */ /* 0x004fea000383ffff */
[----:B------:R-:W-:Y:S05]  /*2ae20*/  BRA `(.L_x_1531) ;  /* 0xfffffeb400787947 */ /* 0x000fea000383ffff */
.L_x_1537:
[----:B-1----:R1:W2:Y:S02]  /*2ae30*/  SYNCS.PHASECHK.TRANS64.TRYWAIT P2, [R14+URZ+0x30850], R2 ;  /* 0x030850020e0075a7 */ /* 0x0022a4000804017f */
[----:B--2---:R-:W-:Y:S05]  /*2ae40*/  @!P2 NANOSLEEP.SYNCS 0x989680 ;  /* 0x009896800000a95d */ /* 0x004fea0003900000 */
[----:B------:R-:W2:Y:S02]  /*2ae50*/  @!P2 SYNCS.PHASECHK.TRANS64 P2, [R14+URZ+0x30850], R2 ;  /* 0x030850020e00a5a7 */ /* 0x000ea4000804007f */
[----:B--2---:R-:W-:Y:S05]  /*2ae60*/  @!P2 BRA `(.L_x_1537) ;  /* 0xfffffffc00f0a947 */ /* 0x004fea000383ffff */
[----:B------:R-:W-:Y:S05]  /*2ae70*/  BRA `(.L_x_1536) ;  /* 0xfffffec400047947 */ /* 0x000fea000383ffff */
.L_x_1557:
[----:B-1----:R1:W2:Y:S02]  /*2ae80*/  SYNCS.PHASECHK.TRANS64.TRYWAIT P2, [R3+URZ+0x30830], R4 ;  /* 0x03083004030075a7 */ /* 0x0022a4000804017f */
[----:B--2---:R-:W-:Y:S05]  /*2ae90*/  @!P2 NANOSLEEP.SYNCS 0x989680 ;  /* 0x009896800000a95d */ /* 0x004fea0003900000 */
[----:B------:R-:W2:Y:S02]  /*2aea0*/  @!P2 SYNCS.PHASECHK.TRANS64 P2, [R3+URZ+0x30830], R4 ;  /* 0x030830040300a5a7 */ /* 0x000ea4000804007f */
[----:B--2---:R-:W-:Y:S05]  /*2aeb0*/  @!P2 BRA `(.L_x_1557) ;  /* 0xfffffffc00f0a947 */ /* 0x004fea000383ffff */
[----:B------:R-:W-:Y:S05]  /*2aec0*/  BRA `(.L_x_1556) ;  /* 0xfffffef000947947 */ /* 0x000fea000383ffff */
.L_x_1562:
[----:B-1----:R1:W2:Y:S02]  /*2aed0*/  SYNCS.PHASECHK.TRANS64.TRYWAIT P2, [R20+URZ+0x30850], R0 ;  /* 0x03085000140075a7 */ /* 0x0022a4000804017f */
[----:B--2---:R-:W-:Y:S05]  /*2aee0*/  @!P2 NANOSLEEP.SYNCS 0x989680 ;  /* 0x009896800000a95d */ /* 0x004fea0003900000 */
[----:B------:R-:W2:Y:S02]  /*2aef0*/  @!P2 SYNCS.PHASECHK.TRANS64 P2, [R20+URZ+0x30850], R0 ;  /* 0x030850001400a5a7 */ /* 0x000ea4000804007f */
[----:B--2---:R-:W-:Y:S05]  /*2af00*/  @!P2 BRA `(.L_x_1562) ;  /* 0xfffffffc00f0a947 */ /* 0x004fea000383ffff */
[----:B------:R-:W-:Y:S05]  /*2af10*/  BRA `(.L_x_1561) ;  /* 0xffffff00000c7947 */ /* 0x000fea000383ffff */
.L_x_1570:
[----:B-1----:R1:W2:Y:S02]  /*2af20*/  SYNCS.PHASECHK.TRANS64.TRYWAIT P2, [R3+URZ+0x30830], R4 ;  /* 0x03083004030075a7 */ /* 0x0022a4000804017f */
[----:B--2---:R-:W-:Y:S05]  /*2af30*/  @!P2 NANOSLEEP.SYNCS 0x989680 ;  /* 0x009896800000a95d */ /* 0x004fea0003900000 */
[----:B------:R-:W2:Y:S02]  /*2af40*/  @!P2 SYNCS.PHASECHK.TRANS64 P2, [R3+URZ+0x30830], R4 ;  /* 0x030830040300a5a7 */ /* 0x000ea4000804007f */
[----:B--2---:R-:W-:Y:S05]  /*2af50*/  @!P2 BRA `(.L_x_1570) ;  /* 0xfffffffc00f0a947 */ /* 0x004fea000383ffff */
[----:B------:R-:W-:Y:S05]  /*2af60*/  BRA `(.L_x_1569) ;  /* 0xffffff1800887947 */ /* 0x000fea000383ffff */
.L_x_1575:
[----:B-1----:R1:W2:Y:S02]  /*2af70*/  SYNCS.PHASECHK.TRANS64.TRYWAIT P2, [R14+URZ+0x30850], R2 ;  /* 0x030850020e0075a7 */ /* 0x0022a4000804017f */
[----:B--2---:R-:W-:Y:S05]  /*2af80*/  @!P2 NANOSLEEP.SYNCS 0x989680 ;  /* 0x009896800000a95d */ /* 0x004fea0003900000 */
[----:B------:R-:W2:Y:S02]  /*2af90*/  @!P2 SYNCS.PHASECHK.TRANS64 P2, [R14+URZ+0x30850], R2 ;  /* 0x030850020e00a5a7 */ /* 0x000ea4000804007f */
[----:B--2---:R-:W-:Y:S05]  /*2afa0*/  @!P2 BRA `(.L_x_1575) ;  /* 0xfffffffc00f0a947 */ /* 0x004fea000383ffff */
[----:B------:R-:W-:Y:S05]  /*2afb0*/  BRA `(.L_x_1574) ;  /* 0xffffff28000c7947 */ /* 0x000fea000383ffff */
.L_x_1589:
[----:B-1----:R1:W2:Y:S02]  /*2afc0*/  SYNCS.PHASECHK.TRANS64.TRYWAIT P0, [R13+URZ+0x30850], R0 ;  /* 0x030850000d0075a7 */ /* 0x0022a4000800017f */
[----:B--2---:R-:W-:Y:S05]  /*2afd0*/  @!P0 NANOSLEEP.SYNCS 0x989680 ;  /* 0x009896800000895d */ /* 0x004fea0003900000 */
[----:B------:R-:W2:Y:S02]  /*2afe0*/  @!P0 SYNCS.PHASECHK.TRANS64 P0, [R13+URZ+0x30850], R0 ;  /* 0x030850000d0085a7 */ /* 0x000ea4000800007f */
[----:B--2---:R-:W-:Y:S05]  /*2aff0*/  @!P0 BRA `(.L_x_1589) ;  /* 0xfffffffc00f08947 */ /* 0x004fea000383ffff */
[----:B------:R-:W-:Y:S05]  /*2b000*/  BRA `(.L_x_1588) ;  /* 0xffffff5800687947 */ /* 0x000fea000383ffff */
.L_x_1631:
        /* <DEDUP_REMOVED lines=8> */
[----:B------:R-:W-:Y:S05]  /*2b090*/  WARPSYNC.COLLECTIVE R15, `(.L_x_1785) ;  /* 0x000000000f087348 */ /* 0x000fea0003c00000 */
[----:B------:R0:W1:Y:S02]  /*2b0a0*/  SHFL.IDX P6, R14, R13, R12, R11 ;  /* 0x0000000c0d0e7389 */ /* 0x00006400000c000b */
[----:B01----:R-:W-:Y:S01]  /*2b0b0*/  ENDCOLLECTIVE ;  /* 0x000000000000791b */ /* 0x003fe20003800000 */
.L_x_1785:
[----:B------:R-:W-:Y:S05]  /*2b0c0*/  BSYNC B1 ;  /* 0x0000000000017941 */ /* 0x000fea0003800000 */
.L_x_1784:
[----:B------:R-:W-:Y:S05]  /*2b0d0*/  BRA `(.L_x_1786) ;  /* 0xffffff9c00fc7947 */ /* 0x000fea000383ffff */
.L_x_1632:
[----:B------:R-:W-:Y:S01]  /*2b0e0*/  BSSY B1, `(.L_x_1787) ;  /* 0x0000006000017945 */ /* 0x000fe20003800000 */
[----:B------:R-:W-:-:S07]  /*2b0f0*/  IMAD.MOV.U32 R15, RZ, RZ, -0x1 ;  /* 0xffffffffff0f7424 */ /* 0x000fce00078e00ff */
[----:B------:R-:W-:Y:S05]  /*2b100*/  WARPSYNC.COLLECTIVE R15, `(.L_x_1788) ;  /* 0x000000000f0c7348 */ /* 0x000fea0003c00000 */
[----:B------:R-:W-:Y:S02]  /*2b110*/  ELECT P6, UR62, PT ;  /* 0x00000000003e782f */ /* 0x000fe400038c0000 */
[----:B------:R-:W-:Y:S01]  /*2b120*/  MOV R14, UR62 ;  /* 0x0000003e000e7c02 */ /* 0x000fe20008000f00 */
[----:B------:R-:W-:Y:S10]  /*2b130*/  ENDCOLLECTIVE ;  /* 0x000000000000791b */ /* 0x000ff40003800000 */
.L_x_1788:
[----:B------:R-:W-:Y:S05]  /*2b140*/  BSYNC B1 ;  /* 0x0000000000017941 */ /* 0x000fea0003800000 */
.L_x_1787:
[----:B------:R-:W-:Y:S05]  /*2b150*/  BRA `(.L_x_1789) ;  /* 0xffffff9c00e87947 */ /* 0x000fea000383ffff */
.L_x_1634:
[----:B0-----:R0:W1:Y:S02]  /*2b160*/  SYNCS.PHASECHK.TRANS64.TRYWAIT P0, [R12+URZ+0x30820], R8 ;  /* 0x030820080c0075a7 */ /* 0x001064000800017f */
[----:B-1----:R-:W-:Y:S05]  /*2b170*/  @!P0 NANOSLEEP.SYNCS 0x989680 ;  /* 0x009896800000895d */ /* 0x002fea0003900000 */
[----:B------:R-:W1:Y:S02]  /*2b180*/  @!P0 SYNCS.PHASECHK.TRANS64 P0, [R12+URZ+0x30820], R8 ;  /* 0x030820080c0085a7 */ /* 0x000e64000800007f */
[----:B-1----:R-:W-:Y:S05]  /*2b190*/  @!P0 BRA `(.L_x_1634) ;  /* 0xfffffffc00f08947 */ /* 0x002fea000383ffff */
[----:B------:R-:W-:Y:S05]  /*2b1a0*/  BRA `(.L_x_1790) ;  /* 0xffffffa000047947 */ /* 0x000fea000383ffff */
.L_x_1637:
[----:B-1----:R1:W2:Y:S02]  /*2b1b0*/  SYNCS.PHASECHK.TRANS64.TRYWAIT P0, [R9+URZ+0x308a0], R11 ;  /* 0x0308a00b090075a7 */ /* 0x0022a4000800017f */
[----:B--2---:R-:W-:Y:S05]  /*2b1c0*/  @!P0 NANOSLEEP.SYNCS 0x989680 ;  /* 0x009896800000895d */ /* 0x004fea0003900000 */
[----:B------:R-:W2:Y:S02]  /*2b1d0*/  @!P0 SYNCS.PHASECHK.TRANS64 P0, [R9+URZ+0x308a0], R11 ;  /* 0x0308a00b090085a7 */ /* 0x000ea4000800007f */
[----:B--2---:R-:W-:Y:S05]  /*2b1e0*/  @!P0 BRA `(.L_x_1637) ;  /* 0xfffffffc00f08947 */ /* 0x004fea000383ffff */
[----:B------:R-:W-:Y:S05]  /*2b1f0*/  BRA `(.L_x_1791) ;  /* 0xffffffa000107947 */ /* 0x000fea000383ffff */
.L_x_1639:
[----:B0-----:R0:W2:Y:S02]  /*2b200*/  SYNCS.PHASECHK.TRANS64.TRYWAIT P0, [R9+URZ+0x308c0], R11 ;  /* 0x0308c00b090075a7 */ /* 0x0010a4000800017f */
[----:B--2---:R-:W-:Y:S05]  /*2b210*/  @!P0 NANOSLEEP.SYNCS 0x989680 ;  /* 0x009896800000895d */ /* 0x004fea0003900000 */
[----:B------:R-:W2:Y:S02]  /*2b220*/  @!P0 SYNCS.PHASECHK.TRANS64 P0, [R9+URZ+0x308c0], R11 ;  /* 0x0308c00b090085a7 */ /* 0x000ea4000800007f */
[----:B--2---:R-:W-:Y:S05]  /*2b230*/  @!P0 BRA `(.L_x_1639) ;  /* 0xfffffffc00f08947 */ /* 0x004fea000383ffff */
[----:B------:R-:W-:Y:S05]  /*2b240*/  BRA `(.L_x_1792) ;  /* 0xffffffa000987947 */ /* 0x000fea000383ffff */
.L_x_1643:
[----:B0-----:R0:W1:Y:S02]  /*2b250*/  SYNCS.PHASECHK.TRANS64.TRYWAIT P0, [R8+URZ+0x308a0], R9 ;  /* 0x0308a009080075a7 */ /* 0x001064000800017f */
[----:B-1----:R-:W-:Y:S05]  /*2b260*/  @!P0 NANOSLEEP.SYNCS 0x989680 ;  /* 0x009896800000895d */ /* 0x002fea0003900000 */
[----:B------:R-:W1:Y:S02]  /*2b270*/  @!P0 SYNCS.PHASECHK.TRANS64 P0, [R8+URZ+0x308a0], R9 ;  /* 0x0308a009080085a7 */ /* 0x000e64000800007f */
[----:B-1----:R-:W-:Y:S05]  /*2b280*/  @!P0 BRA `(.L_x_1643) ;  /* 0xfffffffc00f08947 */ /* 0x002fea000383ffff */
[----:B------:R-:W-:Y:S05]  /*2b290*/  BRA `(.L_x_1793) ;  /* 0xffffffa400547947 */ /* 0x000fea000383ffff */
.L_x_1645:
[----:B-1----:R1:W2:Y:S02]  /*2b2a0*/  SYNCS.PHASECHK.TRANS64.TRYWAIT P1, [R8+URZ+0x308c0], R9 ;  /* 0x0308c009080075a7 */ /* 0x0022a4000802017f */
[----:B--2---:R-:W-:Y:S05]  /*2b2b0*/  @!P1 NANOSLEEP.SYNCS 0x989680 ;  /* 0x009896800000995d */ /* 0x004fea0003900000 */
[----:B------:R-:W2:Y:S02]  /*2b2c0*/  @!P1 SYNCS.PHASECHK.TRANS64 P1, [R8+URZ+0x308c0], R9 ;  /* 0x0308c009080095a7 */ /* 0x000ea4000802007f */
[----:B--2---:R-:W-:Y:S05]  /*2b2d0*/  @!P1 BRA `(.L_x_1645) ;  /* 0xfffffffc00f09947 */ /* 0x004fea000383ffff */
[----:B------:R-:W-:Y:S05]  /*2b2e0*/  BRA `(.L_x_1794) ;  /* 0xffffffa400d87947 */ /* 0x000fea000383ffff */
.L_x_1665:
[----:B------:R-:W0:Y:S01]  /*2b2f0*/  S2R R7, SR_TID.X ;  /* 0x0000000000077919 */ /* 0x000e220000002100 */
[----:B------:R-:W-:Y:S01]  /*2b300*/  BSSY B0, `(.L_x_1795) ;  /* 0x000000a000007945 */ /* 0x000fe20003800000 */
[----:B------:R-:W-:Y:S02]  /*2b310*/  IMAD.MOV.U32 R12, RZ, RZ, RZ ;  /* 0x000000ffff0c7224 */ /* 0x000fe400078e00ff */
        /* <DEDUP_REMOVED lines=8> */
.L_x_1796:
[----:B------:R-:W-:Y:S05]  /*2b3a0*/  BSYNC B0 ;  /* 0x0000000000007941 */ /* 0x000fea0003800000 */
.L_x_1795:
[----:B------:R-:W-:Y:S05]  /*2b3b0*/  BRA `(.L_x_1797) ;  /* 0xffffffb400c47947 */ /* 0x000fea000383ffff */
.L_x_1666:
[----:B------:R-:W-:Y:S01]  /*2b3c0*/  BSSY B0, `(.L_x_1798) ;  /* 0x0000006000007945 */ /* 0x000fe20003800000 */
[----:B------:R-:W-:-:S07]  /*2b3d0*/  IMAD.MOV.U32 R15, RZ, RZ, -0x1 ;  /* 0xffffffffff0f7424 */ /* 0x000fce00078e00ff */
[----:B------:R-:W-:Y:S05]  /*2b3e0*/  WARPSYNC.COLLECTIVE R15, `(.L_x_1799) ;  /* 0x000000000f0c7348 */ /* 0x000fea0003c00000 */
[----:B------:R-:W-:Y:S02]  /*2b3f0*/  ELECT P6, UR62, PT ;  /* 0x00000000003e782f */ /* 0x000fe400038c0000 */
[----:B------:R-:W-:Y:S01]  /*2b400*/  MOV R14, UR62 ;  /* 0x0000003e000e7c02 */ /* 0x000fe20008000f00 */
[----:B------:R-:W-:Y:S10]  /*2b410*/  ENDCOLLECTIVE ;  /* 0x000000000000791b */ /* 0x000ff40003800000 */
.L_x_1799:
[----:B------:R-:W-:Y:S05]  /*2b420*/  BSYNC B0 ;  /* 0x0000000000007941 */ /* 0x000fea0003800000 */
.L_x_1798:
[----:B------:R-:W-:Y:S05]  /*2b430*/  BRA `(.L_x_1800) ;  /* 0xffffffb400b47947 */ /* 0x000fea000383ffff */
.L_x_1669:
[----:B0-----:R0:W1:Y:S02]  /*2b440*/  SYNCS.PHASECHK.TRANS64.TRYWAIT P0, [R7+URZ+0x30840], R10 ;  /* 0x0308400a070075a7 */ /* 0x001064000800017f */
[----:B-1----:R-:W-:Y:S05]  /*2b450*/  @!P0 NANOSLEEP.SYNCS 0x989680 ;  /* 0x009896800000895d */ /* 0x002fea0003900000 */
[----:B------:R-:W1:Y:S02]  /*2b460*/  @!P0 SYNCS.PHASECHK.TRANS64 P0, [R7+URZ+0x30840], R10 ;  /* 0x0308400a070085a7 */ /* 0x000e64000800007f */
[----:B-1----:R-:W-:Y:S05]  /*2b470*/  @!P0 BRA `(.L_x_1669) ;  /* 0xfffffffc00f08947 */ /* 0x002fea000383ffff */
[----:B------:R-:W-:Y:S05]  /*2b480*/  BRA `(.L_x_1801) ;  /* 0xffffffb800147947 */ /* 0x000fea000383ffff */
.L_x_1672:
        /* <DEDUP_REMOVED lines=8> */
.L_x_1680:
[----:B0-----:R0:W1:Y:S02]  /*2b510*/  SYNCS.PHASECHK.TRANS64.TRYWAIT P0, [R3+URZ+0x30840], R8 ;  /* 0x03084008030075a7 */ /* 0x001064000800017f */
[----:B-1----:R-:W-:Y:S05]  /*2b520*/  @!P0 NANOSLEEP.SYNCS 0x989680 ;  /* 0x009896800000895d */ /* 0x002fea0003900000 */
[----:B------:R-:W1:Y:S02]  /*2b530*/  @!P0 SYNCS.PHASECHK.TRANS64 P0, [R3+URZ+0x30840], R8 ;  /* 0x03084008030085a7 */ /* 0x000e64000800007f */
[----:B-1----:R-:W-:Y:S05]  /*2b540*/  @!P0 BRA `(.L_x_1680) ;  /* 0xfffffffc00f08947 */ /* 0x002fea000383ffff */
[----:B------:R-:W-:Y:S05]  /*2b550*/  BRA `(.L_x_1803) ;  /* 0xffffffc000147947 */ /* 0x000fea000383ffff */
.L_x_1682:
[----:B0-----:R0:W1:Y:S02]  /*2b560*/  SYNCS.PHASECHK.TRANS64.TRYWAIT P0, [R8+URZ+0x60], R3 ;  /* 0x00006003080075a7 */ /* 0x001064000800017f */
[----:B-1----:R-:W-:Y:S05]  /*2b570*/  @!P0 NANOSLEEP.SYNCS 0x989680 ;  /* 0x009896800000895d */ /* 0x002fea0003900000 */
[----:B------:R-:W1:Y:S02]  /*2b580*/  @!P0 SYNCS.PHASECHK.TRANS64 P0, [R8+URZ+0x60], R3 ;  /* 0x00006003080085a7 */ /* 0x000e64000800007f */
[----:B-1----:R-:W-:Y:S05]  /*2b590*/  @!P0 BRA `(.L_x_1682) ;  /* 0xfffffffc00f08947 */ /* 0x002fea000383ffff */
[----:B------:R-:W-:Y:S05]  /*2b5a0*/  BRA `(.L_x_1804) ;  /* 0xffffffc000b47947 */ /* 0x000fea000383ffff */
.L_x_1687:
[----:B-1----:R1:W2:Y:S02]  /*2b5b0*/  SYNCS.PHASECHK.TRANS64.TRYWAIT P0, [R2+URZ+0x30840], R3 ;  /* 0x03084003020075a7 */ /* 0x0022a4000800017f */
[----:B--2---:R-:W-:Y:S05]  /*2b5c0*/  @!P0 NANOSLEEP.SYNCS 0x989680 ;  /* 0x009896800000895d */ /* 0x004fea0003900000 */
[----:B------:R-:W2:Y:S02]  /*2b5d0*/  @!P0 SYNCS.PHASECHK.TRANS64 P0, [R2+URZ+0x30840], R3 ;  /* 0x03084003020085a7 */ /* 0x000ea4000800007f */
[----:B--2---:R-:W-:Y:S05]  /*2b5e0*/  @!P0 BRA `(.L_x_1687) ;  /* 0xfffffffc00f08947 */ /* 0x004fea000383ffff */
[----:B------:R-:W-:Y:S05]  /*2b5f0*/  BRA `(.L_x_1805) ;  /* 0xffffffc8001c7947 */ /* 0x000fea000383ffff */
.L_x_1689:
[----:B0-----:R0:W1:Y:S02]  /*2b600*/  SYNCS.PHASECHK.TRANS64.TRYWAIT P1, [R2+URZ+0x60], R18 ;  /* 0x00006012020075a7 */ /* 0x001064000802017f */
[----:B-1----:R-:W-:Y:S05]  /*2b610*/  @!P1 NANOSLEEP.SYNCS 0x989680 ;  /* 0x009896800000995d */ /* 0x002fea0003900000 */
[----:B------:R-:W1:Y:S02]  /*2b620*/  @!P1 SYNCS.PHASECHK.TRANS64 P1, [R2+URZ+0x60], R18 ;  /* 0x00006012020095a7 */ /* 0x000e64000802007f */
[----:B-1----:R-:W-:Y:S05]  /*2b630*/  @!P1 BRA `(.L_x_1689) ;  /* 0xfffffffc00f09947 */ /* 0x002fea000383ffff */
[----:B------:R-:W-:Y:S05]  /*2b640*/  BRA `(.L_x_1806) ;  /* 0xffffffc800bc7947 */ /* 0x000fea000383ffff */
.L_x_1694:
[----:B-1----:R1:W2:Y:S02]  /*2b650*/  SYNCS.PHASECHK.TRANS64.TRYWAIT P0, [R2+URZ+0x30840], R3 ;  /* 0x03084003020075a7 */ /* 0x0022a4000800017f */
[----:B--2---:R-:W-:Y:S05]  /*2b660*/  @!P0 NANOSLEEP.SYNCS 0x989680 ;  /* 0x009896800000895d */ /* 0x004fea0003900000 */
[----:B------:R-:W2:Y:S02]  /*2b670*/  @!P0 SYNCS.PHASECHK.TRANS64 P0, [R2+URZ+0x30840], R3 ;  /* 0x03084003020085a7 */ /* 0x000ea4000800007f */
[----:B--2---:R-:W-:Y:S05]  /*2b680*/  @!P0 BRA `(.L_x_1694) ;  /* 0xfffffffc00f08947 */ /* 0x004fea000383ffff */
[----:B------:R-:W-:Y:S05]  /*2b690*/  BRA `(.L_x_1807) ;  /* 0xffffffcc00e87947 */ /* 0x000fea000383ffff */
.L_x_1696:
[----:B0-----:R0:W1:Y:S02]  /*2b6a0*/  SYNCS.PHASECHK.TRANS64.TRYWAIT P1, [R2+URZ+0x60], R9 ;  /* 0x00006009020075a7 */ /* 0x001064000802017f */
[----:B-1----:R-:W-:Y:S05]  /*2b6b0*/  @!P1 NANOSLEEP.SYNCS 0x989680 ;  /* 0x009896800000995d */ /* 0x002fea0003900000 */
[----:B------:R-:W1:Y:S02]  /*2b6c0*/  @!P1 SYNCS.PHASECHK.TRANS64 P1, [R2+URZ+0x60], R9 ;  /* 0x00006009020095a7 */ /* 0x000e64000802007f */
[----:B-1----:R-:W-:Y:S05]  /*2b6d0*/  @!P1 BRA `(.L_x_1696) ;  /* 0xfffffffc00f09947 */ /* 0x002fea000383ffff */
[----:B------:R-:W-:Y:S05]  /*2b6e0*/  BRA `(.L_x_1808) ;  /* 0xffffffd000907947 */ /* 0x000fea000383ffff */
.L_x_1703:
[----:B0-----:R0:W1:Y:S02]  /*2b6f0*/  SYNCS.PHASECHK.TRANS64.TRYWAIT P0, [R3+URZ+0x30860], R2 ;  /* 0x03086002030075a7 */ /* 0x001064000800017f */
[----:B-1----:R-:W-:Y:S05]  /*2b700*/  @!P0 NANOSLEEP.SYNCS 0x989680 ;  /* 0x009896800000895d */ /* 0x002fea0003900000 */
[----:B------:R-:W1:Y:S02]  /*2b710*/  @!P0 SYNCS.PHASECHK.TRANS64 P0, [R3+URZ+0x30860], R2 ;  /* 0x03086002030085a7 */ /* 0x000e64000800007f */
[----:B-1----:R-:W-:Y:S05]  /*2b720*/  @!P0 BRA `(.L_x_1703) ;  /* 0xfffffffc00f08947 */ /* 0x002fea000383ffff */
[----:B------:R-:W-:Y:S05]  /*2b730*/  BRA `(.L_x_1809) ;  /* 0xffffffd400a87947 */ /* 0x000fea000383ffff */
.L_x_1705:
[----:B---3--:R-:W3:Y:S01]  /*2b740*/  LDL R0, [R1] ;  /* 0x0000000001007983 */ /* 0x008ee20000100800 */
[----:B------:R-:W-:Y:S01]  /*2b750*/  BSSY B0, `(.L_x_1810) ;  /* 0x0000008000007945 */ /* 0x000fe20003800000 */
[----:B------:R-:W-:Y:S02]  /*2b760*/  IMAD.MOV.U32 R12, RZ, RZ, RZ ;  /* 0x000000ffff0c7224 */ /* 0x000fe400078e00ff */
[----:B------:R-:W-:Y:S02]  /*2b770*/  IMAD.MOV.U32 R11, RZ, RZ, 0x1f ;  /* 0x0000001fff0b7424 */ /* 0x000fe400078e00ff */
[----:B------:R-:W-:Y:S02]  /*2b780*/  IMAD.MOV.U32 R15, RZ, RZ, -0x1 ;  /* 0xffffffffff0f7424 */ /* 0x000fe400078e00ff */
[----:B---3--:R-:W-:-:S07]  /*2b790*/  IMAD.MOV.U32 R13, RZ, RZ, R0 ;  /* 0x000000ffff0d7224 */ /* 0x008fce00078e0000 */
[----:B012---:R-:W-:Y:S05]  /*2b7a0*/  WARPSYNC.COLLECTIVE R15, `(.L_x_1811) ;  /* 0x000000000f087348 */ /* 0x007fea0003c00000 */
[----:B------:R3:W4:Y:S02]  /*2b7b0*/  SHFL.IDX P6, R14, R13, R12, R11 ;  /* 0x0000000c0d0e7389 */ /* 0x00072400000c000b */
[----:B01234-:R-:W-:Y:S01]  /*2b7c0*/  ENDCOLLECTIVE ;  /* 0x000000000000791b */ /* 0x01ffe20003800000 */
.L_x_1811:
[----:B------:R-:W-:Y:S05]  /*2b7d0*/  BSYNC B0 ;  /* 0x0000000000007941 */ /* 0x000fea0003800000 */
.L_x_1810:
        /* <DEDUP_REMOVED lines=8> */
.L_x_1812:
[----:B------:R-:W-:Y:S01]  /*2b860*/  IMAD.MOV.U32 R7, RZ, RZ, R14 ;  /* 0x000000ffff077224 */ /* 0x000fe200078e000e */
[----:B------:R-:W-:Y:S06]  /*2b870*/  BRA `(.L_x_1813) ;  /* 0xffffffd800307947 */ /* 0x000fec000383ffff */
.L_x_1708:
[----:B------:R-:W-:Y:S01]  /*2b880*/  BSSY B0, `(.L_x_1814) ;  /* 0x0000008000007945 */ /* 0x000fe20003800000 */
[----:B-----5:R-:W-:Y:S02]  /*2b890*/  IMAD.MOV.U32 R13, RZ, RZ, R5 ;  /* 0x000000ffff0d7224 */ /* 0x020fe400078e0005 */
[----:B------:R-:W-:Y:S02]  /*2b8a0*/  IMAD.MOV.U32 R12, RZ, RZ, 0x1 ;  /* 0x00000001ff0c7424 */ /* 0x000fe400078e00ff */
[----:B------:R-:W-:Y:S02]  /*2b8b0*/  IMAD.MOV.U32 R11, RZ, RZ, RZ ;  /* 0x000000ffff0b7224 */ /* 0x000fe400078e00ff */
[----:B------:R-:W-:-:S07]  /*2b8c0*/  IMAD.MOV.U32 R15, RZ, RZ, -0x1 ;  /* 0xffffffffff0f7424 */ /* 0x000fce00078e00ff */
[----:B0-2-4-:R-:W-:Y:S05]  /*2b8d0*/  WARPSYNC.COLLECTIVE R15, `(.L_x_1815) ;  /* 0x000000000f087348 */ /* 0x015fea0003c00000 */
[----:B------:R1:W3:Y:S02]  /*2b8e0*/  SHFL.UP P6, R14, R13, R12, R11 ;  /* 0x0400000c0d0e7389 */ /* 0x0002e400000c000b */
[----:B01234-:R-:W-:Y:S01]  /*2b8f0*/  ENDCOLLECTIVE ;  /* 0x000000000000791b */ /* 0x01ffe20003800000 */
.L_x_1815:
[----:B------:R-:W-:Y:S05]  /*2b900*/  BSYNC B0 ;  /* 0x0000000000007941 */ /* 0x000fea0003800000 */
.L_x_1814:
        /* <DEDUP_REMOVED lines=10> */
.L_x_1816:
        /* <DEDUP_REMOVED lines=8> */
.L_x_1817:
        /* <DEDUP_REMOVED lines=8> */
.L_x_1818:
        /* <DEDUP_REMOVED lines=8> */
.L_x_1819:
        /* <DEDUP_REMOVED lines=8> */
.L_x_1820:
[----:B------:R-:W-:Y:S05]  /*2bbb0*/  BRA `(.L_x_1821) ;  /* 0xffffffd400fc7947 */ /* 0x000fea000383ffff */
.L_x_1713:
        /* <DEDUP_REMOVED lines=8> */
.L_x_1823:
[----:B------:R-:W-:Y:S05]  /*2bc40*/  BSYNC B0 ;  /* 0x0000000000007941 */ /* 0x000fea0003800000 */
.L_x_1822:
        /* <DEDUP_REMOVED lines=10> */
.L_x_1824:
        /* <DEDUP_REMOVED lines=8> */
.L_x_1825:
        /* <DEDUP_REMOVED lines=8> */
.L_x_1826:
        /* <DEDUP_REMOVED lines=8> */
.L_x_1827:
        /* <DEDUP_REMOVED lines=8> */
.L_x_1828:
[----:B------:R-:W-:Y:S05]  /*2bef0*/  BRA `(.L_x_1829) ;  /* 0xffffffd400f07947 */ /* 0x000fea000383ffff */
.L_x_1715:
[----:B------:R-:W-:Y:S01]  /*2bf00*/  BSSY B0, `(.L_x_1830) ;  /* 0x0000006000007945 */ /* 0x000fe20003800000 */
[----:B------:R-:W-:Y:S01]  /*2bf10*/  PLOP3.LUT P6, PT, P6, PT, PT, 0x8, 0x0 ;  /* 0x000000000000781c */ /* 0x000fe200037ce170 */
[----:B------:R-:W-:-:S12]  /*2bf20*/  IMAD.MOV.U32 R15, RZ, RZ, -0x1 ;  /* 0xffffffffff0f7424 */ /* 0x000fd800078e00ff */
[----:B0-----:R-:W-:Y:S05]  /*2bf30*/  WARPSYNC.COLLECTIVE R15, `(.L_x_1831) ;  /* 0x000000000f087348 */ /* 0x001fea0003c00000 */
[----:B------:R-:W-:Y:S01]  /*2bf40*/  VOTE.ANY R14, PT, P6 ;  /* 0x00000000000e7806 */ /* 0x000fe200030e0100 */
[----:B0-----:R-:W-:Y:S06]  /*2bf50*/  ENDCOLLECTIVE ;  /* 0x000000000000791b */ /* 0x001fec0003800000 */
.L_x_1831:
[----:B------:R-:W-:Y:S05]  /*2bf60*/  BSYNC B0 ;  /* 0x0000000000007941 */ /* 0x000fea0003800000 */
.L_x_1830:
        /* <DEDUP_REMOVED lines=9> */
.L_x_1832:
[----:B------:R-:W-:Y:S01]  /*2c000*/  IMAD.MOV.U32 R5, RZ, RZ, R14 ;  /* 0x000000ffff057224 */ /* 0x000fe200078e000e */
[----:B------:R-:W-:Y:S06]  /*2c010*/  BRA `(.L_x_1833) ;  /* 0xffffffd400e07947 */ /* 0x000fec000383ffff */
.L_x_1717:
[----:B------:R-:W-:Y:S01]  /*2c020*/  BSSY B0, `(.L_x_1834) ;  /* 0x0000007000007945 */ /* 0x000fe20003800000 */
[----:B------:R-:W-:Y:S02]  /*2c030*/  IMAD.MOV.U32 R13, RZ, RZ, R2 ;  /* 0x000000ffff0d7224 */ /* 0x000fe400078e0002 */
[----:B------:R-:W-:Y:S02]  /*2c040*/  IMAD.MOV.U32 R11, RZ, RZ, 0x1f ;  /* 0x0000001fff0b7424 */ /* 0x000fe400078e00ff */
[----:B------:R-:W-:-:S07]  /*2c050*/  IMAD.MOV.U32 R15, RZ, RZ, -0x1 ;  /* 0xffffffffff0f7424 */ /* 0x000fce00078e00ff */
[----:B012---:R-:W-:Y:S05]  /*2c060*/  WARPSYNC.COLLECTIVE R15, `(.L_x_1835) ;  /* 0x000000000f087348 */ /* 0x007fea0003c00000 */
[----:B------:R3:W4:Y:S02]  /*2c070*/  SHFL.IDX P6, R14, R13, R12, R11 ;  /* 0x0000000c0d0e7389 */ /* 0x00072400000c000b */
[----:B01234-:R-:W-:Y:S01]  /*2c080*/  ENDCOLLECTIVE ;  /* 0x000000000000791b */ /* 0x01ffe20003800000 */
.L_x_1835:
[----:B------:R-:W-:Y:S05]  /*2c090*/  BSYNC B0 ;  /* 0x0000000000007941 */ /* 0x000fea0003800000 */
.L_x_1834:
[----:B------:R-:W-:Y:S01]  /*2c0a0*/  IMAD.MOV.U32 R9, RZ, RZ, R14 ;  /* 0x000000ffff097224 */ /* 0x000fe200078e000e */
[----:B------:R-:W-:Y:S06]  /*2c0b0*/  BRA `(.L_x_1716) ;  /* 0xffffffd400d47947 */ /* 0x000fec000383ffff */
.L_x_1721:
[----:B0-----:R0:W1:Y:S02]  /*2c0c0*/  SYNCS.PHASECHK.TRANS64.TRYWAIT P0, [R0+URZ+0x30820], R3 ;  /* 0x03082003000075a7 */ /* 0x001064000800017f */
[----:B-1----:R-:W-:Y:S05]  /*2c0d0*/  @!P0 NANOSLEEP.SYNCS 0x989680 ;  /* 0x009896800000895d */ /* 0x002fea0003900000 */
[----:B------:R-:W1:Y:S02]  /*2c0e0*/  @!P0 SYNCS.PHASECHK.TRANS64 P0, [R0+URZ+0x30820], R3 ;  /* 0x03082003000085a7 */ /* 0x000e64000800007f */
[----:B-1----:R-:W-:Y:S05]  /*2c0f0*/  @!P0 BRA `(.L_x_1721) ;  /* 0xfffffffc00f08947 */ /* 0x002fea000383ffff */
[----:B------:R-:W-:Y:S05]  /*2c100*/  BRA `(.L_x_1836) ;  /* 0xffffffdc00747947 */ /* 0x000fea000383ffff */
.L_x_1722:
        /* <DEDUP_REMOVED lines=11> */
.L_x_1838:
[----:B------:R-:W-:Y:S05]  /*2c1c0*/  BSYNC B0 ;  /* 0x0000000000007941 */ /* 0x000fea0003800000 */
.L_x_1837:
[----:B------:R-:W-:Y:S05]  /*2c1d0*/  BRA `(.L_x_1839) ;  /* 0xffffffdc005c7947 */ /* 0x000fea000383ffff */
.L_x_1723:
[----:B------:R-:W-:Y:S01]  /*2c1e0*/  BSSY B0, `(.L_x_1840) ;  /* 0x0000006000007945 */ /* 0x000fe20003800000 */
[----:B------:R-:W-:-:S07]  /*2c1f0*/  IMAD.MOV.U32 R15, RZ, RZ, -0x1 ;  /* 0xffffffffff0f7424 */ /* 0x000fce00078e00ff */
[----:B01----:R-:W-:Y:S05]  /*2c200*/  WARPSYNC.COLLECTIVE R15, `(.L_x_1841) ;  /* 0x000000000f0c7348 */ /* 0x003fea0003c00000 */
[----:B------:R-:W-:Y:S02]  /*2c210*/  ELECT P6, UR62, PT ;  /* 0x00000000003e782f */ /* 0x000fe400038c0000 */
[----:B------:R-:W-:Y:S01]  /*2c220*/  MOV R14, UR62 ;  /* 0x0000003e000e7c02 */ /* 0x000fe20008000f00 */
[----:B01----:R-:W-:Y:S10]  /*2c230*/  ENDCOLLECTIVE ;  /* 0x000000000000791b */ /* 0x003ff40003800000 */
.L_x_1841:
[----:B------:R-:W-:Y:S05]  /*2c240*/  BSYNC B0 ;  /* 0x0000000000007941 */ /* 0x000fea0003800000 */
.L_x_1840:
[----:B------:R-:W-:Y:S05]  /*2c250*/  BRA `(.L_x_1842) ;  /* 0xffffffdc00507947 */ /* 0x000fea000383ffff */
.L_x_1725:
[----:B0-----:R0:W1:Y:S02]  /*2c260*/  SYNCS.PHASECHK.TRANS64.TRYWAIT P0, [R7+URZ], R4 ;  /* 0x00000004070075a7 */ /* 0x001064000800017f */
[----:B-1----:R-:W-:Y:S05]  /*2c270*/  @!P0 NANOSLEEP.SYNCS 0x989680 ;  /* 0x009896800000895d */ /* 0x002fea0003900000 */
[----:B------:R-:W1:Y:S02]  /*2c280*/  @!P0 SYNCS.PHASECHK.TRANS64 P0, [R7+URZ], R4 ;  /* 0x00000004070085a7 */ /* 0x000e64000800007f */
[----:B-1----:R-:W-:Y:S05]  /*2c290*/  @!P0 BRA `(.L_x_1725) ;  /* 0xfffffffc00f08947 */ /* 0x002fea000383ffff */
[----:B------:R-:W-:Y:S05]  /*2c2a0*/  BRA `(.L_x_1843) ;  /* 0xffffffdc00847947 */ /* 0x000fea000383ffff */
.L_x_1726:
[----:B-1----:R1:W2:Y:S02]  /*2c2b0*/  SYNCS.PHASECHK.TRANS64.TRYWAIT P0, [R3+URZ], R2 ;  /* 0x00000002030075a7 */ /* 0x0022a4000800017f */
[----:B--2---:R-:W-:Y:S05]  /*2c2c0*/  @!P0 NANOSLEEP.SYNCS 0x989680 ;  /* 0x009896800000895d */ /* 0x004fea0003900000 */
[----:B------:R-:W2:Y:S02]  /*2c2d0*/  @!P0 SYNCS.PHASECHK.TRANS64 P0, [R3+URZ], R2 ;  /* 0x00000002030085a7 */ /* 0x000ea4000800007f */
[----:B--2---:R-:W-:Y:S05]  /*2c2e0*/  @!P0 BRA `(.L_x_1726) ;  /* 0xfffffffc00f08947 */ /* 0x004fea000383ffff */
[----:B------:R-:W-:Y:S05]  /*2c2f0*/  BRA `(.L_x_1844) ;  /* 0xffffffdc00787947 */ /* 0x000fea000383ffff */
.L_x_1728:
[----:B-1----:R1:W2:Y:S02]  /*2c300*/  SYNCS.PHASECHK.TRANS64.TRYWAIT P0, [R5+URZ], R4 ;  /* 0x00000004050075a7 */ /* 0x0022a4000800017f */
[----:B--2---:R-:W-:Y:S05]  /*2c310*/  @!P0 NANOSLEEP.SYNCS 0x989680 ;  /* 0x009896800000895d */ /* 0x004fea0003900000 */
[----:B------:R-:W2:Y:S02]  /*2c320*/  @!P0 SYNCS.PHASECHK.TRANS64 P0, [R5+URZ], R4 ;  /* 0x00000004050085a7 */ /* 0x000ea4000800007f */
[----:B--2---:R-:W-:Y:S05]  /*2c330*/  @!P0 BRA `(.L_x_1728) ;  /* 0xfffffffc00f08947 */ /* 0x004fea000383ffff */
[----:B------:R-:W-:Y:S05]  /*2c340*/  BRA `(.L_x_1845) ;  /* 0xffffffdc007c7947 */ /* 0x000fea000383ffff */
.L_x_1846:
        /* <DEDUP_REMOVED lines=11> */
.L_x_2661:


//--------------------- .text._ZN7cutlass13device_kernelIN5flash11enable_sm90INS1_16FlashAttnFwdSm90INS1_25CollectiveMainloopFwdSm90ILi2EN4cute5tupleIJNS5_1CILi1EEES8_S8_EEENS6_IJNS7_ILi128EEENS7_ILi112EEENS7_ILi192EEEEEELi192ENS_10bfloat16_tEfNS_4arch4Sm90ELb1ELb0ELb1ELb0ELb0ELb0ELb0ELb1ELb1ELb0ELb0ELb0EEENS1_21CollectiveEpilogueFwdINS6_IJSA_SC_SB_EEES9_SE_SG_Li256ELb0ELb0ELb0ELb0EEENS1_30DynamicPersistentTileSchedulerILi256ELi32ELb0ELb0ELb1EEEEEEEEEvNT_6ParamsE --------------------------
	.section	.text._ZN7cutlass13device_kernelIN5flash11enable_sm90INS1_16FlashAttnFwdSm90INS1_25CollectiveMainloopFwdSm90ILi2EN4cute5tupleIJNS5_1CILi1EEES8_S8_EEENS6_IJNS7_ILi128EEENS7_ILi112EEENS7_ILi192EEEEEELi192ENS_10bfloat16_tEfNS_4arch4Sm90ELb1ELb0ELb1ELb0ELb0ELb0ELb0ELb1ELb1ELb0ELb0ELb0EEENS1_21CollectiveEpilogueFwdINS6_IJSA_SC_SB_EEES9_SE_SG_Li256ELb0ELb0ELb0ELb0EEENS1_30DynamicPersistentTileSchedulerILi256ELi32ELb0ELb0ELb1EEEEEEEEEvNT_6ParamsE,"ax",@progbits
	.align	128
.text._ZN7cutlass13device_kernelIN5flash11enable_sm90INS1_16FlashAttnFwdSm90INS1_25CollectiveMainloopFwdSm90ILi2EN4cute5tupleIJNS5_1CILi1EEES8_S8_EEENS6_IJNS7_ILi128EEENS7_ILi112EEENS7_ILi192EEEEEELi192ENS_10bfloat16_tEfNS_4arch4Sm90ELb1ELb0ELb1ELb0ELb0ELb0ELb0ELb1ELb1ELb0ELb0ELb0EEENS1_21CollectiveEpilogueFwdINS6_IJSA_SC_SB_EEES9_SE_SG_Li256ELb0ELb0ELb0ELb0EEENS1_30DynamicPersistentTileSchedulerILi256ELi32ELb0ELb0ELb1EEEEEEEEEvNT_6ParamsE:
        .type           _ZN7cutlass13device_kernelIN5flash11enable_sm90INS1_16FlashAttnFwdSm90INS1_25CollectiveMainloopFwdSm90ILi2EN4cute5tupleIJNS5_1CILi1EEES8_S8_EEENS6_IJNS7_ILi128EEENS7_ILi112EEENS7_ILi192EEEEEELi192ENS_10bfloat16_tEfNS_4arch4Sm90ELb1ELb0ELb1ELb0ELb0ELb0ELb0ELb1ELb1ELb0ELb0ELb0EEENS1_21CollectiveEpilogueFwdINS6_IJSA_SC_SB_EEES9_SE_SG_Li256ELb0ELb0ELb0ELb0EEENS1_30DynamicPersistentTileSchedulerILi256ELi32ELb0ELb0ELb1EEEEEEEEEvNT_6ParamsE,@function
        .size           _ZN7cutlass13device_kernelIN5flash11enable_sm90INS1_16FlashAttnFwdSm90INS1_25CollectiveMainloopFwdSm90ILi2EN4cute5tupleIJNS5_1CILi1EEES8_S8_EEENS6_IJNS7_ILi128EEENS7_ILi112EEENS7_ILi192EEEEEELi192ENS_10bfloat16_tEfNS_4arch4Sm90ELb1ELb0ELb1ELb0ELb0ELb0ELb0ELb1ELb1ELb0ELb0ELb0EEENS1_21CollectiveEpilogueFwdINS6_IJSA_SC_SB_EEES9_SE_SG_Li256ELb0ELb0ELb0ELb0EEENS1_30DynamicPersistentTileSchedulerILi256ELi32ELb0ELb0ELb1EEEEEEEEEvNT_6ParamsE,(.L_x_2662 - _ZN7cutlass13device_kernelIN5flash11enable_sm90INS1_16FlashAttnFwdSm90INS1_25CollectiveMainloopFwdSm90ILi2EN4cute5tupleIJNS5_1CILi1EEES8_S8_EEENS6_IJNS7_ILi128EEENS7_ILi112EEENS7_ILi192EEEEEELi192ENS_10bfloat16_tEfNS_4arch4Sm90ELb1ELb0ELb1ELb0ELb0ELb0ELb0ELb1ELb1ELb0ELb0ELb0EEENS1_21CollectiveEpilogueFwdINS6_IJSA_SC_SB_EEES9_SE_SG_Li256ELb0ELb0ELb0ELb0EEENS1_30DynamicPersistentTileSchedulerILi256ELi32ELb0ELb0ELb1EEEEEEEEEvNT_6ParamsE)
        .other          _ZN7cutlass13device_kernelIN5flash11enable_sm90INS1_16FlashAttnFwdSm90INS1_25CollectiveMainloopFwdSm90ILi2EN4cute5tupleIJNS5_1CILi1EEES8_S8_EEENS6_IJNS7_ILi128EEENS7_ILi112EEENS7_ILi192EEEEEELi192ENS_10bfloat16_tEfNS_4arch4Sm90ELb1ELb0ELb1ELb0ELb0ELb0ELb0ELb1ELb1ELb0ELb0ELb0EEENS1_21CollectiveEpilogueFwdINS6_IJSA_SC_SB_EEES9_SE_SG_Li256ELb0ELb0ELb0ELb0EEENS1_30DynamicPersistentTileSchedulerILi256ELi32ELb0ELb0ELb1EEEEEEEEEvNT_6ParamsE,@"STO_CUDA_ENTRY STV_DEFAULT"
_ZN7cutlass13device_kernelIN5flash11enable_sm90INS1_16FlashAttnFwdSm90INS1_25CollectiveMainloopFwdSm90ILi2EN4cute5tupleIJNS5_1CILi1EEES8_S8_EEENS6_IJNS7_ILi128EEENS7_ILi112EEENS7_ILi192EEEEEELi192ENS_10bfloat16_tEfNS_4arch4Sm90ELb1ELb0ELb1ELb0ELb0ELb0ELb0ELb1ELb1ELb0ELb0ELb0EEENS1_21CollectiveEpilogueFwdINS6_IJSA_SC_SB_EEES9_SE_SG_Li256ELb0ELb0ELb0ELb0EEENS1_30DynamicPersistentTileSchedulerILi256ELi32ELb0ELb0ELb1EEEEEEEEEvNT_6ParamsE:
        /* <DEDUP_REMOVED lines=23> */
.L_x_1848:
[----:B------:R-:W-:Y:S05]  /*0170*/  BSYNC B0 ;  /* 0x0000000000007941 */ /* 0x000fea0003800000 */
.L_x_1847:
[----:B------:R-:W-:Y:S01]  /*0180*/  VOTEU.ANY UP0, P0 ;  /* 0x00000000003f7886 */ /* 0x000fe20000000100 */
[----:B------:R-:W1:Y:S01]  /*0190*/  SHFL.IDX PT, R2, R0, RZ, 0x1f ;  /* 0x00001fff00027589 */ /* 0x000e6200000e0000 */
[----:B------:R-:W-:Y:S01]  /*01a0*/  UMOV UR4, 0x1 ;  /* 0x0000000100047882 */ /* 0x000fe20000000000 */
[----:B------:R-:W-:Y:S02]  /*01b0*/  VOTEU.ANY UP1, P0 ;  /* 0x00000000003f7886 */ /* 0x000fe40000020100 */
[----:B------:R-:W2:Y:S01]  /*01c0*/  @UP0 S2UR UR7, SR_CgaCtaId ;  /* 0x00000000000709c3 */ /* 0x000ea20000008800 */
[----:B------:R-:W-:Y:S01]  /*01d0*/  @UP0 UMOV UR6, 0x400 ;  /* 0x0000040000060882 */ /* 0x000fe20000000000 */
[----:B------:R-:W-:-:S04]  /*01e0*/  @UP0 UIADD3 UR4, -UR4, 0x100000, URZ ;  /* 0x0010000004040890 */ /* 0x000fc8000fffe13f */
[----:B------:R-:W-:Y:S02]  /*01f0*/  @UP0 USHF.L.U32 UR5, UR4, 0xb, URZ ;  /* 0x0000000b04050899 */ /* 0x000fe4000800063f */
[----:B------:R-:W-:Y:S01]  /*0200*/  @UP0 USHF.L.U32 UR4, UR4, 0x1, URZ ;  /* 0x0000000104040899 */ /* 0x000fe2000800063f */
[----:B-1----:R-:W-:Y:S02]  /*0210*/  ISETP.NE.AND P1, PT, R2, RZ, PT ;  /* 0x000000ff0200720c */ /* 0x002fe40003f25270 */
[----:B------:R-:W-:Y:S01]  /*0220*/  SHF.R.U32.HI R2, RZ, 0x7, R3 ;  /* 0x00000007ff027819 */ /* 0x000fe20000011603 */
[----:B--2---:R-:W-:Y:S01]  /*0230*/  @UP0 ULEA UR6, UR7, UR6, 0x18 ;  /* 0x0000000607060291 */ /* 0x004fe2000f8ec03f */
[----:B------:R-:W-:-:S04]  /*0240*/  VOTEU.ANY UP0, P0 ;  /* 0x00000000003f7886 */ /* 0x000fc80000000100 */
[----:B------:R-:W1:Y:S04]  /*0250*/  SHFL.IDX PT, R2, R2, RZ, 0x1f ;  /* 0x00001fff02027589 */ /* 0x000e6800000e0000 */
[----:B------:R-:W2:Y:S03]  /*0260*/  FENCE.VIEW.ASYNC.S ;  /* 0x00000000000073c6 */ /* 0x000ea60000000000 */
[----:B--2---:R2:W3:Y:S01]  /*0270*/  @UP0 SYNCS.EXCH.64 URZ, [UR6+0x36800], UR4 ;  /* 0x03680004063f05b2 */ /* 0x0044e20008000100 */
[----:B------:R2:W4:Y:S01]  /*0280*/  @UP1 SYNCS.EXCH.64 URZ, [UR6+0x36820], UR4 ;  /* 0x03682004063f15b2 */ /* 0x0005220008000100 */
[----:B------:R-:W-:Y:S05]  /*0290*/  @P1 BRA `(.L_x_1849) ;  /* 0x0000000000481947 */ /* 0x000fea0003800000 */
[----:B--2---:R-:W2:Y:S01]  /*02a0*/  S2UR UR5, SR_CgaCtaId ;  /* 0x00000000000579c3 */ /* 0x004ea20000008800 */
[----:B------:R-:W-:Y:S01]  /*02b0*/  UMOV UR4, 0x400 ;  /* 0x0000040000047882 */ /* 0x000fe20000000000 */
[----:B------:R-:W-:Y:S01]  /*02c0*/  UMOV UR6, 0x1 ;  /* 0x0000000100067882 */ /* 0x000fe20000000000 */
[----:B------:R-:W-:Y:S01]  /*02d0*/  UMOV UR9, 0x2 ;  /* 0x0000000200097882 */ /* 0x000fe20000000000 */
[----:B------:R-:W-:-:S04]  /*02e0*/  UIADD3 UR6, -UR6, 0x100000, URZ ;  /* 0x0010000006067890 */ /* 0x000fc8000fffe13f */
[----:B------:R-:W-:Y:S02]  /*02f0*/  USHF.L.U32 UR7, UR6, 0xb, URZ ;  /* 0x0000000b06077899 */ /* 0x000fe4000800063f */
[----:B------:R-:W-:Y:S01]  /*0300*/  USHF.L.U32 UR6, UR6, 0x1, URZ ;  /* 0x0000000106067899 */ /* 0x000fe2000800063f */
[----:B------:R-:W-:Y:S01]  /*0310*/  ELECT P0, URZ, PT ;  /* 0x00000000003f782f */ /* 0x000fe20003800000 */
[----:B--2---:R-:W-:Y:S02]  /*0320*/  ULEA UR8, UR5, UR4, 0x18 ;  /* 0x0000000405087291 */ /* 0x004fe4000f8ec03f */
[----:B------:R-:W-:-:S04]  /*0330*/  UIADD3 UR4, -UR9, 0x100000, URZ ;  /* 0x0010000009047890 */ /* 0x000fc8000fffe13f */
[----:B------:R-:W-:Y:S02]  /*0340*/  USHF.L.U32 UR5, UR4, 0xb, URZ ;  /* 0x0000000b04057899 */ /* 0x000fe4000800063f */
[----:B------:R-:W-:Y:S01]  /*0350*/  USHF.L.U32 UR4, UR4, 0x1, URZ ;  /* 0x0000000104047899 */ /* 0x000fe2000800063f */
[----:B------:R-:W2:Y:S03]  /*0360*/  FENCE.VIEW.ASYNC.S ;  /* 0x00000000000073c6 */ /* 0x000ea60000000000 */
[----:B--2---:R2:W1:Y:S08]  /*0370*/  SYNCS.EXCH.64 URZ, [UR8+0x36830], UR6 ;  /* 0x03683006083f75b2 */ /* 0x0044700008000100 */
[----:B------:R2:W1:Y:S01]  /*0380*/  SYNCS.EXCH.64 URZ, [UR8+0x36840], UR4 ;  /* 0x03684004083f75b2 */ /* 0x0004620008000100 */
[----:B------:R2:W1:Y:S01]  /*0390*/  SYNCS.EXCH.64 URZ, [UR8+0x36838], UR6 ;  /* 0x03683806083f75b2 */ /* 0x0004620008000100 */
[----:B------:R2:W1:Y:S01]  /*03a0*/  SYNCS.EXCH.64 URZ, [UR8+0x36848], UR4 ;  /* 0x03684804083f75b2 */ /* 0x0004620008000100 */
[----:B------:R-:W-:Y:S01]  /*03b0*/  NOP ;  /* 0x0000000000007918 */ /* 0x000fe20000000000 */
.L_x_1849:
[----:B------:R-:W5:Y:S01]  /*03c0*/  SHFL.IDX PT, R3, R0, RZ, 0x1f ;  /* 0x00001fff00037589 */ /* 0x000f6200000e0000 */
[----:B------:R-:W-:Y:S01]  /*03d0*/  NOP ;  /* 0x0000000000007918 */ /* 0x000fe20000000000 */
[----:B-----5:R-:W-:-:S13]  /*03e0*/  ISETP.NE.AND P0, PT, R3, RZ, PT ;  /* 0x000000ff0300720c */ /* 0x020fda0003f05270 */
[----:B------:R-:W-:Y:S05]  /*03f0*/  @P0 BRA `(.L_x_1850) ;  /* 0x0000000000480947 */ /* 0x000fea0003800000 */
[----:B--2---:R-:W2:Y:S01]  /*0400*/  S2UR UR5, SR_CgaCtaId ;  /* 0x00000000000579c3 */ /* 0x004ea20000008800 */
[----:B------:R-:W-:Y:S01]  /*0410*/  UMOV UR4, 0x400 ;  /* 0x0000040000047882 */ /* 0x000fe20000000000 */
[----:B------:R-:W-:Y:S01]  /*0420*/  UMOV UR6, 0x1 ;  /* 0x0000000100067882 */ /* 0x000fe20000000000 */
[----:B------:R-:W-:Y:S01]  /*0430*/  UMOV UR7, 0x2 ;  /* 0x0000000200077882 */ /* 0x000fe20000000000 */
[----:B------:R-:W-:Y:S01]  /*0440*/  ELECT P0, URZ, PT ;  /* 0x00000000003f782f */ /* 0x000fe20003800000 */
[----:B--2---:R-:W-:Y:S02]  /*0450*/  ULEA UR8, UR5, UR4, 0x18 ;  /* 0x0000000405087291 */ /* 0x004fe4000f8ec03f */
[----:B------:R-:W-:-:S04]  /*0460*/  UIADD3 UR4, -UR6, 0x100000, URZ ;  /* 0x0010000006047890 */ /* 0x000fc8000fffe13f */
[----:B------:R-:W-:Y:S02]  /*0470*/  USHF.L.U32 UR5, UR4, 0xb, URZ ;  /* 0x0000000b04057899 */ /* 0x000fe4000800063f */
[----:B------:R-:W-:Y:S02]  /*0480*/  USHF.L.U32 UR4, UR4, 0x1, URZ ;  /* 0x0000000104047899 */ /* 0x000fe4000800063f */
        /* <DEDUP_REMOVED lines=9> */
.L_x_1850:
[----:B------:R-:W5:Y:S01]  /*0520*/  SHFL.IDX PT, R3, R0, RZ, 0x1f ;  /* 0x00001fff00037589 */ /* 0x000f6200000e0000 */
[----:B------:R-:W-:Y:S01]  /*0530*/  NOP ;  /* 0x0000000000007918 */ /* 0x000fe20000000000 */
[----:B-----5:R-:W-:-:S13]  /*0540*/  ISETP.NE.AND P0, PT, R3, RZ, PT ;  /* 0x000000ff0300720c */ /* 0x020fda0003f05270 */
[----:B------:R-:W-:Y:S05]  /*0550*/  @P0 BRA `(.L_x_1851) ;  /* 0x0000000000380947 */ /* 0x000fea0003800000 */
[----:B--2---:R-:W2:Y:S01]  /*0560*/  S2UR UR5, SR_CgaCtaId ;  /* 0x00000000000579c3 */ /* 0x004ea20000008800 */
[----:B------:R-:W-:Y:S01]  /*0570*/  UMOV UR4, 0x400 ;  /* 0x0000040000047882 */ /* 0x000fe20000000000 */
[----:B------:R-:W-:Y:S01]  /*0580*/  UMOV UR7, 0x1 ;  /* 0x0000000100077882 */ /* 0x000fe20000000000 */
[----:B------:R-:W-:Y:S01]  /*0590*/  ELECT P0, URZ, PT ;  /* 0x00000000003f782f */ /* 0x000fe20003800000 */
[----:B--2---:R-:W-:Y:S02]  /*05a0*/  ULEA UR6, UR5, UR4, 0x18 ;  /* 0x0000000405067291 */ /* 0x004fe4000f8ec03f */
[----:B------:R-:W-:-:S04]  /*05b0*/  UIADD3 UR4, -UR7, 0x100000, URZ ;  /* 0x0010000007047890 */ /* 0x000fc8000fffe13f */
[----:B------:R-:W-:Y:S02]  /*05c0*/  USHF.L.U32 UR5, UR4, 0xb, URZ ;  /* 0x0000000b04057899 */ /* 0x000fe4000800063f */
[----:B------:R-:W-:Y:S01]  /*05d0*/  USHF.L.U32 UR4, UR4, 0x1, URZ ;  /* 0x0000000104047899 */ /* 0x000fe2000800063f */
[----:B------:R-:W2:Y:S11]  /*05e0*/  FENCE.VIEW.ASYNC.S ;  /* 0x00000000000073c6 */ /* 0x000eb60000000000 */
[----:B--2---:R2:W1:Y:S01]  /*05f0*/  SYNCS.EXCH.64 URZ, [UR6+0x36870], UR4 ;  /* 0x03687004063f75b2 */ /* 0x0044620008000100 */
[----:B------:R2:W1:Y:S01]  /*0600*/  SYNCS.EXCH.64 URZ, [UR6+0x36880], UR4 ;  /* 0x03688004063f75b2 */ /* 0x0004620008000100 */
[----:B------:R2:W1:Y:S01]  /*0610*/  SYNCS.EXCH.64 URZ, [UR6+0x36878], UR4 ;  /* 0x03687804063f75b2 */ /* 0x0004620008000100 */
[----:B------:R2:W1:Y:S01]  /*0620*/  SYNCS.EXCH.64 URZ, [UR6+0x36888], UR4 ;  /* 0x03688804063f75b2 */ /* 0x0004620008000100 */
[----:B------:R-:W-:Y:S01]  /*0630*/  NOP ;  /* 0x0000000000007918 */ /* 0x000fe20000000000 */
.L_x_1851:
        /* <DEDUP_REMOVED lines=22> */
.L_x_1852:
        /* <DEDUP_REMOVED lines=22> */
.L_x_1853:
[----:B-1----:R-:W-:Y:S01]  /*0900*/  ISETP.NE.AND P0, PT, R2, RZ, PT ;  /* 0x000000ff0200720c */ /* 0x002fe20003f05270 */
[----:B------:R-:W-:Y:S01]  /*0910*/  IMAD.MOV.U32 R2, RZ, RZ, 0x1 ;  /* 0x00000001ff027424 */ /* 0x000fe200078e00ff */
[----:B------:R-:W-:-:S04]  /*0920*/  NOP ;  /* 0x0000000000007918 */ /* 0x000fc80000000000 */
[----:B------:R-:W-:-:S05]  /*0930*/  SEL R2, R2, 0x2, !P0 ;  /* 0x0000000202027807 */ /* 0x000fca0004000000 */
[----:B------:R1:W-:Y:S01]  /*0940*/  STL [R1+0x8], R2 ;  /* 0x0000080201007387 */ /* 0x0003e20000100800 */
[----:B---34-:R-:W-:Y:S06]  /*0950*/  BAR.SYNC.DEFER_BLOCKING 0x0 ;  /* 0x0000000000007b1d */ /* 0x018fec0000010000 */
[----:B------:R-:W-:Y:S05]  /*0960*/  @!P0 BRA `(.L_x_1854) ;  /* 0x00000114009c8947 */ /* 0x000fea0003800000 */
.L_x_1855:
[----:B------:R-:W-:-:S08]  /*0970*/  NOP ;  /* 0x0000000000007918 */ /* 0x000fd00000000000 */
[----:B------:R-:W3:Y:S02]  /*0980*/  USETMAXREG.TRY_ALLOC.CTAPOOL UP0, 0xf0 ;  /* 0x000000f0000079c8 */ /* 0x000ee40008000600 */
[----:B---3--:R-:W-:-:S13]  /*0990*/  PLOP3.LUT P0, PT, PT, PT, UP0, 0x80, 0x0 ;  /* 0x000000000000781c */ /* 0x008fda0003f0f008 */
[----:B------:R-:W-:Y:S05]  /*09a0*/  @!P0 BRA `(.L_x_1855) ;  /* 0xfffffffc00f08947 */ /* 0x000fea000383ffff */
[----:B--2---:R-:W2:Y:S08]  /*09b0*/  S2UR UR7, SR_CTAID.X ;  /* 0x00000000000779c3 */ /* 0x004eb00000002500 */
[----:B------:R-:W-:Y:S08]  /*09c0*/  BAR.ARV 0x4, 0x120 ;  /* 0x0104800000007b1d */ /* 0x000ff00000002000 */
[----:B------:R-:W2:Y:S08]  /*09d0*/  LDC R0, c[0x0][0xda8] ;  /* 0x00036a00ff007b82 */ /* 0x000eb00000000800 */
[----:B------:R-:W-:Y:S06]  /*09e0*/  BAR.ARV 0x8, 0x120 ;  /* 0x0204800000007b1d */ /* 0x000fec0000002000 */
        /* <DEDUP_REMOVED lines=8> */
[CC--:B------:R-:W-:Y:S02]  /*0a70*/  LEA.HI R5, R3.reuse, R214.reuse, RZ, 0x7 ;  /* 0x000000d603057211 */ /* 0x0c0fe400078f38ff */
[-C--:B------:R-:W-:Y:S02]  /*0a80*/  LEA.HI R0, R3, R214.reuse, RZ, 0x4 ;  /* 0x000000d603007211 */ /* 0x080fe400078f20ff */
[----:B------:R-:W-:Y:S02]  /*0a90*/  LOP3.LUT R211, R5, 0xffffff80, RZ, 0xc0, !PT ;  /* 0xffffff8005d37812 */ /* 0x000fe400078ec0ff */
[----:B------:R-:W-:Y:S02]  /*0aa0*/  SHF.R.S32.HI R9, RZ, 0x4, R0 ;  /* 0x00000004ff097819 */ /* 0x000fe40000011400 */
[----:B------:R-:W-:Y:S01]  /*0ab0*/  LEA.HI R213, R3, R214, RZ, 0x5 ;  /* 0x000000d603d57211 */ /* 0x000fe200078f28ff */
[----:B------:R-:W-:Y:S01]  /*0ac0*/  IMAD.IADD R211, R214, 0x1, -R211 ;  /* 0x00000001d6d37824 */ /* 0x000fe200078e0ad3 */
[----:B------:R-:W-:-:S02]  /*0ad0*/  LEA.HI R2, R0, R9, RZ, 0x1 ;  /* 0x0000000900027211 */ /* 0x000fc400078f08ff */
[----:B------:R-:W-:Y:S02]  /*0ae0*/  LOP3.LUT R7, R0, 0x3fffff0, RZ, 0xc0, !PT ;  /* 0x03fffff000077812 */ /* 0x000fe400078ec0ff */
[----:B------:R-:W-:Y:S02]  /*0af0*/  SHF.R.S32.HI R4, RZ, 0x1f, R211 ;  /* 0x0000001fff047819 */ /* 0x000fe400000114d3 */
[----:B------:R-:W-:Y:S01]  /*0b00*/  LOP3.LUT R2, R2, 0x1ffffffe, RZ, 0xc0, !PT ;  /* 0x1ffffffe02027812 */ /* 0x000fe200078ec0ff */
[----:B------:R-:W-:Y:S01]  /*0b10*/  IMAD.IADD R0, R214, 0x1, -R7 ;  /* 0x00000001d6007824 */ /* 0x000fe200078e0a07 */
[----:B------:R-:W-:Y:S01]  /*0b20*/  SHF.R.S32.HI R213, RZ, 0x5, R213 ;  /* 0x00000005ffd57819 */ /* 0x000fe200000114d5 */
[----:B------:R-:W-:Y:S01]  /*0b30*/  UMOV UR61, 0x400 ;  /* 0x00000400003d7882 */ /* 0x000fe20000000000 */
[----:B------:R-:W-:Y:S02]  /*0b40*/  LEA.HI R6, R4, R211, RZ, 0x2 ;  /* 0x000000d304067211 */ /* 0x000fe400078f10ff */
[----:B------:R-:W-:Y:S01]  /*0b50*/  IADD3 R2, R9, -R2, RZ ;  /* 0x8000000209027210 */ /* 0x000fe20007ffe0ff */
[----:B------:R-:W-:Y:S01]  /*0b60*/  IMAD R7, R213, 0x10, R0 ;  /* 0x00000010d5077824 */ /* 0x000fe200078e0200 */
[----:B------:R-:W-:Y:S01]  /*0b70*/  SHF.R.S32.HI R212, RZ, 0x7, R5 ;  /* 0x00000007ffd47819 */ /* 0x000fe20000011405 */
[----:B---3--:R-:W-:Y:S01]  /*0b80*/  ULEA UR61, UR4, UR61, 0x18 ;  /* 0x0000003d043d7291 */ /* 0x008fe2000f8ec03f */
[----:B------:R-:W-:Y:S01]  /*0b90*/  SHF.R.S32.HI R8, RZ, 0x2, R6 ;  /* 0x00000002ff087819 */ /* 0x000fe20000011406 */
[----:B------:R-:W-:Y:S01]  /*0ba0*/  IMAD R2, R7, 0x8, R2 ;  /* 0x0000000807027824 */ /* 0x000fe200078e0202 */
[----:B------:R-:W-:-:S02]  /*0bb0*/  SHF.R.S32.HI R11, RZ, 0x1f, R6 ;  /* 0x0000001fff0b7819 */ /* 0x000fc40000011406 */
[----:B------:R-:W-:Y:S02]  /*0bc0*/  LEA.HI R5, R5, R212, RZ, 0x1 ;  /* 0x000000d405057211 */ /* 0x000fe400078f08ff */
[----:B------:R-:W-:Y:S01]  /*0bd0*/  LEA.HI R11, R11, R8, RZ, 0x3 ;  /* 0x000000080b0b7211 */ /* 0x000fe200078f18ff */
[----:B------:R-:W-:Y:S01]  /*0be0*/  UMOV UR4, UR61 ;  /* 0x0000003d00047c82 */ /* 0x000fe20008000000 */
[----:B----4-:R-:W-:Y:S01]  /*0bf0*/  UMOV UR5, UR6 ;  /* 0x0000000600057c82 */ /* 0x010fe20008000000 */
[----:B------:R-:W-:Y:S01]  /*0c00*/  LOP3.LUT R7, R5, 0x3fffffe, RZ, 0xc0, !PT ;  /* 0x03fffffe05077812 */ /* 0x000fe200078ec0ff */
[----:B------:R-:W-:Y:S01]  /*0c10*/  IMAD.U32 R18, RZ, RZ, UR4 ;  /* 0x00000004ff127e24 */ /* 0x000fe2000f8e00ff */
[----:B------:R-:W-:Y:S01]  /*0c20*/  SHF.L.U32 R5, R2, 0x3, RZ ;  /* 0x0000000302057819 */ /* 0x000fe200000006ff */
[----:B------:R-:W-:Y:S01]  /*0c30*/  IMAD.U32 R19, RZ, RZ, UR5 ;  /* 0x00000005ff137e24 */ /* 0x000fe2000f8e00ff */
[----:B------:R-:W-:Y:S02]  /*0c40*/  LOP3.LUT R11, R11, 0xfffffff8, RZ, 0xc0, !PT ;  /* 0xfffffff80b0b7812 */ /* 0x000fe400078ec0ff */
[----:B------:R-:W-:-:S02]  /*0c50*/  LEA.HI R4, R4, R211, RZ, 0x5 ;  /* 0x000000d304047211 */ /* 0x000fc400078f28ff */
[----:B------:R-:W-:Y:S01]  /*0c60*/  LEA.HI R3, R3, R214, RZ, 0x3 ;  /* 0x000000d603037211 */ /* 0x000fe200078f18ff */
[----:B------:R-:W-:Y:S01]  /*0c70*/  IMAD.WIDE R18, R5, 0x2, R18 ;  /* 0x0000000205127825 */ /* 0x000fe200078e0212 */
[----:B------:R-:W-:Y:S02]  /*0c80*/  IADD3 R11, R8, -R11, RZ ;  /* 0x8000000b080b7210 */ /* 0x000fe40007ffe0ff */
[----:B------:R-:W-:Y:S02]  /*0c90*/  SHF.R.S32.HI R4, RZ, 0x5, R4 ;  /* 0x00000005ff047819 */ /* 0x000fe40000011404 */
[----:B------:R-:W-:Y:S01]  /*0ca0*/  LOP3.LUT R5, R3, 0x1ffffff8, RZ, 0xc0, !PT ;  /* 0x1ffffff803057812 */ /* 0x000fe200078ec0ff */
[----:B------:R-:W-:Y:S01]  /*0cb0*/  IMAD.IADD R7, R212, 0x1, -R7 ;  /* 0x00000001d4077824 */ /* 0x000fe200078e0a07 */
[----:B------:R-:W-:Y:S01]  /*0cc0*/  LOP3.LUT R204, R6, 0x7ffffffc, RZ, 0xc0, !PT ;  /* 0x7ffffffc06cc7812 */ /* 0x000fe200078ec0ff */
[----:B------:R-:W-:Y:S02]  /*0cd0*/  IMAD R4, R4, 0x10, R11 ;  /* 0x0000001004047824 */ /* 0x000fe400078e020b */
[----:B------:R-:W-:Y:S01]  /*0ce0*/  IMAD.IADD R5, R214, 0x1, -R5 ;  /* 0x00000001d6057824 */ /* 0x000fe200078e0a05 */
[----:B------:R-:W-:Y:S01]  /*0cf0*/  UMOV UR5, URZ ;  /* 0x0000003f00057c82 */ /* 0x000fe20008000000 */
[----:B------:R-:W-:Y:S01]  /*0d00*/  IMAD.MOV.U32 R209, RZ, RZ, RZ ;  /* 0x000000ffffd17224 */ /* 0x000fe200078e00ff */
[----:B------:R-:W-:Y:S01]  /*0d10*/  LEA R205, R7, R4, 0x6 ;  /* 0x0000000407cd7211 */ /* 0x000fe200078e30ff */
[----:B------:R-:W-:Y:S01]  /*0d20*/  IMAD.IADD R204, R211, 0x1, -R204 ;  /* 0x00000001d3cc7824 */ /* 0x000fe200078e0acc */
[----:B------:R-:W-:Y:S01]  /*0d30*/  SHF.R.S32.HI R206, RZ, 0x3, R3 ;  /* 0x00000003ffce7819 */ /* 0x000fe20000011403 */
[----:B------:R-:W-:Y:S01]  /*0d40*/  IMAD.U32 R16, RZ, RZ, UR5 ;  /* 0x00000005ff107e24 */ /* 0x000fe2000f8e00ff */
[----:B------:R-:W-:Y:S01]  /*0d50*/  SHF.L.U32 R22, R5, 0x3, RZ ;  /* 0x0000000305167819 */ /* 0x000fe200000006ff */
[----:B------:R-:W-:Y:S01]  /*0d60*/  UMOV UR4, UR7 ;  /* 0x0000000700047c82 */ /* 0x000fe20008000000 */
[----:B------:R-:W-:Y:S01]  /*0d70*/  UMOV UR46, URZ ;  /* 0x0000003f002e7c82 */ /* 0x000fe20008000000 */
[----:B--2---:R-:W-:-:S07]  /*0d80*/  LOP3.LUT R17, R10, 0x1, RZ, 0xfc, !PT ;  /* 0x000000010a117812 */ /* 0x004fce00078efcff */
.L_x_1902:
        /* <DEDUP_REMOVED lines=11> */
[----:B---34-:R-:W-:Y:S05]  /*0e40*/  @!P0 BRA `(.L_x_1856) ;  /* 0x0000000000248947 */ /* 0x018fea0003800000 */
[----:B------:R-:W-:Y:S01]  /*0e50*/  ULDC UR6, c[0x0][0xddc] ;  /* 0x0003770000067ab9 */ /* 0x000fe20000000800 */
[----:B------:R-:W-:Y:S01]  /*0e60*/  UMOV UR9, UR7 ;  /* 0x0000000700097c82 */ /* 0x000fe20008000000 */
[----:B------:R-:W-:-:S11]  /*0e70*/  UISETP.NE.AND UP0, UPT, UR6, 0x1, UPT ;  /* 0x000000010600788c */ /* 0x000fd6000bf05270 */
[----:B------:R-:W-:Y:S02]  /*0e80*/  @UP0 ULDC.64 UR10, c[0x0][0xde0] ;  /* 0x00037800000a0ab9 */ /* 0x000fe40000000a00 */
[----:B------:R-:W-:-:S04]  /*0e90*/  UIMAD.WIDE.U32 UR4, UR7, UR10, URZ ;  /* 0x0000000a070472a5 */ /* 0x000fc8000f8e003f */
[----:B------:R-:W-:-:S04]  /*0ea0*/  @UP0 USHF.R.U32.HI UR9, URZ, UR11, UR5 ;  /* 0x0000000b3f090299 */ /* 0x000fc80008011605 */
[----:B------:R-:W-:Y:S02]  /*0eb0*/  UIMAD UR4, UR9, UR6, URZ ;  /* 0x00000006090472a4 */ /* 0x000fe4000f8e023f */
[----:B------:R-:W-:Y:S01]  /*0ec0*/  MOV R208, UR9 ;  /* 0x0000000900d07c02 */ /* 0x000fe20008000f00 */
[----:B------:R-:W-:Y:S09]  /*0ed0*/  BRA `(.L_x_1857) ;  /* 0x0000000000207947 */ /* 0x000ff20003800000 */
.L_x_1856:
        /* <DEDUP_REMOVED lines=8> */
.L_x_1857:
[----:B------:R-:W-:Y:S01]  /*0f60*/  R2UR UR5, R208 ;  /* 0x00000000d00572ca */ /* 0x000fe200000e0000 */
[----:B------:R-:W1:Y:S01]  /*0f70*/  LDC R82, c[0x0][0x2e0] ;  /* 0x0000b800ff527b82 */ /* 0x000e620000000800 */
[----:B------:R-:W-:Y:S01]  /*0f80*/  ULDC UR6, c[0x0][0xdac] ;  /* 0x00036b0000067ab9 */ /* 0x000fe20000000800 */
[----:B------:R-:W-:Y:S01]  /*0f90*/  ULDC.64 UR10, c[0x0][0x3f8] ;  /* 0x0000fe00000a7ab9 */ /* 0x000fe20000000a00 */
[----:B------:R-:W-:Y:S01]  /*0fa0*/  MOV R4, RZ ;  /* 0x000000ff00047202 */ /* 0x000fe20000000f00 */
[----:B------:R-:W-:Y:S01]  /*0fb0*/  UISETP.NE.U32.AND UP0, UPT, UR10, URZ, UPT ;  /* 0x0000003f0a00728c */ /* 0x000fe2000bf05070 */
[----:B------:R-:W-:Y:S01]  /*0fc0*/  IMAD.MOV.U32 R2, RZ, RZ, RZ ;  /* 0x000000ffff027224 */ /* 0x000fe200078e00ff */
[----:B------:R-:W-:Y:S01]  /*0fd0*/  ULDC UR43, c[0x0][0xdb8] ;  /* 0x00036e00002b7ab9 */ /* 0x000fe20000000800 */
[----:B------:R-:W-:Y:S01]  /*0fe0*/  UIADD3 UR4, UR7, -UR4, URZ ;  /* 0x8000000407047290 */ /* 0x000fe2000fffe03f */
[----:B------:R-:W2:Y:S01]  /*0ff0*/  LDC R5, c[0x0][0x288] ;  /* 0x0000a200ff057b82 */ /* 0x000ea20000000800 */
[----:B------:R-:W-:Y:S01]  /*1000*/  UISETP.NE.AND.EX UP0, UPT, UR11, URZ, UPT, UP0 ;  /* 0x0000003f0b00728c */ /* 0x000fe2000bf05300 */
[----:B------:R-:W-:Y:S01]  /*1010*/  PLOP3.LUT P0, PT, PT, PT, PT, 0x80, 0x0 ;  /* 0x000000000000781c */ /* 0x000fe20003f0f070 */
[----:B------:R-:W-:Y:S01]  /*1020*/  IMAD.MOV.U32 R0, RZ, RZ, RZ ;  /* 0x000000ffff007224 */ /* 0x000fe200078e00ff */
[----:B------:R-:W-:Y:S01]  /*1030*/  ULOP3.LUT UR5, URZ, UR5, URZ, 0x33, !UPT ;  /* 0x000000053f057292 */ /* 0x000fe2000f8e333f */
[----:B------:R-:W-:-:S02]  /*1040*/  CS2R R118, SRZ ;  /* 0x0000000000767805 */ /* 0x000fc4000001ff00 */
[----:B------:R-:W-:Y:S02]  /*1050*/  CS2R R116, SRZ ;  /* 0x0000000000747805 */ /* 0x000fe4000001ff00 */
[----:B------:R-:W-:Y:S01]  /*1060*/  CS2R R114, SRZ ;  /* 0x0000000000727805 */ /* 0x000fe2000001ff00 */
[----:B------:R-:W-:Y:S01]  /*1070*/  UIADD3 UR5, UR5, UR6, URZ ;  /* 0x0000000605057290 */ /* 0x000fe2000fffe03f */
[----:B------:R-:W-:Y:S02]  /*1080*/  CS2R R112, SRZ ;  /* 0x0000000000707805 */ /* 0x000fe4000001ff00 */
[----:B------:R-:W-:Y:S01]  /*1090*/  CS2R R110, SRZ ;  /* 0x00000000006e7805 */ /* 0x000fe2000001ff00 */
[----:B------:R-:W-:Y:S01]  /*10a0*/  ULDC UR6, c[0x0][0x404] ;  /* 0x0001010000067ab9 */ /* 0x000fe20000000800 */
[----:B------:R-:W-:Y:S01]  /*10b0*/  USHF.L.U32 UR42, UR5, 0x7, URZ ;  /* 0x00000007052a7899 */ /* 0x000fe2000800063f */
[----:B------:R-:W-:Y:S01]  /*10c0*/  CS2R R108, SRZ ;  /* 0x00000000006c7805 */ /* 0x000fe2000001ff00 */
[----:B------:R-:W-:Y:S01]  /*10d0*/  USEL UR5, UR6, 0x1, UP0 ;  /* 0x0000000106057887 */ /* 0x000fe20008000000 */
[----:B------:R-:W-:Y:S01]  /*10e0*/  CS2R R106, SRZ ;  /* 0x00000000006a7805 */ /* 0x000fe2000001ff00 */
[----:B------:R-:W-:Y:S01]  /*10f0*/  UISETP.NE.AND UP0, UPT, UR43, 0x1, UPT ;  /* 0x000000012b00788c */ /* 0x000fe2000bf05270 */
[----:B------:R-:W-:Y:S01]  /*1100*/  CS2R R104, SRZ ;  /* 0x0000000000687805 */ /* 0x000fe2000001ff00 */
[----:B------:R-:W-:Y:S01]  /*1110*/  IMAD.U32 R210, RZ, RZ, UR42 ;  /* 0x0000002affd27e24 */ /* 0x000fe2000f8e00ff */
[----:B------:R-:W-:Y:S01]  /*1120*/  CS2R R102, SRZ ;  /* 0x0000000000667805 */ /* 0x000fe2000001ff00 */
[----:B-1----:R-:W-:Y:S01]  /*1130*/  IMAD R82, R82, UR5, RZ ;  /* 0x0000000552527c24 */ /* 0x002fe2000f8e02ff */
[----:B------:R-:W-:Y:S01]  /*1140*/  ULDC UR5, c[0x0][0xdc4] ;  /* 0x0003710000057ab9 */ /* 0x000fe20000000800 */
[----:B------:R-:W-:Y:S01]  /*1150*/  CS2R R100, SRZ ;  /* 0x0000000000647805 */ /* 0x000fe2000001ff00 */
[----:B------:R-:W-:Y:S01]  /*1160*/  UIMAD UR8, UR8, UR5, UR4 ;  /* 0x00000005080872a4 */ /* 0x000fe2000f8e0204 */
[----:B--2---:R-:W-:-:S02]  /*1170*/  IADD3 R5, R210, 0xef, -R5 ;  /* 0x000000efd2057810 */ /* 0x004fc40007ffe805 */
[----:B------:R-:W-:Y:S02]  /*1180*/  CS2R R98, SRZ ;  /* 0x0000000000627805 */ /* 0x000fe4000001ff00 */
[C---:B------:R-:W-:Y:S01]  /*1190*/  IADD3 R3, R82.reuse, 0x6f, RZ ;  /* 0x0000006f52037810 */ /* 0x040fe20007ffe0ff */
[----:B------:R-:W-:Y:S01]  /*11a0*/  @UP0 ULDC UR4, c[0x0][0xdbc] ;  /* 0x00036f0000040ab9 */ /* 0x000fe20000000800 */
[----:B------:R-:W-:Y:S01]  /*11b0*/  @UP0 ULDC UR6, c[0x0][0xdc0] ;  /* 0x0003700000060ab9 */ /* 0x000fe20000000800 */
[----:B------:R-:W-:Y:S01]  /*11c0*/  IMAD.IADD R5, R82, 0x1, R5 ;  /* 0x0000000152057824 */ /* 0x000fe200078e0205 */
[----:B------:R-:W-:Y:S01]  /*11d0*/  UIMAD.WIDE.U32 UR4, UR8, UR4, URZ ;  /* 0x00000004080472a5 */ /* 0x000fe2000f8e003f */
[----:B------:R-:W-:Y:S01]  /*11e0*/  IMAD.HI R2, R3, -0x6db6db6d, R2 ;  /* 0x9249249303027827 */ /* 0x000fe200078e0202 */
[----:B------:R-:W-:Y:S01]  /*11f0*/  UMOV UR44, UR8 ;  /* 0x00000008002c7c82 */ /* 0x000fe20008000000 */
[----:B------:R-:W-:Y:S01]  /*1200*/  CS2R R96, SRZ ;  /* 0x0000000000607805 */ /* 0x000fe2000001ff00 */
[----:B------:R-:W-:Y:S01]  /*1210*/  @UP0 USHF.R.U32.HI UR44, URZ, UR6, UR5 ;  /* 0x000000063f2c0299 */ /* 0x000fe20008011605 */
[----:B------:R-:W-:Y:S01]  /*1220*/  IMAD.HI R4, R5, -0x6db6db6d, R4 ;  /* 0x9249249305047827 */ /* 0x000fe200078e0204 */
[----:B------:R-:W-:-:S02]  /*1230*/  SHF.R.U32.HI R3, RZ, 0x1f, R2 ;  /* 0x0000001fff037819 */ /* 0x000fc40000011602 */
[----:B------:R-:W-:Y:S01]  /*1240*/  CS2R R94, SRZ ;  /* 0x00000000005e7805 */ /* 0x000fe2000001ff00 */
[----:B------:R-:W-:Y:S01]  /*1250*/  UIADD3 UR4, -UR44, URZ, URZ ;  /* 0x0000003f2c047290 */ /* 0x000fe2000fffe13f */
[----:B------:R-:W-:Y:S02]  /*1260*/  CS2R R92, SRZ ;  /* 0x00000000005c7805 */ /* 0x000fe4000001ff00 */
[----:B------:R-:W-:Y:S02]  /*1270*/  SHF.R.U32.HI R5, RZ, 0x1f, R4 ;  /* 0x0000001fff057819 */ /* 0x000fe40000011604 */
[----:B------:R-:W-:Y:S02]  /*1280*/  CS2R R90, SRZ ;  /* 0x00000000005a7805 */ /* 0x000fe4000001ff00 */
[----:B------:R-:W-:Y:S01]  /*1290*/  LEA.HI.SX32 R3, R2, R3, 0x1a ;  /* 0x0000000302037211 */ /* 0x000fe200078fd2ff */
[----:B------:R-:W-:Y:S01]  /*12a0*/  UIMAD UR43, UR43, UR4, UR8 ;  /* 0x000000042b2b72a4 */ /* 0x000fe2000f8e0208 */
[----:B------:R-:W-:-:S02]  /*12b0*/  LEA.HI.SX32 R4, R4, R5, 0x1a ;  /* 0x0000000504047211 */ /* 0x000fc400078fd2ff */
[----:B------:R-:W-:Y:S02]  /*12c0*/  CS2R R88, SRZ ;  /* 0x0000000000587805 */ /* 0x000fe4000001ff00 */
[----:B------:R-:W-:Y:S02]  /*12d0*/  CS2R R86, SRZ ;  /* 0x0000000000567805 */ /* 0x000fe4000001ff00 */
[----:B------:R-:W-:Y:S02]  /*12e0*/  CS2R R84, SRZ ;  /* 0x0000000000547805 */ /* 0x000fe4000001ff00 */
[----:B------:R-:W-:Y:S02]  /*12f0*/  VIMNMX R83, R3, R4, PT ;  /* 0x0000000403537248 */ /* 0x000fe40003fe0100 */
[----:B------:R-:W-:Y:S02]  /*1300*/  CS2R R2, SRZ ;  /* 0x0000000000027805 */ /* 0x000fe4000001ff00 */
[----:B------:R-:W-:-:S02]  /*1310*/  CS2R R38, SRZ ;  /* 0x0000000000267805 */ /* 0x000fc4000001ff00 */
[----:B------:R-:W-:Y:S02]  /*1320*/  CS2R R80, SRZ ;  /* 0x0000000000507805 */ /* 0x000fe4000001ff00 */
[----:B------:R-:W-:Y:S02]  /*1330*/  ISETP.GE.AND P1, PT, R83, 0x1, PT ;  /* 0x000000015300780c */ /* 0x000fe40003f26270 */
        /* <DEDUP_REMOVED lines=21> */
[----:B------:R-:W-:Y:S02]  /*1490*/  CS2R R30, SRZ ;  /* 0x00000000001e7805 */ /* 0x000fe4000001ff00 */
[----:B------:R-:W-:-:S02]  /*14a0*/  CS2R R36, SRZ ;  /* 0x0000000000247805 */ /* 0x000fc4000001ff00 */
[----:B------:R-:W-:Y:S02]  /*14b0*/  MOV R126, RZ ;  /* 0x000000ff007e7202 */ /* 0x000fe40000000f00 */
[----:B------:R-:W-:Y:S02]  /*14c0*/  CS2R R32, SRZ ;  /* 0x0000000000207805 */ /* 0x000fe4000001ff00 */
[----:B------:R-:W-:Y:S01]  /*14d0*/  CS2R R120, SRZ ;  /* 0x0000000000787805 */ /* 0x000fe2000001ff00 */
[----:B------:R-:W-:Y:S01]  /*14e0*/  IMAD.MOV.U32 R27, RZ, RZ, RZ ;  /* 0x000000ffff1b7224 */ /* 0x000fe200078e00ff */
[----:B------:R-:W-:Y:S01]  /*14f0*/  CS2R R6, SRZ ;  /* 0x0000000000067805 */ /* 0x000fe2000001ff00 */
[----:B------:R-:W-:Y:S01]  /*1500*/  IMAD.MOV.U32 R29, RZ, RZ, RZ ;  /* 0x000000ffff1d7224 */ /* 0x000fe200078e00ff */
[----:B------:R-:W-:Y:S01]  /*1510*/  MOV R122, RZ ;  /* 0x000000ff007a7202 */ /* 0x000fe20000000f00 */
        /* <DEDUP_REMOVED lines=29> */
.L_x_1859:
[----:B------:R-:W-:Y:S02]  /*16f0*/  LEA.HI R0, R209, R209, RZ, 0x1 ;  /* 0x000000d1d1007211 */ /* 0x000fe400078f08ff */
[----:B------:R-:W-:Y:S02]  /*1700*/  ISETP.NE.AND P0, PT, R17, 0x3, PT ;  /* 0x000000031100780c */ /* 0x000fe40003f05270 */
[----:B------:R-:W-:-:S05]  /*1710*/  LOP3.LUT R0, R0, 0xfffffffe, RZ, 0xc0, !PT ;  /* 0xfffffffe00007812 */ /* 0x000fca00078ec0ff */
[----:B------:R-:W-:-:S05]  /*1720*/  IMAD.IADD R0, R209, 0x1, -R0 ;  /* 0x00000001d1007824 */ /* 0x000fca00078e0a00 */
[----:B------:R-:W-:-:S04]  /*1730*/  SHF.L.U32 R0, R0, 0x1f, RZ ;  /* 0x0000001f00007819 */ /* 0x000fc800000006ff */
[----:B------:R-:W1:Y:S02]  /*1740*/  SYNCS.PHASECHK.TRANS64.TRYWAIT P1, [UR61+0x36800], R0 ;  /* 0x03680000ff0075a7 */ /* 0x000e64000802017d */
[----:B-1----:R-:W-:Y:S05]  /*1750*/  @!P1 BRA `(.L_x_1860) ;  /* 0x0000013800bc9947 */ /* 0x002fea0003800000 */
.L_x_1961:
[----:B------:R-:W-:Y:S05]  /*1760*/  @!P0 BRA `(.L_x_1861) ;  /* 0x0000000000048947 */ /* 0x000fea0003800000 */
[----:B------:R-:W-:Y:S01]  /*1770*/  BPT.TRAP 0x1 ;  /* 0x000000040000795c */ /* 0x000fe20000300000 */
.L_x_1861:
[----:B------:R-:W-:Y:S01]  /*1780*/  R2UR UR4, R16 ;  /* 0x00000000100472ca */ /* 0x000fe200000e0000 */
[----:B-1----:R-:W-:-:S05]  /*1790*/  IMAD.U32 R0, RZ, RZ, UR46 ;  /* 0x0000002eff007e24 */ /* 0x002fca000f8e00ff */
[----:B------:R-:W-:-:S07]  /*17a0*/  LEA R0, R0, UR61, 0x3 ;  /* 0x0000003d00007c11 */ /* 0x000fce000f8e18ff */
[----:B------:R-:W-:-:S04]  /*17b0*/  MOV R3, UR4 ;  /* 0x0000000400037c02 */ /* 0x000fc80008000f00 */
[----:B------:R-:W-:-:S04]  /*17c0*/  SHF.L.U32 R3, R3, 0x1f, RZ ;  /* 0x0000001f03037819 */ /* 0x000fc800000006ff */
[----:B------:R1:W2:Y:S01]  /*17d0*/  SYNCS.PHASECHK.TRANS64.TRYWAIT P2, [R0+URZ+0x36830], R3 ;  /* 0x03683003000075a7 */ /* 0x0002a2000804017f */
[----:B------:R-:W-:Y:S05]  /*17e0*/  @!P0 BRA `(.L_x_1862) ;  /* 0x0000000000048947 */ /* 0x000fea0003800000 */
[----:B------:R-:W-:Y:S01]  /*17f0*/  BPT.TRAP 0x1 ;  /* 0x000000040000795c */ /* 0x000fe20000300000 */
.L_x_1862:
[----:B------:R-:W3:Y:S01]  /*1800*/  S2R R2, SR_TID.X ;  /* 0x0000000000027919 */ /* 0x000ee20000002100 */
[----:B------:R-:W-:Y:S01]  /*1810*/  IMAD.MOV.U32 R119, RZ, RZ, RZ ;  /* 0x000000ffff777224 */ /* 0x000fe200078e00ff */
[----:B---3--:R-:W-:Y:S01]  /*1820*/  LOP3.LUT P1, RZ, R2, 0x7f, RZ, 0xc0, !PT ;  /* 0x0000007f02ff7812 */ /* 0x008fe2000782c0ff */
[----:B--2---:R-:W-:-:S12]  /*1830*/  @P2 BRA `(.L_x_1863) ;  /* 0x0000000000082947 */ /* 0x004fd80003800000 */
[----:B------:R-:W2:Y:S02]  /*1840*/  SYNCS.PHASECHK.TRANS64.TRYWAIT P2, [R0+URZ+0x36830], R3 ;  /* 0x03683003000075a7 */ /* 0x000ea4000804017f */
[----:B--2---:R-:W-:Y:S05]  /*1850*/  @!P2 BRA `(.L_x_1864) ;  /* 0x000001380094a947 */ /* 0x004fea0003800000 */
.L_x_1863:
[----:B------:R-:W-:Y:S05]  /*1860*/  WARPSYNC.ALL ;  /* 0x0000000000007948 */ /* 0x000fea0003800000 */
[----:B------:R-:W-:Y:S01]  /*1870*/  UIADD3 UR4, UR61, 0x21400, URZ ;  /* 0x000214003d047890 */ /* 0x000fe2000fffe03f */
[----:B------:R-:W-:Y:S01]  /*1880*/  WARPGROUP.ARRIVE ;  /* 0x00000000000079c5 */ /* 0x000fe20000000000 */
[----:B------:R-:W-:Y:S01]  /*1890*/  UMOV UR5, 0x40000040 ;  /* 0x4000004000057882 */ /* 0x000fe20000000000 */
[----:B------:R-:W-:Y:S01]  /*18a0*/  UMOV UR7, 0x40000040 ;  /* 0x4000004000077882 */ /* 0x000fe20000000000 */
[----:B------:R-:W-:Y:S01]  /*18b0*/  USHF.R.U32.HI UR4, URZ, 0x4, UR4 ;  /* 0x000000043f047899 */ /* 0x000fe20008011604 */
[----:B------:R-:W-:Y:S01]  /*18c0*/  MOV R4, UR46 ;  /* 0x0000002e00047c02 */ /* 0x000fe20008000f00 */
[----:B------:R-:W-:Y:S01]  /*18d0*/  UMOV UR9, UR5 ;  /* 0x0000000500097c82 */ /* 0x000fe20008000000 */
[----:B------:R-:W-:Y:S01]  /*18e0*/  UMOV UR11, 0x40000040 ;  /* 0x40000040000b7882 */ /* 0x000fe20000000000 */
[----:B------:R-:W-:Y:S01]  /*18f0*/  ULOP3.LUT UR4, UR4, 0x3fff, URZ, 0xc0, !UPT ;  /* 0x00003fff04047892 */ /* 0x000fe2000f8ec03f */
[----:B------:R-:W-:Y:S01]  /*1900*/  MOV R5, UR44 ;  /* 0x0000002c00057c02 */ /* 0x000fe20008000f00 */
[----:B------:R-:W-:Y:S01]  /*1910*/  UMOV UR13, UR5 ;  /* 0x00000005000d7c82 */ /* 0x000fe20008000000 */
[----:B------:R-:W-:Y:S01]  /*1920*/  UMOV UR15, 0x40000040 ;  /* 0x40000040000f7882 */ /* 0x000fe20000000000 */
[----:B------:R-:W-:Y:S01]  /*1930*/  ULOP3.LUT UR40, UR4, 0x10000, URZ, 0xfc, !UPT ;  /* 0x0001000004287892 */ /* 0x000fe2000f8efc3f */
[----:B------:R-:W-:Y:S01]  /*1940*/  MOV R6, UR43 ;  /* 0x0000002b00067c02 */ /* 0x000fe20008000f00 */
[----:B------:R-:W-:Y:S01]  /*1950*/  ULOP3.LUT UR4, UR36, 0x10000, URZ, 0xfc, !UPT ;  /* 0x0001000024047892 */ /* 0x000fe2000f8efc3f */
[----:B------:R-:W-:Y:S01]  /*1960*/  MOV R7, UR42 ;  /* 0x0000002a00077c02 */ /* 0x000fe20008000f00 */
[----:B------:R-:W-:Y:S01]  /*1970*/  UIMAD UR6, UR46, 0xa80, UR40 ;  /* 0x00000a802e0678a4 */ /* 0x000fe2000f8e0228 */
[----:B-12---:R-:W-:Y:S01]  /*1980*/  @!P1 VIADD R0, R0, 0x36840 ;  /* 0x0003684000009836 */ /* 0x006fe20000000000 */
[----:B------:R-:W-:Y:S01]  /*1990*/  UMOV UR17, UR5 ;  /* 0x0000000500117c82 */ /* 0x000fe20008000000 */
[----:B------:R-:W-:Y:S01]  /*19a0*/  UMOV UR19, 0x40000040 ;  /* 0x4000004000137882 */ /* 0x000fe20000000000 */
[----:B------:R-:W-:Y:S01]  /*19b0*/  UIADD3 UR10, UR6, 0x80, URZ ;  /* 0x00000080060a7890 */ /* 0x000fe2000fffe03f */
[----:B------:R-:W-:Y:S01]  /*19c0*/  MOV R8, UR40 ;  /* 0x0000002800087c02 */ /* 0x000fe20008000f00 */
[----:B------:R-:W-:Y:S01]  /*19d0*/  UMOV UR8, UR4 ;  /* 0x0000000400087c82 */ /* 0x000fe20008000000 */
[----:B------:R-:W-:Y:S01]  /*19e0*/  UIADD3 UR14, UR6, 0x100, URZ ;  /* 0x00000100060e7890 */ /* 0x000fe2000fffe03f */
[----:B------:R-:W-:Y:S01]  /*19f0*/  @!P1 PRMT R0, RZ, 0x654, R0 ;  /* 0x00000654ff009816 */ /* 0x000fe20000000000 */
[----:B------:R-:W-:Y:S01]  /*1a00*/  HGMMA.64x16x16.F32.BF16 R72, gdesc[UR4], RZ, !UPT, gsb0 ;  /* 0x00200000044879f0 */ /* 0x000fe2000c0018ff */
[----:B------:R-:W-:Y:S01]  /*1a10*/  UMOV UR12, UR4 ;  /* 0x00000004000c7c82 */ /* 0x000fe20008000000 */
[----:B------:R-:W-:Y:S01]  /*1a20*/  UIADD3 UR18, UR6, 0x180, URZ ;  /* 0x0000018006127890 */ /* 0x000fe2000fffe03f */
[-C--:B------:R-:W-:Y:S01]  /*1a30*/  MOV R118, R119.reuse ;  /* 0x0000007700767202 */ /* 0x080fe20000000f00 */
[----:B------:R-:W-:Y:S01]  /*1a40*/  UMOV UR16, UR4 ;  /* 0x0000000400107c82 */ /* 0x000fe20008000000 */
[----:B------:R-:W-:Y:S01]  /*1a50*/  UIADD3 UR22, UR6, 0x200, URZ ;  /* 0x0000020006167890 */ /* 0x000fe2000fffe03f */
[--C-:B------:R-:W-:Y:S01]  /*1a60*/  IMAD.MOV.U32 R117, RZ, RZ, R119.reuse ;  /* 0x000000ffff757224 */ /* 0x100fe200078e0077 */
[----:B------:R-:W-:Y:S01]  /*1a70*/  UMOV UR20, UR4 ;  /* 0x0000000400147c82 */ /* 0x000fe20008000000 */
[----:B------:R-:W-:Y:S01]  /*1a80*/  UMOV UR21, UR5 ;  /* 0x0000000500157c82 */ /* 0x000fe20008000000 */
[----:B------:R-:W-:Y:S01]  /*1a90*/  UMOV UR23, 0x40000040 ;  /* 0x4000004000177882 */ /* 0x000fe20000000000 */
[----:B------:R-:W-:Y:S01]  /*1aa0*/  UIADD3 UR26, UR6, 0x280, URZ ;  /* 0x00000280061a7890 */ /* 0x000fe2000fffe03f */
[--C-:B------:R-:W-:Y:S01]  /*1ab0*/  IMAD.MOV.U32 R116, RZ, RZ, R119.reuse ;  /* 0x000000ffff747224 */ /* 0x100fe200078e0077 */
[----:B------:R-:W-:Y:S01]  /*1ac0*/  UMOV UR24, UR4 ;  /* 0x0000000400187c82 */ /* 0x000fe20008000000 */
[----:B------:R-:W-:Y:S01]  /*1ad0*/  UMOV UR25, UR5 ;  /* 0x0000000500197c82 */ /* 0x000fe20008000000 */
[----:B------:R-:W-:Y:S01]  /*1ae0*/  UMOV UR27, 0x40000040 ;  /* 0x40000040001b7882 */ /* 0x000fe20000000000 */
[----:B------:R-:W-:Y:S01]  /*1af0*/  UIADD3 UR7, UR4, 0x2, URZ ;  /* 0x0000000204077890 */ /* 0x000fe2000fffe03f */
[-C--:B------:R-:W-:Y:S01]  /*1b00*/  MOV R115, R119.reuse ;  /* 0x0000007700737202 */ /* 0x080fe20000000f00 */
        /* <DEDUP_REMOVED lines=19> */
[----:B------:R-:W-:Y:S01]  /*1c40*/  UMOV UR43, 0x40000040 ;  /* 0x40000040002b7882 */ /* 0x000fe20000000000 */
        /* <DEDUP_REMOVED lines=10> */
[--C-:B------:R-:W-:Y:S01]  /*1cf0*/  IMAD.MOV.U32 R86, RZ, RZ, R119.reuse ;  /* 0x000000ffff567224 */ /* 0x100fe200078e0077 */
[----:B------:R-:W-:Y:S02]  /*1d00*/  WARPGROUP.DEPBAR.LE gsb0, 0x0 ;  /* 0x00008000000079c5 */ /* 0x000fe40000010000 */
[----:B------:R-:W-:Y:S01]  /*1d10*/  WARPGROUP.ARRIVE ;  /* 0x00000000000079c5 */ /* 0x000fe20000000000 */
[--C-:B------:R-:W-:Y:S02]  /*1d20*/  IMAD.MOV.U32 R84, RZ, RZ, R119.reuse ;  /* 0x000000ffff547224 */ /* 0x100fe400078e0077 */
[----:B------:R-:W-:-:S03]  /*1d30*/  IMAD.MOV.U32 R80, RZ, RZ, R119 ;  /* 0x000000ffff507224 */ /* 0x000fc600078e0077 */
        /* <DEDUP_REMOVED lines=355> */
[----:B------:R-:W-:-:S02]  /*3370*/  UIADD3 UR7, UR4, 0x802, URZ ;  /* 0x0000080204077890 */ /* 0x000fc4000fffe03f */
        /* <DEDUP_REMOVED lines=109> */
[----:B------:R-:W1:Y:S01]  /*3a50*/  LDC R3, c[0x0][0x288] ;  /* 0x0000a200ff037b82 */ /* 0x000e620000000800 */
        /* <DEDUP_REMOVED lines=11> */
[C---:B------:R-:W-:Y:S01]  /*3b10*/  IMAD R6, R83.reuse, -0x70, R82 ;  /* 0xffffff9053067824 */ /* 0x040fe200078e0252 */
[----:B------:R-:W-:Y:S02]  /*3b20*/  R2UR UR40, R8 ;  /* 0x00000000082872ca */ /* 0x000fe400000e0000 */
[----:B------:R-:W-:-:S04]  /*3b30*/  IADD3 R83, R83, -0x2, RZ ;  /* 0xfffffffe53537810 */ /* 0x000fc80007ffe0ff */
[----:B------:R-:W-:Y:S01]  /*3b40*/  R2UR UR47, R83 ;  /* 0x00000000532f72ca */ /* 0x000fe200000e0000 */
        /* <DEDUP_REMOVED lines=8> */
[----:B------:R-:W-:Y:S01]  /*3bd0*/  IMAD.U32 R4, RZ, RZ, UR56 ;  /* 0x00000038ff047e24 */ /* 0x000fe2000f8e00ff */
[----:B------:R-:W-:Y:S01]  /*3be0*/  MOV R5, UR57 ;  /* 0x0000003900057c02 */ /* 0x000fe20008000f00 */
[----:B------:R-:W-:Y:S01]  /*3bf0*/  ULDC UR7, c[0x0][0x9d8] ;  /* 0x0002760000077ab9 */ /* 0x000fe20000000800 */
        /* <DEDUP_REMOVED lines=25> */
[----:B------:R-:W2:Y:S01]  /*3d90*/  MUFU.TANH R74, R74 ;  /* 0x0000004a004a7308 */ /* 0x000ea20000002400 */
[----:B------:R-:W-:Y:S01]  /*3da0*/  UMOV UR56, UR10 ;  /* 0x0000000a00387c82 */ /* 0x000fe20008000000 */
[----:B------:R-:W-:Y:S01]  /*3db0*/  UMOV UR57, UR11 ;  /* 0x0000000b00397c82 */ /* 0x000fe20008000000 */
[----:B------:R-:W-:Y:S01]  /*3dc0*/  UMOV UR59, 0x40000040 ;  /* 0x40000040003b7882 */ /* 0x000fe20000000000 */
[----:B------:R-:W-:Y:S01]  /*3dd0*/  FMUL.FTZ R9, R77, UR7 ;  /* 0x000000074d097c20 */ /* 0x000fe20008410000 */
[----:B------:R-:W-:Y:S01]  /*3de0*/  FMUL.FTZ R2, R72, UR7 ;  /* 0x0000000748027c20 */ /* 0x000fe20008410000 */
[----:B------:R-:W-:Y:S01]  /*3df0*/  FMUL.FTZ R10, R76, UR7 ;  /* 0x000000074c0a7c20 */ /* 0x000fe20008410000 */
[----:B------:R-:W-:Y:S01]  /*3e00*/  MOV R76, R119 ;  /* 0x00000077004c7202 */ /* 0x000fe20000000f00 */
[----:B------:R-:W3:Y:S01]  /*3e10*/  MUFU.TANH R75, R75 ;  /* 0x0000004b004b7308 */ /* 0x000ee20000002400 */
[----:B------:R-:W-:-:S07]  /*3e20*/  IMAD.MOV.U32 R72, RZ, RZ, R119 ;  /* 0x000000ffff487224 */ /* 0x000fce00078e0077 */
[----:B------:R-:W4:Y:S08]  /*3e30*/  MUFU.TANH R78, R78 ;  /* 0x0000004e004e7308 */ /* 0x000f300000002400 */
[----:B------:R-:W5:Y:S08]  /*3e40*/  MUFU.TANH R79, R79 ;  /* 0x0000004f004f7308 */ /* 0x000f700000002400 */
[----:B------:R-:W-:Y:S08]  /*3e50*/  MUFU.TANH R2, R2 ;  /* 0x0000000200027308 */ /* 0x000ff00000002400 */
[----:B------:R-:W-:Y:S08]  /*3e60*/  MUFU.TANH R7, R7 ;  /* 0x0000000700077308 */ /* 0x000ff00000002400 */
[----:B------:R-:W-:Y:S01]  /*3e70*/  MUFU.TANH R10, R10 ;  /* 0x0000000a000a7308 */ /* 0x000fe20000002400 */
[----:B------:R-:W-:-:S02]  /*3e80*/  WARPGROUP.DEPBAR.LE gsb0, 0x0 ;  /* 0x00008000000079c5 */ /* 0x000fc40000010000 */
[----:B------:R-:W-:Y:S01]  /*3e90*/  WARPGROUP.ARRIVE ;  /* 0x00000000000079c5 */ /* 0x000fe20000000000 */
[----:B------:R-:W-:Y:S01]  /*3ea0*/  FMUL.FTZ R11, R64, UR7 ;  /* 0x00000007400b7c20 */ /* 0x000fe20008410000 */
[----:B------:R-:W-:Y:S02]  /*3eb0*/  VIADD R64, R205, UR42 ;  /* 0x0000002acd407c36 */ /* 0x000fe40008000000 */
[----:B------:R-:W-:Y:S01]  /*3ec0*/  FMUL.FTZ R66, R66, UR7 ;  /* 0x0000000742427c20 */ /* 0x000fe20008410000 */
        /* <DEDUP_REMOVED lines=8> */
[----:B------:R-:W5:Y:S01]  /*3f50*/  MUFU.TANH R66, R66 ;  /* 0x0000004200427308 */ /* 0x000f620000002400 */
[----:B------:R-:W-:Y:S01]  /*3f60*/  FMUL.FTZ R13, R69, UR7 ;  /* 0x00000007450d7c20 */ /* 0x000fe20008410000 */
[----:B------:R-:W-:Y:S01]  /*3f70*/  FMUL.FTZ R71, R71, UR7 ;  /* 0x0000000747477c20 */ /* 0x000fe20008410000 */
[----:B------:R-:W-:Y:S01]  /*3f80*/  FMUL.FTZ R14, R68, UR7 ;  /* 0x00000007440e7c20 */ /* 0x000fe20008410000 */
[----:B------:R-:W-:-:S04]  /*3f90*/  IMAD.MOV.U32 R68, RZ, RZ, R119 ;  /* 0x000000ffff447224 */ /* 0x000fc800078e0077 */
[----:B------:R-:W5:Y:S08]  /*3fa0*/  MUFU.TANH R67, R67 ;  /* 0x0000004300437308 */ /* 0x000f700000002400 */
[----:B------:R-:W5:Y:S08]  /*3fb0*/  MUFU.TANH R70, R70 ;  /* 0x0000004600467308 */ /* 0x000f700000002400 */
[----:B------:R-:W5:Y:S08]  /*3fc0*/  MUFU.TANH R71, R71 ;  /* 0x0000004700477308 */ /* 0x000f700000002400 */
[----:B------:R-:W-:Y:S08]  /*3fd0*/  MUFU.TANH R9, R9 ;  /* 0x0000000900097308 */ /* 0x000ff00000002400 */
[----:B------:R-:W-:Y:S01]  /*3fe0*/  MUFU.TANH R11, R11 ;  /* 0x0000000b000b7308 */ /* 0x000fe20000002400 */
[----:B------:R-:W-:-:S02]  /*3ff0*/  WARPGROUP.DEPBAR.LE gsb0, 0x0 ;  /* 0x00008000000079c5 */ /* 0x000fc40000010000 */
[----:B------:R-:W-:Y:S01]  /*4000*/  WARPGROUP.ARRIVE ;  /* 0x00000000000079c5 */ /* 0x000fe20000000000 */
[----:B------:R-:W-:Y:S01]  /*4010*/  FMUL.FTZ R21, R61, UR7 ;  /* 0x000000073d157c20 */ /* 0x000fe20008410000 */
[----:B-1----:R-:W-:Y:S01]  /*4020*/  IADD3 R61, -R3, 0x71, R6 ;  /* 0x00000071033d7810 */ /* 0x002fe20007ffe106 */
[----:B------:R-:W-:Y:S01]  /*4030*/  FMUL.FTZ R20, R57, UR7 ;  /* 0x0000000739147c20 */ /* 0x000fe20008410000 */
[----:B------:R-:W-:Y:S02]  /*4040*/  VIADD R57, R6, 0x70 ;  /* 0x0000007006397836 */ /* 0x000fe40000000000 */
[----:B------:R-:W-:Y:S01]  /*4050*/  FMUL.FTZ R15, R56, UR7 ;  /* 0x00000007380f7c20 */ /* 0x000fe20008410000 */
[----:B------:R-:W-:Y:S01]  /*4060*/  HGMMA.64x16x16.F32.BF16 R48, gdesc[UR56], R48, gsb0 ;  /* 0x00200000383079f0 */ /* 0x000fe20008001830 */
[----:B------:R-:W-:Y:S01]  /*4070*/  UIADD3 UR58, UR6, 0x906, URZ ;  /* 0x00000906063a7890 */ /* 0x000fe2000fffe03f */
[----:B------:R-:W-:Y:S01]  /*4080*/  IMAD R61, R204, -0x2, R61 ;  /* 0xfffffffecc3d7824 */ /* 0x000fe200078e023d */
[----:B------:R-:W-:Y:S01]  /*4090*/  UMOV UR56, UR10 ;  /* 0x0000000a00387c82 */ /* 0x000fe20008000000 */
[----:B------:R-:W-:Y:S01]  /*40a0*/  UMOV UR57, UR11 ;  /* 0x0000000b00397c82 */ /* 0x000fe20008000000 */
[----:B------:R-:W-:Y:S01]  /*40b0*/  UMOV UR59, 0x40000040 ;  /* 0x40000040003b7882 */ /* 0x000fe20000000000 */
[----:B------:R-:W-:Y:S01]  /*40c0*/  FMUL.FTZ R56, R60, UR7 ;  /* 0x000000073c387c20 */ /* 0x000fe20008410000 */
[----:B------:R-:W-:Y:S01]  /*40d0*/  IMAD R60, R204, -0x2, R57 ;  /* 0xfffffffecc3c7824 */ /* 0x000fe200078e0239 */
[----:B------:R-:W-:Y:S01]  /*40e0*/  IADD3 R57, R61, 0x8, R64 ;  /* 0x000000083d397810 */ /* 0x000fe20007ffe040 */
[----:B------:R-:W-:Y:S01]  /*40f0*/  FMUL.FTZ R58, R58, UR7 ;  /* 0x000000073a3a7c20 */ /* 0x000fe20008410000 */
[----:B------:R-:W-:Y:S01]  /*4100*/  FMUL.FTZ R59, R59, UR7 ;  /* 0x000000073b3b7c20 */ /* 0x000fe20008410000 */
[----:B------:R-:W-:Y:S01]  /*4110*/  FMUL.FTZ R62, R62, UR7 ;  /* 0x000000073e3e7c20 */ /* 0x000fe20008410000 */
[----:B------:R-:W-:Y:S01]  /*4120*/  VIMNMX R65, R60, R57, PT ;  /* 0x000000393c417248 */ /* 0x000fe20003fe0100 */
[----:B------:R-:W-:Y:S01]  /*4130*/  FMUL.FTZ R63, R63, UR7 ;  /* 0x000000073f3f7c20 */ /* 0x000fe20008410000 */
[----:B------:R-:W-:Y:S01]  /*4140*/  VIADDMNMX R60, R64, R61, R60, PT ;  /* 0x0000003d403c7246 */ /* 0x000fe2000380013c */
[----:B------:R-:W1:Y:S01]  /*4150*/  MUFU.TANH R58, R58 ;  /* 0x0000003a003a7308 */ /* 0x000e620000002400 */
[----:B------:R-:W-:-:S02]  /*4160*/  ISETP.GT.AND P3, PT, R65, RZ, PT ;  /* 0x000000ff4100720c */ /* 0x000fc40003f64270 */
[C---:B------:R-:W-:Y:S02]  /*4170*/  ISETP.GT.AND P4, PT, R65.reuse, 0x1, PT ;  /* 0x000000014100780c */ /* 0x040fe40003f84270 */
[----:B------:R-:W-:Y:S02]  /*4180*/  ISETP.GT.AND P5, PT, R65, 0x8, PT ;  /* 0x000000084100780c */ /* 0x000fe40003fa4270 */
[----:B--2---:R-:W-:Y:S01]  /*4190*/  FSEL R69, R74, -INF , P3 ;  /* 0xff8000004a457808 */ /* 0x004fe20001800000 */
[----:B------:R-:W2:Y:S01]  /*41a0*/  MUFU.TANH R59, R59 ;  /* 0x0000003b003b7308 */ /* 0x000ea20000002400 */
[----:B---3--:R-:W-:Y:S01]  /*41b0*/  FSEL R75, R75, -INF , P4 ;  /* 0xff8000004b4b7808 */ /* 0x008fe20002000000 */
[--C-:B------:R-:W-:Y:S01]  /*41c0*/  IMAD.MOV.U32 R74, RZ, RZ, R119.reuse ;  /* 0x000000ffff4a7224 */ /* 0x100fe200078e0077 */
[----:B------:R-:W-:Y:S02]  /*41d0*/  ISETP.GT.AND P6, PT, R65, 0x9, PT ;  /* 0x000000094100780c */ /* 0x000fe40003fc4270 */
[----:B----4-:R-:W-:Y:S01]  /*41e0*/  FSEL R73, R78, -INF , P5 ;  /* 0xff8000004e497808 */ /* 0x010fe20002800000 */
[----:B------:R-:W-:Y:S01]  /*41f0*/  IMAD.MOV.U32 R78, RZ, RZ, R119 ;  /* 0x000000ffff4e7224 */ /* 0x000fe200078e0077 */
[----:B------:R-:W-:Y:S01]  /*4200*/  FMNMX.FTZ R8, R69, R75, !PT ;  /* 0x0000004b45087209 */ /* 0x000fe20007810000 */
[----:B------:R-:W3:Y:S01]  /*4210*/  MUFU.TANH R62, R62 ;  /* 0x0000003e003e7308 */ /* 0x000ee20000002400 */
[----:B------:R-:W-:-:S02]  /*4220*/  ISETP.GT.AND P2, PT, R65, 0x10, PT ;  /* 0x000000104100780c */ /* 0x000fc40003f44270 */
[----:B-----5:R-:W-:Y:S02]  /*4230*/  FSEL R79, R79, -INF , P6 ;  /* 0xff8000004f4f7808 */ /* 0x020fe40003000000 */
[----:B------:R-:W-:Y:S02]  /*4240*/  FMNMX.FTZ R8, R73, R8, !PT ;  /* 0x0000000849087209 */ /* 0x000fe40007810000 */
[----:B------:R-:W-:Y:S01]  /*4250*/  ISETP.GT.AND P3, PT, R65, 0x11, PT ;  /* 0x000000114100780c */ /* 0x000fe20003f64270 */
[----:B------:R-:W4:Y:S01]  /*4260*/  MUFU.TANH R63, R63 ;  /* 0x0000003f003f7308 */ /* 0x000f220000002400 */
[----:B------:R-:W-:Y:S02]  /*4270*/  FSEL R77, R66, -INF , P2 ;  /* 0xff800000424d7808 */ /* 0x000fe40001000000 */
[----:B------:R-:W-:Y:S02]  /*4280*/  FMNMX.FTZ R8, R79, R8, !PT ;  /* 0x000000084f087209 */ /* 0x000fe40007810000 */
[----:B------:R-:W-:-:S02]  /*4290*/  ISETP.GT.AND P2, PT, R65, 0x18, PT ;  /* 0x000000184100780c */ /* 0x000fc40003f44270 */
[----:B------:R-:W-:Y:S01]  /*42a0*/  FSEL R81, R67, -INF , P3 ;  /* 0xff80000043517808 */ /* 0x000fe20001800000 */
[----:B------:R-:W-:Y:S01]  /*42b0*/  MUFU.TANH R12, R12 ;  /* 0x0000000c000c7308 */ /* 0x000fe20000002400 */
[----:B------:R-:W-:Y:S02]  /*42c0*/  FMNMX.FTZ R8, R77, R8, !PT ;  /* 0x000000084d087209 */ /* 0x000fe40007810000 */
[----:B------:R-:W-:Y:S01]  /*42d0*/  ISETP.GT.AND P3, PT, R65, 0x19, PT ;  /* 0x000000194100780c */ /* 0x000fe20003f64270 */
[----:B------:R-:W-:Y:S02]  /*42e0*/  WARPGROUP.DEPBAR.LE gsb0, 0x0 ;  /* 0x00008000000079c5 */ /* 0x000fe40000010000 */
[----:B------:R-:W-:Y:S01]  /*42f0*/  WARPGROUP.ARRIVE ;  /* 0x00000000000079c5 */ /* 0x000fe20000000000 */
[----:B------:R-:W-:Y:S01]  /*4300*/  FSEL R85, R70, -INF , P2 ;  /* 0xff80000046557808 */ /* 0x000fe20001000000 */
[----:B------:R-:W-:Y:S01]  /*4310*/  FMUL.FTZ R50, R50, UR7 ;  /* 0x0000000732327c20 */ /* 0x000fe20008410000 */
[----:B------:R-:W-:Y:S01]  /*4320*/  FMNMX.FTZ R66, R81, R8, !PT ;  /* 0x0000000851427209 */ /* 0x000fe20007810000 */
[----:B------:R-:W-:Y:S01]  /*4330*/  FMUL.FTZ R51, R51, UR7 ;  /* 0x0000000733337c20 */ /* 0x000fe20008410000 */
[----:B------:R-:W-:Y:S01]  /*4340*/  ISETP.GT.AND P2, PT, R65, 0x20, PT ;  /* 0x000000204100780c */ /* 0x000fe20003f44270 */
[----:B------:R-:W-:Y:S01]  /*4350*/  HGMMA.64x16x16.F32.BF16 R40, gdesc[UR56], R40, gsb0 ;  /* 0x00200000382879f0 */ /* 0x000fe20008001828 */
[----:B------:R-:W-:Y:S01]  /*4360*/  UIADD3 UR58, UR6, 0x986, URZ ;  /* 0x00000986063a7890 */ /* 0x000fe2000fffe03f */
[----:B------:R-:W-:Y:S01]  /*4370*/  FSEL R87, R71, -INF , P3 ;  /* 0xff80000047577808 */ /* 0x000fe20001800000 */
[----:B------:R-:W-:Y:S01]  /*4380*/  UMOV UR56, UR10 ;  /* 0x0000000a00387c82 */ /* 0x000fe20008000000 */
[----:B------:R-:W-:Y:S01]  /*4390*/  UMOV UR57, UR11 ;  /* 0x0000000b00397c82 */ /* 0x000fe20008000000 */
[----:B------:R-:W-:Y:S01]  /*43a0*/  UMOV UR59, 0x40000040 ;  /* 0x40000040003b7882 */ /* 0x000fe20000000000 */
[----:B------:R-:W-:Y:S01]  /*43b0*/  FMNMX.FTZ R66, R85, R66, !PT ;  /* 0x0000004255427209 */ /* 0x000fe20007810000 */
[----:B------:R-:W5:Y:S01]  /*43c0*/  MUFU.TANH R50, R50 ;  /* 0x0000003200327308 */ /* 0x000f620000002400 */
[----:B------:R-:W-:Y:S01]  /*43d0*/  ISETP.GT.AND P3, PT, R65, 0x21, PT ;  /* 0x000000214100780c */ /* 0x000fe20003f64270 */
[----:B------:R-:W-:Y:S01]  /*43e0*/  FMUL.FTZ R54, R54, UR7 ;  /* 0x0000000736367c20 */ /* 0x000fe20008410000 */
[----:B-1----:R-:W-:Y:S01]  /*43f0*/  FSEL R89, R58, -INF , P2 ;  /* 0xff8000003a597808 */ /* 0x002fe20001000000 */
[----:B------:R-:W-:Y:S01]  /*4400*/  FMUL.FTZ R55, R55, UR7 ;  /* 0x0000000737377c20 */ /* 0x000fe20008410000 */
[----:B------:R-:W-:Y:S01]  /*4410*/  FMNMX.FTZ R66, R87, R66, !PT ;  /* 0x0000004257427209 */ /* 0x000fe20007810000 */
[----:B------:R-:W-:Y:S01]  /*4420*/  FMUL.FTZ R48, R48, UR7 ;  /* 0x0000000730307c20 */ /* 0x000fe20008410000 */
[----:B------:R-:W-:Y:S01]  /*4430*/  ISETP.GT.AND P2, PT, R65, 0x28, PT ;  /* 0x000000284100780c */ /* 0x000fe20003f44270 */
[----:B------:R-:W1:Y:S01]  /*4440*/  MUFU.TANH R51, R51 ;  /* 0x0000003300337308 */ /* 0x000e620000002400 */
[----:B--2---:R-:W-:Y:S01]  /*4450*/  FSEL R91, R59, -INF , P3 ;  /* 0xff8000003b5b7808 */ /* 0x004fe20001800000 */
[----:B------:R-:W-:Y:S01]  /*4460*/  FMUL.FTZ R49, R49, UR7 ;  /* 0x0000000731317c20 */ /* 0x000fe20008410000 */
[----:B------:R-:W-:Y:S01]  /*4470*/  FMNMX.FTZ R66, R89, R66, !PT ;  /* 0x0000004259427209 */ /* 0x000fe20007810000 */
[----:B------:R-:W-:Y:S01]  /*4480*/  FMUL.FTZ R52, R52, UR7 ;  /* 0x0000000734347c20 */ /* 0x000fe20008410000 */
[----:B------:R-:W-:Y:S01]  /*4490*/  ISETP.GT.AND P3, PT, R65, 0x29, PT ;  /* 0x000000294100780c */ /* 0x000fe20003f64270 */
[----:B------:R-:W-:Y:S01]  /*44a0*/  FMUL.FTZ R53, R53, UR7 ;  /* 0x0000000735357c20 */ /* 0x000fe20008410000 */
[----:B---3--:R-:W-:Y:S01]  /*44b0*/  FSEL R93, R62, -INF , P2 ;  /* 0xff8000003e5d7808 */ /* 0x008fe20001000000 */
[----:B------:R-:W2:Y:S01]  /*44c0*/  MUFU.TANH R54, R54 ;  /* 0x0000003600367308 */ /* 0x000ea20000002400 */
[----:B------:R-:W-:Y:S01]  /*44d0*/  FMNMX.FTZ R66, R91, R66, !PT ;  /* 0x000000425b427209 */ /* 0x000fe20007810000 */
[----:B------:R-:W-:Y:S01]  /*44e0*/  IMAD.MOV.U32 R62, RZ, RZ, R119 ;  /* 0x000000ffff3e7224 */ /* 0x000fe200078e0077 */
[----:B------:R-:W-:-:S02]  /*44f0*/  ISETP.GT.AND P2, PT, R65, 0x30, PT ;  /* 0x000000304100780c */ /* 0x000fc40003f44270 */
[----:B----4-:R-:W-:Y:S02]  /*4500*/  FSEL R95, R63, -INF , P3 ;  /* 0xff8000003f5f7808 */ /* 0x010fe40001800000 */
[----:B------:R-:W-:Y:S01]  /*4510*/  FMNMX.FTZ R66, R93, R66, !PT ;  /* 0x000000425d427209 */ /* 0x000fe20007810000 */
[----:B------:R-:W-:Y:S01]  /*4520*/  MUFU.TANH R55, R55 ;  /* 0x0000003700377308 */ /* 0x000fe20000002400 */
[----:B------:R-:W-:Y:S02]  /*4530*/  ISETP.GT.AND P3, PT, R65, 0x31, PT ;  /* 0x000000314100780c */ /* 0x000fe40003f64270 */
[----:B-----5:R-:W-:Y:S02]  /*4540*/  FSEL R97, R50, -INF , P2 ;  /* 0xff80000032617808 */ /* 0x020fe40001000000 */
[----:B------:R-:W-:Y:S02]  /*4550*/  FMNMX.FTZ R66, R95, R66, !PT ;  /* 0x000000425f427209 */ /* 0x000fe40007810000 */
[----:B------:R-:W-:Y:S01]  /*4560*/  ISETP.GT.AND P2, PT, R65, 0x38, PT ;  /* 0x000000384100780c */ /* 0x000fe20003f44270 */
[----:B------:R-:W-:Y:S01]  /*4570*/  MUFU.TANH R14, R14 ;  /* 0x0000000e000e7308 */ /* 0x000fe20000002400 */
[----:B------:R-:W-:-:S02]  /*4580*/  FMNMX.FTZ R66, R97, R66, !PT ;  /* 0x0000004261427209 */ /* 0x000fc40007810000 */
[----:B------:R-:W-:Y:S02]  /*4590*/  ISETP.GT.AND P4, PT, R60, 0x8, PT ;  /* 0x000000083c00780c */ /* 0x000fe40003f84270 */
[-C--:B------:R-:W-:Y:S02]  /*45a0*/  MOV R70, R119.reuse ;  /* 0x0000007700467202 */ /* 0x080fe40000000f00 */
[----:B------:R-:W-:Y:S01]  /*45b0*/  FSEL R61, R10, -INF , P4 ;  /* 0xff8000000a3d7808 */ /* 0x000fe20002000000 */
[----:B------:R-:W-:Y:S01]  /*45c0*/  MUFU.TANH R13, R13 ;  /* 0x0000000d000d7308 */ /* 0x000fe20000002400 */
[-C--:B------:R-:W-:Y:S02]  /*45d0*/  MOV R64, R119.reuse ;  /* 0x0000007700407202 */ /* 0x080fe40000000f00 */
[----:B------:R-:W-:Y:S01]  /*45e0*/  MOV R58, R119 ;  /* 0x00000077003a7202 */ /* 0x000fe20000000f00 */
[----:B------:R-:W-:Y:S02]  /*45f0*/  WARPGROUP.DEPBAR.LE gsb0, 0x0 ;  /* 0x00008000000079c5 */ /* 0x000fe40000010000 */
[----:B------:R-:W-:Y:S01]  /*4600*/  WARPGROUP.ARRIVE ;  /* 0x00000000000079c5 */ /* 0x000fe20000000000 */
[----:B------:R-:W-:Y:S01]  /*4610*/  FMUL.FTZ R42, R42, UR7 ;  /* 0x000000072a2a7c20 */ /* 0x000fe20008410000 */
[----:B------:R-:W-:Y:S01]  /*4620*/  FMUL.FTZ R43, R43, UR7 ;  /* 0x000000072b2b7c20 */ /* 0x000fe20008410000 */
[----:B------:R-:W-:Y:S01]  /*4630*/  FMUL.FTZ R46, R46, UR7 ;  /* 0x000000072e2e7c20 */ /* 0x000fe20008410000 */
[----:B------:R-:W-:Y:S01]  /*4640*/  FMUL.FTZ R47, R47, UR7 ;  /* 0x000000072f2f7c20 */ /* 0x000fe20008410000 */
[----:B------:R-:W-:Y:S01]  /*4650*/  MUFU.TANH R15, R15 ;  /* 0x0000000f000f7308 */ /* 0x000fe20000002400 */
[----:B------:R-:W-:Y:S01]  /*4660*/  HGMMA.64x16x16.F32.BF16 R32, gdesc[UR56], R32, gsb0 ;  /* 0x00200000382079f0 */ /* 0x000fe20008001820 */
[----:B------:R-:W-:Y:S01]  /*4670*/  UIADD3 UR58, UR6, 0xa06, URZ ;  /* 0x00000a06063a7890 */ /* 0x000fe2000fffe03f */
[----:B------:R-:W-:Y:S01]  /*4680*/  FMUL.FTZ R40, R40, UR7 ;  /* 0x0000000728287c20 */ /* 0x000fe20008410000 */
[----:B------:R-:W-:Y:S01]  /*4690*/  UMOV UR56, UR10 ;  /* 0x0000000a00387c82 */ /* 0x000fe20008000000 */
[----:B------:R-:W-:Y:S01]  /*46a0*/  UMOV UR57, UR11 ;  /* 0x0000000b00397c82 */ /* 0x000fe20008000000 */
[----:B------:R-:W-:Y:S01]  /*46b0*/  UMOV UR59, 0x40000040 ;  /* 0x40000040003b7882 */ /* 0x000fe20000000000 */
[----:B------:R-:W-:Y:S01]  /*46c0*/  ULDC UR6, c[0x0][0x988] ;  /* 0x0002620000067ab9 */ /* 0x000fe20000000800 */
[----:B------:R-:W3:Y:S01]  /*46d0*/  MUFU.TANH R42, R42 ;  /* 0x0000002a002a7308 */ /* 0x000ee20000002400 */
[----:B------:R-:W-:Y:S01]  /*46e0*/  FMUL.FTZ R41, R41, UR7 ;  /* 0x0000000729297c20 */ /* 0x000fe20008410000 */
[----:B------:R-:W-:Y:S01]  /*46f0*/  FMUL.FTZ R44, R44, UR7 ;  /* 0x000000072c2c7c20 */ /* 0x000fe20008410000 */
[----:B------:R-:W-:-:S05]  /*4700*/  FMUL.FTZ R45, R45, UR7 ;  /* 0x000000072d2d7c20 */ /* 0x000fca0008410000 */
[----:B------:R4:W5:Y:S08]  /*4710*/  MUFU.TANH R6, R43 ;  /* 0x0000002b00067308 */ /* 0x0009700000002400 */
[----:B------:R-:W-:Y:S08]  /*4720*/  MUFU.TANH R46, R46 ;  /* 0x0000002e002e7308 */ /* 0x000ff00000002400 */
[----:B------:R3:W5:Y:S08]  /*4730*/  MUFU.TANH R8, R47 ;  /* 0x0000002f00087308 */ /* 0x0007700000002400 */
[----:B------:R-:W-:Y:S08]  /*4740*/  MUFU.TANH R20, R20 ;  /* 0x0000001400147308 */ /* 0x000ff00000002400 */
[----:B------:R-:W-:Y:S01]  /*4750*/  MUFU.TANH R56, R56 ;  /* 0x0000003800387308 */ /* 0x000fe20000002400 */
[----:B------:R-:W-:-:S02]  /*4760*/  WARPGROUP.DEPBAR.LE gsb0, 0x0 ;  /* 0x00008000000079c5 */ /* 0x000fc40000010000 */
[----:B------:R-:W-:Y:S01]  /*4770*/  WARPGROUP.ARRIVE ;  /* 0x00000000000079c5 */ /* 0x000fe20000000000 */
[----:B----4-:R-:W-:Y:S01]  /*4780*/  FMUL.FTZ R43, R35, UR7 ;  /* 0x00000007232b7c20 */ /* 0x010fe20008410000 */
[----:B-1----:R-:W-:Y:S01]  /*4790*/  FSEL R35, R51, -INF , P3 ;  /* 0xff80000033237808 */ /* 0x002fe20001800000 */
[----:B------:R-:W-:Y:S01]  /*47a0*/  FMUL.FTZ R50, R39, UR7 ;  /* 0x0000000727327c20 */ /* 0x000fe20008410000 */
[----:B------:R-:W-:Y:S01]  /*47b0*/  ISETP.GT.AND P3, PT, R65, 0x39, PT ;  /* 0x000000394100780c */ /* 0x000fe20003f64270 */
[----:B------:R-:W-:Y:S01]  /*47c0*/  FMUL.FTZ R34, R34, UR7 ;  /* 0x0000000722227c20 */ /* 0x000fe20008410000 */
[----:B------:R-:W-:Y:S01]  /*47d0*/  HGMMA.64x16x16.F32.BF16 R24, gdesc[UR56], R24, gsb0 ;  /* 0x00200000381879f0 */ /* 0x000fe20008001818 */
[----:B--2---:R-:W-:Y:S01]  /*47e0*/  FSEL R39, R54, -INF , P2 ;  /* 0xff80000036277808 */ /* 0x004fe20001000000 */
[----:B------:R1:W2:Y:S01]  /*47f0*/  MUFU.TANH R59, R43 ;  /* 0x0000002b003b7308 */ /* 0x0002a20000002400 */
[----:B------:R-:W-:Y:S01]  /*4800*/  FMNMX.FTZ R66, R35, R66, !PT ;  /* 0x0000004223427209 */ /* 0x000fe20007810000 */
[----:B------:R-:W-:Y:S01]  /*4810*/  FMUL.FTZ R38, R38, UR7 ;  /* 0x0000000726267c20 */ /* 0x000fe20008410000 */
[----:B------:R-:W-:Y:S01]  /*4820*/  ISETP.GT.AND P2, PT, R65, 0x40, PT ;  /* 0x000000404100780c */ /* 0x000fe20003f44270 */
[----:B------:R-:W-:Y:S01]  /*4830*/  FMUL.FTZ R32, R32, UR7 ;  /* 0x0000000720207c20 */ /* 0x000fe20008410000 */
[----:B------:R-:W-:Y:S01]  /*4840*/  FMNMX.FTZ R66, R39, R66, !PT ;  /* 0x0000004227427209 */ /* 0x000fe20007810000 */
[----:B------:R-:W-:Y:S01]  /*4850*/  FMUL.FTZ R33, R33, UR7 ;  /* 0x0000000721217c20 */ /* 0x000fe20008410000 */
[----:B---3--:R-:W-:Y:S01]  /*4860*/  FSEL R47, R42, -INF , P2 ;  /* 0xff8000002a2f7808 */ /* 0x008fe20001000000 */
[----:B------:R-:W-:Y:S01]  /*4870*/  MUFU.TANH R34, R34 ;  /* 0x0000002200227308 */ /* 0x000fe20000002400 */
[----:B-1----:R-:W-:Y:S01]  /*4880*/  FSEL R43, R55, -INF , P3 ;  /* 0xff800000372b7808 */ /* 0x002fe20001800000 */
[----:B------:R-:W-:Y:S01]  /*4890*/  FMUL.FTZ R36, R36, UR7 ;  /* 0x0000000724247c20 */ /* 0x000fe20008410000 */
[----:B------:R-:W-:Y:S01]  /*48a0*/  ISETP.GT.AND P3, PT, R65, 0x41, PT ;  /* 0x000000414100780c */ /* 0x000fe20003f64270 */
[----:B------:R-:W-:Y:S01]  /*48b0*/  FMUL.FTZ R37, R37, UR7 ;  /* 0x0000000725257c20 */ /* 0x000fe20008410000 */
[----:B------:R-:W-:Y:S01]  /*48c0*/  FMNMX.FTZ R66, R43, R66, !PT ;  /* 0x000000422b427209 */ /* 0x000fe20007810000 */
[----:B------:R-:W-:Y:S01]  /*48d0*/  IMAD.MOV.U32 R54, RZ, RZ, R119 ;  /* 0x000000ffff367224 */ /* 0x000fe200078e0077 */
[----:B------:R-:W-:Y:S01]  /*48e0*/  ISETP.GT.AND P2, PT, R65, 0x48, PT ;  /* 0x000000484100780c */ /* 0x000fe20003f44270 */
[----:B------:R-:W-:Y:S01]  /*48f0*/  MUFU.TANH R38, R38 ;  /* 0x0000002600267308 */ /* 0x000fe20000002400 */
[----:B-----5:R-:W-:-:S02]  /*4900*/  FSEL R51, R6, -INF , P3 ;  /* 0xff80000006337808 */ /* 0x020fc40001800000 */
[----:B------:R-:W-:Y:S02]  /*4910*/  FMNMX.FTZ R66, R47, R66, !PT ;  /* 0x000000422f427209 */ /* 0x000fe40007810000 */
[----:B------:R-:W-:Y:S02]  /*4920*/  ISETP.GT.AND P3, PT, R65, 0x49, PT ;  /* 0x000000494100780c */ /* 0x000fe40003f64270 */
[----:B------:R-:W-:Y:S01]  /*4930*/  FMNMX.FTZ R66, R51, R66, !PT ;  /* 0x0000004233427209 */ /* 0x000fe20007810000 */
[----:B------:R-:W1:Y:S01]  /*4940*/  MUFU.TANH R50, R50 ;  /* 0x0000003200327308 */ /* 0x000e620000002400 */
[----:B------:R-:W-:Y:S02]  /*4950*/  FSEL R55, R8, -INF , P3 ;  /* 0xff80000008377808 */ /* 0x000fe40001800000 */
[----:B------:R-:W-:-:S04]  /*4960*/  ISETP.GT.AND P3, PT, R65, 0x51, PT ;  /* 0x000000514100780c */ /* 0x000fc80003f64270 */
[----:B--2---:R-:W-:Y:S01]  /*4970*/  FSEL R59, R59, -INF , P3 ;  /* 0xff8000003b3b7808 */ /* 0x004fe20001800000 */
[----:B------:R-:W-:Y:S01]  /*4980*/  MUFU.TANH R21, R21 ;  /* 0x0000001500157308 */ /* 0x000fe20000002400 */
[----:B------:R-:W-:-:S07]  /*4990*/  ISETP.GT.AND P3, PT, R65, 0x59, PT ;  /* 0x000000594100780c */ /* 0x000fce0003f64270 */
[----:B------:R-:W-:Y:S01]  /*49a0*/  MUFU.TANH R48, R48 ;  /* 0x0000003000307308 */ /* 0x000fe20000002400 */
[----:B-1----:R-:W-:Y:S01]  /*49b0*/  FSEL R101, R50, -INF , P3 ;  /* 0xff80000032657808 */ /* 0x002fe20001800000 */
[----:B------:R-:W-:Y:S01]  /*49c0*/  IMAD.MOV.U32 R50, RZ, RZ, R119 ;  /* 0x000000ffff327224 */ /* 0x000fe200078e0077 */
[----:B------:R-:W-:-:S05]  /*49d0*/  ISETP.GT.AND P3, PT, R65, 0x61, PT ;  /* 0x000000614100780c */ /* 0x000fca0003f64270 */
[----:B------:R-:W-:Y:S01]  /*49e0*/  MUFU.TANH R49, R49 ;  /* 0x0000003100317308 */ /* 0x000fe20000002400 */
[----:B------:R-:W-:Y:S02]  /*49f0*/  WARPGROUP.DEPBAR.LE gsb0, 0x0 ;  /* 0x00008000000079c5 */ /* 0x000fe40000010000 */
[----:B------:R-:W-:Y:S01]  /*4a00*/  FMUL.FTZ R6, R27, UR7 ;  /* 0x000000071b067c20 */ /* 0x000fe20008410000 */
[----:B------:R-:W-:Y:S01]  /*4a10*/  FSEL R27, R46, -INF , P2 ;  /* 0xff8000002e1b7808 */ /* 0x000fe20001000000 */
[----:B------:R-:W-:Y:S01]  /*4a20*/  FMUL.FTZ R26, R26, UR7 ;  /* 0x000000071a1a7c20 */ /* 0x000fe20008410000 */
[----:B------:R-:W-:Y:S01]  /*4a30*/  ISETP.GT.AND P2, PT, R65, 0x50, PT ;  /* 0x000000504100780c */ /* 0x000fe20003f44270 */
[----:B------:R-:W-:Y:S01]  /*4a40*/  FMUL.FTZ R30, R30, UR7 ;  /* 0x000000071e1e7c20 */ /* 0x000fe20008410000 */
[----:B------:R-:W-:Y:S01]  /*4a50*/  FMNMX.FTZ R66, R27, R66, !PT ;  /* 0x000000421b427209 */ /* 0x000fe20007810000 */
[----:B------:R-:W1:Y:S01]  /*4a60*/  MUFU.TANH R6, R6 ;  /* 0x0000000600067308 */ /* 0x000e620000002400 */
        /* <DEDUP_REMOVED lines=8> */
[----:B------:R-:W-:Y:S01]  /*4af0*/  FSEL R99, R38, -INF , P2 ;  /* 0xff80000026637808 */ /* 0x000fe20001000000 */
[----:B------:R-:W-:Y:S01]  /*4b00*/  FMUL.FTZ R28, R28, UR7 ;  /* 0x000000071c1c7c20 */ /* 0x000fe20008410000 */
[----:B------:R-:W-:Y:S01]  /*4b10*/  FMNMX.FTZ R66, R59, R66, !PT ;  /* 0x000000423b427209 */ /* 0x000fe20007810000 */
[----:B------:R-:W-:Y:S01]  /*4b20*/  FMUL.FTZ R29, R29, UR7 ;  /* 0x000000071d1d7c20 */ /* 0x000fe20008410000 */
[----:B------:R-:W-:Y:S01]  /*4b30*/  ISETP.GT.AND P2, PT, R65, 0x60, PT ;  /* 0x000000604100780c */ /* 0x000fe20003f44270 */
[----:B------:R3:W-:Y:S01]  /*4b40*/  @!P1 SYNCS.ARRIVE.TRANS64.RED.A1T0 RZ, [R0+URZ], RZ ;  /* 0x000000ff00ff99a7 */ /* 0x0007e2000810043f */
[----:B------:R-:W-:Y:S01]  /*4b50*/  FMNMX.FTZ R66, R99, R66, !PT ;  /* 0x0000004263427209 */ /* 0x000fe20007810000 */
[----:B------:R-:W4:Y:S01]  /*4b60*/  MUFU.TANH R30, R30 ;  /* 0x0000001e001e7308 */ /* 0x000f220000002400 */
[----:B-1----:R-:W-:-:S02]  /*4b70*/  FSEL R105, R6, -INF , P3 ;  /* 0xff80000006697808 */ /* 0x002fc40001800000 */
[----:B------:R-:W-:Y:S02]  /*4b80*/  FMNMX.FTZ R66, R101, R66, !PT ;  /* 0x0000004265427209 */ /* 0x000fe40007810000 */
[C---:B------:R-:W-:Y:S02]  /*4b90*/  ISETP.GT.AND P3, PT, R65.reuse, 0x69, PT ;  /* 0x000000694100780c */ /* 0x040fe40003f64270 */
[----:B------:R-:W-:Y:S01]  /*4ba0*/  MOV R6, UR6 ;  /* 0x0000000600067c02 */ /* 0x000fe20008000f00 */
[----:B------:R-:W1:Y:S01]  /*4bb0*/  MUFU.TANH R31, R31 ;  /* 0x0000001f001f7308 */ /* 0x000e620000002400 */
[----:B--2---:R-:W-:Y:S02]  /*4bc0*/  FSEL R103, R26, -INF , P2 ;  /* 0xff8000001a677808 */ /* 0x004fe40001000000 */
[----:B------:R-:W-:Y:S02]  /*4bd0*/  ISETP.GT.AND P2, PT, R65, 0x68, PT ;  /* 0x000000684100780c */ /* 0x000fe40003f44270 */
[----:B------:R-:W-:-:S03]  /*4be0*/  FMNMX.FTZ R66, R103, R66, !PT ;  /* 0x0000004267427209 */ /* 0x000fc60007810000 */
[----:B------:R-:W2:Y:S01]  /*4bf0*/  MUFU.TANH R52, R52 ;  /* 0x0000003400347308 */ /* 0x000ea20000002400 */
[----:B----4-:R-:W-:Y:S02]  /*4c00*/  FSEL R107, R30, -INF , P2 ;  /* 0xff8000001e6b7808 */ /* 0x010fe40001000000 */
[----:B------:R-:W-:-:S04]  /*4c10*/  FMNMX.FTZ R66, R105, R66, !PT ;  /* 0x0000004269427209 */ /* 0x000fc80007810000 */
[----:B------:R-:W-:Y:S01]  /*4c20*/  FMNMX.FTZ R66, R107, R66, !PT ;  /* 0x000000426b427209 */ /* 0x000fe20007810000 */
[----:B------:R-:W4:Y:S01]  /*4c30*/  MUFU.TANH R53, R53 ;  /* 0x0000003500357308 */ /* 0x000f220000002400 */
[----:B-1----:R-:W-:Y:S02]  /*4c40*/  FSEL R109, R31, -INF , P3 ;  /* 0xff8000001f6d7808 */ /* 0x002fe40001800000 */
[C---:B------:R-:W-:Y:S02]  /*4c50*/  ISETP.GT.AND P3, PT, R60.reuse, 0x1, PT ;  /* 0x000000013c00780c */ /* 0x040fe40003f64270 */
[----:B------:R-:W-:Y:S02]  /*4c60*/  FMNMX.FTZ R66, R109, R66, !PT ;  /* 0x000000426d427209 */ /* 0x000fe40007810000 */
[----:B------:R-:W-:Y:S01]  /*4c70*/  FSEL R7, R7, -INF , P3 ;  /* 0xff80000007077808 */ /* 0x000fe20001800000 */
[----:B------:R-:W1:Y:S01]  /*4c80*/  MUFU.TANH R40, R40 ;  /* 0x0000002800287308 */ /* 0x000e620000002400 */
[----:B------:R-:W-:Y:S01]  /*4c90*/  ISETP.GT.AND P3, PT, R60, 0x10, PT ;  /* 0x000000103c00780c */ /* 0x000fe20003f64270 */
[----:B------:R-:W5:Y:S03]  /*4ca0*/  SHFL.BFLY PT, R31, R66, 0x2, 0x1f ;  /* 0x0c401f00421f7f89 */ /* 0x000f6600000e0000 */
[----:B------:R-:W-:-:S02]  /*4cb0*/  FSEL R11, R11, -INF , P3 ;  /* 0xff8000000b0b7808 */ /* 0x000fc40001800000 */
[----:B------:R-:W-:Y:S01]  /*4cc0*/  ISETP.GT.AND P3, PT, R60, 0x18, PT ;  /* 0x000000183c00780c */ /* 0x000fe20003f64270 */
[----:B------:R-:W3:Y:S03]  /*4cd0*/  MUFU.TANH R41, R41 ;  /* 0x0000002900297308 */ /* 0x000ee60000002400 */
[----:B------:R-:W-:Y:S02]  /*4ce0*/  FSEL R67, R14, -INF , P3 ;  /* 0xff8000000e437808 */ /* 0x000fe40001800000 */
[----:B------:R-:W-:-:S03]  /*4cf0*/  ISETP.GT.AND P3, PT, R60, 0x20, PT ;  /* 0x000000203c00780c */ /* 0x000fc60003f64270 */
[----:B------:R-:W3:Y:S01]  /*4d00*/  MUFU.TANH R44, R44 ;  /* 0x0000002c002c7308 */ /* 0x000ee20000002400 */
[----:B------:R-:W-:Y:S02]  /*4d10*/  FSEL R15, R15, -INF , P3 ;  /* 0xff8000000f0f7808 */ /* 0x000fe40001800000 */
[----:B------:R-:W-:-:S04]  /*4d20*/  ISETP.GT.AND P3, PT, R60, 0x28, PT ;  /* 0x000000283c00780c */ /* 0x000fc80003f64270 */
[----:B------:R-:W-:Y:S01]  /*4d30*/  FSEL R71, R56, -INF , P3 ;  /* 0xff80000038477808 */ /* 0x000fe20001800000 */
[----:B------:R-:W3:Y:S01]  /*4d40*/  MUFU.TANH R45, R45 ;  /* 0x0000002d002d7308 */ /* 0x000ee20000002400 */
[----:B------:R-:W-:Y:S01]  /*4d50*/  ISETP.GT.AND P3, PT, R60, 0x30, PT ;  /* 0x000000303c00780c */ /* 0x000fe20003f64270 */
[--C-:B------:R-:W-:Y:S01]  /*4d60*/  IMAD.MOV.U32 R56, RZ, RZ, R119.reuse ;  /* 0x000000ffff387224 */ /* 0x100fe200078e0077 */
[----:B-----5:R-:W-:Y:S01]  /*4d70*/  FMNMX.FTZ R31, R66, R31, !PT ;  /* 0x0000001f421f7209 */ /* 0x020fe20007810000 */
[----:B------:R-:W-:-:S04]  /*4d80*/  IMAD.MOV.U32 R66, RZ, RZ, R119 ;  /* 0x000000ffff427224 */ /* 0x000fc800078e0077 */
[----:B------:R-:W5:Y:S01]  /*4d90*/  SHFL.BFLY PT, R8, R31, 0x1, 0x1f ;  /* 0x0c201f001f087f89 */ /* 0x000f6200000e0000 */
[----:B------:R-:W3:Y:S08]  /*4da0*/  MUFU.TANH R32, R32 ;  /* 0x0000002000207308 */ /* 0x000ef00000002400 */
[----:B------:R-:W3:Y:S08]  /*4db0*/  MUFU.TANH R33, R33 ;  /* 0x0000002100217308 */ /* 0x000ef00000002400 */
[----:B------:R-:W3:Y:S01]  /*4dc0*/  MUFU.TANH R36, R36 ;  /* 0x0000002400247308 */ /* 0x000ee20000002400 */
[----:B-----5:R-:W-:-:S07]  /*4dd0*/  FMNMX.FTZ R8, R31, R8, !PT ;  /* 0x000000081f087209 */ /* 0x020fce0007810000 */
[----:B------:R-:W5:Y:S01]  /*4de0*/  MUFU.TANH R37, R37 ;  /* 0x0000002500257308 */ /* 0x000f620000002400 */
[C---:B------:R-:W-:Y:S01]  /*4df0*/  FSETP.NEU.FTZ.AND P2, PT, R8.reuse, -INF , PT ;  /* 0xff8000000800780b */ /* 0x040fe20003f5d000 */
[----:B------:R-:W-:-:S06]  /*4e00*/  FMUL.FTZ R26, R8, R6 ;  /* 0x00000006081a7220 */ /* 0x000fcc0000410000 */
[----:B------:R2:W5:Y:S01]  /*4e10*/  MUFU.TANH R30, R24 ;  /* 0x00000018001e7308 */ /* 0x0005620000002400 */
[----:B------:R-:W-:Y:S02]  /*4e20*/  FSEL R34, R26, RZ, P2 ;  /* 0x000000ff1a227208 */ /* 0x000fe40001000000 */
[----:B------:R-:W-:-:S03]  /*4e30*/  ISETP.GT.AND P2, PT, R60, RZ, PT ;  /* 0x000000ff3c00720c */ /* 0x000fc60003f44270 */
[-CC-:B------:R-:W-:Y:S01]  /*4e40*/  FFMA.FTZ R201, R69, R6.reuse, -R34.reuse ;  /* 0x0000000645c97223 */ /* 0x180fe20000010822 */
[----:B------:R-:W-:Y:S01]  /*4e50*/  FSEL R31, R2, -INF , P2 ;  /* 0xff800000021f7808 */ /* 0x000fe20001000000 */
[-CC-:B------:R-:W-:Y:S01]  /*4e60*/  FFMA.FTZ R203, R73, R6.reuse, -R34.reuse ;  /* 0x0000000649cb7223 */ /* 0x180fe20000010822 */
[C---:B------:R-:W-:Y:S01]  /*4e70*/  ISETP.GT.AND P2, PT, R60.reuse, 0x9, PT ;  /* 0x000000093c00780c */ /* 0x040fe20003f44270 */
[-CC-:B------:R-:W-:Y:S01]  /*4e80*/  FFMA.FTZ R2, R75, R6.reuse, -R34.reuse ;  /* 0x000000064b027223 */ /* 0x180fe20000010822 */
[----:B------:R-:W-:Y:S01]  /*4e90*/  FMNMX.FTZ R10, R31, R7, !PT ;  /* 0x000000071f0a7209 */ /* 0x000fe20007810000 */
[-CC-:B------:R-:W-:Y:S01]  /*4ea0*/  FFMA.FTZ R197, R77, R6.reuse, -R34.reuse ;  /* 0x000000064dc57223 */ /* 0x180fe20000010822 */
[----:B------:R-:W-:Y:S01]  /*4eb0*/  FSEL R63, R9, -INF , P2 ;  /* 0xff800000093f7808 */ /* 0x000fe20001000000 */
[--C-:B------:R-:W-:Y:S01]  /*4ec0*/  FFMA.FTZ R14, R81, R6, -R34.reuse ;  /* 0x00000006510e7223 */ /* 0x100fe20000010822 */
[----:B------:R-:W-:Y:S01]  /*4ed0*/  FMNMX.FTZ R10, R61, R10, !PT ;  /* 0x0000000a3d0a7209 */ /* 0x000fe20007810000 */
[----:B------:R-:W5:Y:S01]  /*4ee0*/  MUFU.TANH R25, R25 ;  /* 0x0000001900197308 */ /* 0x000f620000002400 */
[----:B------:R-:W-:Y:S01]  /*4ef0*/  ISETP.GT.AND P2, PT, R60, 0x11, PT ;  /* 0x000000113c00780c */ /* 0x000fe20003f44270 */
[--C-:B------:R-:W-:Y:S01]  /*4f00*/  FFMA.FTZ R199, R85, R6, -R34.reuse ;  /* 0x0000000655c77223 */ /* 0x100fe20000010822 */
[----:B------:R-:W-:Y:S01]  /*4f10*/  FMNMX.FTZ R10, R63, R10, !PT ;  /* 0x0000000a3f0a7209 */ /* 0x000fe20007810000 */
[-CC-:B------:R-:W-:Y:S01]  /*4f20*/  FFMA.FTZ R193, R89, R6.reuse, -R34.reuse ;  /* 0x0000000659c17223 */ /* 0x180fe20000010822 */
[----:B------:R-:W-:Y:S01]  /*4f30*/  FSEL R65, R12, -INF , P2 ;  /* 0xff8000000c417808 */ /* 0x000fe20001000000 */
[--C-:B------:R-:W-:Y:S01]  /*4f40*/  FFMA.FTZ R12, R79, R6, -R34.reuse ;  /* 0x000000064f0c7223 */ /* 0x100fe20000010822 */
[----:B------:R-:W-:Y:S01]  /*4f50*/  FMNMX.FTZ R10, R11, R10, !PT ;  /* 0x0000000a0b0a7209 */ /* 0x000fe20007810000 */
[----:B------:R-:W5:Y:S01]  /*4f60*/  MUFU.TANH R28, R28 ;  /* 0x0000001c001c7308 */ /* 0x000f620000002400 */
[C---:B------:R-:W-:Y:S01]  /*4f70*/  ISETP.GT.AND P2, PT, R60.reuse, 0x19, PT ;  /* 0x000000193c00780c */ /* 0x040fe20003f44270 */
[--C-:B--2---:R-:W-:Y:S01]  /*4f80*/  FFMA.FTZ R24, R91, R6, -R34.reuse ;  /* 0x000000065b187223 */ /* 0x104fe20000010822 */
[----:B------:R-:W-:Y:S01]  /*4f90*/  FMNMX.FTZ R10, R65, R10, !PT ;  /* 0x0000000a410a7209 */ /* 0x000fe20007810000 */
[-CC-:B------:R-:W-:Y:S01]  /*4fa0*/  FFMA.FTZ R195, R93, R6.reuse, -R34.reuse ;  /* 0x000000065dc37223 */ /* 0x180fe20000010822 */
[----:B------:R-:W-:Y:S01]  /*4fb0*/  FSEL R13, R13, -INF , P2 ;  /* 0xff8000000d0d7808 */ /* 0x000fe20001000000 */
[--C-:B------:R-:W-:Y:S01]  /*4fc0*/  FFMA.FTZ R26, R95, R6, -R34.reuse ;  /* 0x000000065f1a7223 */ /* 0x100fe20000010822 */
[----:B------:R-:W-:Y:S01]  /*4fd0*/  FMNMX.FTZ R10, R67, R10, !PT ;  /* 0x0000000a430a7209 */ /* 0x000fe20007810000 */
[----:B------:R-:W2:Y:S01]  /*4fe0*/  MUFU.TANH R29, R29 ;  /* 0x0000001d001d7308 */ /* 0x000ea20000002400 */
[----:B------:R-:W-:Y:S01]  /*4ff0*/  ISETP.GT.AND P2, PT, R60, 0x21, PT ;  /* 0x000000213c00780c */ /* 0x000fe20003f44270 */
[--C-:B------:R-:W-:Y:S01]  /*5000*/  FFMA.FTZ R97, R97, R6, -R34.reuse ;  /* 0x0000000661617223 */ /* 0x100fe20000010822 */
[----:B------:R-:W-:Y:S01]  /*5010*/  FMNMX.FTZ R10, R13, R10, !PT ;  /* 0x0000000a0d0a7209 */ /* 0x000fe20007810000 */
[-CC-:B------:R-:W-:Y:S01]  /*5020*/  FFMA.FTZ R35, R35, R6.reuse, -R34.reuse ;  /* 0x0000000623237223 */ /* 0x180fe20000010822 */
[----:B------:R-:W-:Y:S01]  /*5030*/  FSEL R69, R20, -INF , P2 ;  /* 0xff80000014457808 */ /* 0x000fe20001000000 */
[--C-:B------:R-:W-:Y:S01]  /*5040*/  FFMA.FTZ R20, R87, R6, -R34.reuse ;  /* 0x0000000657147223 */ /* 0x100fe20000010822 */
[----:B------:R-:W-:Y:S01]  /*5050*/  FMNMX.FTZ R10, R15, R10, !PT ;  /* 0x0000000a0f0a7209 */ /* 0x000fe20007810000 */
[----:B------:R-:W-:Y:S01]  /*5060*/  MUFU.EX2 R201, R201 ;  /* 0x000000c900c97308 */ /* 0x000fe20000000800 */
[C---:B------:R-:W-:Y:S01]  /*5070*/  ISETP.GT.AND P2, PT, R60.reuse, 0x29, PT ;  /* 0x000000293c00780c */ /* 0x040fe20003f44270 */
[--C-:B------:R-:W-:Y:S01]  /*5080*/  FFMA.FTZ R39, R39, R6, -R34.reuse ;  /* 0x0000000627277223 */ /* 0x100fe20000010822 */
[----:B------:R-:W-:Y:S01]  /*5090*/  FMNMX.FTZ R10, R69, R10, !PT ;  /* 0x0000000a450a7209 */ /* 0x000fe20007810000 */
[-CC-:B------:R-:W-:Y:S01]  /*50a0*/  FFMA.FTZ R43, R43, R6.reuse, -R34.reuse ;  /* 0x000000062b2b7223 */ /* 0x180fe20000010822 */
[----:B------:R-:W-:Y:S01]  /*50b0*/  FSEL R21, R21, -INF , P2 ;  /* 0xff80000015157808 */ /* 0x000fe20001000000 */
[--C-:B------:R-:W-:Y:S01]  /*50c0*/  FFMA.FTZ R47, R47, R6, -R34.reuse ;  /* 0x000000062f2f7223 */ /* 0x100fe20000010822 */
[----:B------:R-:W-:Y:S01]  /*50d0*/  FMNMX.FTZ R10, R71, R10, !PT ;  /* 0x0000000a470a7209 */ /* 0x000fe20007810000 */
[----:B------:R-:W-:Y:S01]  /*50e0*/  MUFU.EX2 R2, R2 ;  /* 0x0000000200027308 */ /* 0x000fe20000000800 */
[----:B------:R-:W-:Y:S01]  /*50f0*/  ISETP.GT.AND P2, PT, R60, 0x31, PT ;  /* 0x000000313c00780c */ /* 0x000fe20003f44270 */
[-CC-:B------:R-:W-:Y:S01]  /*5100*/  FFMA.FTZ R51, R51, R6.reuse, -R34.reuse ;  /* 0x0000000633337223 */ /* 0x180fe20000010822 */
[----:B------:R-:W-:Y:S01]  /*5110*/  FSEL R73, R48, -INF , P3 ;  /* 0xff80000030497808 */ /* 0x000fe20001800000 */
[--C-:B------:R-:W-:Y:S01]  /*5120*/  FFMA.FTZ R55, R55, R6, -R34.reuse ;  /* 0x0000000637377223 */ /* 0x100fe20000010822 */
[----:B------:R-:W-:Y:S01]  /*5130*/  FMNMX.FTZ R10, R21, R10, !PT ;  /* 0x0000000a150a7209 */ /* 0x000fe20007810000 */
[-CC-:B------:R-:W-:Y:S01]  /*5140*/  FFMA.FTZ R57, R57, R6.reuse, -R34.reuse ;  /* 0x0000000639397223 */ /* 0x180fe20000010822 */
[C---:B------:R-:W-:Y:S01]  /*5150*/  ISETP.GT.AND P3, PT, R60.reuse, 0x38, PT ;  /* 0x000000383c00780c */ /* 0x040fe20003f64270 */
[----:B------:R-:W-:Y:S01]  /*5160*/  MUFU.EX2 R203, R203 ;  /* 0x000000cb00cb7308 */ /* 0x000fe20000000800 */
[----:B------:R-:W-:Y:S01]  /*5170*/  FSEL R49, R49, -INF , P2 ;  /* 0xff80000031317808 */ /* 0x000fe20001000000 */
[--C-:B------:R-:W-:Y:S01]  /*5180*/  FFMA.FTZ R59, R59, R6, -R34.reuse ;  /* 0x000000063b3b7223 */ /* 0x100fe20000010822 */
[----:B------:R-:W-:Y:S01]  /*5190*/  FMNMX.FTZ R10, R73, R10, !PT ;  /* 0x0000000a490a7209 */ /* 0x000fe20007810000 */
[-CC-:B------:R-:W-:Y:S01]  /*51a0*/  FFMA.FTZ R99, R99, R6.reuse, -R34.reuse ;  /* 0x0000000663637223 */ /* 0x180fe20000010822 */
[----:B------:R-:W-:Y:S01]  /*51b0*/  ISETP.GT.AND P2, PT, R60, 0x39, PT ;  /* 0x000000393c00780c */ /* 0x000fe20003f44270 */
[--C-:B------:R-:W-:Y:S01]  /*51c0*/  FFMA.FTZ R101, R101, R6, -R34.reuse ;  /* 0x0000000665657223 */ /* 0x100fe20000010822 */
[----:B------:R-:W-:Y:S01]  /*51d0*/  FSEL R75, R52, -INF , P3 ;  /* 0xff800000344b7808 */ /* 0x000fe20001800000 */
[----:B------:R-:W-:Y:S01]  /*51e0*/  MUFU.EX2 R12, R12 ;  /* 0x0000000c000c7308 */ /* 0x000fe20000000800 */
[----:B------:R-:W-:Y:S01]  /*51f0*/  FMNMX.FTZ R10, R49, R10, !PT ;  /* 0x0000000a310a7209 */ /* 0x000fe20007810000 */
[-CC-:B------:R-:W-:Y:S01]  /*5200*/  FFMA.FTZ R103, R103, R6.reuse, -R34.reuse ;  /* 0x0000000667677223 */ /* 0x180fe20000010822 */
[C---:B------:R-:W-:Y:S01]  /*5210*/  ISETP.GT.AND P3, PT, R60.reuse, 0x40, PT ;  /* 0x000000403c00780c */ /* 0x040fe20003f64270 */
[-CC-:B------:R-:W-:Y:S01]  /*5220*/  FFMA.FTZ R105, R105, R6.reuse, -R34.reuse ;  /* 0x0000000669697223 */ /* 0x180fe20000010822 */
[----:B----4-:R-:W-:Y:S01]  /*5230*/  FSEL R53, R53, -INF , P2 ;  /* 0xff80000035357808 */ /* 0x010fe20001000000 */
[----:B------:R-:W-:Y:S01]  /*5240*/  FFMA.FTZ R107, R107, R6, -R34 ;  /* 0x000000066b6b7223 */ /* 0x000fe20000010822 */
[----:B------:R-:W-:Y:S01]  /*5250*/  FMNMX.FTZ R10, R75, R10, !PT ;  /* 0x0000000a4b0a7209 */ /* 0x000fe20007810000 */
[----:B------:R-:W-:Y:S01]  /*5260*/  MUFU.EX2 R197, R197 ;  /* 0x000000c500c57308 */ /* 0x000fe20000000800 */
[----:B------:R-:W-:Y:S01]  /*5270*/  ISETP.GT.AND P2, PT, R60, 0x41, PT ;  /* 0x000000413c00780c */ /* 0x000fe20003f44270 */
[--C-:B------:R-:W-:Y:S01]  /*5280*/  IMAD.MOV.U32 R95, RZ, RZ, R119.reuse ;  /* 0x000000ffff5f7224 */ /* 0x100fe200078e0077 */
[----:B-1----:R-:W-:Y:S01]  /*5290*/  FSEL R77, R40, -INF , P3 ;  /* 0xff800000284d7808 */ /* 0x002fe20001800000 */
[--C-:B------:R-:W-:Y:S01]  /*52a0*/  IMAD.MOV.U32 R93, RZ, RZ, R119.reuse ;  /* 0x000000ffff5d7224 */ /* 0x100fe200078e0077 */
[----:B------:R-:W-:Y:S01]  /*52b0*/  FMNMX.FTZ R10, R53, R10, !PT ;  /* 0x0000000a350a7209 */ /* 0x000fe20007810000 */
[----:B------:R-:W-:Y:S01]  /*52c0*/  IMAD.MOV.U32 R48, RZ, RZ, R119 ;  /* 0x000000ffff307224 */ /* 0x000fe200078e0077 */
[----:B------:R-:W-:Y:S01]  /*52d0*/  ISETP.GT.AND P3, PT, R60, 0x48, PT ;  /* 0x000000483c00780c */ /* 0x000fe20003f64270 */
[----:B------:R-:W-:Y:S01]  /*52e0*/  MUFU.EX2 R14, R14 ;  /* 0x0000000e000e7308 */ /* 0x000fe20000000800 */
[----:B---3--:R-:W-:-:S02]  /*52f0*/  FSEL R41, R41, -INF , P2 ;  /* 0xff80000029297808 */ /* 0x008fc40001000000 */
[----:B------:R-:W-:Y:S02]  /*5300*/  FMNMX.FTZ R10, R77, R10, !PT ;  /* 0x0000000a4d0a7209 */ /* 0x000fe40007810000 */
[----:B------:R-:W-:Y:S02]  /*5310*/  ISETP.GT.AND P2, PT, R60, 0x49, PT ;  /* 0x000000493c00780c */ /* 0x000fe40003f44270 */
[----:B------:R-:W-:Y:S01]  /*5320*/  FSEL R79, R44, -INF , P3 ;  /* 0xff8000002c4f7808 */ /* 0x000fe20001800000 */
[----:B------:R-:W-:Y:S01]  /*5330*/  MUFU.EX2 R199, R199 ;  /* 0x000000c700c77308 */ /* 0x000fe20000000800 */
[----:B------:R-:W-:Y:S02]  /*5340*/  FMNMX.FTZ R10, R41, R10, !PT ;  /* 0x0000000a290a7209 */ /* 0x000fe40007810000 */
[----:B------:R-:W-:Y:S02]  /*5350*/  ISETP.GT.AND P3, PT, R60, 0x50, PT ;  /* 0x000000503c00780c */ /* 0x000fe40003f64270 */
[----:B------:R-:W-:-:S02]  /*5360*/  FSEL R45, R45, -INF , P2 ;  /* 0xff8000002d2d7808 */ /* 0x000fc40001000000 */
[----:B------:R-:W-:Y:S01]  /*5370*/  FMNMX.FTZ R10, R79, R10, !PT ;  /* 0x0000000a4f0a7209 */ /* 0x000fe20007810000 */
[----:B------:R-:W-:Y:S01]  /*5380*/  MUFU.EX2 R20, R20 ;  /* 0x0000001400147308 */ /* 0x000fe20000000800 */
[----:B------:R-:W-:Y:S02]  /*5390*/  ISETP.GT.AND P2, PT, R60, 0x51, PT ;  /* 0x000000513c00780c */ /* 0x000fe40003f44270 */
[----:B------:R-:W-:Y:S02]  /*53a0*/  FSEL R81, R32, -INF , P3 ;  /* 0xff80000020517808 */ /* 0x000fe40001800000 */
[----:B------:R-:W-:Y:S02]  /*53b0*/  FMNMX.FTZ R10, R45, R10, !PT ;  /* 0x0000000a2d0a7209 */ /* 0x000fe40007810000 */
[----:B------:R-:W-:Y:S01]  /*53c0*/  ISETP.GT.AND P3, PT, R60, 0x58, PT ;  /* 0x000000583c00780c */ /* 0x000fe20003f64270 */
[----:B------:R-:W-:Y:S01]  /*53d0*/  MUFU.EX2 R193, R193 ;  /* 0x000000c100c17308 */ /* 0x000fe20000000800 */
[----:B------:R-:W-:-:S02]  /*53e0*/  FSEL R33, R33, -INF , P2 ;  /* 0xff80000021217808 */ /* 0x000fc40001000000 */
[----:B------:R-:W-:Y:S02]  /*53f0*/  FMNMX.FTZ R10, R81, R10, !PT ;  /* 0x0000000a510a7209 */ /* 0x000fe40007810000 */
[----:B------:R-:W-:Y:S02]  /*5400*/  ISETP.GT.AND P2, PT, R60, 0x59, PT ;  /* 0x000000593c00780c */ /* 0x000fe40003f44270 */
[----:B------:R-:W-:Y:S01]  /*5410*/  FSEL R85, R36, -INF , P3 ;  /* 0xff80000024557808 */ /* 0x000fe20001800000 */
[----:B------:R-:W-:Y:S01]  /*5420*/  MUFU.EX2 R24, R24 ;  /* 0x0000001800187308 */ /* 0x000fe20000000800 */
[----:B------:R-:W-:Y:S02]  /*5430*/  FMNMX.FTZ R10, R33, R10, !PT ;  /* 0x0000000a210a7209 */ /* 0x000fe40007810000 */
[----:B------:R-:W-:Y:S02]  /*5440*/  ISETP.GT.AND P3, PT, R60, 0x60, PT ;  /* 0x000000603c00780c */ /* 0x000fe40003f64270 */
[----:B-----5:R-:W-:-:S02]  /*5450*/  FSEL R37, R37, -INF , P2 ;  /* 0xff80000025257808 */ /* 0x020fc40001000000 */
        /* <DEDUP_REMOVED lines=9> */
[----:B------:R-:W-:Y:S01]  /*54f0*/  ISETP.GT.AND P2, PT, R60, 0x69, PT ;  /* 0x000000693c00780c */ /* 0x000fe20003f44270 */
[----:B------:R-:W-:Y:S01]  /*5500*/  IMAD.MOV.U32 R60, RZ, RZ, R119 ;  /* 0x000000ffff3c7224 */ /* 0x000fe200078e0077 */
[----:B------:R-:W-:Y:S01]  /*5510*/  FSEL R89, R28, -INF , P3 ;  /* 0xff8000001c597808 */ /* 0x000fe20001800000 */
[--C-:B------:R-:W-:Y:S01]  /*5520*/  FFMA.FTZ R28, R27, R6, -R34.reuse ;  /* 0x000000061b1c7223 */ /* 0x100fe20000010822 */
[----:B------:R-:W-:Y:S01]  /*5530*/  FMNMX.FTZ R10, R25, R10, !PT ;  /* 0x0000000a190a7209 */ /* 0x000fe20007810000 */
[----:B------:R-:W-:Y:S01]  /*5540*/  MUFU.EX2 R97, R97 ;  /* 0x0000006100617308 */ /* 0x000fe20000000800 */
[----:B--2---:R-:W-:Y:S01]  /*5550*/  FSEL R29, R29, -INF , P2 ;  /* 0xff8000001d1d7808 */ /* 0x004fe20001000000 */
[----:B------:R-:W-:Y:S01]  /*5560*/  FFMA.FTZ R34, R109, R6, -R34 ;  /* 0x000000066d227223 */ /* 0x000fe20000010822 */
[----:B------:R-:W-:-:S02]  /*5570*/  FMNMX.FTZ R10, R89, R10, !PT ;  /* 0x0000000a590a7209 */ /* 0x000fc40007810000 */
[-C--:B------:R-:W-:Y:S02]  /*5580*/  MOV R109, R119.reuse ;  /* 0x00000077006d7202 */ /* 0x080fe40000000f00 */
[----:B------:R-:W-:Y:S01]  /*5590*/  FMNMX.FTZ R10, R29, R10, !PT ;  /* 0x0000000a1d0a7209 */ /* 0x000fe20007810000 */
[----:B------:R-:W-:Y:S01]  /*55a0*/  MUFU.EX2 R187, R28 ;  /* 0x0000001c00bb7308 */ /* 0x000fe20000000800 */
[-C--:B------:R-:W-:Y:S02]  /*55b0*/  MOV R91, R119.reuse ;  /* 0x00000077005b7202 */ /* 0x080fe40000000f00 */
[----:B------:R-:W-:Y:S01]  /*55c0*/  MOV R52, R119 ;  /* 0x0000007700347202 */ /* 0x000fe20000000f00 */
[----:B------:R-:W1:Y:S04]  /*55d0*/  SHFL.BFLY PT, R9, R10, 0x2, 0x1f ;  /* 0x0c401f000a097f89 */ /* 0x000e6800000e0000 */
[----:B------:R2:W3:Y:S08]  /*55e0*/  MUFU.EX2 R30, R35 ;  /* 0x00000023001e7308 */ /* 0x0004f00000000800 */
[----:B------:R-:W-:Y:S01]  /*55f0*/  MUFU.EX2 R39, R39 ;  /* 0x0000002700277308 */ /* 0x000fe20000000800 */
[----:B--2---:R-:W-:-:S07]  /*5600*/  IMAD.MOV.U32 R35, RZ, RZ, R119 ;  /* 0x000000ffff237224 */ /* 0x004fce00078e0077 */
[----:B------:R2:W4:Y:S01]  /*5610*/  MUFU.EX2 R32, R43 ;  /* 0x0000002b00207308 */ /* 0x0005220000000800 */
[----:B---3--:R-:W-:Y:S02]  /*5620*/  F2FP.BF16.F32.PACK_AB R189, R30, R97 ;  /* 0x000000611ebd723e */ /* 0x008fe400000010ff */
[----:B-1----:R-:W-:-:S05]  /*5630*/  FMNMX.FTZ R27, R10, R9, !PT ;  /* 0x000000090a1b7209 */ /* 0x002fca0007810000 */
[----:B------:R-:W-:Y:S01]  /*5640*/  MUFU.EX2 R47, R47 ;  /* 0x0000002f002f7308 */ /* 0x000fe20000000800 */
[----:B------:R-:W1:Y:S01]  /*5650*/  SHFL.BFLY PT, R10, R27, 0x1, 0x1f ;  /* 0x0c201f001b0a7f89 */ /* 0x000e6200000e0000 */
[----:B--2---:R-:W-:-:S06]  /*5660*/  MOV R43, R119 ;  /* 0x00000077002b7202 */ /* 0x004fcc0000000f00 */
[----:B------:R2:W3:Y:S01]  /*5670*/  MUFU.EX2 R36, R51 ;  /* 0x0000003300247308 */ /* 0x0004e20000000800 */
[----:B----4-:R-:W-:-:S07]  /*5680*/  F2FP.BF16.F32.PACK_AB R191, R32, R39 ;  /* 0x0000002720bf723e */ /* 0x010fce00000010ff */
[----:B------:R4:W-:Y:S01]  /*5690*/  MUFU.EX2 R38, R55 ;  /* 0x0000003700267308 */ /* 0x0009e20000000800 */
[----:B--2---:R-:W-:-:S07]  /*56a0*/  IMAD.MOV.U32 R51, RZ, RZ, R119 ;  /* 0x000000ffff337224 */ /* 0x004fce00078e0077 */
[----:B------:R-:W-:Y:S01]  /*56b0*/  MUFU.EX2 R57, R57 ;  /* 0x0000003900397308 */ /* 0x000fe20000000800 */
[----:B-1----:R-:W-:Y:S01]  /*56c0*/  FMNMX.FTZ R9, R27, R10, !PT ;  /* 0x0000000a1b097209 */ /* 0x002fe20007810000 */
[----:B------:R-:W-:Y:S01]  /*56d0*/  IMAD.MOV.U32 R27, RZ, RZ, R119 ;  /* 0x000000ffff1b7224 */ /* 0x000fe200078e0077 */
[----:B---3--:R-:W-:Y:S02]  /*56e0*/  F2FP.BF16.F32.PACK_AB R185, R36, R47 ;  /* 0x0000002f24b9723e */ /* 0x008fe400000010ff */
[C---:B------:R-:W-:Y:S01]  /*56f0*/  FSETP.NEU.FTZ.AND P2, PT, R9.reuse, -INF , PT ;  /* 0xff8000000900780b */ /* 0x040fe20003f5d000 */
[----:B------:R-:W-:Y:S01]  /*5700*/  FMUL.FTZ R10, R9, R6 ;  /* 0x00000006090a7220 */ /* 0x000fe20000410000 */
[----:B----4-:R-:W-:Y:S01]  /*5710*/  MOV R55, R119 ;  /* 0x0000007700377202 */ /* 0x010fe20000000f00 */
[----:B------:R-:W1:Y:S03]  /*5720*/  MUFU.EX2 R40, R59 ;  /* 0x0000003b00287308 */ /* 0x000e660000000800 */
[----:B------:R-:W-:Y:S01]  /*5730*/  FSEL R28, R10, RZ, P2 ;  /* 0x000000ff0a1c7208 */ /* 0x000fe20001000000 */
[----:B------:R-:W-:Y:S01]  /*5740*/  FADD.FTZ R10, R201, R2 ;  /* 0x00000002c90a7221 */ /* 0x000fe20000010000 */
[----:B------:R-:W-:-:S03]  /*5750*/  F2FP.BF16.F32.PACK_AB R201, R2, R201 ;  /* 0x000000c902c9723e */ /* 0x000fc600000010ff */
        /* <DEDUP_REMOVED lines=12> */
[-C--:B------:R-:W-:Y:S01]  /*5820*/  FFMA.FTZ R21, R21, R6.reuse, -R28 ;  /* 0x0000000615157223 */ /* 0x080fe2000001081c */
[----:B------:R-:W3:Y:S01]  /*5830*/  MUFU.EX2 R31, R31 ;  /* 0x0000001f001f7308 */ /* 0x000ee20000000800 */
[----:B--2---:R-:W-:Y:S01]  /*5840*/  FADD.FTZ R7, R203, R10 ;  /* 0x0000000acb077221 */ /* 0x004fe20000010000 */
[-CC-:B------:R-:W-:Y:S01]  /*5850*/  FFMA.FTZ R73, R73, R6.reuse, -R28.reuse ;  /* 0x0000000649497223 */ /* 0x180fe2000001081c */
[-CC-:B------:R-:W-:Y:S01]  /*5860*/  FFMA.FTZ R49, R49, R6.reuse, -R28.reuse ;  /* 0x0000000631317223 */ /* 0x180fe2000001081c */
[-CC-:B------:R-:W-:Y:S01]  /*5870*/  FFMA.FTZ R75, R75, R6.reuse, -R28.reuse ;  /* 0x000000064b4b7223 */ /* 0x180fe2000001081c */
[----:B------:R-:W-:Y:S01]  /*5880*/  FADD.FTZ R10, R12, R7 ;  /* 0x000000070c0a7221 */ /* 0x000fe20000010000 */
[-CC-:B------:R-:W-:Y:S01]  /*5890*/  FFMA.FTZ R53, R53, R6.reuse, -R28.reuse ;  /* 0x0000000635357223 */ /* 0x180fe2000001081c */
[-CC-:B------:R-:W-:Y:S01]  /*58a0*/  FFMA.FTZ R77, R77, R6.reuse, -R28.reuse ;  /* 0x000000064d4d7223 */ /* 0x180fe2000001081c */
[----:B------:R-:W2:Y:S01]  /*58b0*/  MUFU.EX2 R61, R61 ;  /* 0x0000003d003d7308 */ /* 0x000ea20000000800 */
[-CC-:B------:R-:W-:Y:S01]  /*58c0*/  FFMA.FTZ R41, R41, R6.reuse, -R28.reuse ;  /* 0x0000000629297223 */ /* 0x180fe2000001081c */
[-CC-:B------:R-:W-:Y:S01]  /*58d0*/  FFMA.FTZ R79, R79, R6.reuse, -R28.reuse ;  /* 0x000000064f4f7223 */ /* 0x180fe2000001081c */
[-CC-:B------:R-:W-:Y:S01]  /*58e0*/  FFMA.FTZ R45, R45, R6.reuse, -R28.reuse ;  /* 0x000000062d2d7223 */ /* 0x180fe2000001081c */
[-CC-:B------:R-:W-:Y:S01]  /*58f0*/  FFMA.FTZ R81, R81, R6.reuse, -R28.reuse ;  /* 0x0000000651517223 */ /* 0x180fe2000001081c */
[-CC-:B------:R-:W-:Y:S01]  /*5900*/  FFMA.FTZ R33, R33, R6.reuse, -R28.reuse ;  /* 0x0000000621217223 */ /* 0x180fe2000001081c */
[-CC-:B------:R-:W-:Y:S01]  /*5910*/  FFMA.FTZ R85, R85, R6.reuse, -R28.reuse ;  /* 0x0000000655557223 */ /* 0x180fe2000001081c */
[-CC-:B------:R-:W-:Y:S01]  /*5920*/  FFMA.FTZ R37, R37, R6.reuse, -R28.reuse ;  /* 0x0000000625257223 */ /* 0x180fe2000001081c */
[----:B------:R4:W5:Y:S01]  /*5930*/  MUFU.EX2 R202, R63 ;  /* 0x0000003f00ca7308 */ /* 0x0009620000000800 */
[-CC-:B------:R-:W-:Y:S01]  /*5940*/  FFMA.FTZ R87, R87, R6.reuse, -R28.reuse ;  /* 0x0000000657577223 */ /* 0x180fe2000001081c */
[-CC-:B------:R-:W-:Y:S01]  /*5950*/  FFMA.FTZ R25, R25, R6.reuse, -R28.reuse ;  /* 0x0000000619197223 */ /* 0x180fe2000001081c */
[-CC-:B------:R-:W-:Y:S01]  /*5960*/  FFMA.FTZ R89, R89, R6.reuse, -R28.reuse ;  /* 0x0000000659597223 */ /* 0x180fe2000001081c */
[----:B------:R-:W-:Y:S01]  /*5970*/  FFMA.FTZ R28, R29, R6, -R28 ;  /* 0x000000061d1c7223 */ /* 0x000fe2000001081c */
[----:B-1----:R-:W-:Y:S01]  /*5980*/  F2FP.BF16.F32.PACK_AB R181, R40, R57 ;  /* 0x0000003928b5723e */ /* 0x002fe200000010ff */
[--C-:B------:R-:W-:Y:S01]  /*5990*/  IMAD.MOV.U32 R59, RZ, RZ, R119.reuse ;  /* 0x000000ffff3b7224 */ /* 0x100fe200078e0077 */
[----:B------:R-:W-:Y:S01]  /*59a0*/  F2FP.BF16.F32.PACK_AB R203, R12, R203 ;  /* 0x000000cb0ccb723e */ /* 0x000fe200000010ff */
[----:B------:R1:W5:Y:S01]  /*59b0*/  MUFU.EX2 R196, R11 ;  /* 0x0000000b00c47308 */ /* 0x0003620000000800 */
[----:B----4-:R-:W-:-:S02]  /*59c0*/  IMAD.MOV.U32 R63, RZ, RZ, R119 ;  /* 0x000000ffff3f7224 */ /* 0x010fc400078e0077 */
[----:B------:R-:W-:-:S05]  /*59d0*/  IMAD.MOV.U32 R29, RZ, RZ, R119 ;  /* 0x000000ffff1d7224 */ /* 0x000fca00078e0077 */
[----:B------:R-:W4:Y:S01]  /*59e0*/  MUFU.EX2 R65, R65 ;  /* 0x0000004100417308 */ /* 0x000f220000000800 */
[----:B-1----:R-:W-:Y:S01]  /*59f0*/  IADD3 R11, -R3, UR42, R82 ;  /* 0x0000002a030b7c10 */ /* 0x002fe2000fffe152 */
[----:B------:R-:W-:Y:S01]  /*5a00*/  FADD.FTZ R3, R197, R10 ;  /* 0x0000000ac5037221 */ /* 0x000fe20000010000 */
[----:B------:R-:W-:Y:S01]  /*5a10*/  IMAD.MOV.U32 R10, RZ, RZ, RZ ;  /* 0x000000ffff0a7224 */ /* 0x000fe200078e00ff */
[C---:B------:R-:W-:Y:S02]  /*5a20*/  F2FP.BF16.F32.PACK_AB R197, R14.reuse, R197 ;  /* 0x000000c50ec5723e */ /* 0x040fe400000010ff */
[----:B------:R-:W-:Y:S01]  /*5a30*/  FADD.FTZ R46, R14, R3 ;  /* 0x000000030e2e7221 */ /* 0x000fe20000010000 */
[----:B------:R-:W-:-:S04]  /*5a40*/  IMAD.HI R11, R11, -0x6db6db6d, R10 ;  /* 0x924924930b0b7827 */ /* 0x000fc800078e020a */
[----:B---3--:R-:W-:Y:S01]  /*5a50*/  FADD.FTZ R10, R31, R200 ;  /* 0x000000c81f0a7221 */ /* 0x008fe20000010000 */
[----:B------:R-:W1:Y:S01]  /*5a60*/  MUFU.EX2 R67, R67 ;  /* 0x0000004300437308 */ /* 0x000e620000000800 */
[----:B------:R-:W-:Y:S01]  /*5a70*/  FADD.FTZ R7, R199, R46 ;  /* 0x0000002ec7077221 */ /* 0x000fe20000010000 */
[----:B------:R-:W-:Y:S01]  /*5a80*/  F2FP.BF16.F32.PACK_AB R200, R200, R31 ;  /* 0x0000001fc8c8723e */ /* 0x000fe200000010ff */
[----:B--2---:R-:W-:Y:S01]  /*5a90*/  FADD.FTZ R3, R61, R10 ;  /* 0x0000000a3d037221 */ /* 0x004fe20000010000 */
[----:B------:R-:W-:Y:S01]  /*5aa0*/  SHF.R.U32.HI R46, RZ, 0x1f, R11 ;  /* 0x0000001fff2e7819 */ /* 0x000fe2000001160b */
[C---:B------:R-:W-:Y:S01]  /*5ab0*/  FADD.FTZ R10, R20.reuse, R7 ;  /* 0x00000007140a7221 */ /* 0x040fe20000010000 */
[----:B------:R-:W-:Y:S01]  /*5ac0*/  F2FP.BF16.F32.PACK_AB R199, R20, R199 ;  /* 0x000000c714c7723e */ /* 0x000fe200000010ff */
[----:B-----5:R-:W-:Y:S01]  /*5ad0*/  FADD.FTZ R3, R202, R3 ;  /* 0x00000003ca037221 */ /* 0x020fe20000010000 */
[----:B------:R-:W2:Y:S01]  /*5ae0*/  MUFU.EX2 R198, R13 ;  /* 0x0000000d00c67308 */ /* 0x000ea20000000800 */
[----:B------:R-:W-:Y:S01]  /*5af0*/  FADD.FTZ R7, R193, R10 ;  /* 0x0000000ac1077221 */ /* 0x000fe20000010000 */
[----:B------:R-:W-:Y:S01]  /*5b00*/  LEA.HI.SX32 R46, R11, R46, 0x1a ;  /* 0x0000002e0b2e7211 */ /* 0x000fe200078fd2ff */
[----:B------:R-:W-:Y:S01]  /*5b10*/  FADD.FTZ R0, R196, R3 ;  /* 0x00000003c4007221 */ /* 0x000fe20000010000 */
[C---:B------:R-:W-:Y:S01]  /*5b20*/  F2FP.BF16.F32.PACK_AB R193, R24.reuse, R193 ;  /* 0x000000c118c1723e */ /* 0x040fe200000010ff */
[----:B------:R-:W-:Y:S01]  /*5b30*/  FADD.FTZ R10, R24, R7 ;  /* 0x00000007180a7221 */ /* 0x000fe20000010000 */
[----:B------:R-:W-:Y:S01]  /*5b40*/  F2FP.BF16.F32.PACK_AB R202, R202, R61 ;  /* 0x0000003dcaca723e */ /* 0x000fe200000010ff */
[----:B----4-:R-:W-:Y:S01]  /*5b50*/  FADD.FTZ R0, R65, R0 ;  /* 0x0000000041007221 */ /* 0x010fe20000010000 */
[----:B------:R-:W3:Y:S01]  /*5b60*/  MUFU.EX2 R15, R15 ;  /* 0x0000000f000f7308 */ /* 0x000ee20000000800 */
[----:B------:R-:W-:Y:S01]  /*5b70*/  FADD.FTZ R7, R195, R10 ;  /* 0x0000000ac3077221 */ /* 0x000fe20000010000 */
[C---:B------:R-:W-:Y:S01]  /*5b80*/  F2FP.BF16.F32.PACK_AB R195, R26.reuse, R195 ;  /* 0x000000c31ac3723e */ /* 0x040fe200000010ff */
[----:B-1----:R-:W-:Y:S01]  /*5b90*/  FADD.FTZ R3, R67, R0 ;  /* 0x0000000043037221 */ /* 0x002fe20000010000 */
[----:B------:R-:W-:Y:S01]  /*5ba0*/  F2FP.BF16.F32.PACK_AB R196, R65, R196 ;  /* 0x000000c441c4723e */ /* 0x000fe200000010ff */
[----:B------:R-:W-:Y:S01]  /*5bb0*/  FADD.FTZ R10, R26, R7 ;  /* 0x000000071a0a7221 */ /* 0x000fe20000010000 */
[----:B------:R-:W-:Y:S01]  /*5bc0*/  MOV R82, R119 ;  /* 0x0000007700527202 */ /* 0x000fe20000000f00 */
[----:B------:R-:W-:Y:S01]  /*5bd0*/  IMAD.MOV.U32 R65, RZ, RZ, R119 ;  /* 0x000000ffff417224 */ /* 0x000fe200078e0077 */
[----:B------:R1:W4:Y:S01]  /*5be0*/  MUFU.EX2 R192, R69 ;  /* 0x0000004500c07308 */ /* 0x0003220000000800 */
[C---:B--2---:R-:W-:Y:S01]  /*5bf0*/  FADD.FTZ R0, R198.reuse, R3 ;  /* 0x00000003c6007221 */ /* 0x044fe20000010000 */
[----:B------:R-:W-:Y:S01]  /*5c00*/  FADD.FTZ R7, R97, R10 ;  /* 0x0000000a61077221 */ /* 0x000fe20000010000 */
[----:B------:R-:W-:Y:S01]  /*5c10*/  VIMNMX R10, RZ, R46, !PT ;  /* 0x0000002eff0a7248 */ /* 0x000fe20007fe0100 */
[----:B------:R-:W-:Y:S01]  /*5c20*/  IMAD.MOV.U32 R26, RZ, RZ, R119 ;  /* 0x000000ffff1a7224 */ /* 0x000fe200078e0077 */
[----:B------:R-:W-:Y:S01]  /*5c30*/  F2FP.BF16.F32.PACK_AB R198, R198, R67 ;  /* 0x00000043c6c6723e */ /* 0x000fe200000010ff */
[----:B------:R-:W-:Y:S01]  /*5c40*/  FADD.FTZ R46, R30, R7 ;  /* 0x000000071e2e7221 */ /* 0x000fe20000010000 */
[----:B------:R-:W-:Y:S01]  /*5c50*/  ISETP.GE.AND P2, PT, R83, R10, PT ;  /* 0x0000000a5300720c */ /* 0x000fe20003f46270 */
[----:B------:R-:W2:Y:S01]  /*5c60*/  MUFU.EX2 R71, R71 ;  /* 0x0000004700477308 */ /* 0x000ea20000000800 */
[----:B---3--:R-:W-:Y:S01]  /*5c70*/  FADD.FTZ R3, R15, R0 ;  /* 0x000000000f037221 */ /* 0x008fe20000010000 */
[----:B------:R-:W-:Y:S01]  /*5c80*/  FADD.FTZ R7, R39, R46 ;  /* 0x0000002e27077221 */ /* 0x000fe20000010000 */
[-C--:B------:R-:W-:Y:S01]  /*5c90*/  MOV R97, R119.reuse ;  /* 0x0000007700617202 */ /* 0x080fe20000000f00 */
[----:B------:R-:W-:Y:S01]  /*5ca0*/  IMAD.MOV.U32 R83, RZ, RZ, R119 ;  /* 0x000000ffff537224 */ /* 0x000fe200078e0077 */
[----:B------:R-:W-:Y:S01]  /*5cb0*/  MOV R67, R119 ;  /* 0x0000007700437202 */ /* 0x000fe20000000f00 */
[----:B------:R-:W-:Y:S01]  /*5cc0*/  FADD.FTZ R46, R32, R7 ;  /* 0x00000007202e7221 */ /* 0x000fe20000010000 */
[----:B-1----:R-:W-:Y:S01]  /*5cd0*/  IMAD.MOV.U32 R69, RZ, RZ, R119 ;  /* 0x000000ffff457224 */ /* 0x002fe200078e0077 */
[----:B------:R-:W1:Y:S01]  /*5ce0*/  MUFU.EX2 R194, R21 ;  /* 0x0000001500c27308 */ /* 0x000e620000000800 */
[C---:B----4-:R-:W-:Y:S01]  /*5cf0*/  FADD.FTZ R0, R192.reuse, R3 ;  /* 0x00000003c0007221 */ /* 0x050fe20000010000 */
[----:B------:R-:W-:Y:S01]  /*5d00*/  FADD.FTZ R7, R47, R46 ;  /* 0x0000002e2f077221 */ /* 0x000fe20000010000 */
[----:B------:R-:W-:Y:S01]  /*5d10*/  F2FP.BF16.F32.PACK_AB R192, R192, R15 ;  /* 0x0000000fc0c0723e */ /* 0x000fe200000010ff */
[----:B------:R-:W-:Y:S01]  /*5d20*/  IMAD.MOV.U32 R47, RZ, RZ, R119 ;  /* 0x000000ffff2f7224 */ /* 0x000fe200078e0077 */
[----:B------:R-:W-:Y:S01]  /*5d30*/  MOV R61, R119 ;  /* 0x00000077003d7202 */ /* 0x000fe20000000f00 */
[----:B------:R-:W-:Y:S01]  /*5d40*/  FADD.FTZ R46, R36, R7 ;  /* 0x00000007242e7221 */ /* 0x000fe20000010000 */
[--C-:B------:R-:W-:Y:S01]  /*5d50*/  IMAD.MOV.U32 R39, RZ, RZ, R119.reuse ;  /* 0x000000ffff277224 */ /* 0x100fe200078e0077 */
[----:B------:R-:W3:Y:S01]  /*5d60*/  MUFU.EX2 R73, R73 ;  /* 0x0000004900497308 */ /* 0x000ee20000000800 */
[----:B--2---:R-:W-:Y:S01]  /*5d70*/  FADD.FTZ R3, R71, R0 ;  /* 0x0000000047037221 */ /* 0x004fe20000010000 */
[----:B------:R-:W-:Y:S01]  /*5d80*/  FADD.FTZ R7, R187, R46 ;  /* 0x0000002ebb077221 */ /* 0x000fe20000010000 */
[C---:B------:R-:W-:Y:S01]  /*5d90*/  F2FP.BF16.F32.PACK_AB R187, R38.reuse, R187 ;  /* 0x000000bb26bb723e */ /* 0x040fe200000010ff */
[----:B------:R-:W-:Y:S01]  /*5da0*/  IMAD.MOV.U32 R36, RZ, RZ, R119 ;  /* 0x000000ffff247224 */ /* 0x000fe200078e0077 */
[----:B------:R-:W-:Y:S01]  /*5db0*/  MOV R46, R119 ;  /* 0x00000077002e7202 */ /* 0x000fe20000000f00 */
[----:B------:R-:W-:Y:S01]  /*5dc0*/  FADD.FTZ R2, R38, R7 ;  /* 0x0000000726027221 */ /* 0x000fe20000010000 */
[----:B------:R-:W-:Y:S01]  /*5dd0*/  IMAD.MOV.U32 R38, RZ, RZ, R119 ;  /* 0x000000ffff267224 */ /* 0x000fe200078e0077 */
[----:B------:R2:W4:Y:S01]  /*5de0*/  MUFU.EX2 R188, R49 ;  /* 0x0000003100bc7308 */ /* 0x0005220000000800 */
[C---:B-1----:R-:W-:Y:S01]  /*5df0*/  FADD.FTZ R0, R194.reuse, R3 ;  /* 0x00000003c2007221 */ /* 0x042fe20000010000 */
[----:B------:R-:W-:Y:S01]  /*5e00*/  FADD.FTZ R7, R57, R2 ;  /* 0x0000000239077221 */ /* 0x000fe20000010000 */
[----:B------:R-:W-:Y:S01]  /*5e10*/  F2FP.BF16.F32.PACK_AB R194, R194, R71 ;  /* 0x00000047c2c2723e */ /* 0x000fe200000010ff */
[----:B------:R-:W-:Y:S01]  /*5e20*/  IMAD.MOV.U32 R71, RZ, RZ, R119 ;  /* 0x000000ffff477224 */ /* 0x000fe200078e0077 */
[-C--:B------:R-:W-:Y:S01]  /*5e30*/  MOV R31, R119.reuse ;  /* 0x00000077001f7202 */ /* 0x080fe20000000f00 */
[----:B------:R-:W-:Y:S01]  /*5e40*/  FADD.FTZ R2, R40, R7 ;  /* 0x0000000728027221 */ /* 0x000fe20000010000 */
[--C-:B------:R-:W-:Y:S01]  /*5e50*/  IMAD.MOV.U32 R57, RZ, RZ, R119.reuse ;  /* 0x000000ffff397224 */ /* 0x100fe200078e0077 */
[----:B------:R-:W1:Y:S01]  /*5e60*/  MUFU.EX2 R75, R75 ;  /* 0x0000004b004b7308 */ /* 0x000e620000000800 */
[----:B---3--:R-:W-:Y:S01]  /*5e70*/  FADD.FTZ R3, R73, R0 ;  /* 0x0000000049037221 */ /* 0x008fe20000010000 */
[-C--:B--2---:R-:W-:Y:S01]  /*5e80*/  MOV R49, R119.reuse ;  /* 0x0000007700317202 */ /* 0x084fe20000000f00 */
[--C-:B------:R-:W-:Y:S01]  /*5e90*/  IMAD.MOV.U32 R32, RZ, RZ, R119.reuse ;  /* 0x000000ffff207224 */ /* 0x100fe200078e0077 */
[----:B------:R-:W-:Y:S01]  /*5ea0*/  MOV R40, R119 ;  /* 0x0000007700287202 */ /* 0x000fe20000000f00 */
[----:B------:R-:W-:-:S02]  /*5eb0*/  IMAD.MOV.U32 R30, RZ, RZ, R119 ;  /* 0x000000ffff1e7224 */ /* 0x000fc400078e0077 */
[----:B------:R-:W-:Y:S01]  /*5ec0*/  IMAD.MOV.U32 R24, RZ, RZ, R119 ;  /* 0x000000ffff187224 */ /* 0x000fe200078e0077 */
[----:B------:R2:W3:Y:S01]  /*5ed0*/  MUFU.EX2 R190, R53 ;  /* 0x0000003500be7308 */ /* 0x0004e20000000800 */
[C---:B----4-:R-:W-:Y:S01]  /*5ee0*/  FADD.FTZ R0, R188.reuse, R3 ;  /* 0x00000003bc007221 */ /* 0x050fe20000010000 */
[----:B------:R-:W-:Y:S02]  /*5ef0*/  F2FP.BF16.F32.PACK_AB R188, R188, R73 ;  /* 0x00000049bcbc723e */ /* 0x000fe400000010ff */
[----:B------:R-:W-:-:S04]  /*5f00*/  MOV R73, R119 ;  /* 0x0000007700497202 */ /* 0x000fc80000000f00 */
[----:B------:R-:W4:Y:S01]  /*5f10*/  MUFU.EX2 R77, R77 ;  /* 0x0000004d004d7308 */ /* 0x000f220000000800 */
[----:B-1----:R-:W-:Y:S01]  /*5f20*/  FADD.FTZ R3, R75, R0 ;  /* 0x000000004b037221 */ /* 0x002fe20000010000 */
[----:B--2---:R-:W-:-:S06]  /*5f30*/  IMAD.MOV.U32 R53, RZ, RZ, R119 ;  /* 0x000000ffff357224 */ /* 0x004fcc00078e0077 */
[----:B------:R1:W2:Y:S01]  /*5f40*/  MUFU.EX2 R184, R41 ;  /* 0x0000002900b87308 */ /* 0x0002a20000000800 */
[C---:B---3--:R-:W-:Y:S01]  /*5f50*/  FADD.FTZ R0, R190.reuse, R3 ;  /* 0x00000003be007221 */ /* 0x048fe20000010000 */
[----:B------:R-:W-:Y:S01]  /*5f60*/  F2FP.BF16.F32.PACK_AB R190, R190, R75 ;  /* 0x0000004bbebe723e */ /* 0x000fe200000010ff */
[----:B------:R-:W-:-:S05]  /*5f70*/  IMAD.MOV.U32 R75, RZ, RZ, R119 ;  /* 0x000000ffff4b7224 */ /* 0x000fca00078e0077 */
[----:B------:R-:W3:Y:S01]  /*5f80*/  MUFU.EX2 R79, R79 ;  /* 0x0000004f004f7308 */ /* 0x000ee20000000800 */
[----:B----4-:R-:W-:Y:S01]  /*5f90*/  FADD.FTZ R3, R77, R0 ;  /* 0x000000004d037221 */ /* 0x010fe20000010000 */
[----:B-1----:R-:W-:-:S06]  /*5fa0*/  IMAD.MOV.U32 R41, RZ, RZ, R119 ;  /* 0x000000ffff297224 */ /* 0x002fcc00078e0077 */
[----:B------:R-:W1:Y:S01]  /*5fb0*/  MUFU.EX2 R99, R99 ;  /* 0x0000006300637308 */ /* 0x000e620000000800 */
[C---:B--2---:R-:W-:Y:S01]  /*5fc0*/  FADD.FTZ R0, R184.reuse, R3 ;  /* 0x00000003b8007221 */ /* 0x044fe20000010000 */
[----:B------:R-:W-:Y:S01]  /*5fd0*/  F2FP.BF16.F32.PACK_AB R184, R184, R77 ;  /* 0x0000004db8b8723e */ /* 0x000fe200000010ff */
[----:B------:R-:W-:-:S05]  /*5fe0*/  IMAD.MOV.U32 R77, RZ, RZ, R119 ;  /* 0x000000ffff4d7224 */ /* 0x000fca00078e0077 */
[----:B------:R2:W4:Y:S01]  /*5ff0*/  MUFU.EX2 R186, R45 ;  /* 0x0000002d00ba7308 */ /* 0x0005220000000800 */
[----:B---3--:R-:W-:-:S07]  /*6000*/  FADD.FTZ R3, R79, R0 ;  /* 0x000000004f037221 */ /* 0x008fce0000010000 */
[----:B------:R3:W5:Y:S01]  /*6010*/  MUFU.EX2 R42, R101 ;  /* 0x00000065002a7308 */ /* 0x0007620000000800 */
[----:B-1----:R-:W-:Y:S01]  /*6020*/  FADD.FTZ R7, R99, R2 ;  /* 0x0000000263077221 */ /* 0x002fe20000010000 */
[----:B--2---:R-:W-:-:S06]  /*6030*/  IMAD.MOV.U32 R45, RZ, RZ, R119 ;  /* 0x000000ffff2d7224 */ /* 0x004fcc00078e0077 */
[----:B------:R-:W1:Y:S01]  /*6040*/  MUFU.EX2 R81, R81 ;  /* 0x0000005100517308 */ /* 0x000e620000000800 */
[C---:B----4-:R-:W-:Y:S01]  /*6050*/  FADD.FTZ R0, R186.reuse, R3 ;  /* 0x00000003ba007221 */ /* 0x050fe20000010000 */
[----:B------:R-:W-:Y:S01]  /*6060*/  F2FP.BF16.F32.PACK_AB R186, R186, R79 ;  /* 0x0000004fbaba723e */ /* 0x000fe200000010ff */
[----:B---3--:R-:W-:Y:S01]  /*6070*/  IMAD.MOV.U32 R101, RZ, RZ, R119 ;  /* 0x000000ffff657224 */ /* 0x008fe200078e0077 */
[----:B------:R-:W-:-:S04]  /*6080*/  MOV R79, R119 ;  /* 0x00000077004f7202 */ /* 0x000fc80000000f00 */
        /* <DEDUP_REMOVED lines=13> */
[--C-:B-1----:R-:W-:Y:S02]  /*6160*/  IMAD.MOV.U32 R105, RZ, RZ, R119.reuse ;  /* 0x000000ffff697224 */ /* 0x102fe400078e0077 */
[----:B------:R-:W-:-:S03]  /*6170*/  IMAD.MOV.U32 R81, RZ, RZ, R119 ;  /* 0x000000ffff517224 */ /* 0x000fc600078e0077 */
[----:B------:R1:W3:Y:S01]  /*6180*/  MUFU.EX2 R182, R37 ;  /* 0x0000002500b67308 */ /* 0x0002e20000000800 */
[C---:B-----5:R-:W-:Y:S01]  /*6190*/  FADD.FTZ R2, R44.reuse, R7 ;  /* 0x000000072c027221 */ /* 0x060fe20000010000 */
[----:B------:R-:W-:Y:S01]  /*61a0*/  F2FP.BF16.F32.PACK_AB R177, R44, R103 ;  /* 0x000000672cb1723e */ /* 0x000fe200000010ff */
[----:B------:R-:W-:Y:S01]  /*61b0*/  IMAD.MOV.U32 R44, RZ, RZ, R119 ;  /* 0x000000ffff2c7224 */ /* 0x000fe200078e0077 */
[----:B------:R-:W-:-:S04]  /*61c0*/  MOV R103, R119 ;  /* 0x0000007700677202 */ /* 0x000fc80000000f00 */
[----:B------:R-:W4:Y:S01]  /*61d0*/  MUFU.EX2 R87, R87 ;  /* 0x0000005700577308 */ /* 0x000f220000000800 */
[----:B--2---:R-:W-:Y:S01]  /*61e0*/  FADD.FTZ R7, R85, R0 ;  /* 0x0000000055077221 */ /* 0x004fe20000010000 */
[----:B-1----:R-:W-:-:S06]  /*61f0*/  MOV R37, R119 ;  /* 0x0000007700257202 */ /* 0x002fcc0000000f00 */
[----:B------:R1:W2:Y:S01]  /*6200*/  MUFU.EX2 R176, R25 ;  /* 0x0000001900b07308 */ /* 0x0002a20000000800 */
[C---:B---3--:R-:W-:Y:S01]  /*6210*/  FADD.FTZ R0, R182.reuse, R7 ;  /* 0x00000007b6007221 */ /* 0x048fe20000010000 */
[----:B------:R-:W-:Y:S02]  /*6220*/  F2FP.BF16.F32.PACK_AB R182, R182, R85 ;  /* 0x00000055b6b6723e */ /* 0x000fe400000010ff */
[----:B------:R-:W-:-:S04]  /*6230*/  MOV R85, R119 ;  /* 0x0000007700557202 */ /* 0x000fc80000000f00 */
[----:B------:R-:W3:Y:S01]  /*6240*/  MUFU.EX2 R107, R107 ;  /* 0x0000006b006b7308 */ /* 0x000ee20000000800 */
[----:B----4-:R-:W-:Y:S01]  /*6250*/  FADD.FTZ R7, R87, R0 ;  /* 0x0000000057077221 */ /* 0x010fe20000010000 */
[----:B-1----:R-:W-:-:S06]  /*6260*/  MOV R25, R119 ;  /* 0x0000007700197202 */ /* 0x002fcc0000000f00 */
[----:B------:R-:W1:Y:S01]  /*6270*/  MUFU.EX2 R89, R89 ;  /* 0x0000005900597308 */ /* 0x000e620000000800 */
[C---:B--2---:R-:W-:Y:S01]  /*6280*/  FADD.FTZ R0, R176.reuse, R7 ;  /* 0x00000007b0007221 */ /* 0x044fe20000010000 */
[----:B------:R-:W-:Y:S01]  /*6290*/  F2FP.BF16.F32.PACK_AB R176, R176, R87 ;  /* 0x00000057b0b0723e */ /* 0x000fe200000010ff */
[----:B------:R-:W-:-:S05]  /*62a0*/  IMAD.MOV.U32 R87, RZ, RZ, R119 ;  /* 0x000000ffff577224 */ /* 0x000fca00078e0077 */
[----:B------:R-:W2:Y:S01]  /*62b0*/  MUFU.EX2 R34, R34 ;  /* 0x0000002200227308 */ /* 0x000ea20000000800 */
[----:B---3--:R-:W-:Y:S01]  /*62c0*/  FADD.FTZ R3, R107, R2 ;  /* 0x000000026b037221 */ /* 0x008fe20000010000 */
[----:B------:R-:W-:-:S06]  /*62d0*/  IMAD.MOV.U32 R2, RZ, RZ, 0x3f800000 ;  /* 0x3f800000ff027424 */ /* 0x000fcc00078e00ff */
[----:B------:R-:W3:Y:S01]  /*62e0*/  MUFU.EX2 R28, R28 ;  /* 0x0000001c001c7308 */ /* 0x000ee20000000800 */
[----:B-1----:R-:W-:Y:S01]  /*62f0*/  FADD.FTZ R7, R89, R0 ;  /* 0x0000000059077221 */ /* 0x002fe20000010000 */
[----:B------:R-:W-:Y:S02]  /*6300*/  IMAD.MOV.U32 R0, RZ, RZ, 0x3f800000 ;  /* 0x3f800000ff007424 */ /* 0x000fe400078e00ff */
[C---:B--2---:R-:W-:Y:S01]  /*6310*/  FADD.FTZ R3, R34.reuse, R3 ;  /* 0x0000000322037221 */ /* 0x044fe20000010000 */
[----:B------:R-:W-:Y:S01]  /*6320*/  F2FP.BF16.F32.PACK_AB R179, R34, R107 ;  /* 0x0000006b22b3723e */ /* 0x000fe200000010ff */
[----:B------:R-:W-:Y:S01]  /*6330*/  IMAD.MOV.U32 R107, RZ, RZ, R119 ;  /* 0x000000ffff6b7224 */ /* 0x000fe200078e0077 */
[----:B------:R-:W-:Y:S01]  /*6340*/  MOV R34, R119 ;  /* 0x0000007700227202 */ /* 0x000fe20000000f00 */
[C---:B---3--:R-:W-:Y:S01]  /*6350*/  FADD.FTZ R7, R28.reuse, R7 ;  /* 0x000000071c077221 */ /* 0x048fe20000010000 */
[----:B------:R-:W-:Y:S01]  /*6360*/  F2FP.BF16.F32.PACK_AB R178, R28, R89 ;  /* 0x000000591cb2723e */ /* 0x000fe200000010ff */
[----:B------:R-:W-:Y:S01]  /*6370*/  IMAD.MOV.U32 R89, RZ, RZ, R119 ;  /* 0x000000ffff597224 */ /* 0x000fe200078e0077 */
[----:B------:R-:W-:Y:S01]  /*6380*/  MOV R28, R119 ;  /* 0x00000077001c7202 */ /* 0x000fe20000000f00 */
[----:B------:R-:W-:Y:S06]  /*6390*/  @!P2 BRA `(.L_x_1865) ;  /* 0x0000004c00f0a947 */ /* 0x000fec0003800000 */
[----:B------:R-:W-:Y:S01]  /*63a0*/  R2UR UR6, R16 ;  /* 0x00000000100672ca */ /* 0x000fe200000e0000 */
[----:B------:R-:W-:Y:S01]  /*63b0*/  IMAD.MOV.U32 R11, RZ, RZ, R8 ;  /* 0x000000ffff0b7224 */ /* 0x000fe200078e0008 */
[----:B------:R-:W-:Y:S01]  /*63c0*/  MOV R12, R9 ;  /* 0x00000009000c7202 */ /* 0x000fe20000000f00 */
[----:B------:R-:W-:Y:S01]  /*63d0*/  IMAD.MOV.U32 R2, RZ, RZ, 0x3f800000 ;  /* 0x3f800000ff027424 */ /* 0x000fe200078e00ff */
        /* <DEDUP_REMOVED lines=9> */
[----:B------:R-:W-:Y:S01]  /*6470*/  IMAD.U32 R13, RZ, RZ, UR6 ;  /* 0x00000006ff0d7e24 */ /* 0x000fe2000f8e00ff */
[----:B------:R-:W-:Y:S01]  /*6480*/  ULDC.64 UR6, c[0x0][0x3f8] ;  /* 0x0000fe0000067ab9 */ /* 0x000fe20000000a00 */
        /* <DEDUP_REMOVED lines=39> */
[----:B------:R-:W-:Y:S01]  /*6700*/  MOV R215, UR6 ;  /* 0x0000000600d77c02 */ /* 0x000fe20008000f00 */
[----:B------:R-:W-:Y:S01]  /*6710*/  IMAD.U32 R216, RZ, RZ, UR7 ;  /* 0x00000007ffd87e24 */ /* 0x000fe2000f8e00ff */
[----:B------:R-:W-:Y:S01]  /*6720*/  UMOV UR45, UR46 ;  /* 0x0000002e002d7c82 */ /* 0x000fe20008000000 */
[----:B------:R-:W-:-:S05]  /*6730*/  ULDC UR41, c[0x0][0x9d8] ;  /* 0x0002760000297ab9 */ /* 0x000fca0000000800 */
.L_x_1874:
[----:B------:R-:W-:Y:S01]  /*6740*/  R2UR UR10, R13 ;  /* 0x000000000d0a72ca */ /* 0x000fe200000e0000 */
        /* <DEDUP_REMOVED lines=8> */
.L_x_1866:
[----:B------:R-:W-:Y:S01]  /*67d0*/  R2UR UR6, R16 ;  /* 0x00000000100672ca */ /* 0x000fe200000e0000 */
[----:B------:R-:W-:-:S12]  /*67e0*/  ULEA UR60, UR46, UR61, 0x3 ;  /* 0x0000003d2e3c7291 */ /* 0x000fd8000f8e183f */
[----:B------:R-:W-:-:S04]  /*67f0*/  MOV R6, UR6 ;  /* 0x0000000600067c02 */ /* 0x000fc80008000f00 */
[----:B------:R-:W-:-:S04]  /*6800*/  SHF.L.U32 R6, R6, 0x1f, RZ ;  /* 0x0000001f06067819 */ /* 0x000fc800000006ff */
[----:B------:R1:W2:Y:S01]  /*6810*/  SYNCS.PHASECHK.TRANS64.TRYWAIT P2, [UR60+0x36830], R6 ;  /* 0x03683006ff0075a7 */ /* 0x0002a2000804017c */
[----:B------:R-:W-:Y:S05]  /*6820*/  @!P0 BRA `(.L_x_1867) ;  /* 0x0000000000048947 */ /* 0x000fea0003800000 */
[----:B------:R-:W-:Y:S01]  /*6830*/  BPT.TRAP 0x1 ;  /* 0x000000040000795c */ /* 0x000fe20000300000 */
.L_x_1867:
[----:B--2---:R-:W-:Y:S05]  /*6840*/  @P2 BRA `(.L_x_1868) ;  /* 0x0000000000082947 */ /* 0x004fea0003800000 */
[----:B------:R-:W2:Y:S02]  /*6850*/  SYNCS.PHASECHK.TRANS64.TRYWAIT P2, [UR60+0x36830], R6 ;  /* 0x03683006ff0075a7 */ /* 0x000ea4000804017c */
[----:B--2---:R-:W-:Y:S05]  /*6860*/  @!P2 BRA `(.L_x_1869) ;  /* 0x000000e800a4a947 */ /* 0x004fea0003800000 */
.L_x_1868:
[----:B------:R-:W-:Y:S01]  /*6870*/  UIMAD UR6, UR46, 0xa80, UR40 ;  /* 0x00000a802e0678a4 */ /* 0x000fe2000f8e0228 */
[----:B------:R-:W-:Y:S01]  /*6880*/  WARPGROUP.ARRIVE ;  /* 0x00000000000079c5 */ /* 0x000fe20000000000 */
[----:B------:R-:W-:Y:S01]  /*6890*/  UMOV UR7, 0x40000040 ;  /* 0x4000004000077882 */ /* 0x000fe20000000000 */
[----:B------:R-:W-:Y:S01]  /*68a0*/  UMOV UR56, UR4 ;  /* 0x0000000400387c82 */ /* 0x000fe20008000000 */
[----:B------:R-:W-:Y:S01]  /*68b0*/  UIADD3 UR58, UR6, 0x80, URZ ;  /* 0x00000080063a7890 */ /* 0x000fe2000fffe03f */
[-C--:B------:R-:W-:Y:S01]  /*68c0*/  FMUL.FTZ R24, R24, R0.reuse ;  /* 0x0000000018187220 */ /* 0x080fe20000410000 */
[----:B------:R-:W-:Y:S01]  /*68d0*/  UMOV UR57, UR5 ;  /* 0x0000000500397c82 */ /* 0x000fe20008000000 */
[----:B------:R-:W-:Y:S01]  /*68e0*/  UMOV UR59, 0x40000040 ;  /* 0x40000040003b7882 */ /* 0x000fe20000000000 */
[----:B------:R-:W-:Y:S02]  /*68f0*/  UIADD3 UR10, UR6, 0x180, URZ ;  /* 0x00000180060a7890 */ /* 0x000fe4000fffe03f */
[----:B------:R-:W-:Y:S01]  /*6900*/  HGMMA.64x16x16.F32.BF16 R168, gdesc[UR4], RZ, !UPT, gsb0 ;  /* 0x0020000004a879f0 */ /* 0x000fe2000c0018ff */
        /* <DEDUP_REMOVED lines=60> */
[----:B------:R-:W-:Y:S01]  /*6cd0*/  UMOV UR57, UR5 ;  /* 0x0000000500397c82 */ /* 0x000fe20008000000 */
        /* <DEDUP_REMOVED lines=71> */
[----:B------:R-:W-:-:S06]  /*7150*/  WARPGROUP.ARRIVE ;  /* 0x00000000000079c5 */ /* 0x000fcc0000000000 */
[----:B------:R-:W-:Y:S01]  /*7160*/  HGMMA.64x16x16.F32.BF16 R144, gdesc[UR56], RZ, !UPT, gsb0 ;  /* 0x00200000389079f0 */ /* 0x000fe2000c0018ff */
[----:B------:R-:W-:Y:S01]  /*7170*/  UMOV UR56, UR4 ;  /* 0x0000000400387c82 */ /* 0x000fe20008000000 */
[----:B------:R-:W-:Y:S01]  /*7180*/  UMOV UR57, UR5 ;  /* 0x0000000500397c82 */ /* 0x000fe20008000000 */
[----:B------:R-:W-:Y:S01]  /*7190*/  UMOV UR58, UR7 ;  /* 0x00000007003a7c82 */ /* 0x000fe20008000000 */
[----:B------:R-:W-:Y:S01]  /*71a0*/  UMOV UR59, 0x40000040 ;  /* 0x40000040003b7882 */ /* 0x000fe20000000000 */
[----:B------:R-:W-:Y:S01]  /*71b0*/  UIADD3 UR7, UR6, 0x300, URZ ;  /* 0x0000030006077890 */ /* 0x000fe2000fffe03f */
[----:B------:R-:W-:Y:S02]  /*71c0*/  WARPGROUP.DEPBAR.LE gsb0, 0x0 ;  /* 0x00008000000079c5 */ /* 0x000fe40000010000 */
        /* <DEDUP_REMOVED lines=99> */
[----:B------:R-:W-:Y:S02]  /*7800*/  R2UR UR14, R4 ;  /* 0x00000000040e72ca */ /* 0x000fe400000e0000 */
[----:B------:R-:W-:-:S11]  /*7810*/  R2UR UR15, R5 ;  /* 0x00000000050f72ca */ /* 0x000fd600000e0000 */
[----:B------:R-:W-:Y:S02]  /*7820*/  UMOV UR56, UR14 ;  /* 0x0000000e00387c82 */ /* 0x000fe40008000000 */
[----:B------:R-:W-:Y:S01]  /*7830*/  UMOV UR57, UR15 ;  /* 0x0000000f00397c82 */ /* 0x000fe20008000000 */
        /* <DEDUP_REMOVED lines=364> */
.L_x_1870:
[----:B------:R-:W-:Y:S01]  /*8f00*/  R2UR UR6, R13 ;  /* 0x000000000d0672ca */ /* 0x000fe200000e0000 */
[----:B------:R-:W-:-:S12]  /*8f10*/  ULEA UR10, UR45, UR61, 0x3 ;  /* 0x0000003d2d0a7291 */ /* 0x000fd8000f8e183f */
[----:B------:R-:W-:-:S05]  /*8f20*/  IMAD.U32 R0, RZ, RZ, UR6 ;  /* 0x00000006ff007e24 */ /* 0x000fca000f8e00ff */
[----:B------:R-:W-:-:S04]  /*8f30*/  SHF.L.U32 R0, R0, 0x1f, RZ ;  /* 0x0000001f00007819 */ /* 0x000fc800000006ff */
[----:B------:R3:W4:Y:S01]  /*8f40*/  SYNCS.PHASECHK.TRANS64.TRYWAIT P2, [UR10+0x36850], R0 ;  /* 0x03685000ff0075a7 */ /* 0x000722000804014a */
[----:B------:R-:W-:Y:S05]  /*8f50*/  @!P0 BRA `(.L_x_1871) ;  /* 0x0000000000048947 */ /* 0x000fea0003800000 */
[----:B------:R-:W-:Y:S01]  /*8f60*/  BPT.TRAP 0x1 ;  /* 0x000000040000795c */ /* 0x000fe20000300000 */
.L_x_1871:
[----:B----4-:R-:W-:Y:S05]  /*8f70*/  @P2 BRA `(.L_x_1872) ;  /* 0x0000000000082947 */ /* 0x010fea0003800000 */
[----:B------:R-:W4:Y:S02]  /*8f80*/  SYNCS.PHASECHK.TRANS64.TRYWAIT P2, [UR10+0x36850], R0 ;  /* 0x03685000ff0075a7 */ /* 0x000f24000804014a */
[----:B----4-:R-:W-:Y:S05]  /*8f90*/  @!P2 BRA `(.L_x_1873) ;  /* 0x000000c000f0a947 */ /* 0x010fea0003800000 */
.L_x_1872:
[----:B------:R-:W-:Y:S01]  /*8fa0*/  UIADD3 UR6, UR61, 0x400, URZ ;  /* 0x000004003d067890 */ /* 0x000fe2000fffe03f */
[----:B------:R-:W-:Y:S01]  /*8fb0*/  WARPGROUP.ARRIVE ;  /* 0x00000000000079c5 */ /* 0x000fe20000000000 */
[----:B------:R-:W-:Y:S01]  /*8fc0*/  UMOV UR7, 0x40000040 ;  /* 0x4000004000077882 */ /* 0x000fe20000000000 */
[----:B------:R-:W-:Y:S01]  /*8fd0*/  R2UR UR15, R215 ;  /* 0x00000000d70f72ca */ /* 0x000fe200000e0000 */
[----:B------:R-:W-:Y:S01]  /*8fe0*/  USHF.R.U32.HI UR6, URZ, 0x4, UR6 ;  /* 0x000000043f067899 */ /* 0x000fe20008011606 */
[----:B------:R-:W-:Y:S01]  /*8ff0*/  FMUL.FTZ R13, R175, UR41 ;  /* 0x00000029af0d7c20 */ /* 0x000fe20008410000 */
[----:B------:R-:W-:Y:S01]  /*9000*/  R2UR UR14, R216 ;  /* 0x00000000d80e72ca */ /* 0x000fe200000e0000 */
[----:B------:R-:W-:Y:S01]  /*9010*/  FMUL.FTZ R175, R153, UR41 ;  /* 0x0000002999af7c20 */ /* 0x000fe20008410000 */
[----:B------:R-:W-:Y:S01]  /*9020*/  ULOP3.LUT UR6, UR6, 0x3fff, URZ, 0xc0, !UPT ;  /* 0x00003fff06067892 */ /* 0x000fe2000f8ec03f */
[----:B------:R-:W-:Y:S01]  /*9030*/  FMUL.FTZ R153, R154, UR41 ;  /* 0x000000299a997c20 */ /* 0x000fe20008410000 */
[----:B------:R-:W-:Y:S01]  /*9040*/  FMUL.FTZ R154, R159, UR41 ;  /* 0x000000299f9a7c20 */ /* 0x000fe20008410000 */
[----:B-12---:R-:W-:Y:S01]  /*9050*/  FMUL.FTZ R6, R168, UR41 ;  /* 0x00000029a8067c20 */ /* 0x006fe20008410000 */
[----:B------:R-:W-:Y:S01]  /*9060*/  ULOP3.LUT UR6, UR6, 0x3800000, URZ, 0xfc, !UPT ;  /* 0x0380000006067892 */ /* 0x000fe2000f8efc3f */
[----:B------:R-:W1:Y:S01]  /*9070*/  LDC R159, c[0x0][0x288] ;  /* 0x0000a200ff9f7b82 */ /* 0x000e620000000800 */
[----:B------:R-:W-:Y:S01]  /*9080*/  FMUL.FTZ R9, R169, UR41 ;  /* 0x00000029a9097c20 */ /* 0x000fe20008410000 */
[----:B------:R-:W-:Y:S01]  /*9090*/  FMUL.FTZ R14, R163, UR41 ;  /* 0x00000029a30e7c20 */ /* 0x000fe20008410000 */
[----:B------:R-:W-:Y:S01]  /*90a0*/  UIMAD UR11, UR45, 0xa80, UR6 ;  /* 0x00000a802d0b78a4 */ /* 0x000fe2000f8e0206 */
[----:B------:R-:W2:Y:S01]  /*90b0*/  MUFU.TANH R6, R6 ;  /* 0x0000000600067308 */ /* 0x000ea20000002400 */
[----:B------:R-:W-:Y:S01]  /*90c0*/  UISETP.NE.U32.AND UP0, UPT, UR15, URZ, UPT ;  /* 0x0000003f0f00728c */ /* 0x000fe2000bf05070 */
[----:B------:R-:W-:Y:S01]  /*90d0*/  FMUL.FTZ R163, R157, UR41 ;  /* 0x000000299da37c20 */ /* 0x000fe20008410000 */
[----:B------:R-:W-:Y:S01]  /*90e0*/  FMUL.FTZ R168, R172, UR41 ;  /* 0x00000029aca87c20 */ /* 0x000fe20008410000 */
[----:B------:R-:W-:Y:S01]  /*90f0*/  ULDC UR15, c[0x0][0x404] ;  /* 0x00010100000f7ab9 */ /* 0x000fe20000000800 */
[----:B------:R-:W-:Y:S01]  /*9100*/  UISETP.NE.AND.EX UP0, UPT, UR14, URZ, UPT, UP0 ;  /* 0x0000003f0e00728c */ /* 0x000fe2000bf05300 */
[----:B------:R-:W-:Y:S01]  /*9110*/  FMUL.FTZ R157, R145, UR41 ;  /* 0x00000029919d7c20 */ /* 0x000fe20008410000 */
[----:B------:R-:W-:Y:S01]  /*9120*/  UMOV UR6, UR11 ;  /* 0x0000000b00067c82 */ /* 0x000fe20008000000 */
[----:B------:R-:W-:Y:S01]  /*9130*/  ULDC UR14, c[0x0][0x2e0] ;  /* 0x0000b800000e7ab9 */ /* 0x000fe20000000800 */
[----:B------:R-:W-:Y:S01]  /*9140*/  HGMMA.64x192x16.F32.BF16 R24, R200, gdesc[UR4].tnspB, R24, gsb0 ;  /* 0x42e00004c8187df0 */ /* 0x000fe20008001818 */
[----:B------:R-:W-:Y:S01]  /*9150*/  UIADD3 UR6, UR11, 0x80, URZ ;  /* 0x000000800b067890 */ /* 0x000fe2000fffe03f */
[----:B------:R-:W-:Y:S01]  /*9160*/  FMUL.FTZ R145, R146, UR41 ;  /* 0x0000002992917c20 */ /* 0x000fe20008410000 */
[----:B------:R-:W-:Y:S01]  /*9170*/  UMOV UR7, 0x40000040 ;  /* 0x4000004000077882 */ /* 0x000fe20000000000 */
        /* <DEDUP_REMOVED lines=13> */
[----:B---3--:R-:W-:Y:S01]  /*9250*/  FMUL.FTZ R0, R170, UR41 ;  /* 0x00000029aa007c20 */ /* 0x008fe20008410000 */
        /* <DEDUP_REMOVED lines=8> */
[----:B------:R-:W-:-:S02]  /*92e0*/  UMOV UR45, UR46 ;  /* 0x0000002e002d7c82 */ /* 0x000fc40008000000 */
        /* <DEDUP_REMOVED lines=36> */
[----:B------:R-:W-:Y:S01]  /*9530*/  UIMAD UR6, UR47, -0x70, UR42 ;  /* 0xffffff902f0678a4 */ /* 0x000fe2000f8e022a */
[----:B------:R-:W3:Y:S01]  /*9540*/  MUFU.TANH R199, R199 ;  /* 0x000000c700c77308 */ /* 0x000ee20000002400 */
[----:B------:R-:W-:Y:S01]  /*9550*/  USEL UR7, UR15, 0x1, UP0 ;  /* 0x000000010f077887 */ /* 0x000fe20008000000 */
[----:B------:R-:W-:Y:S01]  /*9560*/  FMUL.FTZ R144, R147, UR41 ;  /* 0x0000002993907c20 */ /* 0x000fe20008410000 */
[----:B------:R-:W-:Y:S01]  /*9570*/  UIADD3 UR6, UR6, 0x1, URZ ;  /* 0x0000000106067890 */ /* 0x000fe2000fffe03f */
[----:B------:R-:W-:Y:S01]  /*9580*/  FMUL.FTZ R147, R148, UR41 ;  /* 0x0000002994937c20 */ /* 0x000fe20008410000 */
[----:B------:R-:W-:Y:S02]  /*9590*/  FMUL.FTZ R148, R149, UR41 ;  /* 0x0000002995947c20 */ /* 0x000fe40008410000 */
[----:B------:R-:W-:Y:S01]  /*95a0*/  UIMAD UR6, UR7, UR14, UR6 ;  /* 0x0000000e070672a4 */ /* 0x000fe2000f8e0206 */
[----:B------:R-:W3:Y:S02]  /*95b0*/  MUFU.TANH R197, R197 ;  /* 0x000000c500c57308 */ /* 0x000ee40000002400 */
[----:B------:R-:W-:-:S03]  /*95c0*/  UMOV UR7, 0x40000040 ;  /* 0x4000004000077882 */ /* 0x000fc60000000000 */
[----:B-1----:R-:W-:Y:S01]  /*95d0*/  IADD3 R159, -R159, UR6, RZ ;  /* 0x000000069f9f7c10 */ /* 0x002fe2000fffe1ff */
[----:B------:R-:W-:Y:S02]  /*95e0*/  UIADD3 UR6, UR11, 0x180, URZ ;  /* 0x000001800b067890 */ /* 0x000fe4000fffe03f */
[----:B------:R-:W-:Y:S02]  /*95f0*/  MUFU.TANH R160, R160 ;  /* 0x000000a000a07308 */ /* 0x000fe40000002400 */
[----:B------:R-:W-:-:S04]  /*9600*/  IMAD R146, R204, -0x2, R159 ;  /* 0xfffffffecc927824 */ /* 0x000fc800078e029f */
[----:B------:R-:W-:Y:S02]  /*9610*/  IMAD.IADD R146, R205, 0x1, R146 ;  /* 0x00000001cd927824 */ /* 0x000fe400078e0292 */
[----:B------:R-:W-:Y:S03]  /*9620*/  MUFU.TANH R173, R173 ;  /* 0x000000ad00ad7308 */ /* 0x000fe60000002400 */
[C---:B------:R-:W-:Y:S02]  /*9630*/  ISETP.GT.AND P2, PT, R146.reuse, RZ, PT ;  /* 0x000000ff9200720c */ /* 0x040fe40003f44270 */
[----:B------:R-:W-:Y:S02]  /*9640*/  ISETP.GT.AND P3, PT, R146, 0x1, PT ;  /* 0x000000019200780c */ /* 0x000fe40003f64270 */
[----:B--2---:R-:W-:Y:S01]  /*9650*/  FSEL R217, R6, -INF , P2 ;  /* 0xff80000006d97808 */ /* 0x004fe20001000000 */
[----:B------:R-:W-:Y:S01]  /*9660*/  MUFU.TANH R156, R156 ;  /* 0x0000009c009c7308 */ /* 0x000fe20000002400 */
[----:B------:R-:W-:-:S02]  /*9670*/  ISETP.GT.AND P2, PT, R146, 0x8, PT ;  /* 0x000000089200780c */ /* 0x000fc40003f44270 */
[----:B----4-:R-:W-:Y:S02]  /*9680*/  FSEL R203, R9, -INF , P3 ;  /* 0xff80000009cb7808 */ /* 0x010fe40001800000 */
[----:B------:R-:W-:Y:S02]  /*9690*/  FMNMX.FTZ R6, R217, R12, !PT ;  /* 0x0000000cd9067209 */ /* 0x000fe40007810000 */
[----:B------:R-:W-:Y:S01]  /*96a0*/  ISETP.GT.AND P3, PT, R146, 0x9, PT ;  /* 0x000000099200780c */ /* 0x000fe20003f64270 */
[----:B------:R-:W-:Y:S01]  /*96b0*/  MUFU.TANH R147, R147 ;  /* 0x0000009300937308 */ /* 0x000fe20000002400 */
[----:B-----5:R-:W-:Y:S02]  /*96c0*/  FSEL R201, R168, -INF , P2 ;  /* 0xff800000a8c97808 */ /* 0x020fe40001000000 */
[----:B------:R-:W-:Y:S02]  /*96d0*/  ISETP.GT.AND P2, PT, R146, 0x10, PT ;  /* 0x000000109200780c */ /* 0x000fe40003f44270 */
[----:B---3--:R-:W-:-:S02]  /*96e0*/  FSEL R199, R199, -INF , P3 ;  /* 0xff800000c7c77808 */ /* 0x008fc40001800000 */
[C---:B------:R-:W-:Y:S01]  /*96f0*/  ISETP.GT.AND P3, PT, R146.reuse, 0x11, PT ;  /* 0x000000119200780c */ /* 0x040fe20003f64270 */
[----:B------:R-:W-:Y:S01]  /*9700*/  MUFU.TANH R148, R148 ;  /* 0x0000009400947308 */ /* 0x000fe20000002400 */
[----:B------:R-:W-:Y:S02]  /*9710*/  FSEL R197, R197, -INF , P2 ;  /* 0xff800000c5c57808 */ /* 0x000fe40001000000 */
[----:B------:R-:W-:-:S05]  /*9720*/  ISETP.GT.AND P2, PT, R146, 0x18, PT ;  /* 0x000000189200780c */ /* 0x000fca0003f44270 */
[----:B------:R-:W-:Y:S08]  /*9730*/  MUFU.TANH R9, R141 ;  /* 0x0000008d00097308 */ /* 0x000ff00000002400 */
[----:B------:R-:W-:Y:S01]  /*9740*/  MUFU.TANH R144, R144 ;  /* 0x0000009000907308 */ /* 0x000fe20000002400 */
[----:B------:R-:W-:Y:S02]  /*9750*/  WARPGROUP.DEPBAR.LE gsb0, 0x0 ;  /* 0x00008000000079c5 */ /* 0x000fe40000010000 */
        /* <DEDUP_REMOVED lines=8> */
[----:B------:R-:W1:Y:S01]  /*97e0*/  MUFU.TANH R195, R195 ;  /* 0x000000c300c37308 */ /* 0x000e620000002400 */
[----:B------:R-:W-:Y:S01]  /*97f0*/  UMOV UR7, 0x40000040 ;  /* 0x4000004000077882 */ /* 0x000fe20000000000 */
[----:B------:R-:W-:-:S04]  /*9800*/  FMNMX.FTZ R158, R203, R6, !PT ;  /* 0x00000006cb9e7209 */ /* 0x000fc80007810000 */
[----:B------:R-:W-:Y:S02]  /*9810*/  FMNMX.FTZ R158, R201, R158, !PT ;  /* 0x0000009ec99e7209 */ /* 0x000fe40007810000 */
[----:B------:R-:W2:Y:S02]  /*9820*/  MUFU.TANH R193, R193 ;  /* 0x000000c100c17308 */ /* 0x000ea40000002400 */
[----:B------:R-:W-:-:S04]  /*9830*/  FMNMX.FTZ R158, R199, R158, !PT ;  /* 0x0000009ec79e7209 */ /* 0x000fc80007810000 */
[----:B------:R-:W-:Y:S02]  /*9840*/  FMNMX.FTZ R158, R197, R158, !PT ;  /* 0x0000009ec59e7209 */ /* 0x000fe40007810000 */
[----:B------:R-:W3:Y:S01]  /*9850*/  MUFU.TANH R161, R161 ;  /* 0x000000a100a17308 */ /* 0x000ee20000002400 */
[----:B-1----:R-:W-:Y:S02]  /*9860*/  FSEL R195, R195, -INF , P3 ;  /* 0xff800000c3c37808 */ /* 0x002fe40001800000 */
[----:B------:R-:W-:Y:S02]  /*9870*/  ISETP.GT.AND P3, PT, R146, 0x19, PT ;  /* 0x000000199200780c */ /* 0x000fe40003f64270 */
[----:B------:R-:W-:-:S03]  /*9880*/  FMNMX.FTZ R158, R195, R158, !PT ;  /* 0x0000009ec39e7209 */ /* 0x000fc60007810000 */
[----:B------:R1:W4:Y:S01]  /*9890*/  MUFU.TANH R6, R137 ;  /* 0x0000008900067308 */ /* 0x0003220000002400 */
[----:B--2---:R-:W-:Y:S02]  /*98a0*/  FSEL R193, R193, -INF , P2 ;  /* 0xff800000c1c17808 */ /* 0x004fe40001000000 */
[----:B------:R-:W-:Y:S02]  /*98b0*/  ISETP.GT.AND P2, PT, R146, 0x20, PT ;  /* 0x000000209200780c */ /* 0x000fe40003f44270 */
[----:B------:R-:W-:-:S03]  /*98c0*/  FMNMX.FTZ R158, R193, R158, !PT ;  /* 0x0000009ec19e7209 */ /* 0x000fc60007810000 */
[----:B------:R-:W-:Y:S08]  /*98d0*/  MUFU.TANH R152, R152 ;  /* 0x0000009800987308 */ /* 0x000ff00000002400 */
[----:B------:R-:W-:Y:S01]  /*98e0*/  MUFU.TANH R155, R155 ;  /* 0x0000009b009b7308 */ /* 0x000fe20000002400 */
[----:B------:R-:W-:Y:S02]  /*98f0*/  WARPGROUP.DEPBAR.LE gsb0, 0x0 ;  /* 0x00008000000079c5 */ /* 0x000fe40000010000 */
[----:B------:R-:W-:Y:S01]  /*9900*/  WARPGROUP.ARRIVE ;  /* 0x00000000000079c5 */ /* 0x000fe20000000000 */
[----:B------:R-:W-:-:S02]  /*9910*/  FSEL R191, R160, -INF , P3 ;  /* 0xff800000a0bf7808 */ /* 0x000fc40001800000 */
[C---:B------:R-:W-:Y:S02]  /*9920*/  ISETP.GT.AND P3, PT, R146.reuse, 0x21, PT ;  /* 0x000000219200780c */ /* 0x040fe40003f64270 */
[----:B---3--:R-:W-:Y:S01]  /*9930*/  FSEL R189, R161, -INF , P2 ;  /* 0xff800000a1bd7808 */ /* 0x008fe20001000000 */
[----:B------:R-:W-:Y:S01]  /*9940*/  HGMMA.64x192x16.F32.BF16 R24, R184, gdesc[UR4].tnspB, R24, gsb0 ;  /* 0x42e00004b8187df0 */ /* 0x000fe20008001818 */
[----:B------:R-:W-:Y:S01]  /*9950*/  FMNMX.FTZ R158, R191, R158, !PT ;  /* 0x0000009ebf9e7209 */ /* 0x000fe20007810000 */
[----:B------:R2:W3:Y:S01]  /*9960*/  MUFU.TANH R161, R129 ;  /* 0x0000008100a17308 */ /* 0x0004e20000002400 */
[----:B------:R-:W-:Y:S01]  /*9970*/  ISETP.GT.AND P2, PT, R146, 0x28, PT ;  /* 0x000000289200780c */ /* 0x000fe20003f44270 */
[----:B------:R-:W-:Y:S01]  /*9980*/  UIADD3 UR6, UR11, 0x280, URZ ;  /* 0x000002800b067890 */ /* 0x000fe2000fffe03f */
[----:B------:R-:W-:Y:S01]  /*9990*/  FSEL R175, R175, -INF , P3 ;  /* 0xff800000afaf7808 */ /* 0x000fe20001800000 */
[----:B------:R-:W-:Y:S01]  /*99a0*/  UMOV UR7, 0x40000040 ;  /* 0x4000004000077882 */ /* 0x000fe20000000000 */
[----:B------:R-:W-:-:S02]  /*99b0*/  FMNMX.FTZ R158, R189, R158, !PT ;  /* 0x0000009ebd9e7209 */ /* 0x000fc40007810000 */
[C---:B------:R-:W-:Y:S02]  /*99c0*/  ISETP.GT.AND P3, PT, R146.reuse, 0x29, PT ;  /* 0x000000299200780c */ /* 0x040fe40003f64270 */
[----:B------:R-:W-:Y:S02]  /*99d0*/  FSEL R173, R173, -INF , P2 ;  /* 0xff800000adad7808 */ /* 0x000fe40001000000 */
[----:B------:R-:W-:Y:S02]  /*99e0*/  FMNMX.FTZ R158, R175, R158, !PT ;  /* 0x0000009eaf9e7209 */ /* 0x000fe40007810000 */
[----:B------:R-:W-:Y:S02]  /*99f0*/  ISETP.GT.AND P2, PT, R146, 0x30, PT ;  /* 0x000000309200780c */ /* 0x000fe40003f44270 */
[----:B------:R-:W-:Y:S02]  /*9a00*/  FSEL R163, R163, -INF , P3 ;  /* 0xff800000a3a37808 */ /* 0x000fe40001800000 */
[----:B------:R-:W-:-:S02]  /*9a10*/  FMNMX.FTZ R158, R173, R158, !PT ;  /* 0x0000009ead9e7209 */ /* 0x000fc40007810000 */
[----:B------:R-:W-:Y:S02]  /*9a20*/  ISETP.GT.AND P3, PT, R146, 0x31, PT ;  /* 0x000000319200780c */ /* 0x000fe40003f64270 */
[----:B------:R-:W-:Y:S01]  /*9a30*/  FSEL R149, R156, -INF , P2 ;  /* 0xff8000009c957808 */ /* 0x000fe20001000000 */
[----:B------:R-:W-:Y:S01]  /*9a40*/  FMUL.FTZ R156, R133, UR41 ;  /* 0x00000029859c7c20 */ /* 0x000fe20008410000 */
[----:B------:R-:W-:Y:S02]  /*9a50*/  FMNMX.FTZ R158, R163, R158, !PT ;  /* 0x0000009ea39e7209 */ /* 0x000fe40007810000 */
[----:B------:R-:W-:Y:S02]  /*9a60*/  ISETP.GT.AND P2, PT, R146, 0x38, PT ;  /* 0x000000389200780c */ /* 0x000fe40003f44270 */
[----:B-1----:R-:W-:Y:S01]  /*9a70*/  FSEL R137, R157, -INF , P3 ;  /* 0xff8000009d897808 */ /* 0x002fe20001800000 */
[----:B------:R-:W1:Y:S01]  /*9a80*/  MUFU.TANH R156, R156 ;  /* 0x0000009c009c7308 */ /* 0x000e620000002400 */
[----:B------:R-:W-:-:S02]  /*9a90*/  FMNMX.FTZ R158, R149, R158, !PT ;  /* 0x0000009e959e7209 */ /* 0x000fc40007810000 */
[C---:B------:R-:W-:Y:S02]  /*9aa0*/  ISETP.GT.AND P3, PT, R146.reuse, 0x39, PT ;  /* 0x000000399200780c */ /* 0x040fe40003f64270 */
[----:B------:R-:W-:Y:S02]  /*9ab0*/  FSEL R133, R147, -INF , P2 ;  /* 0xff80000093857808 */ /* 0x000fe40001000000 */
[----:B------:R-:W-:Y:S02]  /*9ac0*/  FMNMX.FTZ R158, R137, R158, !PT ;  /* 0x0000009e899e7209 */ /* 0x000fe40007810000 */
[----:B------:R-:W-:Y:S02]  /*9ad0*/  ISETP.GT.AND P2, PT, R146, 0x40, PT ;  /* 0x000000409200780c */ /* 0x000fe40003f44270 */
[----:B--2---:R-:W-:Y:S01]  /*9ae0*/  FSEL R129, R148, -INF , P3 ;  /* 0xff80000094817808 */ /* 0x004fe20001800000 */
[----:B------:R-:W-:Y:S01]  /*9af0*/  FMUL.FTZ R148, R134, UR41 ;  /* 0x0000002986947c20 */ /* 0x000fe20008410000 */
[----:B------:R-:W-:Y:S01]  /*9b00*/  FMNMX.FTZ R158, R133, R158, !PT ;  /* 0x0000009e859e7209 */ /* 0x000fe20007810000 */
[----:B------:R-:W-:Y:S01]  /*9b10*/  FMUL.FTZ R134, R135, UR41 ;  /* 0x0000002987867c20 */ /* 0x000fe20008410000 */
[----:B------:R-:W-:-:S02]  /*9b20*/  ISETP.GT.AND P3, PT, R146, 0x41, PT ;  /* 0x000000419200780c */ /* 0x000fc40003f64270 */
[----:B------:R-:W-:Y:S01]  /*9b30*/  FSEL R141, R136, -INF , P2 ;  /* 0xff800000888d7808 */ /* 0x000fe20001000000 */
[----:B------:R-:W-:Y:S01]  /*9b40*/  FMUL.FTZ R136, R138, UR41 ;  /* 0x000000298a887c20 */ /* 0x000fe20008410000 */
[----:B------:R-:W-:Y:S01]  /*9b50*/  FMNMX.FTZ R158, R129, R158, !PT ;  /* 0x0000009e819e7209 */ /* 0x000fe20007810000 */
[----:B------:R-:W-:Y:S01]  /*9b60*/  FMUL.FTZ R138, R139, UR41 ;  /* 0x000000298b8a7c20 */ /* 0x000fe20008410000 */
[----:B------:R-:W-:Y:S01]  /*9b70*/  ISETP.GT.AND P2, PT, R146, 0x48, PT ;  /* 0x000000489200780c */ /* 0x000fe20003f44270 */
[----:B------:R-:W-:Y:S01]  /*9b80*/  MUFU.TANH R148, R148 ;  /* 0x0000009400947308 */ /* 0x000fe20000002400 */
[----:B----4-:R-:W-:Y:S01]  /*9b90*/  FSEL R147, R6, -INF , P3 ;  /* 0xff80000006937808 */ /* 0x010fe20001800000 */
[----:B------:R-:W-:Y:S01]  /*9ba0*/  FMUL.FTZ R6, R121, UR41 ;  /* 0x0000002979067c20 */ /* 0x000fe20008410000 */
[----:B------:R-:W-:Y:S02]  /*9bb0*/  FMNMX.FTZ R158, R141, R158, !PT ;  /* 0x0000009e8d9e7209 */ /* 0x000fe40007810000 */
[----:B------:R-:W-:-:S02]  /*9bc0*/  ISETP.GT.AND P3, PT, R146, 0x49, PT ;  /* 0x000000499200780c */ /* 0x000fc40003f64270 */
[----:B------:R-:W-:Y:S01]  /*9bd0*/  FSEL R121, R140, -INF , P2 ;  /* 0xff8000008c797808 */ /* 0x000fe20001000000 */
[----:B------:R-:W2:Y:S01]  /*9be0*/  MUFU.TANH R6, R6 ;  /* 0x0000000600067308 */ /* 0x000ea20000002400 */
[----:B------:R-:W-:Y:S01]  /*9bf0*/  FMNMX.FTZ R158, R147, R158, !PT ;  /* 0x0000009e939e7209 */ /* 0x000fe20007810000 */
[----:B------:R-:W-:Y:S01]  /*9c00*/  FMUL.FTZ R140, R143, UR41 ;  /* 0x000000298f8c7c20 */ /* 0x000fe20008410000 */
[C---:B------:R-:W-:Y:S02]  /*9c10*/  ISETP.GT.AND P2, PT, R146.reuse, 0x50, PT ;  /* 0x000000509200780c */ /* 0x040fe40003f44270 */
[----:B------:R-:W-:Y:S01]  /*9c20*/  FSEL R157, R9, -INF , P3 ;  /* 0xff800000099d7808 */ /* 0x000fe20001800000 */
[----:B------:R-:W-:Y:S01]  /*9c30*/  FMUL.FTZ R9, R125, UR41 ;  /* 0x000000297d097c20 */ /* 0x000fe20008410000 */
[----:B------:R-:W-:Y:S01]  /*9c40*/  FMNMX.FTZ R158, R121, R158, !PT ;  /* 0x0000009e799e7209 */ /* 0x000fe20007810000 */
[----:B------:R-:W-:Y:S01]  /*9c50*/  MUFU.TANH R136, R136 ;  /* 0x0000008800887308 */ /* 0x000fe20000002400 */
[----:B------:R-:W-:-:S02]  /*9c60*/  ISETP.GT.AND P3, PT, R146, 0x51, PT ;  /* 0x000000519200780c */ /* 0x000fc40003f64270 */
[----:B------:R-:W-:Y:S01]  /*9c70*/  FSEL R159, R128, -INF , P2 ;  /* 0xff800000809f7808 */ /* 0x000fe20001000000 */
[----:B------:R-:W-:Y:S01]  /*9c80*/  FMUL.FTZ R128, R151, UR41 ;  /* 0x0000002997807c20 */ /* 0x000fe20008410000 */
[----:B------:R-:W-:Y:S02]  /*9c90*/  FMNMX.FTZ R158, R157, R158, !PT ;  /* 0x0000009e9d9e7209 */ /* 0x000fe40007810000 */
[C---:B------:R-:W-:Y:S01]  /*9ca0*/  ISETP.GT.AND P2, PT, R146.reuse, 0x58, PT ;  /* 0x000000589200780c */ /* 0x040fe20003f44270 */
[----:B------:R-:W4:Y:S01]  /*9cb0*/  MUFU.TANH R9, R9 ;  /* 0x0000000900097308 */ /* 0x000f220000002400 */
[----:B---3--:R-:W-:Y:S02]  /*9cc0*/  FSEL R161, R161, -INF , P3 ;  /* 0xff800000a1a17808 */ /* 0x008fe40001800000 */
[----:B------:R-:W-:Y:S02]  /*9cd0*/  FMNMX.FTZ R158, R159, R158, !PT ;  /* 0x0000009e9f9e7209 */ /* 0x000fe40007810000 */
[----:B------:R-:W-:-:S02]  /*9ce0*/  ISETP.GT.AND P3, PT, R146, 0x59, PT ;  /* 0x000000599200780c */ /* 0x000fc40003f64270 */
[----:B------:R-:W-:Y:S01]  /*9cf0*/  FSEL R125, R132, -INF , P2 ;  /* 0xff800000847d7808 */ /* 0x000fe20001000000 */
[----:B------:R-:W-:Y:S01]  /*9d00*/  FMUL.FTZ R132, R150, UR41 ;  /* 0x0000002996847c20 */ /* 0x000fe20008410000 */
[----:B------:R-:W-:Y:S01]  /*9d10*/  FMNMX.FTZ R158, R161, R158, !PT ;  /* 0x0000009ea19e7209 */ /* 0x000fe20007810000 */
[----:B------:R-:W-:Y:S01]  /*9d20*/  FMUL.FTZ R150, R122, UR41 ;  /* 0x000000297a967c20 */ /* 0x000fe20008410000 */
[----:B------:R-:W-:Y:S01]  /*9d30*/  ISETP.GT.AND P2, PT, R146, 0x60, PT ;  /* 0x000000609200780c */ /* 0x000fe20003f44270 */
[----:B------:R-:W-:Y:S01]  /*9d40*/  FMUL.FTZ R122, R127, UR41 ;  /* 0x000000297f7a7c20 */ /* 0x000fe20008410000 */
[----:B-1----:R-:W-:Y:S01]  /*9d50*/  FSEL R165, R156, -INF , P3 ;  /* 0xff8000009ca57808 */ /* 0x002fe20001800000 */
[----:B------:R-:W1:Y:S01]  /*9d60*/  MUFU.TANH R132, R132 ;  /* 0x0000008400847308 */ /* 0x000e620000002400 */
[----:B------:R-:W-:Y:S01]  /*9d70*/  FMNMX.FTZ R158, R125, R158, !PT ;  /* 0x0000009e7d9e7209 */ /* 0x000fe20007810000 */
[----:B------:R-:W-:Y:S01]  /*9d80*/  FMUL.FTZ R156, R123, UR41 ;  /* 0x000000297b9c7c20 */ /* 0x000fe20008410000 */
[----:B------:R-:W-:-:S02]  /*9d90*/  ISETP.GT.AND P3, PT, R146, 0x61, PT ;  /* 0x000000619200780c */ /* 0x000fc40003f64270 */
[----:B------:R-:W-:Y:S02]  /*9da0*/  FSEL R167, R120, -INF , P2 ;  /* 0xff80000078a77808 */ /* 0x000fe40001000000 */
[----:B------:R-:W-:Y:S01]  /*9db0*/  FMNMX.FTZ R158, R165, R158, !PT ;  /* 0x0000009ea59e7209 */ /* 0x000fe20007810000 */
[----:B------:R-:W3:Y:S01]  /*9dc0*/  MUFU.TANH R128, R128 ;  /* 0x0000008000807308 */ /* 0x000ee20000002400 */
[----:B------:R-:W-:Y:S02]  /*9dd0*/  ISETP.GT.AND P2, PT, R146, 0x68, PT ;  /* 0x000000689200780c */ /* 0x000fe40003f44270 */
[----:B--2---:R-:W-:Y:S02]  /*9de0*/  FSEL R169, R6, -INF , P3 ;  /* 0xff80000006a97808 */ /* 0x004fe40001800000 */
[----:B------:R-:W-:Y:S01]  /*9df0*/  FMNMX.FTZ R158, R167, R158, !PT ;  /* 0x0000009ea79e7209 */ /* 0x000fe20007810000 */
[----:B------:R-:W2:Y:S01]  /*9e00*/  LDC R6, c[0x0][0x988] ;  /* 0x00026200ff067b82 */ /* 0x000ea20000000800 */
[----:B------:R-:W-:Y:S01]  /*9e10*/  ISETP.GT.AND P3, PT, R146, 0x69, PT ;  /* 0x000000699200780c */ /* 0x000fe20003f64270 */
[----:B------:R-:W5:Y:S01]  /*9e20*/  MUFU.TANH R138, R138 ;  /* 0x0000008a008a7308 */ /* 0x000f620000002400 */
[----:B------:R-:W-:-:S02]  /*9e30*/  FSEL R171, R124, -INF , P2 ;  /* 0xff8000007cab7808 */ /* 0x000fc40001000000 */
[----:B------:R-:W-:Y:S02]  /*9e40*/  FMNMX.FTZ R158, R169, R158, !PT ;  /* 0x0000009ea99e7209 */ /* 0x000fe40007810000 */
[----:B----4-:R-:W-:Y:S02]  /*9e50*/  FSEL R151, R9, -INF , P3 ;  /* 0xff80000009977808 */ /* 0x010fe40001800000 */
[----:B------:R-:W-:Y:S01]  /*9e60*/  FMNMX.FTZ R158, R171, R158, !PT ;  /* 0x0000009eab9e7209 */ /* 0x000fe20007810000 */
[----:B------:R-:W4:Y:S01]  /*9e70*/  MUFU.TANH R140, R140 ;  /* 0x0000008c008c7308 */ /* 0x000f220000002400 */
[----:B------:R-:W-:Y:S02]  /*9e80*/  IADD3 R146, R146, 0x8, RZ ;  /* 0x0000000892927810 */ /* 0x000fe40007ffe0ff */
[----:B------:R-:W-:Y:S02]  /*9e90*/  FMNMX.FTZ R158, R151, R158, !PT ;  /* 0x0000009e979e7209 */ /* 0x000fe40007810000 */
[----:B------:R-:W-:-:S02]  /*9ea0*/  ISETP.GT.AND P3, PT, R146, RZ, PT ;  /* 0x000000ff9200720c */ /* 0x000fc40003f64270 */
[----:B------:R-:W-:Y:S01]  /*9eb0*/  ISETP.GT.AND P4, PT, R146, 0x1, PT ;  /* 0x000000019200780c */ /* 0x000fe20003f84270 */
[----:B------:R-:W1:Y:S01]  /*9ec0*/  SHFL.BFLY PT, R9, R158, 0x2, 0x1f ;  /* 0x0c401f009e097f89 */ /* 0x000e6200000e0000 */
[----:B------:R-:W-:Y:S01]  /*9ed0*/  FSEL R124, R0, -INF , P3 ;  /* 0xff800000007c7808 */ /* 0x000fe20001800000 */
[----:B------:R-:W4:Y:S01]  /*9ee0*/  MUFU.TANH R134, R134 ;  /* 0x0000008600867308 */ /* 0x000f220000002400 */
[----:B------:R-:W-:Y:S02]  /*9ef0*/  ISETP.GT.AND P3, PT, R146, 0x8, PT ;  /* 0x000000089200780c */ /* 0x000fe40003f64270 */
[----:B------:R-:W-:Y:S02]  /*9f00*/  FSEL R127, R2, -INF , P4 ;  /* 0xff800000027f7808 */ /* 0x000fe40002000000 */
[----:B------:R-:W-:Y:S02]  /*9f10*/  FMNMX.FTZ R0, R124, R11, !PT ;  /* 0x0000000b7c007209 */ /* 0x000fe40007810000 */
[----:B------:R-:W-:Y:S01]  /*9f20*/  ISETP.GT.AND P4, PT, R146, 0x9, PT ;  /* 0x000000099200780c */ /* 0x000fe20003f84270 */
[----:B------:R-:W4:Y:S01]  /*9f30*/  MUFU.TANH R150, R150 ;  /* 0x0000009600967308 */ /* 0x000f220000002400 */
[----:B------:R-:W-:-:S02]  /*9f40*/  FSEL R131, R8, -INF , P3 ;  /* 0xff80000008837808 */ /* 0x000fc40001800000 */
[----:B------:R-:W-:Y:S02]  /*9f50*/  FMNMX.FTZ R0, R127, R0, !PT ;  /* 0x000000007f007209 */ /* 0x000fe40007810000 */
[C---:B------:R-:W-:Y:S02]  /*9f60*/  ISETP.GT.AND P3, PT, R146.reuse, 0x10, PT ;  /* 0x000000109200780c */ /* 0x040fe40003f64270 */
[----:B------:R-:W-:Y:S01]  /*9f70*/  FSEL R135, R13, -INF , P4 ;  /* 0xff8000000d877808 */ /* 0x000fe20002000000 */
[----:B------:R-:W4:Y:S01]  /*9f80*/  MUFU.TANH R156, R156 ;  /* 0x0000009c009c7308 */ /* 0x000f220000002400 */
[----:B------:R-:W-:Y:S02]  /*9f90*/  FMNMX.FTZ R0, R131, R0, !PT ;  /* 0x0000000083007209 */ /* 0x000fe40007810000 */
[----:B------:R-:W-:Y:S02]  /*9fa0*/  ISETP.GT.AND P4, PT, R146, 0x11, PT ;  /* 0x000000119200780c */ /* 0x000fe40003f84270 */
[----:B------:R-:W-:-:S02]  /*9fb0*/  FSEL R15, R15, -INF , P3 ;  /* 0xff8000000f0f7808 */ /* 0x000fc40001800000 */
[----:B-1----:R-:W-:Y:S01]  /*9fc0*/  FMNMX.FTZ R120, R158, R9, !PT ;  /* 0x000000099e787209 */ /* 0x002fe20007810000 */
[----:B------:R-:W1:Y:S01]  /*9fd0*/  MUFU.TANH R122, R122 ;  /* 0x0000007a007a7308 */ /* 0x000e620000002400 */
[----:B------:R-:W-:Y:S02]  /*9fe0*/  FMNMX.FTZ R0, R135, R0, !PT ;  /* 0x0000000087007209 */ /* 0x000fe40007810000 */
[----:B------:R-:W-:Y:S01]  /*9ff0*/  ISETP.GT.AND P3, PT, R146, 0x18, PT ;  /* 0x000000189200780c */ /* 0x000fe20003f64270 */
[----:B------:R-:W3:Y:S01]  /*a000*/  SHFL.BFLY PT, R9, R120, 0x1, 0x1f ;  /* 0x0c201f0078097f89 */ /* 0x000ee200000e0000 */
[----:B------:R-:W-:Y:S02]  /*a010*/  FSEL R139, R14, -INF , P4 ;  /* 0xff8000000e8b7808 */ /* 0x000fe40002000000 */
[----:B------:R-:W-:Y:S02]  /*a020*/  FMNMX.FTZ R0, R15, R0, !PT ;  /* 0x000000000f007209 */ /* 0x000fe40007810000 */
[----:B------:R-:W-:-:S02]  /*a030*/  ISETP.GT.AND P4, PT, R146, 0x19, PT ;  /* 0x000000199200780c */ /* 0x000fc40003f84270 */
[----:B------:R-:W-:Y:S02]  /*a040*/  FSEL R21, R21, -INF , P3 ;  /* 0xff80000015157808 */ /* 0x000fe40001800000 */
[----:B------:R-:W-:Y:S02]  /*a050*/  FMNMX.FTZ R0, R139, R0, !PT ;  /* 0x000000008b007209 */ /* 0x000fe40007810000 */
[C---:B------:R-:W-:Y:S02]  /*a060*/  ISETP.GT.AND P3, PT, R146.reuse, 0x20, PT ;  /* 0x000000209200780c */ /* 0x040fe40003f64270 */
[----:B------:R-:W-:Y:S02]  /*a070*/  FMNMX.FTZ R0, R21, R0, !PT ;  /* 0x0000000015007209 */ /* 0x000fe40007810000 */
[----:B------:R-:W-:Y:S02]  /*a080*/  FSEL R153, R153, -INF , P3 ;  /* 0xff80000099997808 */ /* 0x000fe40001800000 */
[----:B------:R-:W-:-:S04]  /*a090*/  ISETP.GT.AND P3, PT, R146, 0x28, PT ;  /* 0x000000289200780c */ /* 0x000fc80003f64270 */
[----:B------:R-:W-:Y:S02]  /*a0a0*/  FSEL R155, R155, -INF , P3 ;  /* 0xff8000009b9b7808 */ /* 0x000fe40001800000 */
[----:B------:R-:W-:Y:S02]  /*a0b0*/  ISETP.GT.AND P3, PT, R146, 0x30, PT ;  /* 0x000000309200780c */ /* 0x000fe40003f64270 */
[----:B---3--:R-:W-:-:S04]  /*a0c0*/  FMNMX.FTZ R9, R120, R9, !PT ;  /* 0x0000000978097209 */ /* 0x008fc80007810000 */
[C---:B------:R-:W-:Y:S01]  /*a0d0*/  FSETP.NEU.FTZ.AND P2, PT, R9.reuse, -INF , PT ;  /* 0xff8000000900780b */ /* 0x040fe20003f5d000 */
[----:B--2---:R-:W-:-:S05]  /*a0e0*/  FMUL.FTZ R120, R9, R6 ;  /* 0x0000000609787220 */ /* 0x004fca0000410000 */
[----:B------:R-:W-:-:S05]  /*a0f0*/  FSEL R120, R120, RZ, P2 ;  /* 0x000000ff78787208 */ /* 0x000fca0001000000 */
[-CC-:B------:R-:W-:Y:S01]  /*a100*/  FFMA.FTZ R198, R193, R6.reuse, -R120.reuse ;  /* 0x00000006c1c67223 */ /* 0x180fe20000010878 */
[-CC-:B------:R-:W-:Y:S01]  /*a110*/  FFMA.FTZ R2, R191, R6.reuse, -R120.reuse ;  /* 0x00000006bf027223 */ /* 0x180fe20000010878 */
[----:B------:R-:W-:Y:S01]  /*a120*/  FSEL R191, R145, -INF , P3 ;  /* 0xff80000091bf7808 */ /* 0x000fe20001800000 */
[-CC-:B------:R-:W-:Y:S01]  /*a130*/  FFMA.FTZ R143, R195, R6.reuse, -R120.reuse ;  /* 0x00000006c38f7223 */ /* 0x180fe20000010878 */
[----:B------:R-:W-:Y:S01]  /*a140*/  ISETP.GT.AND P3, PT, R146, 0x38, PT ;  /* 0x000000389200780c */ /* 0x000fe20003f64270 */
[-CC-:B------:R-:W-:Y:S01]  /*a150*/  FFMA.FTZ R192, R189, R6.reuse, -R120.reuse ;  /* 0x00000006bdc07223 */ /* 0x180fe20000010878 */
[-CC-:B------:R-:W-:Y:S01]  /*a160*/  FFMA.FTZ R196, R197, R6.reuse, -R120.reuse ;  /* 0x00000006c5c47223 */ /* 0x180fe20000010878 */
[-CC-:B------:R-:W-:Y:S01]  /*a170*/  FFMA.FTZ R13, R199, R6.reuse, -R120.reuse ;  /* 0x00000006c70d7223 */ /* 0x180fe20000010878 */
[----:B------:R-:W-:Y:S01]  /*a180*/  FSEL R189, R132, -INF , P3 ;  /* 0xff80000084bd7808 */ /* 0x000fe20001800000 */
[-CC-:B------:R-:W-:Y:S01]  /*a190*/  FFMA.FTZ R202, R201, R6.reuse, -R120.reuse ;  /* 0x00000006c9ca7223 */ /* 0x180fe20000010878 */
[----:B------:R-:W-:Y:S01]  /*a1a0*/  ISETP.GT.AND P3, PT, R146, 0x40, PT ;  /* 0x000000409200780c */ /* 0x000fe20003f64270 */
[-CC-:B------:R-:W-:Y:S01]  /*a1b0*/  FFMA.FTZ R194, R173, R6.reuse, -R120.reuse ;  /* 0x00000006adc27223 */ /* 0x180fe20000010878 */
[-CC-:B------:R-:W-:Y:S01]  /*a1c0*/  FFMA.FTZ R200, R203, R6.reuse, -R120.reuse ;  /* 0x00000006cbc87223 */ /* 0x180fe20000010878 */
[----:B------:R-:W-:Y:S01]  /*a1d0*/  FFMA.FTZ R123, R217, R6, -R120 ;  /* 0x00000006d97b7223 */ /* 0x000fe20000010878 */
[----:B------:R-:W-:-:S02]  /*a1e0*/  WARPGROUP.DEPBAR.LE gsb0, 0x0 ;  /* 0x00008000000079c5 */ /* 0x000fc40000010000 */
[----:B------:R-:W-:Y:S01]  /*a1f0*/  WARPGROUP.ARRIVE ;  /* 0x00000000000079c5 */ /* 0x000fe20000000000 */
[----:B------:R-:W-:Y:S01]  /*a200*/  FSEL R185, R20, -INF , P4 ;  /* 0xff80000014b97808 */ /* 0x000fe20002000000 */
[-CC-:B------:R-:W-:Y:S01]  /*a210*/  FFMA.FTZ R188, R149, R6.reuse, -R120.reuse ;  /* 0x0000000695bc7223 */ /* 0x180fe20000010878 */
[----:B------:R-:W-:Y:S01]  /*a220*/  ISETP.GT.AND P4, PT, R146, 0x21, PT ;  /* 0x000000219200780c */ /* 0x000fe20003f84270 */
[--C-:B------:R-:W-:Y:S01]  /*a230*/  FFMA.FTZ R184, R141, R6, -R120.reuse ;  /* 0x000000068db87223 */ /* 0x100fe20000010878 */
[----:B------:R-:W-:Y:S01]  /*a240*/  FMNMX.FTZ R0, R185, R0, !PT ;  /* 0x00000000b9007209 */ /* 0x000fe20007810000 */
[----:B------:R-:W-:Y:S01]  /*a250*/  HGMMA.64x192x16.F32.BF16 R24, R180, gdesc[UR4].tnspB, R24, gsb0 ;  /* 0x42e00004b4187df0 */ /* 0x000fe20008001818 */
[----:B------:R-:W-:Y:S01]  /*a260*/  FSEL R187, R152, -INF , P4 ;  /* 0xff80000098bb7808 */ /* 0x000fe20002000000 */
[----:B------:R-:W-:Y:S01]  /*a270*/  UIADD3 UR6, UR11, 0x300, URZ ;  /* 0x000003000b067890 */ /* 0x000fe2000fffe03f */
[----:B------:R-:W-:Y:S01]  /*a280*/  FMNMX.FTZ R0, R153, R0, !PT ;  /* 0x0000000099007209 */ /* 0x000fe20007810000 */
[----:B------:R-:W-:Y:S01]  /*a290*/  UMOV UR7, 0x40000040 ;  /* 0x4000004000077882 */ /* 0x000fe20000000000 */
[----:B------:R-:W-:Y:S01]  /*a2a0*/  ISETP.GT.AND P4, PT, R146, 0x29, PT ;  /* 0x000000299200780c */ /* 0x000fe20003f84270 */
[--C-:B------:R-:W-:Y:S01]  /*a2b0*/  FFMA.FTZ R186, R121, R6, -R120.reuse ;  /* 0x0000000679ba7223 */ /* 0x100fe20000010878 */
[----:B------:R-:W-:Y:S01]  /*a2c0*/  FMNMX.FTZ R0, R187, R0, !PT ;  /* 0x00000000bb007209 */ /* 0x000fe20007810000 */
[--C-:B------:R-:W-:Y:S01]  /*a2d0*/  FFMA.FTZ R121, R157, R6, -R120.reuse ;  /* 0x000000069d797223 */ /* 0x100fe20000010878 */
[----:B------:R-:W-:Y:S01]  /*a2e0*/  FSEL R193, R154, -INF , P4 ;  /* 0xff8000009ac17808 */ /* 0x000fe20002000000 */
[----:B------:R-:W-:Y:S01]  /*a2f0*/  MUFU.EX2 R123, R123 ;  /* 0x0000007b007b7308 */ /* 0x000fe20000000800 */
[----:B------:R-:W-:Y:S01]  /*a300*/  FMNMX.FTZ R0, R155, R0, !PT ;  /* 0x000000009b007209 */ /* 0x000fe20007810000 */
[-CC-:B------:R-:W-:Y:S01]  /*a310*/  FFMA.FTZ R190, R133, R6.reuse, -R120.reuse ;  /* 0x0000000685be7223 */ /* 0x180fe20000010878 */
[----:B------:R-:W-:Y:S01]  /*a320*/  ISETP.GT.AND P4, PT, R146, 0x31, PT ;  /* 0x000000319200780c */ /* 0x000fe20003f84270 */
[--C-:B------:R-:W-:Y:S01]  /*a330*/  FFMA.FTZ R133, R147, R6, -R120.reuse ;  /* 0x0000000693857223 */ /* 0x100fe20000010878 */
[----:B------:R-:W-:Y:S01]  /*a340*/  FMNMX.FTZ R0, R193, R0, !PT ;  /* 0x00000000c1007209 */ /* 0x000fe20007810000 */
[--C-:B------:R-:W-:Y:S01]  /*a350*/  FFMA.FTZ R175, R175, R6, -R120.reuse ;  /* 0x00000006afaf7223 */ /* 0x100fe20000010878 */
[----:B------:R-:W-:Y:S01]  /*a360*/  FSEL R195, R144, -INF , P4 ;  /* 0xff80000090c37808 */ /* 0x000fe20002000000 */
[----:B------:R2:W-:Y:S01]  /*a370*/  MUFU.EX2 R145, R2 ;  /* 0x0000000200917308 */ /* 0x0005e20000000800 */
[----:B------:R-:W-:Y:S01]  /*a380*/  FMNMX.FTZ R0, R191, R0, !PT ;  /* 0x00000000bf007209 */ /* 0x000fe20007810000 */
[-CC-:B------:R-:W-:Y:S01]  /*a390*/  FFMA.FTZ R163, R163, R6.reuse, -R120.reuse ;  /* 0x00000006a3a37223 */ /* 0x180fe20000010878 */
        /* <DEDUP_REMOVED lines=9> */
[-CC-:B------:R-:W-:Y:S01]  /*a430*/  FFMA.FTZ R14, R167, R6.reuse, -R120.reuse ;  /* 0x00000006a70e7223 */ /* 0x180fe20000010878 */
[----:B------:R-:W-:Y:S01]  /*a440*/  FSEL R199, R136, -INF , P3 ;  /* 0xff80000088c77808 */ /* 0x000fe20001800000 */
[--C-:B------:R-:W-:Y:S01]  /*a450*/  FFMA.FTZ R147, R169, R6, -R120.reuse ;  /* 0x00000006a9937223 */ /* 0x100fe20000010878 */
[----:B------:R-:W-:Y:S01]  /*a460*/  FMNMX.FTZ R0, R197, R0, !PT ;  /* 0x00000000c5007209 */ /* 0x000fe20007810000 */
[----:B------:R-:W-:Y:S01]  /*a470*/  MUFU.EX2 R202, R202 ;  /* 0x000000ca00ca7308 */ /* 0x000fe20000000800 */
[----:B------:R-:W-:Y:S01]  /*a480*/  ISETP.GT.AND P3, PT, R146, 0x48, PT ;  /* 0x000000489200780c */ /* 0x000fe20003f64270 */
[-CC-:B------:R-:W-:Y:S01]  /*a490*/  FFMA.FTZ R20, R171, R6.reuse, -R120.reuse ;  /* 0x00000006ab147223 */ /* 0x180fe20000010878 */
[----:B-----5:R-:W-:Y:S01]  /*a4a0*/  FSEL R201, R138, -INF , P4 ;  /* 0xff8000008ac97808 */ /* 0x020fe20002000000 */
[----:B------:R-:W-:Y:S01]  /*a4b0*/  FFMA.FTZ R151, R151, R6, -R120 ;  /* 0x0000000697977223 */ /* 0x000fe20000010878 */
[----:B------:R-:W-:Y:S01]  /*a4c0*/  FMNMX.FTZ R0, R199, R0, !PT ;  /* 0x00000000c7007209 */ /* 0x000fe20007810000 */
[----:B------:R-:W-:Y:S01]  /*a4d0*/  IMAD.U32 R138, RZ, RZ, UR60 ;  /* 0x0000003cff8a7e24 */ /* 0x000fe2000f8e00ff */
[----:B------:R-:W-:Y:S01]  /*a4e0*/  ISETP.GT.AND P4, PT, R146, 0x49, PT ;  /* 0x000000499200780c */ /* 0x000fe20003f84270 */
[----:B------:R-:W-:Y:S01]  /*a4f0*/  MUFU.EX2 R13, R13 ;  /* 0x0000000d000d7308 */ /* 0x000fe20000000800 */
[----:B------:R-:W-:-:S02]  /*a500*/  FSEL R173, R142, -INF , P3 ;  /* 0xff8000008ead7808 */ /* 0x000fc40001800000 */
[----:B------:R-:W-:Y:S02]  /*a510*/  FMNMX.FTZ R0, R201, R0, !PT ;  /* 0x00000000c9007209 */ /* 0x000fe40007810000 */
[----:B------:R-:W-:Y:S02]  /*a520*/  ISETP.GT.AND P3, PT, R146, 0x50, PT ;  /* 0x000000509200780c */ /* 0x000fe40003f64270 */
[----:B----4-:R-:W-:Y:S01]  /*a530*/  FSEL R203, R140, -INF , P4 ;  /* 0xff8000008ccb7808 */ /* 0x010fe20002000000 */
[----:B------:R-:W-:Y:S01]  /*a540*/  MUFU.EX2 R196, R196 ;  /* 0x000000c400c47308 */ /* 0x000fe20000000800 */
[----:B------:R-:W-:Y:S02]  /*a550*/  FMNMX.FTZ R0, R173, R0, !PT ;  /* 0x00000000ad007209 */ /* 0x000fe40007810000 */
[----:B------:R-:W-:Y:S02]  /*a560*/  ISETP.GT.AND P4, PT, R146, 0x51, PT ;  /* 0x000000519200780c */ /* 0x000fe40003f84270 */
[----:B------:R-:W-:-:S02]  /*a570*/  FSEL R217, R130, -INF , P3 ;  /* 0xff80000082d97808 */ /* 0x000fc40001800000 */
[----:B------:R-:W-:Y:S01]  /*a580*/  FMNMX.FTZ R0, R203, R0, !PT ;  /* 0x00000000cb007209 */ /* 0x000fe20007810000 */
[----:B------:R-:W-:Y:S01]  /*a590*/  MUFU.EX2 R143, R143 ;  /* 0x0000008f008f7308 */ /* 0x000fe20000000800 */
[C---:B------:R-:W-:Y:S02]  /*a5a0*/  ISETP.GT.AND P3, PT, R146.reuse, 0x58, PT ;  /* 0x000000589200780c */ /* 0x040fe40003f64270 */
        /* <DEDUP_REMOVED lines=21> */
[----:B-1----:R-:W-:Y:S02]  /*a700*/  FSEL R229, R122, -INF , P4 ;  /* 0xff8000007ae57808 */ /* 0x002fe40002000000 */
[----:B------:R-:W-:Y:S01]  /*a710*/  FMNMX.FTZ R0, R227, R0, !PT ;  /* 0x00000000e3007209 */ /* 0x000fe20007810000 */
[----:B------:R-:W-:Y:S03]  /*a720*/  MUFU.EX2 R163, R163 ;  /* 0x000000a300a37308 */ /* 0x000fe60000000800 */
[----:B------:R-:W-:-:S05]  /*a730*/  FMNMX.FTZ R0, R229, R0, !PT ;  /* 0x00000000e5007209 */ /* 0x000fca0007810000 */
[----:B------:R-:W1:Y:S01]  /*a740*/  SHFL.BFLY PT, R141, R0, 0x2, 0x1f ;  /* 0x0c401f00008d7f89 */ /* 0x000e6200000e0000 */
[----:B------:R-:W-:Y:S08]  /*a750*/  MUFU.EX2 R188, R188 ;  /* 0x000000bc00bc7308 */ /* 0x000ff00000000800 */
[----:B------:R-:W-:Y:S08]  /*a760*/  MUFU.EX2 R137, R137 ;  /* 0x0000008900897308 */ /* 0x000ff00000000800 */
        /* <DEDUP_REMOVED lines=8> */
[----:B-1----:R-:W-:-:S02]  /*a7f0*/  FMNMX.FTZ R8, R0, R157, !PT ;  /* 0x0000009d00087209 */ /* 0x002fc40007810000 */
[----:B------:R-:W-:Y:S02]  /*a800*/  FSEL R157, R9, RZ, P2 ;  /* 0x000000ff099d7208 */ /* 0x000fe40001000000 */
[C---:B------:R-:W-:Y:S01]  /*a810*/  FSETP.NEU.FTZ.AND P2, PT, R8.reuse, -INF , PT ;  /* 0xff8000000800780b */ /* 0x040fe20003f5d000 */
[CC--:B------:R-:W-:Y:S02]  /*a820*/  FMUL.FTZ R126, R8.reuse, R6.reuse ;  /* 0x00000006087e7220 */ /* 0x0c0fe40000410000 */
[----:B------:R-:W-:Y:S01]  /*a830*/  MUFU.EX2 R121, R121 ;  /* 0x0000007900797308 */ /* 0x000fe20000000800 */
[----:B------:R-:W-:Y:S01]  /*a840*/  FADD.FTZ R157, -R157, R12 ;  /* 0x0000000c9d9d7221 */ /* 0x000fe20000010100 */
[----:B--2---:R-:W-:Y:S02]  /*a850*/  FSEL R2, R8, RZ, P2 ;  /* 0x000000ff08027208 */ /* 0x004fe40001000000 */
[----:B------:R-:W-:Y:S01]  /*a860*/  FSEL R126, R126, RZ, P2 ;  /* 0x000000ff7e7e7208 */ /* 0x000fe20001000000 */
[----:B------:R-:W-:Y:S01]  /*a870*/  FMUL.FTZ R0, R157, R6 ;  /* 0x000000069d007220 */ /* 0x000fe20000410000 */
[----:B------:R-:W-:-:S02]  /*a880*/  ISETP.LT.AND P2, PT, R10, UR47, PT ;  /* 0x0000002f0a007c0c */ /* 0x000fc4000bf41270 */
[----:B------:R-:W-:Y:S01]  /*a890*/  MUFU.EX2 R141, R141 ;  /* 0x0000008d008d7308 */ /* 0x000fe20000000800 */
[-CC-:B------:R-:W-:Y:S01]  /*a8a0*/  FFMA.FTZ R122, R139, R6.reuse, -R126.reuse ;  /* 0x000000068b7a7223 */ /* 0x180fe2000001087e */
[----:B------:R-:W-:Y:S01]  /*a8b0*/  FADD.FTZ R139, -R2, R11 ;  /* 0x0000000b028b7221 */ /* 0x000fe20000010100 */
[-CC-:B------:R-:W-:Y:S01]  /*a8c0*/  FFMA.FTZ R157, R124, R6.reuse, -R126.reuse ;  /* 0x000000067c9d7223 */ /* 0x180fe2000001087e */
[-CC-:B------:R-:W-:Y:S01]  /*a8d0*/  FFMA.FTZ R12, R127, R6.reuse, -R126.reuse ;  /* 0x000000067f0c7223 */ /* 0x180fe2000001087e */
[-CC-:B------:R-:W-:Y:S01]  /*a8e0*/  FFMA.FTZ R127, R135, R6.reuse, -R126.reuse ;  /* 0x00000006877f7223 */ /* 0x180fe2000001087e */
[-C--:B------:R-:W-:Y:S01]  /*a8f0*/  FMUL.FTZ R139, R139, R6.reuse ;  /* 0x000000068b8b7220 */ /* 0x080fe20000410000 */
        /* <DEDUP_REMOVED lines=18> */
[----:B-1----:R-:W-:-:S04]  /*aa20*/  FFMA.FTZ R7, R0, R7, R123 ;  /* 0x0000000700077223 */ /* 0x002fc8000001007b */
[C---:B------:R-:W-:Y:S01]  /*aa30*/  FADD.FTZ R7, R200.reuse, R7 ;  /* 0x00000007c8077221 */ /* 0x040fe20000010000 */
[----:B------:R-:W-:Y:S02]  /*aa40*/  F2FP.BF16.F32.PACK_AB R200, R200, R123 ;  /* 0x0000007bc8c8723e */ /* 0x000fe400000010ff */
[----:B------:R-:W1:Y:S01]  /*aa50*/  MUFU.EX2 R12, R12 ;  /* 0x0000000c000c7308 */ /* 0x000e620000000800 */
[----:B------:R-:W-:Y:S02]  /*aa60*/  WARPGROUP.DEPBAR.LE gsb0, 0x0 ;  /* 0x00008000000079c5 */ /* 0x000fe40000010000 */
[----:B------:R-:W-:Y:S01]  /*aa70*/  WARPGROUP.ARRIVE ;  /* 0x00000000000079c5 */ /* 0x000fe20000000000 */
[-CC-:B------:R-:W-:Y:S01]  /*aa80*/  FFMA.FTZ R182, R125, R6.reuse, -R120.reuse ;  /* 0x000000067db67223 */ /* 0x180fe20000010878 */
[-C--:B------:R-:W-:Y:S01]  /*aa90*/  FFMA.FTZ R125, R165, R6.reuse, -R120 ;  /* 0x00000006a57d7223 */ /* 0x080fe20000010878 */
[-CC-:B------:R-:W-:Y:S01]  /*aaa0*/  FFMA.FTZ R120, R131, R6.reuse, -R126.reuse ;  /* 0x0000000683787223 */ /* 0x180fe2000001087e */
[----:B------:R-:W-:Y:S01]  /*aab0*/  FADD.FTZ R134, R202, R7 ;  /* 0x00000007ca867221 */ /* 0x000fe20000010000 */
[----:B------:R-:W-:Y:S01]  /*aac0*/  MUFU.EX2 R127, R127 ;  /* 0x0000007f007f7308 */ /* 0x000fe20000000800 */
[----:B------:R-:W-:Y:S01]  /*aad0*/  HGMMA.64x192x16.F32.BF16 R24, R176, gdesc[UR4].tnspB, R24, gsb0 ;  /* 0x42e00004b0187df0 */ /* 0x000fe20008001818 */
[-C--:B------:R-:W-:Y:S01]  /*aae0*/  FFMA.FTZ R131, R187, R6.reuse, -R126 ;  /* 0x00000006bb837223 */ /* 0x080fe2000001087e */
[----:B------:R-:W-:Y:S01]  /*aaf0*/  FADD.FTZ R7, R13, R134 ;  /* 0x000000860d077221 */ /* 0x000fe20000010000 */
[-CC-:B------:R-:W-:Y:S01]  /*ab00*/  FFMA.FTZ R134, R197, R6.reuse, -R126.reuse ;  /* 0x00000006c5867223 */ /* 0x180fe2000001087e */
[-CC-:B------:R-:W-:Y:S01]  /*ab10*/  FFMA.FTZ R187, R173, R6.reuse, -R126.reuse ;  /* 0x00000006adbb7223 */ /* 0x180fe2000001087e */
[----:B------:R-:W-:Y:S01]  /*ab20*/  FFMA.FTZ R181, R217, R6, -R126 ;  /* 0x00000006d9b57223 */ /* 0x000fe2000001087e */
[----:B------:R-:W-:Y:S01]  /*ab30*/  FADD.FTZ R136, R196, R7 ;  /* 0x00000007c4887221 */ /* 0x000fe20000010000 */
[----:B------:R-:W3:Y:S01]  /*ab40*/  MUFU.EX2 R120, R120 ;  /* 0x0000007800787308 */ /* 0x000ee20000000800 */
[----:B--2---:R-:W-:Y:S01]  /*ab50*/  FFMA.FTZ R7, R2, R3, R157 ;  /* 0x0000000302077223 */ /* 0x004fe2000001009d */
[----:B------:R-:W-:-:S02]  /*ab60*/  @!P1 VIADD R3, R138, 0x36840 ;  /* 0x000368408a039836 */ /* 0x000fc40000000000 */
[----:B------:R-:W-:Y:S01]  /*ab70*/  FADD.FTZ R139, R143, R136 ;  /* 0x000000888f8b7221 */ /* 0x000fe20000010000 */
[----:B------:R-:W-:Y:S01]  /*ab80*/  R2UR UR7, R16 ;  /* 0x00000000100772ca */ /* 0x000fe200000e0000 */
[----:B-1----:R-:W-:Y:S01]  /*ab90*/  FADD.FTZ R7, R12, R7 ;  /* 0x000000070c077221 */ /* 0x002fe20000010000 */
[----:B------:R-:W-:Y:S01]  /*aba0*/  UIADD3 UR6, UR47, -0x1, URZ ;  /* 0xffffffff2f067890 */ /* 0x000fe2000fffe03f */
[----:B------:R-:W-:Y:S01]  /*abb0*/  FADD.FTZ R136, R198, R139 ;  /* 0x0000008bc6887221 */ /* 0x000fe20000010000 */
[----:B------:R-:W-:Y:S01]  /*abc0*/  MUFU.EX2 R15, R15 ;  /* 0x0000000f000f7308 */ /* 0x000fe20000000800 */
[----:B------:R-:W-:Y:S02]  /*abd0*/  @!P1 PRMT R3, RZ, 0x654, R3 ;  /* 0x00000654ff039816 */ /* 0x000fe40000000003 */
[----:B------:R-:W-:Y:S01]  /*abe0*/  FADD.FTZ R139, R145, R136 ;  /* 0x00000088918b7221 */ /* 0x000fe20000010000 */
[----:B------:R-:W-:Y:S01]  /*abf0*/  FFMA.FTZ R136, R201, R6, -R126 ;  /* 0x00000006c9887223 */ /* 0x000fe2000001087e */
[----:B------:R-:W-:Y:S01]  /*ac00*/  F2FP.BF16.F32.PACK_AB R202, R13, R202 ;  /* 0x000000ca0dca723e */ /* 0x000fe200000010ff */
[----:B------:R-:W-:Y:S01]  /*ac10*/  UMOV UR47, UR6 ;  /* 0x00000006002f7c82 */ /* 0x000fe20008000000 */
[----:B------:R-:W-:Y:S01]  /*ac20*/  FADD.FTZ R140, R192, R139 ;  /* 0x0000008bc08c7221 */ /* 0x000fe20000010000 */
[----:B------:R-:W1:Y:S01]  /*ac30*/  MUFU.EX2 R122, R122 ;  /* 0x0000007a007a7308 */ /* 0x000e620000000800 */
[----:B---3--:R-:W-:Y:S01]  /*ac40*/  FADD.FTZ R138, R120, R7 ;  /* 0x00000007788a7221 */ /* 0x008fe20000010000 */
[----:B------:R-:W-:Y:S01]  /*ac50*/  MOV R139, UR10 ;  /* 0x0000000a008b7c02 */ /* 0x000fe20008000f00 */
[----:B------:R-:W-:Y:S01]  /*ac60*/  FADD.FTZ R7, R175, R140 ;  /* 0x0000008caf077221 */ /* 0x000fe20000010000 */
[----:B------:R-:W-:-:S02]  /*ac70*/  IMAD.U32 R13, RZ, RZ, UR7 ;  /* 0x00000007ff0d7e24 */ /* 0x000fc4000f8e00ff */
[----:B------:R-:W-:Y:S01]  /*ac80*/  FADD.FTZ R138, R127, R138 ;  /* 0x0000008a7f8a7221 */ /* 0x000fe20000010000 */
[----:B------:R-:W-:Y:S01]  /*ac90*/  F2FP.BF16.F32.PACK_AB R201, R12, R157 ;  /* 0x0000009d0cc9723e */ /* 0x000fe200000010ff */
[----:B------:R-:W-:Y:S01]  /*aca0*/  @!P1 VIADD R139, R139, 0x36860 ;  /* 0x000368608b8b9836 */ /* 0x000fe20000000000 */
[----:B------:R-:W-:Y:S01]  /*acb0*/  MUFU.EX2 R21, R21 ;  /* 0x0000001500157308 */ /* 0x000fe20000000800 */
[----:B------:R-:W-:Y:S01]  /*acc0*/  F2FP.BF16.F32.PACK_AB R196, R143, R196 ;  /* 0x000000c48fc4723e */ /* 0x000fe200000010ff */
[----:B------:R-:W-:Y:S01]  /*acd0*/  IMAD.MOV.U32 R12, RZ, RZ, R9 ;  /* 0x000000ffff0c7224 */ /* 0x000fe200078e0009 */
[----:B------:R-:W-:Y:S02]  /*ace0*/  F2FP.BF16.F32.PACK_AB R198, R145, R198 ;  /* 0x000000c691c6723e */ /* 0x000fe400000010ff */
[----:B------:R-:W-:Y:S02]  /*acf0*/  @!P1 PRMT R139, RZ, 0x654, R139 ;  /* 0x00000654ff8b9816 */ /* 0x000fe4000000008b */
[----:B------:R-:W-:Y:S01]  /*ad00*/  F2FP.BF16.F32.PACK_AB R192, R175, R192 ;  /* 0x000000c0afc0723e */ /* 0x000fe200000010ff */
[----:B------:R-:W2:Y:S01]  /*ad10*/  MUFU.EX2 R124, R124 ;  /* 0x0000007c007c7308 */ /* 0x000ea20000000800 */
[----:B-1----:R-:W-:-:S07]  /*ad20*/  F2FP.BF16.F32.PACK_AB R197, R122, R15 ;  /* 0x0000000f7ac5723e */ /* 0x002fce00000010ff */
[----:B------:R-:W-:Y:S08]  /*ad30*/  MUFU.EX2 R128, R128 ;  /* 0x0000008000807308 */ /* 0x000ff00000000800 */
[----:B------:R-:W1:Y:S01]  /*ad40*/  MUFU.EX2 R131, R131 ;  /* 0x0000008300837308 */ /* 0x000e620000000800 */
[----:B--2---:R-:W-:-:S07]  /*ad50*/  F2FP.BF16.F32.PACK_AB R199, R124, R21 ;  /* 0x000000157cc7723e */ /* 0x004fce00000010ff */
[----:B------:R-:W-:Y:S08]  /*ad60*/  MUFU.EX2 R130, R130 ;  /* 0x0000008200827308 */ /* 0x000ff00000000800 */
[----:B------:R-:W2:Y:S01]  /*ad70*/  MUFU.EX2 R135, R135 ;  /* 0x0000008700877308 */ /* 0x000ea20000000800 */
[----:B-1----:R-:W-:-:S07]  /*ad80*/  F2FP.BF16.F32.PACK_AB R193, R131, R128 ;  /* 0x0000008083c1723e */ /* 0x002fce00000010ff */
[----:B------:R-:W-:Y:S08]  /*ad90*/  MUFU.EX2 R132, R132 ;  /* 0x0000008400847308 */ /* 0x000ff00000000800 */
[----:B------:R2:W1:Y:S08]  /*ada0*/  MUFU.EX2 R11, R195 ;  /* 0x000000c3000b7308 */ /* 0x0004700000000800 */
[----:B------:R-:W-:Y:S01]  /*adb0*/  MUFU.EX2 R191, R191 ;  /* 0x000000bf00bf7308 */ /* 0x000fe20000000800 */
[----:B--2---:R-:W-:-:S07]  /*adc0*/  F2FP.BF16.F32.PACK_AB R195, R135, R130 ;  /* 0x0000008287c3723e */ /* 0x004fce00000010ff */
        /* <DEDUP_REMOVED lines=12> */
[----:B------:R-:W-:Y:S08]  /*ae90*/  MUFU.EX2 R183, R221 ;  /* 0x000000dd00b77308 */ /* 0x000ff00000000800 */
[----:B------:R-:W-:Y:S01]  /*aea0*/  MUFU.EX2 R148, R223 ;  /* 0x000000df00947308 */ /* 0x000fe20000000800 */
[----:B------:R-:W-:-:S02]  /*aeb0*/  WARPGROUP.DEPBAR.LE gsb0, 0x0 ;  /* 0x00008000000079c5 */ /* 0x000fc40000010000 */
[----:B------:R2:W-:Y:S05]  /*aec0*/  @!P1 SYNCS.ARRIVE.TRANS64.RED.A1T0 RZ, [R3+URZ], RZ ;  /* 0x000000ff03ff99a7 */ /* 0x0005ea000810043f */
[----:B------:R-:W-:Y:S01]  /*aed0*/  MUFU.EX2 R177, R225 ;  /* 0x000000e100b17308 */ /* 0x000fe20000000800 */
[----:B-1----:R-:W-:Y:S01]  /*aee0*/  F2FP.BF16.F32.PACK_AB R176, R147, R14 ;  /* 0x0000000e93b0723e */ /* 0x002fe200000010ff */
[----:B--2---:R-:W-:Y:S01]  /*aef0*/  FADD.FTZ R3, R15, R138 ;  /* 0x0000008a0f037221 */ /* 0x004fe20000010000 */
[----:B------:R-:W-:-:S05]  /*af00*/  FADD.FTZ R138, R194, R7 ;  /* 0x00000007c28a7221 */ /* 0x000fca0000010000 */
[----:B------:R-:W-:Y:S01]  /*af10*/  MUFU.EX2 R20, R20 ;  /* 0x0000001400147308 */ /* 0x000fe20000000800 */
[----:B------:R1:W-:Y:S01]  /*af20*/  @!P1 SYNCS.ARRIVE.TRANS64.RED.A1T0 RZ, [R139+URZ], RZ ;  /* 0x000000ff8bff99a7 */ /* 0x0003e2000810043f */
[----:B------:R-:W-:Y:S01]  /*af30*/  FADD.FTZ R140, R122, R3 ;  /* 0x000000037a8c7221 */ /* 0x000fe20000010000 */
[----:B------:R-:W-:Y:S01]  /*af40*/  FADD.FTZ R7, R163, R138 ;  /* 0x0000008aa3077221 */ /* 0x000fe20000010000 */
[----:B------:R-:W-:Y:S01]  /*af50*/  FFMA.FTZ R138, R203, R6, -R126 ;  /* 0x00000006cb8a7223 */ /* 0x000fe2000001087e */
[----:B------:R-:W-:Y:S01]  /*af60*/  F2FP.BF16.F32.PACK_AB R194, R163, R194 ;  /* 0x000000c2a3c2723e */ /* 0x000fe200000010ff */
[----:B------:R-:W-:Y:S01]  /*af70*/  FADD.FTZ R3, R21, R140 ;  /* 0x0000008c15037221 */ /* 0x000fe20000010000 */
[----:B------:R-:W-:Y:S01]  /*af80*/  FADD.FTZ R140, R188, R7 ;  /* 0x00000007bc8c7221 */ /* 0x000fe20000010000 */
[----:B------:R-:W2:Y:S01]  /*af90*/  MUFU.EX2 R151, R151 ;  /* 0x0000009700977308 */ /* 0x000ea20000000800 */
[C---:B------:R-:W-:Y:S01]  /*afa0*/  F2FP.BF16.F32.PACK_AB R188, R137.reuse, R188 ;  /* 0x000000bc89bc723e */ /* 0x040fe200000010ff */
[----:B------:R-:W-:Y:S01]  /*afb0*/  FADD.FTZ R3, R124, R3 ;  /* 0x000000037c037221 */ /* 0x000fe20000010000 */
[----:B------:R-:W-:Y:S01]  /*afc0*/  FADD.FTZ R7, R137, R140 ;  /* 0x0000008c89077221 */ /* 0x000fe20000010000 */
[-CC-:B------:R-:W-:Y:S01]  /*afd0*/  FFMA.FTZ R140, R219, R6.reuse, -R126.reuse ;  /* 0x00000006db8c7223 */ /* 0x180fe2000001087e */
[----:B------:R-:W-:Y:S01]  /*afe0*/  FFMA.FTZ R126, R229, R6, -R126 ;  /* 0x00000006e57e7223 */ /* 0x000fe2000001087e */
[----:B------:R-:W-:Y:S01]  /*aff0*/  FADD.FTZ R142, R128, R3 ;  /* 0x00000003808e7221 */ /* 0x000fe20000010000 */
[----:B------:R-:W-:Y:S01]  /*b000*/  FADD.FTZ R144, R190, R7 ;  /* 0x00000007be907221 */ /* 0x000fe20000010000 */
[----:B------:R-:W3:Y:S01]  /*b010*/  MUFU.EX2 R138, R138 ;  /* 0x0000008a008a7308 */ /* 0x000ee20000000800 */
[----:B------:R-:W-:Y:S01]  /*b020*/  F2FP.BF16.F32.PACK_AB R190, R129, R190 ;  /* 0x000000be81be723e */ /* 0x000fe200000010ff */
[----:B------:R-:W-:Y:S01]  /*b030*/  FADD.FTZ R3, R131, R142 ;  /* 0x0000008e83037221 */ /* 0x000fe20000010000 */
[----:B------:R-:W-:Y:S01]  /*b040*/  FADD.FTZ R7, R129, R144 ;  /* 0x0000009081077221 */ /* 0x000fe20000010000 */
[----:B------:R-:W-:-:S02]  /*b050*/  F2FP.BF16.F32.PACK_AB R203, R127, R120 ;  /* 0x000000787fcb723e */ /* 0x000fc400000010ff */
[----:B------:R-:W-:Y:S01]  /*b060*/  FADD.FTZ R142, R130, R3 ;  /* 0x00000003828e7221 */ /* 0x000fe20000010000 */
[----:B------:R-:W-:Y:S01]  /*b070*/  FADD.FTZ R144, R184, R7 ;  /* 0x00000007b8907221 */ /* 0x000fe20000010000 */
[----:B------:R-:W4:Y:S01]  /*b080*/  MUFU.EX2 R140, R140 ;  /* 0x0000008c008c7308 */ /* 0x000f220000000800 */
[----:B------:R-:W-:Y:S01]  /*b090*/  F2FP.BF16.F32.PACK_AB R184, R133, R184 ;  /* 0x000000b885b8723e */ /* 0x000fe200000010ff */
[----:B------:R-:W-:Y:S01]  /*b0a0*/  FADD.FTZ R3, R135, R142 ;  /* 0x0000008e87037221 */ /* 0x000fe20000010000 */
[----:B------:R-:W-:Y:S01]  /*b0b0*/  FADD.FTZ R7, R133, R144 ;  /* 0x0000009085077221 */ /* 0x000fe20000010000 */
[----:B--2---:R-:W-:Y:S02]  /*b0c0*/  F2FP.BF16.F32.PACK_AB R178, R151, R20 ;  /* 0x0000001497b2723e */ /* 0x004fe400000010ff */
[----:B------:R-:W-:Y:S01]  /*b0d0*/  FADD.FTZ R142, R132, R3 ;  /* 0x00000003848e7221 */ /* 0x000fe20000010000 */
[----:B------:R-:W-:Y:S01]  /*b0e0*/  FADD.FTZ R144, R186, R7 ;  /* 0x00000007ba907221 */ /* 0x000fe20000010000 */
[----:B------:R-:W-:Y:S01]  /*b0f0*/  MUFU.EX2 R126, R126 ;  /* 0x0000007e007e7308 */ /* 0x000fe20000000800 */
[----:B------:R-:W-:Y:S01]  /*b100*/  F2FP.BF16.F32.PACK_AB R186, R121, R186 ;  /* 0x000000ba79ba723e */ /* 0x000fe200000010ff */
[----:B------:R-:W-:Y:S01]  /*b110*/  FADD.FTZ R142, R11, R142 ;  /* 0x0000008e0b8e7221 */ /* 0x000fe20000010000 */
[----:B------:R-:W-:Y:S01]  /*b120*/  FADD.FTZ R7, R121, R144 ;  /* 0x0000009079077221 */ /* 0x000fe20000010000 */
[----:B------:R-:W-:-:S02]  /*b130*/  MOV R11, R8 ;  /* 0x00000008000b7202 */ /* 0x000fc40000000f00 */
        /* <DEDUP_REMOVED lines=8> */
[----:B------:R-:W-:-:S02]  /*b1c0*/  F2FP.BF16.F32.PACK_AB R182, R125, R182 ;  /* 0x000000b67db6723e */ /* 0x000fc400000010ff */
[C---:B------:R-:W-:Y:S01]  /*b1d0*/  FADD.FTZ R142, R136.reuse, R3 ;  /* 0x00000003888e7221 */ /* 0x040fe20000010000 */
[----:B------:R-:W-:Y:S01]  /*b1e0*/  FADD.FTZ R7, R125, R144 ;  /* 0x000000907d077221 */ /* 0x000fe20000010000 */
[----:B------:R-:W-:Y:S02]  /*b1f0*/  F2FP.BF16.F32.PACK_AB R185, R136, R185 ;  /* 0x000000b988b9723e */ /* 0x000fe400000010ff */
[----:B------:R-:W-:Y:S01]  /*b200*/  FADD.FTZ R3, R187, R142 ;  /* 0x0000008ebb037221 */ /* 0x000fe20000010000 */
[----:B------:R-:W-:Y:S01]  /*b210*/  FADD.FTZ R144, R14, R7 ;  /* 0x000000070e907221 */ /* 0x000fe20000010000 */
[C---:B---3--:R-:W-:Y:S01]  /*b220*/  F2FP.BF16.F32.PACK_AB R187, R138.reuse, R187 ;  /* 0x000000bb8abb723e */ /* 0x048fe200000010ff */
[----:B------:R-:W2:Y:S01]  /*b230*/  MUFU.EX2 R14, R227 ;  /* 0x000000e3000e7308 */ /* 0x000ea20000000800 */
[----:B------:R-:W-:Y:S01]  /*b240*/  FADD.FTZ R142, R138, R3 ;  /* 0x000000038a8e7221 */ /* 0x000fe20000010000 */
[----:B------:R-:W-:-:S03]  /*b250*/  FADD.FTZ R7, R147, R144 ;  /* 0x0000009093077221 */ /* 0x000fc60000010000 */
[----:B------:R-:W-:Y:S01]  /*b260*/  FADD.FTZ R3, R181, R142 ;  /* 0x0000008eb5037221 */ /* 0x000fe20000010000 */
[----:B------:R-:W-:Y:S01]  /*b270*/  FADD.FTZ R142, R20, R7 ;  /* 0x00000007148e7221 */ /* 0x000fe20000010000 */
[C---:B----4-:R-:W-:Y:S02]  /*b280*/  F2FP.BF16.F32.PACK_AB R181, R140.reuse, R181 ;  /* 0x000000b58cb5723e */ /* 0x050fe400000010ff */
[----:B------:R-:W-:Y:S01]  /*b290*/  FADD.FTZ R3, R140, R3 ;  /* 0x000000038c037221 */ /* 0x000fe20000010000 */
[----:B------:R-:W-:-:S03]  /*b2a0*/  FADD.FTZ R7, R151, R142 ;  /* 0x0000008e97077221 */ /* 0x000fc60000010000 */
[----:B------:R-:W-:-:S04]  /*b2b0*/  FADD.FTZ R3, R146, R3 ;  /* 0x0000000392037221 */ /* 0x000fc80000010000 */
[C---:B------:R-:W-:Y:S01]  /*b2c0*/  FADD.FTZ R3, R183.reuse, R3 ;  /* 0x00000003b7037221 */ /* 0x040fe20000010000 */
[----:B------:R-:W-:Y:S02]  /*b2d0*/  F2FP.BF16.F32.PACK_AB R183, R183, R146 ;  /* 0x00000092b7b7723e */ /* 0x000fe400000010ff */
[----:B--2---:R-:W-:Y:S01]  /*b2e0*/  F2FP.BF16.F32.PACK_AB R179, R126, R14 ;  /* 0x0000000e7eb3723e */ /* 0x004fe200000010ff */
[----:B------:R-:W-:-:S04]  /*b2f0*/  FADD.FTZ R3, R148, R3 ;  /* 0x0000000394037221 */ /* 0x000fc80000010000 */
[C---:B------:R-:W-:Y:S01]  /*b300*/  FADD.FTZ R3, R177.reuse, R3 ;  /* 0x00000003b1037221 */ /* 0x040fe20000010000 */
[----:B------:R-:W-:-:S03]  /*b310*/  F2FP.BF16.F32.PACK_AB R177, R177, R148 ;  /* 0x00000094b1b1723e */ /* 0x000fc600000010ff */
[----:B------:R-:W-:-:S04]  /*b320*/  FADD.FTZ R3, R14, R3 ;  /* 0x000000030e037221 */ /* 0x000fc80000010000 */
[----:B------:R-:W-:Y:S01]  /*b330*/  FADD.FTZ R3, R126, R3 ;  /* 0x000000037e037221 */ /* 0x000fe20000010000 */
[----:B-1----:R-:W-:Y:S06]  /*b340*/  @P2 BRA `(.L_x_1874) ;  /* 0xffffffb000fc2947 */ /* 0x002fec000383ffff */
[----:B------:R-:W-:-:S05]  /*b350*/  UMOV UR47, UR6 ;  /* 0x00000006002f7c82 */ /* 0x000fca0008000000 */
.L_x_1865:
[----:B------:R-:W-:-:S13]  /*b360*/  ISETP.LE.AND P2, PT, RZ, UR47, PT ;  /* 0x0000002fff007c0c */ /* 0x000fda000bf43270 */
[----:B------:R-:W-:Y:S05]  /*b370*/  @!P2 BRA `(.L_x_1875) ;  /* 0x000000440000a947 */ /* 0x000fea0003800000 */
[----:B------:R-:W-:Y:S01]  /*b380*/  R2UR UR60, R16 ;  /* 0x00000000103c72ca */ /* 0x000fe200000e0000 */
[----:B------:R-:W-:Y:S01]  /*b390*/  IMAD.MOV.U32 R11, RZ, RZ, R8 ;  /* 0x000000ffff0b7224 */ /* 0x000fe200078e0008 */
[----:B------:R-:W-:Y:S01]  /*b3a0*/  MOV R10, R9 ;  /* 0x00000009000a7202 */ /* 0x000fe20000000f00 */
[----:B------:R-:W-:Y:S01]  /*b3b0*/  UMOV UR45, UR46 ;  /* 0x0000002e002d7c82 */ /* 0x000fe20008000000 */
[----:B------:R-:W-:-:S11]  /*b3c0*/  ULDC UR41, c[0x0][0x9d8] ;  /* 0x0002760000297ab9 */ /* 0x000fd60000000800 */
.L_x_1884:
        /* <DEDUP_REMOVED lines=8> */
.L_x_1876:
[----:B------:R-:W-:Y:S01]  /*b450*/  R2UR UR7, R16 ;  /* 0x00000000100772ca */ /* 0x000fe200000e0000 */
[----:B------:R-:W-:-:S12]  /*b460*/  ULEA UR6, UR46, UR61, 0x3 ;  /* 0x0000003d2e067291 */ /* 0x000fd8000f8e183f */
[----:B------:R-:W-:-:S05]  /*b470*/  IMAD.U32 R6, RZ, RZ, UR7 ;  /* 0x00000007ff067e24 */ /* 0x000fca000f8e00ff */
[----:B------:R-:W-:-:S04]  /*b480*/  SHF.L.U32 R6, R6, 0x1f, RZ ;  /* 0x0000001f06067819 */ /* 0x000fc800000006ff */
[----:B------:R1:W2:Y:S01]  /*b490*/  SYNCS.PHASECHK.TRANS64.TRYWAIT P2, [UR6+0x36830], R6 ;  /* 0x03683006ff0075a7 */ /* 0x0002a20008040146 */
[----:B------:R-:W-:Y:S05]  /*b4a0*/  @!P0 BRA `(.L_x_1877) ;  /* 0x0000000000048947 */ /* 0x000fea0003800000 */
[----:B------:R-:W-:Y:S01]  /*b4b0*/  BPT.TRAP 0x1 ;  /* 0x000000040000795c */ /* 0x000fe20000300000 */
.L_x_1877:
[----:B--2---:R-:W-:Y:S05]  /*b4c0*/  @P2 BRA `(.L_x_1878) ;  /* 0x0000000000082947 */ /* 0x004fea0003800000 */
[----:B------:R-:W2:Y:S02]  /*b4d0*/  SYNCS.PHASECHK.TRANS64.TRYWAIT P2, [UR6+0x36830], R6 ;  /* 0x03683006ff0075a7 */ /* 0x000ea40008040146 */
[----:B--2---:R-:W-:Y:S05]  /*b4e0*/  @!P2 BRA `(.L_x_1879) ;  /* 0x0000009c00b4a947 */ /* 0x004fea0003800000 */
.L_x_1878:
        /* <DEDUP_REMOVED lines=617> */
.L_x_1880:
[----:B------:R-:W-:Y:S01]  /*db80*/  ULEA UR7, UR45, UR61, 0x3 ;  /* 0x0000003d2d077291 */ /* 0x000fe2000f8e183f */
[----:B------:R-:W-:-:S04]  /*db90*/  MOV R0, UR60 ;  /* 0x0000003c00007c02 */ /* 0x000fc80008000f00 */
[----:B------:R-:W-:-:S04]  /*dba0*/  SHF.L.U32 R0, R0, 0x1f, RZ ;  /* 0x0000001f00007819 */ /* 0x000fc800000006ff */
[----:B------:R3:W4:Y:S01]  /*dbb0*/  SYNCS.PHASECHK.TRANS64.TRYWAIT P2, [UR7+0x36850], R0 ;  /* 0x03685000ff0075a7 */ /* 0x0007220008040147 */
[----:B------:R-:W-:Y:S05]  /*dbc0*/  @!P0 BRA `(.L_x_1881) ;  /* 0x0000000000048947 */ /* 0x000fea0003800000 */
[----:B------:R-:W-:Y:S01]  /*dbd0*/  BPT.TRAP 0x1 ;  /* 0x000000040000795c */ /* 0x000fe20000300000 */
.L_x_1881:
[----:B----4-:R-:W-:Y:S05]  /*dbe0*/  @P2 BRA `(.L_x_1882) ;  /* 0x0000000000082947 */ /* 0x010fea0003800000 */
[----:B------:R-:W4:Y:S02]  /*dbf0*/  SYNCS.PHASECHK.TRANS64.TRYWAIT P2, [UR7+0x36850], R0 ;  /* 0x03685000ff0075a7 */ /* 0x000f240008040147 */
[----:B----4-:R-:W-:Y:S05]  /*dc00*/  @!P2 BRA `(.L_x_1883) ;  /* 0x000000780004a947 */ /* 0x010fea0003800000 */
.L_x_1882:
[----:B------:R-:W-:Y:S01]  /*dc10*/  UIADD3 UR6, UR61, 0x400, URZ ;  /* 0x000004003d067890 */ /* 0x000fe2000fffe03f */
[----:B------:R-:W-:Y:S01]  /*dc20*/  WARPGROUP.ARRIVE ;  /* 0x00000000000079c5 */ /* 0x000fe20000000000 */
[----:B------:R-:W-:Y:S01]  /*dc30*/  UMOV UR11, 0x40000040 ;  /* 0x40000040000b7882 */ /* 0x000fe20000000000 */
[----:B------:R-:W-:Y:S01]  /*dc40*/  FMUL.FTZ R13, R168, UR41 ;  /* 0x00000029a80d7c20 */ /* 0x000fe20008410000 */
[----:B------:R-:W-:Y:S01]  /*dc50*/  USHF.R.U32.HI UR6, URZ, 0x4, UR6 ;  /* 0x000000043f067899 */ /* 0x000fe20008011606 */
[----:B------:R-:W-:Y:S01]  /*dc60*/  FMUL.FTZ R21, R169, UR41 ;  /* 0x00000029a9157c20 */ /* 0x000fe20008410000 */
        /* <DEDUP_REMOVED lines=11> */
[----:B------:R-:W4:Y:S01]  /*dd20*/  MUFU.TANH R21, R21 ;  /* 0x0000001500157308 */ /* 0x000f220000002400 */
        /* <DEDUP_REMOVED lines=9> */
[----:B------:R-:W5:Y:S01]  /*ddc0*/  MUFU.TANH R171, R171 ;  /* 0x000000ab00ab7308 */ /* 0x000f620000002400 */
[----:B------:R-:W-:Y:S01]  /*ddd0*/  UMOV UR11, 0x40000040 ;  /* 0x40000040000b7882 */ /* 0x000fe20000000000 */
[----:B--23--:R-:W-:Y:S01]  /*dde0*/  FMNMX.FTZ R0, R13, R10, !PT ;  /* 0x0000000a0d007209 */ /* 0x00cfe20007810000 */
[----:B------:R-:W-:Y:S01]  /*ddf0*/  FMUL.FTZ R169, R174, UR41 ;  /* 0x00000029aea97c20 */ /* 0x000fe20008410000 */
[----:B------:R-:W-:Y:S01]  /*de00*/  FMUL.FTZ R14, R141, UR41 ;  /* 0x000000298d0e7c20 */ /* 0x000fe20008410000 */
[----:B------:R-:W-:Y:S01]  /*de10*/  FMUL.FTZ R175, R175, UR41 ;  /* 0x00000029afaf7c20 */ /* 0x000fe20008410000 */
[----:B------:R-:W-:Y:S01]  /*de20*/  FMUL.FTZ R20, R128, UR41 ;  /* 0x0000002980147c20 */ /* 0x000fe20008410000 */
[----:B----4-:R-:W-:Y:S01]  /*de30*/  FMNMX.FTZ R0, R21, R0, !PT ;  /* 0x0000000015007209 */ /* 0x010fe20007810000 */
        /* <DEDUP_REMOVED lines=9> */
[----:B-----5:R-:W-:Y:S01]  /*ded0*/  FMNMX.FTZ R0, R171, R0, !PT ;  /* 0x00000000ab007209 */ /* 0x020fe20007810000 */
        /* <DEDUP_REMOVED lines=24> */
[----:B-1----:R-:W1:Y:S01]  /*e060*/  LDC R6, c[0x0][0x988] ;  /* 0x00026200ff067b82 */ /* 0x002e620000000800 */
[----:B------:R-:W-:Y:S01]  /*e070*/  FMUL.FTZ R127, R127, UR41 ;  /* 0x000000297f7f7c20 */ /* 0x000fe20008410000 */
[----:B------:R-:W-:Y:S01]  /*e080*/  IMAD.U32 R132, RZ, RZ, UR46 ;  /* 0x0000002eff847e24 */ /* 0x000fe2000f8e00ff */
[----:B------:R-:W-:Y:S01]  /*e090*/  MOV R136, UR7 ;  /* 0x0000000700887c02 */ /* 0x000fe20008000f00 */
[----:B------:R-:W-:Y:S01]  /*e0a0*/  UMOV UR45, UR46 ;  /* 0x0000002e002d7c82 */ /* 0x000fe20008000000 */
[----:B------:R-:W-:Y:S01]  /*e0b0*/  ISETP.LT.AND P2, PT, RZ, UR47, PT ;  /* 0x0000002fff007c0c */ /* 0x000fe2000bf41270 */
[----:B------:R-:W-:Y:S01]  /*e0c0*/  MUFU.TANH R225, R225 ;  /* 0x000000e100e17308 */ /* 0x000fe20000002400 */
[----:B------:R-:W-:-:S02]  /*e0d0*/  @!P1 LEA R132, R132, UR61, 0x3 ;  /* 0x0000003d84849c11 */ /* 0x000fc4000f8e18ff */
[----:B------:R-:W-:-:S03]  /*e0e0*/  R2UR UR60, R16 ;  /* 0x00000000103c72ca */ /* 0x000fc600000e0000 */
[----:B------:R-:W-:Y:S02]  /*e0f0*/  @!P1 VIADD R134, R132, 0x36840 ;  /* 0x0003684084869836 */ /* 0x000fe40000000000 */
[----:B------:R-:W-:Y:S03]  /*e100*/  MUFU.TANH R227, R227 ;  /* 0x000000e300e37308 */ /* 0x000fe60000002400 */
[----:B------:R-:W-:-:S05]  /*e110*/  @!P1 PRMT R134, RZ, 0x654, R134 ;  /* 0x00000654ff869816 */ /* 0x000fca0000000086 */
[----:B------:R-:W-:Y:S08]  /*e120*/  MUFU.TANH R229, R229 ;  /* 0x000000e500e57308 */ /* 0x000ff00000002400 */
[----:B------:R-:W2:Y:S08]  /*e130*/  MUFU.TANH R12, R12 ;  /* 0x0000000c000c7308 */ /* 0x000eb00000002400 */
[----:B------:R-:W-:Y:S08]  /*e140*/  MUFU.TANH R237, R237 ;  /* 0x000000ed00ed7308 */ /* 0x000ff00000002400 */
[----:B------:R-:W3:Y:S01]  /*e150*/  MUFU.TANH R15, R15 ;  /* 0x0000000f000f7308 */ /* 0x000ee20000002400 */
[----:B--2---:R-:W-:-:S07]  /*e160*/  FMNMX.FTZ R122, R12, R11, !PT ;  /* 0x0000000b0c7a7209 */ /* 0x004fce0007810000 */
[----:B------:R-:W-:Y:S08]  /*e170*/  MUFU.TANH R8, R8 ;  /* 0x0000000800087308 */ /* 0x000ff00000002400 */
[----:B------:R-:W2:Y:S01]  /*e180*/  MUFU.TANH R169, R169 ;  /* 0x000000a900a97308 */ /* 0x000ea20000002400 */
[----:B---3--:R-:W-:-:S07]  /*e190*/  FMNMX.FTZ R122, R15, R122, !PT ;  /* 0x0000007a0f7a7209 */ /* 0x008fce0007810000 */
        /* <DEDUP_REMOVED lines=110> */
[----:B------:R-:W-:-:S03]  /*e880*/  FMNMX.FTZ R122, R143, R122, !PT ;  /* 0x0000007a8f7a7209 */ /* 0x000fc60007810000 */
[----:B------:R-:W2:Y:S01]  /*e890*/  SHFL.BFLY PT, R0, R9, 0x2, 0x1f ;  /* 0x0c401f0009007f89 */ /* 0x000ea200000e0000 */
[----:B------:R-:W-:-:S04]  /*e8a0*/  FMNMX.FTZ R122, R123, R122, !PT ;  /* 0x0000007a7b7a7209 */ /* 0x000fc80007810000 */
[----:B------:R-:W-:-:S04]  /*e8b0*/  FMNMX.FTZ R122, R151, R122, !PT ;  /* 0x0000007a977a7209 */ /* 0x000fc80007810000 */
[----:B------:R-:W-:Y:S02]  /*e8c0*/  FMNMX.FTZ R122, R127, R122, !PT ;  /* 0x0000007a7f7a7209 */ /* 0x000fe40007810000 */
[----:B--2---:R-:W-:-:S05]  /*e8d0*/  FMNMX.FTZ R0, R9, R0, !PT ;  /* 0x0000000009007209 */ /* 0x004fca0007810000 */
[----:B------:R-:W2:Y:S02]  /*e8e0*/  SHFL.BFLY PT, R9, R0, 0x1, 0x1f ;  /* 0x0c201f0000097f89 */ /* 0x000ea400000e0000 */
[----:B--2---:R-:W-:Y:S01]  /*e8f0*/  FMNMX.FTZ R9, R0, R9, !PT ;  /* 0x0000000900097209 */ /* 0x004fe20007810000 */
[----:B------:R-:W-:Y:S02]  /*e900*/  WARPGROUP.DEPBAR.LE gsb0, 0x0 ;  /* 0x00008000000079c5 */ /* 0x000fe40000010000 */
[----:B------:R-:W-:Y:S02]  /*e910*/  WARPGROUP.ARRIVE ;  /* 0x00000000000079c5 */ /* 0x000fe40000000000 */
[C---:B------:R-:W-:Y:S01]  /*e920*/  FADD.FTZ R189, -R9.reuse, R10 ;  /* 0x0000000a09bd7221 */ /* 0x040fe20000010100 */
[----:B-1----:R-:W-:-:S03]  /*e930*/  FMUL.FTZ R10, R9, R6 ;  /* 0x00000006090a7220 */ /* 0x002fc60000410000 */
[-C--:B------:R-:W-:Y:S01]  /*e940*/  FMUL.FTZ R189, R189, R6.reuse ;  /* 0x00000006bdbd7220 */ /* 0x080fe20000410000 */
[----:B------:R-:W-:Y:S01]  /*e950*/  HGMMA.64x192x16.F32.BF16 R24, R184, gdesc[UR8].tnspB, R24, gsb0 ;  /* 0x42e00008b8187df0 */ /* 0x000fe20008001818 */
[----:B------:R-:W-:Y:S01]  /*e960*/  UIADD3 UR10, UR6, 0x280, URZ ;  /* 0x00000280060a7890 */ /* 0x000fe2000fffe03f */
[-CC-:B------:R-:W-:Y:S01]  /*e970*/  FFMA.FTZ R202, R171, R6.reuse, -R10.reuse ;  /* 0x00000006abca7223 */ /* 0x180fe2000001080a */
[----:B------:R-:W-:Y:S01]  /*e980*/  UMOV UR11, 0x40000040 ;  /* 0x40000040000b7882 */ /* 0x000fe20000000000 */
[----:B------:R-:W-:Y:S01]  /*e990*/  UIADD3 UR6, UR6, 0x300, URZ ;  /* 0x0000030006067890 */ /* 0x000fe2000fffe03f */
[-CC-:B------:R-:W-:Y:S01]  /*e9a0*/  FFMA.FTZ R171, R193, R6.reuse, -R10.reuse ;  /* 0x00000006c1ab7223 */ /* 0x180fe2000001080a */
[----:B------:R1:W-:Y:S01]  /*e9b0*/  MUFU.EX2 R0, R189 ;  /* 0x000000bd00007308 */ /* 0x0003e20000000800 */
[----:B------:R-:W2:Y:S01]  /*e9c0*/  SHFL.BFLY PT, R193, R122, 0x2, 0x1f ;  /* 0x0c401f007ac17f89 */ /* 0x000ea200000e0000 */
[-CC-:B------:R-:W-:Y:S01]  /*e9d0*/  FFMA.FTZ R200, R21, R6.reuse, -R10.reuse ;  /* 0x0000000615c87223 */ /* 0x180fe2000001080a */
[-CC-:B------:R-:W-:Y:S01]  /*e9e0*/  FFMA.FTZ R223, R173, R6.reuse, -R10.reuse ;  /* 0x00000006addf7223 */ /* 0x180fe2000001080a */
[-CC-:B------:R-:W-:Y:S01]  /*e9f0*/  FFMA.FTZ R13, R13, R6.reuse, -R10.reuse ;  /* 0x000000060d0d7223 */ /* 0x180fe2000001080a */
[-CC-:B------:R-:W-:Y:S01]  /*ea00*/  FFMA.FTZ R196, R199, R6.reuse, -R10.reuse ;  /* 0x00000006c7c47223 */ /* 0x180fe2000001080a */
[-CC-:B------:R-:W-:Y:S01]  /*ea10*/  FFMA.FTZ R197, R197, R6.reuse, -R10.reuse ;  /* 0x00000006c5c57223 */ /* 0x180fe2000001080a */
[-CC-:B------:R-:W-:Y:S01]  /*ea20*/  FFMA.FTZ R198, R203, R6.reuse, -R10.reuse ;  /* 0x00000006cbc67223 */ /* 0x180fe2000001080a */
[-CC-:B------:R-:W-:Y:S01]  /*ea30*/  FFMA.FTZ R21, R201, R6.reuse, -R10.reuse ;  /* 0x00000006c9157223 */ /* 0x180fe2000001080a */
[-CC-:B-1----:R-:W-:Y:S01]  /*ea40*/  FFMA.FTZ R189, R215, R6.reuse, -R10.reuse ;  /* 0x00000006d7bd7223 */ /* 0x182fe2000001080a */
        /* <DEDUP_REMOVED lines=8> */
[----:B------:R-:W1:Y:S01]  /*ead0*/  MUFU.EX2 R13, R13 ;  /* 0x0000000d000d7308 */ /* 0x000e620000000800 */
[----:B--2---:R-:W-:-:S07]  /*eae0*/  FMNMX.FTZ R193, R122, R193, !PT ;  /* 0x000000c17ac17209 */ /* 0x004fce0007810000 */
[----:B------:R-:W2:Y:S08]  /*eaf0*/  MUFU.EX2 R200, R200 ;  /* 0x000000c800c87308 */ /* 0x000eb00000000800 */
[----:B------:R-:W3:Y:S01]  /*eb00*/  MUFU.EX2 R202, R202 ;  /* 0x000000ca00ca7308 */ /* 0x000ee20000000800 */
[----:B-1----:R-:W-:-:S07]  /*eb10*/  FFMA.FTZ R7, R0, R7, R13 ;  /* 0x0000000700077223 */ /* 0x002fce000001000d */
[----:B------:R-:W1:Y:S01]  /*eb20*/  MUFU.EX2 R223, R223 ;  /* 0x000000df00df7308 */ /* 0x000e620000000800 */
[C---:B--2---:R-:W-:Y:S01]  /*eb30*/  FADD.FTZ R7, R200.reuse, R7 ;  /* 0x00000007c8077221 */ /* 0x044fe20000010000 */
[----:B------:R-:W-:-:S06]  /*eb40*/  F2FP.BF16.F32.PACK_AB R200, R200, R13 ;  /* 0x0000000dc8c8723e */ /* 0x000fcc00000010ff */
[----:B------:R-:W2:Y:S01]  /*eb50*/  MUFU.EX2 R196, R196 ;  /* 0x000000c400c47308 */ /* 0x000ea20000000800 */
[----:B---3--:R-:W-:-:S07]  /*eb60*/  FADD.FTZ R138, R202, R7 ;  /* 0x00000007ca8a7221 */ /* 0x008fce0000010000 */
        /* <DEDUP_REMOVED lines=17> */
[----:B------:R-:W1:Y:S01]  /*ec80*/  SHFL.BFLY PT, R8, R193, 0x1, 0x1f ;  /* 0x0c201f00c1087f89 */ /* 0x000e6200000e0000 */
[-CC-:B------:R-:W-:Y:S01]  /*ec90*/  FFMA.FTZ R184, R229, R6.reuse, -R10.reuse ;  /* 0x00000006e5b87223 */ /* 0x180fe2000001080a */
[-CC-:B------:R-:W-:Y:S01]  /*eca0*/  FFMA.FTZ R185, R237, R6.reuse, -R10.reuse ;  /* 0x00000006edb97223 */ /* 0x180fe2000001080a */
[----:B------:R-:W-:Y:S01]  /*ecb0*/  HGMMA.64x192x16.F32.BF16 R24, R180, gdesc[UR8].tnspB, R24, gsb0 ;  /* 0x42e00008b4187df0 */ /* 0x000fe20008001818 */
[----:B------:R-:W-:Y:S01]  /*ecc0*/  UMOV UR10, UR6 ;  /* 0x00000006000a7c82 */ /* 0x000fe20008000000 */
[----:B------:R-:W-:Y:S01]  /*ecd0*/  UMOV UR11, 0x40000040 ;  /* 0x40000040000b7882 */ /* 0x000fe20000000000 */
[----:B------:R-:W-:Y:S01]  /*ece0*/  FFMA.FTZ R14, R233, R6, -R10 ;  /* 0x00000006e90e7223 */ /* 0x000fe2000001080a */
[----:B------:R-:W-:Y:S01]  /*ecf0*/  MUFU.EX2 R184, R184 ;  /* 0x000000b800b87308 */ /* 0x000fe20000000800 */
[----:B------:R-:W-:-:S07]  /*ed00*/  UIADD3 UR6, UR47, -0x1, URZ ;  /* 0xffffffff2f067890 */ /* 0x000fce000fffe03f */
[----:B------:R-:W-:Y:S01]  /*ed10*/  MUFU.EX2 R185, R185 ;  /* 0x000000b900b97308 */ /* 0x000fe20000000800 */
[----:B------:R-:W-:-:S07]  /*ed20*/  UMOV UR47, UR6 ;  /* 0x00000006002f7c82 */ /* 0x000fce0008000000 */
[----:B------:R-:W-:Y:S01]  /*ed30*/  MUFU.EX2 R186, R186 ;  /* 0x000000ba00ba7308 */ /* 0x000fe20000000800 */
[----:B-1----:R-:W-:-:S05]  /*ed40*/  FMNMX.FTZ R8, R193, R8, !PT ;  /* 0x00000008c1087209 */ /* 0x002fca0007810000 */
[----:B------:R-:W-:Y:S02]  /*ed50*/  FADD.FTZ R193, -R8, R11 ;  /* 0x0000000b08c17221 */ /* 0x000fe40000010100 */
[----:B------:R-:W-:Y:S02]  /*ed60*/  MUFU.EX2 R11, R120 ;  /* 0x00000078000b7308 */ /* 0x000fe40000000800 */
[----:B------:R-:W-:-:S06]  /*ed70*/  FMUL.FTZ R193, R193, R6 ;  /* 0x00000006c1c17220 */ /* 0x000fcc0000410000 */
[----:B------:R-:W-:Y:S08]  /*ed80*/  MUFU.EX2 R187, R187 ;  /* 0x000000bb00bb7308 */ /* 0x000ff00000000800 */
[----:B------:R-:W-:Y:S01]  /*ed90*/  MUFU.EX2 R14, R14 ;  /* 0x0000000e000e7308 */ /* 0x000fe20000000800 */
[----:B------:R-:W-:Y:S02]  /*eda0*/  WARPGROUP.DEPBAR.LE gsb0, 0x0 ;  /* 0x00008000000079c5 */ /* 0x000fe40000010000 */
        /* <DEDUP_REMOVED lines=8> */
[----:B------:R1:W-:Y:S03]  /*ee30*/  MUFU.EX2 R2, R193 ;  /* 0x000000c100027308 */ /* 0x0003e60000000800 */
[-CC-:B------:R-:W-:Y:S01]  /*ee40*/  FFMA.FTZ R201, R12, R6.reuse, -R10.reuse ;  /* 0x000000060cc97223 */ /* 0x180fe2000001080a */
[-CC-:B------:R-:W-:Y:S01]  /*ee50*/  FFMA.FTZ R12, R15, R6.reuse, -R10.reuse ;  /* 0x000000060f0c7223 */ /* 0x180fe2000001080a */
[-CC-:B------:R-:W-:Y:S01]  /*ee60*/  FFMA.FTZ R203, R169, R6.reuse, -R10.reuse ;  /* 0x00000006a9cb7223 */ /* 0x180fe2000001080a */
[-CC-:B------:R-:W-:Y:S01]  /*ee70*/  FFMA.FTZ R175, R175, R6.reuse, -R10.reuse ;  /* 0x00000006afaf7223 */ /* 0x180fe2000001080a */
[-CC-:B------:R-:W-:Y:S01]  /*ee80*/  FFMA.FTZ R15, R161, R6.reuse, -R10.reuse ;  /* 0x00000006a10f7223 */ /* 0x180fe2000001080a */
[-CC-:B------:R-:W-:Y:S01]  /*ee90*/  FFMA.FTZ R122, R163, R6.reuse, -R10.reuse ;  /* 0x00000006a37a7223 */ /* 0x180fe2000001080a */
[----:B------:R-:W3:Y:S01]  /*eea0*/  MUFU.EX2 R201, R201 ;  /* 0x000000c900c97308 */ /* 0x000ee20000000800 */
[-CC-:B------:R-:W-:Y:S01]  /*eeb0*/  FFMA.FTZ R130, R145, R6.reuse, -R10.reuse ;  /* 0x0000000691827223 */ /* 0x180fe2000001080a */
[-CC-:B------:R-:W-:Y:S01]  /*eec0*/  FFMA.FTZ R145, R147, R6.reuse, -R10.reuse ;  /* 0x0000000693917223 */ /* 0x180fe2000001080a */
[-CC-:B------:R-:W-:Y:S01]  /*eed0*/  FFMA.FTZ R199, R165, R6.reuse, -R10.reuse ;  /* 0x00000006a5c77223 */ /* 0x180fe2000001080a */
[-CC-:B------:R-:W-:Y:S01]  /*eee0*/  FFMA.FTZ R124, R167, R6.reuse, -R10.reuse ;  /* 0x00000006a77c7223 */ /* 0x180fe2000001080a */
[-CC-:B-1----:R-:W-:Y:S01]  /*eef0*/  FFMA.FTZ R193, R153, R6.reuse, -R10.reuse ;  /* 0x0000000699c17223 */ /* 0x182fe2000001080a */
[-CC-:B------:R-:W-:Y:S01]  /*ef00*/  FFMA.FTZ R7, R133, R6.reuse, -R10.reuse ;  /* 0x0000000685077223 */ /* 0x180fe2000001080a */
[-C--:B------:R-:W-:Y:S01]  /*ef10*/  FFMA.FTZ R125, R125, R6.reuse, -R10 ;  /* 0x000000067d7d7223 */ /* 0x080fe2000001080a */
[----:B------:R-:W1:Y:S01]  /*ef20*/  MUFU.EX2 R12, R12 ;  /* 0x0000000c000c7308 */ /* 0x000e620000000800 */
[----:B------:R-:W-:Y:S01]  /*ef30*/  FADD.FTZ R133, R223, R138 ;  /* 0x0000008adf857221 */ /* 0x000fe20000010000 */
[-CC-:B------:R-:W-:Y:S01]  /*ef40*/  FFMA.FTZ R126, R155, R6.reuse, -R10.reuse ;  /* 0x000000069b7e7223 */ /* 0x180fe2000001080a */
[-CC-:B------:R-:W-:Y:S01]  /*ef50*/  FFMA.FTZ R195, R157, R6.reuse, -R10.reuse ;  /* 0x000000069dc37223 */ /* 0x180fe2000001080a */
[-CC-:B------:R-:W-:Y:S01]  /*ef60*/  FFMA.FTZ R128, R159, R6.reuse, -R10.reuse ;  /* 0x000000069f807223 */ /* 0x180fe2000001080a */
[----:B--2---:R-:W-:Y:S01]  /*ef70*/  FADD.FTZ R140, R196, R133 ;  /* 0x00000085c48c7221 */ /* 0x004fe20000010000 */
[-CC-:B------:R-:W-:Y:S01]  /*ef80*/  FFMA.FTZ R149, R149, R6.reuse, -R10.reuse ;  /* 0x0000000695957223 */ /* 0x180fe2000001080a */
[-CC-:B------:R-:W-:Y:S01]  /*ef90*/  FFMA.FTZ R121, R121, R6.reuse, -R10.reuse ;  /* 0x0000000679797223 */ /* 0x180fe2000001080a */
[----:B------:R-:W2:Y:S01]  /*efa0*/  MUFU.EX2 R203, R203 ;  /* 0x000000cb00cb7308 */ /* 0x000ea20000000800 */
[----:B---3--:R-:W-:Y:S01]  /*efb0*/  FFMA.FTZ R147, R2, R3, R201 ;  /* 0x0000000302937223 */ /* 0x008fe200000100c9 */
[-CC-:B------:R-:W-:Y:S01]  /*efc0*/  FFMA.FTZ R139, R139, R6.reuse, -R10.reuse ;  /* 0x000000068b8b7223 */ /* 0x180fe2000001080a */
[-CC-:B------:R-:W-:Y:S01]  /*efd0*/  FFMA.FTZ R131, R131, R6.reuse, -R10.reuse ;  /* 0x0000000683837223 */ /* 0x180fe2000001080a */
[-CC-:B------:R-:W-:Y:S01]  /*efe0*/  FFMA.FTZ R141, R141, R6.reuse, -R10.reuse ;  /* 0x000000068d8d7223 */ /* 0x180fe2000001080a */
[-CC-:B------:R-:W-:Y:S01]  /*eff0*/  FFMA.FTZ R135, R135, R6.reuse, -R10.reuse ;  /* 0x0000000687877223 */ /* 0x180fe2000001080a */
[-CC-:B------:R-:W-:Y:S01]  /*f000*/  FFMA.FTZ R143, R143, R6.reuse, -R10.reuse ;  /* 0x000000068f8f7223 */ /* 0x180fe2000001080a */
[-CC-:B------:R-:W-:Y:S01]  /*f010*/  FFMA.FTZ R123, R123, R6.reuse, -R10.reuse ;  /* 0x000000067b7b7223 */ /* 0x180fe2000001080a */
[----:B------:R-:W3:Y:S01]  /*f020*/  MUFU.EX2 R120, R175 ;  /* 0x000000af00787308 */ /* 0x000ee20000000800 */
[----:B------:R-:W-:Y:S01]  /*f030*/  FFMA.FTZ R151, R151, R6, -R10 ;  /* 0x0000000697977223 */ /* 0x000fe2000001080a */
[----:B-1----:R-:W-:-:S02]  /*f040*/  F2FP.BF16.F32.PACK_AB R201, R12, R201 ;  /* 0x000000c90cc9723e */ /* 0x002fc400000010ff */
[----:B------:R-:W-:-:S04]  /*f050*/  F2FP.BF16.F32.PACK_AB R196, R197, R196 ;  /* 0x000000c4c5c4723e */ /* 0x000fc800000010ff */
[----:B------:R-:W-:Y:S08]  /*f060*/  MUFU.EX2 R15, R15 ;  /* 0x0000000f000f7308 */ /* 0x000ff00000000800 */
[----:B------:R-:W1:Y:S08]  /*f070*/  MUFU.EX2 R122, R122 ;  /* 0x0000007a007a7308 */ /* 0x000e700000000800 */
[----:B------:R-:W-:Y:S08]  /*f080*/  MUFU.EX2 R199, R199 ;  /* 0x000000c700c77308 */ /* 0x000ff00000000800 */
[----:B------:R-:W-:Y:S08]  /*f090*/  MUFU.EX2 R124, R124 ;  /* 0x0000007c007c7308 */ /* 0x000ff00000000800 */
[----:B------:R-:W-:Y:S08]  /*f0a0*/  MUFU.EX2 R193, R193 ;  /* 0x000000c100c17308 */ /* 0x000ff00000000800 */
        /* <DEDUP_REMOVED lines=17> */
[----:B------:R5:W-:Y:S01]  /*f1c0*/  @!P1 SYNCS.ARRIVE.TRANS64.RED.A1T0 RZ, [R134+URZ], RZ ;  /* 0x000000ff86ff99a7 */ /* 0x000be2000810043f */
[----:B------:R-:W-:-:S04]  /*f1d0*/  F2FP.BF16.F32.PACK_AB R176, R215, R14 ;  /* 0x0000000ed7b0723e */ /* 0x000fc800000010ff */
[----:B------:R-:W-:Y:S01]  /*f1e0*/  MUFU.EX2 R123, R123 ;  /* 0x0000007b007b7308 */ /* 0x000fe20000000800 */
[----:B-----5:R-:W-:Y:S02]  /*f1f0*/  @!P1 VIADD R134, R136, 0x36860 ;  /* 0x0003686088869836 */ /* 0x020fe40000000000 */
[----:B------:R-:W-:-:S05]  /*f200*/  FADD.FTZ R136, R12, R147 ;  /* 0x000000930c887221 */ /* 0x000fca0000010000 */
[----:B------:R-:W5:Y:S01]  /*f210*/  MUFU.EX2 R20, R20 ;  /* 0x0000001400147308 */ /* 0x000f620000000800 */
[----:B------:R-:W-:-:S04]  /*f220*/  @!P1 PRMT R134, RZ, 0x654, R134 ;  /* 0x00000654ff869816 */ /* 0x000fc80000000086 */
[----:B------:R2:W-:Y:S02]  /*f230*/  @!P1 SYNCS.ARRIVE.TRANS64.RED.A1T0 RZ, [R134+URZ], RZ ;  /* 0x000000ff86ff99a7 */ /* 0x0005e4000810043f */
[-C--:B--2---:R-:W-:Y:S01]  /*f240*/  FFMA.FTZ R134, R129, R6.reuse, -R10 ;  /* 0x0000000681867223 */ /* 0x084fe2000001080a */
[----:B------:R-:W-:Y:S01]  /*f250*/  FADD.FTZ R129, R203, R136 ;  /* 0x00000088cb817221 */ /* 0x000fe20000010000 */
[-CC-:B------:R-:W-:Y:S01]  /*f260*/  FFMA.FTZ R136, R137, R6.reuse, -R10.reuse ;  /* 0x0000000689887223 */ /* 0x180fe2000001080a */
[----:B------:R-:W-:Y:S01]  /*f270*/  FFMA.FTZ R10, R127, R6, -R10 ;  /* 0x000000067f0a7223 */ /* 0x000fe2000001080a */
[C---:B---3--:R-:W-:Y:S01]  /*f280*/  F2FP.BF16.F32.PACK_AB R203, R120.reuse, R203 ;  /* 0x000000cb78cb723e */ /* 0x048fe200000010ff */
[----:B------:R-:W-:Y:S01]  /*f290*/  FADD.FTZ R138, R120, R129 ;  /* 0x00000081788a7221 */ /* 0x000fe20000010000 */
[----:B------:R-:W-:Y:S01]  /*f2a0*/  FADD.FTZ R129, R197, R140 ;  /* 0x0000008cc5817221 */ /* 0x000fe20000010000 */
[----:B------:R-:W2:Y:S01]  /*f2b0*/  MUFU.EX2 R134, R134 ;  /* 0x0000008600867308 */ /* 0x000ea20000000800 */
[----:B-1----:R-:W-:Y:S01]  /*f2c0*/  F2FP.BF16.F32.PACK_AB R197, R122, R15 ;  /* 0x0000000f7ac5723e */ /* 0x002fe200000010ff */
[----:B----4-:R-:W-:Y:S01]  /*f2d0*/  FADD.FTZ R125, R15, R138 ;  /* 0x0000008a0f7d7221 */ /* 0x010fe20000010000 */
[----:B------:R-:W-:Y:S01]  /*f2e0*/  FADD.FTZ R140, R198, R129 ;  /* 0x00000081c68c7221 */ /* 0x000fe20000010000 */
[----:B-----5:R-:W-:-:S02]  /*f2f0*/  F2FP.BF16.F32.PACK_AB R178, R11, R20 ;  /* 0x000000140bb2723e */ /* 0x020fc400000010ff */
[----:B------:R-:W-:Y:S01]  /*f300*/  FADD.FTZ R138, R122, R125 ;  /* 0x0000007d7a8a7221 */ /* 0x000fe20000010000 */
[C---:B------:R-:W-:Y:S01]  /*f310*/  FADD.FTZ R129, R21.reuse, R140 ;  /* 0x0000008c15817221 */ /* 0x040fe20000010000 */
[----:B------:R-:W1:Y:S01]  /*f320*/  MUFU.EX2 R136, R136 ;  /* 0x0000008800887308 */ /* 0x000e620000000800 */
[----:B------:R-:W-:Y:S01]  /*f330*/  F2FP.BF16.F32.PACK_AB R198, R21, R198 ;  /* 0x000000c615c6723e */ /* 0x000fe200000010ff */
[----:B------:R-:W-:Y:S01]  /*f340*/  FADD.FTZ R125, R199, R138 ;  /* 0x0000008ac77d7221 */ /* 0x000fe20000010000 */
[----:B------:R-:W-:Y:S01]  /*f350*/  FADD.FTZ R140, R192, R129 ;  /* 0x00000081c08c7221 */ /* 0x000fe20000010000 */
[C---:B------:R-:W-:Y:S02]  /*f360*/  F2FP.BF16.F32.PACK_AB R199, R124.reuse, R199 ;  /* 0x000000c77cc7723e */ /* 0x040fe400000010ff */
[----:B------:R-:W-:Y:S01]  /*f370*/  FADD.FTZ R138, R124, R125 ;  /* 0x0000007d7c8a7221 */ /* 0x000fe20000010000 */
[C---:B------:R-:W-:Y:S01]  /*f380*/  FADD.FTZ R127, R189.reuse, R140 ;  /* 0x0000008cbd7f7221 */ /* 0x040fe20000010000 */
[----:B------:R-:W3:Y:S01]  /*f390*/  MUFU.EX2 R122, R141 ;  /* 0x0000008d007a7308 */ /* 0x000ee20000000800 */
[----:B------:R-:W-:Y:S01]  /*f3a0*/  F2FP.BF16.F32.PACK_AB R192, R189, R192 ;  /* 0x000000c0bdc0723e */ /* 0x000fe200000010ff */
[----:B------:R-:W-:Y:S01]  /*f3b0*/  FADD.FTZ R125, R193, R138 ;  /* 0x0000008ac17d7221 */ /* 0x000fe20000010000 */
[----:B------:R-:W-:Y:S01]  /*f3c0*/  FADD.FTZ R140, R194, R127 ;  /* 0x0000007fc28c7221 */ /* 0x000fe20000010000 */
[----:B------:R-:W-:-:S02]  /*f3d0*/  F2FP.BF16.F32.PACK_AB R193, R126, R193 ;  /* 0x000000c17ec1723e */ /* 0x000fc400000010ff */
[----:B------:R-:W-:Y:S01]  /*f3e0*/  FADD.FTZ R138, R126, R125 ;  /* 0x0000007d7e8a7221 */ /* 0x000fe20000010000 */
[C---:B------:R-:W-:Y:S01]  /*f3f0*/  FADD.FTZ R125, R171.reuse, R140 ;  /* 0x0000008cab7d7221 */ /* 0x040fe20000010000 */
[----:B------:R-:W4:Y:S01]  /*f400*/  MUFU.EX2 R124, R143 ;  /* 0x0000008f007c7308 */ /* 0x000f220000000800 */
[----:B------:R-:W-:Y:S01]  /*f410*/  F2FP.BF16.F32.PACK_AB R194, R171, R194 ;  /* 0x000000c2abc2723e */ /* 0x000fe200000010ff */
[----:B------:R-:W-:Y:S01]  /*f420*/  FADD.FTZ R13, R195, R138 ;  /* 0x0000008ac30d7221 */ /* 0x000fe20000010000 */
[----:B------:R-:W-:Y:S01]  /*f430*/  FADD.FTZ R12, R188, R125 ;  /* 0x0000007dbc0c7221 */ /* 0x000fe20000010000 */
[C---:B------:R-:W-:Y:S02]  /*f440*/  F2FP.BF16.F32.PACK_AB R195, R128.reuse, R195 ;  /* 0x000000c380c3723e */ /* 0x040fe400000010ff */
[----:B------:R-:W-:Y:S01]  /*f450*/  FADD.FTZ R13, R128, R13 ;  /* 0x0000000d800d7221 */ /* 0x000fe20000010000 */
[----:B------:R-:W-:Y:S01]  /*f460*/  F2FP.BF16.F32.PACK_AB R188, R173, R188 ;  /* 0x000000bcadbc723e */ /* 0x000fe200000010ff */
[----:B------:R5:W-:Y:S01]  /*f470*/  MUFU.EX2 R179, R10 ;  /* 0x0000000a00b37308 */ /* 0x000be20000000800 */
[----:B------:R-:W-:Y:S01]  /*f480*/  F2FP.BF16.F32.PACK_AB R189, R145, R130 ;  /* 0x0000008291bd723e */ /* 0x000fe200000010ff */
[----:B------:R-:W-:Y:S01]  /*f490*/  FADD.FTZ R120, R130, R13 ;  /* 0x0000000d82787221 */ /* 0x000fe20000010000 */
[----:B------:R-:W-:-:S03]  /*f4a0*/  FADD.FTZ R13, R173, R12 ;  /* 0x0000000cad0d7221 */ /* 0x000fc60000010000 */
[----:B------:R-:W-:Y:S01]  /*f4b0*/  FADD.FTZ R15, R145, R120 ;  /* 0x00000078910f7221 */ /* 0x000fe20000010000 */
[----:B------:R-:W-:Y:S01]  /*f4c0*/  FADD.FTZ R12, R190, R13 ;  /* 0x0000000dbe0c7221 */ /* 0x000fe20000010000 */
[C---:B------:R-:W-:Y:S02]  /*f4d0*/  F2FP.BF16.F32.PACK_AB R190, R191.reuse, R190 ;  /* 0x000000bebfbe723e */ /* 0x040fe400000010ff */
        /* <DEDUP_REMOVED lines=8> */
[C---:B--2---:R-:W-:Y:S02]  /*f560*/  F2FP.BF16.F32.PACK_AB R185, R134.reuse, R3 ;  /* 0x0000000386b9723e */ /* 0x044fe400000010ff */
[----:B------:R-:W-:Y:S01]  /*f570*/  FADD.FTZ R12, R134, R13 ;  /* 0x0000000d860c7221 */ /* 0x000fe20000010000 */
[----:B------:R-:W-:Y:S01]  /*f580*/  FADD.FTZ R120, R186, R15 ;  /* 0x0000000fba787221 */ /* 0x000fe20000010000 */
[----:B------:R-:W-:Y:S02]  /*f590*/  F2FP.BF16.F32.PACK_AB R186, R187, R186 ;  /* 0x000000babbba723e */ /* 0x000fe400000010ff */
[----:B------:R-:W-:Y:S01]  /*f5a0*/  FADD.FTZ R13, R7, R12 ;  /* 0x0000000c070d7221 */ /* 0x000fe20000010000 */
[----:B------:R-:W-:Y:S01]  /*f5b0*/  FADD.FTZ R15, R187, R120 ;  /* 0x00000078bb0f7221 */ /* 0x000fe20000010000 */
[C---:B-1----:R-:W-:Y:S01]  /*f5c0*/  F2FP.BF16.F32.PACK_AB R187, R136.reuse, R7 ;  /* 0x0000000788bb723e */ /* 0x042fe200000010ff */
        /* <DEDUP_REMOVED lines=9> */
[C---:B------:R-:W-:Y:S02]  /*f660*/  F2FP.BF16.F32.PACK_AB R182, R183.reuse, R182 ;  /* 0x000000b6b7b6723e */ /* 0x040fe400000010ff */
[----:B---3--:R-:W-:Y:S01]  /*f670*/  FADD.FTZ R13, R122, R13 ;  /* 0x0000000d7a0d7221 */ /* 0x008fe20000010000 */
[----:B------:R-:W-:Y:S01]  /*f680*/  FADD.FTZ R3, R183, R12 ;  /* 0x0000000cb7037221 */ /* 0x000fe20000010000 */
[----:B------:R-:W-:-:S02]  /*f690*/  F2FP.BF16.F32.PACK_AB R183, R135, R122 ;  /* 0x0000007a87b7723e */ /* 0x000fc400000010ff */
[----:B------:R-:W-:Y:S01]  /*f6a0*/  FADD.FTZ R13, R135, R13 ;  /* 0x0000000d870d7221 */ /* 0x000fe20000010000 */
[----:B------:R-:W-:Y:S01]  /*f6b0*/  FADD.FTZ R12, R14, R3 ;  /* 0x000000030e0c7221 */ /* 0x000fe20000010000 */
[----:B----4-:R-:W-:Y:S02]  /*f6c0*/  F2FP.BF16.F32.PACK_AB R177, R123, R124 ;  /* 0x0000007c7bb1723e */ /* 0x010fe400000010ff */
[----:B------:R-:W-:Y:S01]  /*f6d0*/  FADD.FTZ R13, R124, R13 ;  /* 0x0000000d7c0d7221 */ /* 0x000fe20000010000 */
[----:B------:R-:W-:-:S03]  /*f6e0*/  FADD.FTZ R3, R215, R12 ;  /* 0x0000000cd7037221 */ /* 0x000fc60000010000 */
[----:B------:R-:W-:Y:S01]  /*f6f0*/  FADD.FTZ R13, R123, R13 ;  /* 0x0000000d7b0d7221 */ /* 0x000fe20000010000 */
[----:B-----5:R-:W-:-:S03]  /*f700*/  FADD.FTZ R10, R20, R3 ;  /* 0x00000003140a7221 */ /* 0x020fc60000010000 */
[----:B-1----:R-:W-:Y:S01]  /*f710*/  FADD.FTZ R13, R120, R13 ;  /* 0x0000000d780d7221 */ /* 0x002fe20000010000 */
[----:B------:R-:W-:Y:S01]  /*f720*/  FADD.FTZ R7, R11, R10 ;  /* 0x0000000a0b077221 */ /* 0x000fe20000010000 */
[----:B------:R-:W-:Y:S01]  /*f730*/  IMAD.MOV.U32 R11, RZ, RZ, R8 ;  /* 0x000000ffff0b7224 */ /* 0x000fe200078e0008 */
[----:B------:R-:W-:Y:S01]  /*f740*/  MOV R10, R9 ;  /* 0x00000009000a7202 */ /* 0x000fe20000000f00 */
[C---:B------:R-:W-:Y:S01]  /*f750*/  FADD.FTZ R3, R179.reuse, R13 ;  /* 0x0000000db3037221 */ /* 0x040fe20000010000 */
[----:B------:R-:W-:Y:S01]  /*f760*/  F2FP.BF16.F32.PACK_AB R179, R179, R120 ;  /* 0x00000078b3b3723e */ /* 0x000fe200000010ff */
[----:B------:R-:W-:Y:S06]  /*f770*/  @P2 BRA `(.L_x_1884) ;  /* 0xffffffbc00142947 */ /* 0x000fec000383ffff */
.L_x_1875:
        /* <DEDUP_REMOVED lines=99> */
.L_x_1885:
[----:B------:R-:W-:Y:S01]  /*fdb0*/  R2UR UR4, R16 ;  /* 0x00000000100472ca */ /* 0x000fe200000e0000 */
[----:B------:R-:W-:-:S12]  /*fdc0*/  ULEA UR5, UR46, UR61, 0x3 ;  /* 0x0000003d2e057291 */ /* 0x000fd8000f8e183f */
[----:B------:R-:W-:-:S05]  /*fdd0*/  IMAD.U32 R0, RZ, RZ, UR4 ;  /* 0x00000004ff007e24 */ /* 0x000fca000f8e00ff */
[----:B------:R-:W-:-:S04]  /*fde0*/  SHF.L.U32 R0, R0, 0x1f, RZ ;  /* 0x0000001f00007819 */ /* 0x000fc800000006ff */
[----:B------:R1:W2:Y:S01]  /*fdf0*/  SYNCS.PHASECHK.TRANS64.TRYWAIT P2, [UR5+0x36850], R0 ;  /* 0x03685000ff0075a7 */ /* 0x0002a20008040145 */
[----:B------:R-:W-:Y:S05]  /*fe00*/  @!P0 BRA `(.L_x_1886) ;  /* 0x0000000000048947 */ /* 0x000fea0003800000 */
[----:B------:R-:W-:Y:S01]  /*fe10*/  BPT.TRAP 0x1 ;  /* 0x000000040000795c */ /* 0x000fe20000300000 */
.L_x_1886:
[----:B--2---:R-:W-:Y:S05]  /*fe20*/  @P2 BRA `(.L_x_1887) ;  /* 0x0000000000082947 */ /* 0x004fea0003800000 */
[----:B------:R-:W2:Y:S02]  /*fe30*/  SYNCS.PHASECHK.TRANS64.TRYWAIT P0, [UR5+0x36850], R0 ;  /* 0x03685000ff0075a7 */ /* 0x000ea40008000145 */
[----:B--2---:R-:W-:Y:S05]  /*fe40*/  @!P0 BRA `(.L_x_1888) ;  /* 0x00000054008c8947 */ /* 0x004fea0003800000 */
.L_x_1887:
[----:B------:R-:W-:Y:S01]  /*fe50*/  UIADD3 UR61, UR61, 0x400, URZ ;  /* 0x000004003d3d7890 */ /* 0x000fe2000fffe03f */
[----:B------:R-:W-:Y:S01]  /*fe60*/  WARPGROUP.ARRIVE ;  /* 0x00000000000079c5 */ /* 0x000fe20000000000 */
[----:B------:R-:W-:Y:S01]  /*fe70*/  UMOV UR7, 0x40000040 ;  /* 0x4000004000077882 */ /* 0x000fe20000000000 */
[----:B-12---:R-:W1:Y:S01]  /*fe80*/  SHFL.BFLY PT, R0, R7, 0x2, 0x1f ;  /* 0x0c401f0007007f89 */ /* 0x006e6200000e0000 */
[----:B------:R-:W-:Y:S01]  /*fe90*/  USHF.R.U32.HI UR61, URZ, 0x4, UR61 ;  /* 0x000000043f3d7899 */ /* 0x000fe2000801163d */
[----:B------:R-:W-:Y:S01]  /*fea0*/  IMAD.MOV.U32 R4, RZ, RZ, RZ ;  /* 0x000000ffff047224 */ /* 0x000fe200078e00ff */
[----:B------:R-:W-:Y:S01]  /*feb0*/  R2UR UR8, R16 ;  /* 0x00000000100872ca */ /* 0x000fe200000e0000 */
[----:B------:R-:W2:Y:S01]  /*fec0*/  SHFL.BFLY PT, R2, R3, 0x2, 0x1f ;  /* 0x0c401f0003027f89 */ /* 0x000ea200000e0000 */
[----:B------:R-:W-:Y:S01]  /*fed0*/  ULOP3.LUT UR61, UR61, 0x3fff, URZ, 0xc0, !UPT ;  /* 0x00003fff3d3d7892 */ /* 0x000fe2000f8ec03f */
[----:B------:R-:W-:-:S03]  /*fee0*/  IADD3 R209, R209, 0x1, RZ ;  /* 0x00000001d1d17810 */ /* 0x000fc60007ffe0ff */
[----:B------:R-:W-:-:S04]  /*fef0*/  ULOP3.LUT UR4, UR61, 0x3800000, URZ, 0xfc, !UPT ;  /* 0x038000003d047892 */ /* 0x000fc8000f8efc3f */
[----:B------:R-:W-:Y:S02]  /*ff00*/  UIMAD UR4, UR46, 0xa80, UR4 ;  /* 0x00000a802e0478a4 */ /* 0x000fe4000f8e0204 */
[----:B------:R-:W-:-:S04]  /*ff10*/  UIADD3 UR46, UR46, 0x1, URZ ;  /* 0x000000012e2e7890 */ /* 0x000fc8000fffe03f */
[----:B------:R-:W-:Y:S01]  /*ff20*/  UISETP.NE.AND UP0, UPT, UR46, 0x2, UPT ;  /* 0x000000022e00788c */ /* 0x000fe2000bf05270 */
[----:B------:R-:W-:Y:S02]  /*ff30*/  UMOV UR6, UR4 ;  /* 0x0000000400067c82 */ /* 0x000fe40008000000 */
[----:B------:R-:W-:Y:S01]  /*ff40*/  HGMMA.64x192x16.F32.BF16 R24, R200, gdesc[UR4].tnspB, R24, gsb0 ;  /* 0x42e00004c8187df0 */ /* 0x000fe20008001818 */
[----:B------:R-:W-:Y:S01]  /*ff50*/  UIADD3 UR6, UR4, 0x80, URZ ;  /* 0x0000008004067890 */ /* 0x000fe2000fffe03f */
[----:B-1----:R-:W-:Y:S01]  /*ff60*/  FADD.FTZ R0, R0, R7 ;  /* 0x0000000700007221 */ /* 0x002fe20000010000 */
[----:B------:R-:W-:Y:S01]  /*ff70*/  UMOV UR7, 0x40000040 ;  /* 0x4000004000077882 */ /* 0x000fe20000000000 */
[----:B------:R-:W-:Y:S01]  /*ff80*/  USEL UR46, UR46, URZ, UP0 ;  /* 0x0000003f2e2e7287 */ /* 0x000fe20008000000 */
[----:B--2---:R-:W-:Y:S01]  /*ff90*/  FADD.FTZ R2, R2, R3 ;  /* 0x0000000302027221 */ /* 0x004fe20000010000 */
[----:B------:R-:W-:Y:S01]  /*ffa0*/  MOV R3, UR5 ;  /* 0x0000000500037c02 */ /* 0x000fe20008000f00 */
[----:B------:R-:W1:Y:S04]  /*ffb0*/  SHFL.BFLY PT, R5, R0, 0x1, 0x1f ;  /* 0x0c201f0000057f89 */ /* 0x000e6800000e0000 */
[----:B------:R-:W2:Y:S01]  /*ffc0*/  SHFL.BFLY PT, R11, R2, 0x1, 0x1f ;  /* 0x0c201f00020b7f89 */ /* 0x000ea200000e0000 */
[----:B------:R-:W-:-:S02]  /*ffd0*/  @!P1 VIADD R3, R3, 0x36860 ;  /* 0x0003686003039836 */ /* 0x000fc40000000000 */
[----:B-1----:R-:W-:Y:S01]  /*ffe0*/  FADD.FTZ R12, R0, R5 ;  /* 0x00000005000c7221 */ /* 0x002fe20000010000 */
[----:B------:R-:W-:Y:S02]  /*fff0*/  IMAD.MOV.U32 R0, RZ, RZ, -0x800000 ;  /* 0xff800000ff007424 */ /* 0x000fe400078e00ff */
[----:B--2---:R-:W-:Y:S02]  /*10000*/  FADD.FTZ R13, R2, R11 ;  /* 0x0000000b020d7221 */ /* 0x004fe40000010000 */
[----:B------:R-:W-:Y:S01]  /*10010*/  FSETP.NE.FTZ.AND P0, PT, R12, RZ, PT ;  /* 0x000000ff0c00720b */ /* 0x000fe20003f15000 */
[----:B------:R-:W-:Y:S01]  /*10020*/  IMAD.MOV.U32 R2, RZ, RZ, -0x800000 ;  /* 0xff800000ff027424 */ /* 0x000fe200078e00ff */
[----:B------:R-:W-:Y:S02]  /*10030*/  MOV R11, RZ ;  /* 0x000000ff000b7202 */ /* 0x000fe40000000f00 */
        /* <DEDUP_REMOVED lines=40> */
[----:B------:R-:W-:-:S06]  /*102c0*/  ULOP3.LUT UR8, UR8, UR4, URZ, 0x3c, !UPT ;  /* 0x0000000408087292 */ /* 0x000fcc000f8e3c3f */
[----:B------:R-:W-:Y:S01]  /*102d0*/  IMAD.U32 R16, RZ, RZ, UR8 ;  /* 0x00000008ff107e24 */ /* 0x000fe2000f8e00ff */
[----:B------:R-:W-:Y:S02]  /*102e0*/  WARPGROUP.DEPBAR.LE gsb0, 0x0 ;  /* 0x00008000000079c5 */ /* 0x000fe40000010000 */
[----:B------:R-:W-:-:S06]  /*102f0*/  WARPGROUP.ARRIVE ;  /* 0x00000000000079c5 */ /* 0x000fcc0000000000 */
        /* <DEDUP_REMOVED lines=99> */
.L_x_1858:
        /* <DEDUP_REMOVED lines=8> */
[C---:B------:R-:W-:Y:S01]  /*109b0*/  IADD3 R13, P4, R18.reuse, 0x60, RZ ;  /* 0x00000060120d7810 */ /* 0x040fe20007f9e0ff */
[----:B------:R-:W-:Y:S01]  /*109c0*/  VIADD R129, R205, UR42 ;  /* 0x0000002acd817c36 */ /* 0x000fe20008000000 */
[C---:B------:R-:W-:Y:S01]  /*109d0*/  IADD3 R21, P5, R18.reuse, 0x4020, RZ ;  /* 0x0000402012157810 */ /* 0x040fe20007fbe0ff */
[----:B------:R-:W-:Y:S01]  /*109e0*/  ULDC UR10, c[0x0][0xa88] ;  /* 0x0002a200000a7ab9 */ /* 0x000fe20000000800 */
[----:B------:R-:W-:Y:S01]  /*109f0*/  LOP3.LUT R12, R13, 0x380, RZ, 0xc0, !PT ;  /* 0x000003800d0c7812 */ /* 0x000fe200078ec0ff */
[----:B------:R-:W-:Y:S01]  /*10a00*/  VIADD R4, R129, 0x8 ;  /* 0x0000000881047836 */ /* 0x000fe20000000000 */
[----:B------:R-:W-:Y:S01]  /*10a10*/  IADD3 R9, P3, R18, 0x20, RZ ;  /* 0x0000002012097810 */ /* 0x000fe20007f7e0ff */
[----:B------:R-:W-:Y:S01]  /*10a20*/  USHF.R.S32.HI UR5, URZ, 0x1f, UR43 ;  /* 0x0000001f3f057899 */ /* 0x000fe2000801142b */
[----:B------:R-:W-:Y:S01]  /*10a30*/  SHF.R.U64 R12, R12, 0x3, RZ ;  /* 0x000000030c0c7819 */ /* 0x000fe200000012ff */
[----:B------:R-:W-:Y:S01]  /*10a40*/  ULDC.64 UR8, c[0x0][0xb70] ;  /* 0x0002dc0000087ab9 */ /* 0x000fe20000000a00 */
[C---:B------:R-:W-:Y:S01]  /*10a50*/  IADD3 R11, P2, R18.reuse, 0x40, RZ ;  /* 0x00000040120b7810 */ /* 0x040fe20007f5e0ff */
[----:B------:R-:W-:Y:S01]  /*10a60*/  UIMAD UR5, UR5, UR8, URZ ;  /* 0x00000008050572a4 */ /* 0x000fe2000f8e023f */
[----:B------:R-:W-:Y:S01]  /*10a70*/  IADD3 R15, P6, R18, 0x4000, RZ ;  /* 0x00004000120f7810 */ /* 0x000fe20007fde0ff */
[----:B------:R-:W-:Y:S01]  /*10a80*/  UIMAD.WIDE.U32 UR6, UR43, UR8, URZ ;  /* 0x000000082b0672a5 */ /* 0x000fe2000f8e003f */
[----:B------:R-:W-:Y:S01]  /*10a90*/  LOP3.LUT R12, R12, R13, RZ, 0x3c, !PT ;  /* 0x0000000d0c0c7212 */ /* 0x000fe200078e3cff */
[----:B------:R-:W-:Y:S01]  /*10aa0*/  IMAD.X R13, RZ, RZ, R19, P4 ;  /* 0x000000ffff0d7224 */ /* 0x000fe200020e0613 */
[----:B------:R-:W-:Y:S01]  /*10ab0*/  LOP3.LUT R20, R21, 0x380, RZ, 0xc0, !PT ;  /* 0x0000038015147812 */ /* 0x000fe200078ec0ff */
[----:B------:R-:W-:Y:S01]  /*10ac0*/  UIMAD UR5, UR43, UR9, UR5 ;  /* 0x000000092b0572a4 */ /* 0x000fe2000f8e0205 */
[C---:B------:R-:W-:Y:S01]  /*10ad0*/  LOP3.LUT R5, R18.reuse, 0x380, RZ, 0xc0, !PT ;  /* 0x0000038012057812 */ /* 0x040fe200078ec0ff */
[----:B------:R-:W-:Y:S01]  /*10ae0*/  ULDC.64 UR12, c[0x0][0x208] ;  /* 0x00008200000c7ab9 */ /* 0x000fe20000000a00 */
[----:B------:R-:W-:Y:S01]  /*10af0*/  IADD3 R35, P4, R18, 0x8000, RZ ;  /* 0x0000800012237810 */ /* 0x000fe20007f9e0ff */
[----:B------:R-:W-:Y:S01]  /*10b00*/  UIADD3 UR5, UR7, UR5, URZ ;  /* 0x0000000507057290 */ /* 0x000fe2000fffe03f */
[----:B------:R-:W-:-:S02]  /*10b10*/  LOP3.LUT R8, R9, 0x380, RZ, 0xc0, !PT ;  /* 0x0000038009087812 */ /* 0x000fc400078ec0ff */
[----:B------:R-:W-:Y:S02]  /*10b20*/  LOP3.LUT R10, R11, 0x380, RZ, 0xc0, !PT ;  /* 0x000003800b0a7812 */ /* 0x000fe400078ec0ff */
[----:B------:R-:W-:Y:S02]  /*10b30*/  LOP3.LUT R14, R15, 0x380, RZ, 0xc0, !PT ;  /* 0x000003800f0e7812 */ /* 0x000fe400078ec0ff */
[----:B------:R-:W-:Y:S02]  /*10b40*/  LOP3.LUT P0, RZ, R211, 0x3, RZ, 0xc0, !PT ;  /* 0x00000003d3ff7812 */ /* 0x000fe4000780c0ff */
[----:B------:R-:W-:Y:S02]  /*10b50*/  SHF.R.U64 R20, R20, 0x3, RZ ;  /* 0x0000000314147819 */ /* 0x000fe400000012ff */
[----:B------:R-:W-:Y:S02]  /*10b60*/  SHF.R.U64 R5, R5, 0x3, RZ ;  /* 0x0000000305057819 */ /* 0x000fe400000012ff */
[----:B------:R-:W-:-:S02]  /*10b70*/  LOP3.LUT R28, R35, 0x380, RZ, 0xc0, !PT ;  /* 0x00000380231c7812 */ /* 0x000fc400078ec0ff */
[----:B------:R-:W-:Y:S02]  /*10b80*/  SHF.R.U64 R8, R8, 0x3, RZ ;  /* 0x0000000308087819 */ /* 0x000fe400000012ff */
[----:B------:R-:W-:Y:S02]  /*10b90*/  SHF.R.U64 R10, R10, 0x3, RZ ;  /* 0x000000030a0a7819 */ /* 0x000fe400000012ff */
[----:B------:R-:W-:Y:S02]  /*10ba0*/  SHF.R.U64 R14, R14, 0x3, RZ ;  /* 0x000000030e0e7819 */ /* 0x000fe400000012ff */
[----:B------:R-:W-:Y:S02]  /*10bb0*/  ISETP.GE.OR P1, PT, R4, UR10, P0 ;  /* 0x0000000a04007c0c */ /* 0x000fe40008726670 */
[----:B------:R-:W-:Y:S01]  /*10bc0*/  LOP3.LUT R20, R20, R21, RZ, 0x3c, !PT ;  /* 0x0000001514147212 */ /* 0x000fe200078e3cff */
[----:B------:R-:W-:Y:S01]  /*10bd0*/  IMAD.X R21, RZ, RZ, R19, P5 ;  /* 0x000000ffff157224 */ /* 0x000fe200028e0613 */
[----:B------:R-:W-:-:S02]  /*10be0*/  LOP3.LUT R4, R5, R18, RZ, 0x3c, !PT ;  /* 0x0000001205047212 */ /* 0x000fc400078e3cff */
[----:B------:R-:W-:Y:S02]  /*10bf0*/  SHF.R.U64 R28, R28, 0x3, RZ ;  /* 0x000000031c1c7819 */ /* 0x000fe400000012ff */
[----:B------:R-:W-:Y:S02]  /*10c00*/  LOP3.LUT R8, R8, R9, RZ, 0x3c, !PT ;  /* 0x0000000908087212 */ /* 0x000fe400078e3cff */
[----:B------:R-:W-:Y:S01]  /*10c10*/  LOP3.LUT R10, R10, R11, RZ, 0x3c, !PT ;  /* 0x0000000b0a0a7212 */ /* 0x000fe200078e3cff */
[----:B------:R-:W-:Y:S01]  /*10c20*/  IMAD.X R11, RZ, RZ, R19, P2 ;  /* 0x000000ffff0b7224 */ /* 0x000fe200010e0613 */
[----:B------:R-:W-:Y:S02]  /*10c30*/  MOV R5, R19 ;  /* 0x0000001300057202 */ /* 0x000fe40000000f00 */
[----:B------:R-:W-:Y:S02]  /*10c40*/  LOP3.LUT R14, R14, R15, RZ, 0x3c, !PT ;  /* 0x0000000f0e0e7212 */ /* 0x000fe400078e3cff */
[----:B------:R-:W-:-:S02]  /*10c50*/  IADD3.X R9, RZ, R19, RZ, P3, !PT ;  /* 0x00000013ff097210 */ /* 0x000fc40001ffe4ff */
[C---:B------:R-:W-:Y:S02]  /*10c60*/  IADD3 R25, P3, R18.reuse, 0x4040, RZ ;  /* 0x0000404012197810 */ /* 0x040fe40007f7e0ff */
[C---:B------:R-:W-:Y:S02]  /*10c70*/  IADD3 R15, P2, R18.reuse, 0x4060, RZ ;  /* 0x00004060120f7810 */ /* 0x040fe40007f5e0ff */
[----:B------:R-:W-:Y:S02]  /*10c80*/  IADD3 R82, P5, R18, 0x8040, RZ ;  /* 0x0000804012527810 */ /* 0x000fe40007fbe0ff */
[----:B------:R-:W-:Y:S02]  /*10c90*/  LOP3.LUT R28, R28, R35, RZ, 0x3c, !PT ;  /* 0x000000231c1c7212 */ /* 0x000fe400078e3cff */
[----:B------:R-:W-:Y:S02]  /*10ca0*/  MOV R35, R4 ;  /* 0x0000000400237202 */ /* 0x000fe40000000f00 */
[----:B------:R-:W-:-:S02]  /*10cb0*/  MOV R125, R20 ;  /* 0x00000014007d7202 */ /* 0x000fc40000000f00 */
[----:B------:R-:W-:Y:S01]  /*10cc0*/  F2FP.BF16.F32.PACK_AB R4, R122, R7 ;  /* 0x000000077a04723e */ /* 0x000fe200000010ff */
[----:B------:R-:W1:Y:S01]  /*10cd0*/  LDC.64 R20, c[0x0][0xb78] ;  /* 0x0002de00ff147b82 */ /* 0x000e620000000a00 */
[----:B------:R-:W-:Y:S02]  /*10ce0*/  LOP3.LUT R24, R25, 0x380, RZ, 0xc0, !PT ;  /* 0x0000038019187812 */ /* 0x000fe400078ec0ff */
[----:B------:R-:W-:Y:S02]  /*10cf0*/  LOP3.LUT R26, R15, 0x380, RZ, 0xc0, !PT ;  /* 0x000003800f1a7812 */ /* 0x000fe400078ec0ff */
[----:B------:R-:W-:Y:S02]  /*10d00*/  LOP3.LUT R7, R82, 0x380, RZ, 0xc0, !PT ;  /* 0x0000038052077812 */ /* 0x000fe400078ec0ff */
[----:B------:R-:W-:Y:S02]  /*10d10*/  F2FP.BF16.F32.PACK_AB R6, R29, R6 ;  /* 0x000000061d06723e */ /* 0x000fe400000010ff */
[----:B------:R-:W-:-:S02]  /*10d20*/  SHF.R.U64 R24, R24, 0x3, RZ ;  /* 0x0000000318187819 */ /* 0x000fc400000012ff */
[----:B------:R-:W-:Y:S02]  /*10d30*/  SHF.R.U64 R26, R26, 0x3, RZ ;  /* 0x000000031a1a7819 */ /* 0x000fe400000012ff */
[----:B------:R-:W-:Y:S02]  /*10d40*/  SHF.R.U64 R29, R7, 0x3, RZ ;  /* 0x00000003071d7819 */ /* 0x000fe400000012ff */
[----:B------:R-:W-:Y:S01]  /*10d50*/  F2FP.BF16.F32.PACK_AB R7, R27, R30 ;  /* 0x0000001e1b07723e */ /* 0x000fe200000010ff */
[--C-:B------:R-:W-:Y:S01]  /*10d60*/  IMAD.X R27, RZ, RZ, R19.reuse, P2 ;  /* 0x000000ffff1b7224 */ /* 0x100fe200010e0613 */
[----:B------:R-:W-:Y:S02]  /*10d70*/  LOP3.LUT R24, R24, R25, RZ, 0x3c, !PT ;  /* 0x0000001918187212 */ /* 0x000fe400078e3cff */
[----:B------:R-:W-:Y:S01]  /*10d80*/  LOP3.LUT R26, R26, R15, RZ, 0x3c, !PT ;  /* 0x0000000f1a1a7212 */ /* 0x000fe200078e3cff */
[--C-:B------:R-:W-:Y:S01]  /*10d90*/  IMAD.X R15, RZ, RZ, R19.reuse, P6 ;  /* 0x000000ffff0f7224 */ /* 0x100fe200030e0613 */
[----:B------:R-:W-:Y:S01]  /*10da0*/  LOP3.LUT R30, R29, R82, RZ, 0x3c, !PT ;  /* 0x000000521d1e7212 */ /* 0x000fe200078e3cff */
[----:B------:R-:W-:Y:S01]  /*10db0*/  IMAD.X R29, RZ, RZ, R19, P4 ;  /* 0x000000ffff1d7224 */ /* 0x000fe200020e0613 */
[----:B------:R-:W-:-:S02]  /*10dc0*/  IADD3.X R25, RZ, R19, RZ, P3, !PT ;  /* 0x00000013ff197210 */ /* 0x000fc40001ffe4ff */
[C---:B------:R-:W-:Y:S02]  /*10dd0*/  IADD3 R83, P6, R18.reuse, 0x8020, RZ ;  /* 0x0000802012537810 */ /* 0x040fe40007fde0ff */
[----:B------:R-:W-:Y:S02]  /*10de0*/  IADD3 R123, P3, R18, 0x8060, RZ ;  /* 0x00008060127b7810 */ /* 0x000fe40007f7e0ff */
[----:B------:R-:W-:Y:S01]  /*10df0*/  F2FP.BF16.F32.PACK_AB R5, R32, R121 ;  /* 0x000000792005723e */ /* 0x000fe200000010ff */
[----:B------:R-:W-:Y:S01]  /*10e00*/  BAR.SYNC.DEFER_BLOCKING 0x1, 0x100 ;  /* 0x0044000000007b1d */ /* 0x000fe20000010000 */
[----:B------:R-:W-:Y:S02]  /*10e10*/  LOP3.LUT R34, R83, 0x380, RZ, 0xc0, !PT ;  /* 0x0000038053227812 */ /* 0x000fe400078ec0ff */
[----:B------:R-:W-:Y:S02]  /*10e20*/  LOP3.LUT R32, R123, 0x380, RZ, 0xc0, !PT ;  /* 0x000003807b207812 */ /* 0x000fe400078ec0ff */
[----:B------:R-:W-:Y:S01]  /*10e30*/  MOV R121, R28 ;  /* 0x0000001c00797202 */ /* 0x000fe20000000f00 */
[----:B------:R-:W-:Y:S01]  /*10e40*/  IMAD.U32 R29, RZ, RZ, UR7 ;  /* 0x00000007ff1d7e24 */ /* 0x000fe2000f8e00ff */
[----:B------:R-:W-:Y:S01]  /*10e50*/  SHF.R.U64 R34, R34, 0x3, RZ ;  /* 0x0000000322227819 */ /* 0x000fe200000012ff */
[----:B------:R-:W-:Y:S01]  /*10e60*/  IMAD.U32 R29, RZ, RZ, UR5 ;  /* 0x00000005ff1d7e24 */ /* 0x000fe2000f8e00ff */
[----:B------:R-:W-:Y:S01]  /*10e70*/  USHF.R.S32.HI UR5, URZ, 0x1f, UR44 ;  /* 0x0000001f3f057899 */ /* 0x000fe2000801142c */
[----:B------:R-:W-:-:S02]  /*10e80*/  SHF.R.U64 R32, R32, 0x3, RZ ;  /* 0x0000000320207819 */ /* 0x000fc400000012ff */
[----:B------:R-:W-:Y:S02]  /*10e90*/  MOV R128, R8 ;  /* 0x0000000800807202 */ /* 0x000fe40000000f00 */
[----:B------:R-:W-:Y:S02]  /*10ea0*/  LOP3.LUT R34, R34, R83, RZ, 0x3c, !PT ;  /* 0x0000005322227212 */ /* 0x000fe400078e3cff */
[----:B------:R-:W-:Y:S02]  /*10eb0*/  LOP3.LUT R32, R32, R123, RZ, 0x3c, !PT ;  /* 0x0000007b20207212 */ /* 0x000fe400078e3cff */
[----:B------:R-:W-:Y:S02]  /*10ec0*/  MOV R127, R10 ;  /* 0x0000000a007f7202 */ /* 0x000fe40000000f00 */
[----:B------:R-:W-:Y:S02]  /*10ed0*/  MOV R82, R12 ;  /* 0x0000000c00527202 */ /* 0x000fe40000000f00 */
[----:B------:R-:W-:Y:S01]  /*10ee0*/  MOV R83, R14 ;  /* 0x0000000e00537202 */ /* 0x000fe20000000f00 */
[----:B------:R2:W-:Y:S01]  /*10ef0*/  STSM.16.M88.4 [R35], R4 ;  /* 0x0000000423007844 */ /* 0x0005e20000000200 */
[----:B------:R-:W-:Y:S01]  /*10f00*/  MOV R28, UR6 ;  /* 0x00000006001c7c02 */ /* 0x000fe20008000f00 */
[----:B------:R-:W-:Y:S01]  /*10f10*/  ULDC.64 UR6, c[0x0][0xb40] ;  /* 0x0002d00000067ab9 */ /* 0x000fe20000000a00 */
[----:B------:R-:W-:-:S02]  /*10f20*/  F2FP.BF16.F32.PACK_AB R8, R41, R40 ;  /* 0x000000282908723e */ /* 0x000fc400000010ff */
[----:B------:R-:W-:Y:S02]  /*10f30*/  F2FP.BF16.F32.PACK_AB R9, R43, R42 ;  /* 0x0000002a2b09723e */ /* 0x000fe400000010ff */
[----:B------:R-:W-:Y:S02]  /*10f40*/  F2FP.BF16.F32.PACK_AB R10, R45, R44 ;  /* 0x0000002c2d0a723e */ /* 0x000fe400000010ff */
[----:B------:R-:W-:Y:S02]  /*10f50*/  F2FP.BF16.F32.PACK_AB R11, R47, R46 ;  /* 0x0000002e2f0b723e */ /* 0x000fe400000010ff */
[----:B------:R-:W-:Y:S02]  /*10f60*/  MOV R123, R24 ;  /* 0x00000018007b7202 */ /* 0x000fe40000000f00 */
[----:B------:R-:W-:Y:S02]  /*10f70*/  MOV R122, R26 ;  /* 0x0000001a007a7202 */ /* 0x000fe40000000f00 */
[----:B------:R-:W-:-:S02]  /*10f80*/  F2FP.BF16.F32.PACK_AB R12, R49, R48 ;  /* 0x00000030310c723e */ /* 0x000fc400000010ff */
[----:B--2---:R-:W-:Y:S01]  /*10f90*/  F2FP.BF16.F32.PACK_AB R7, R124, R31 ;  /* 0x0000001f7c07723e */ /* 0x004fe200000010ff */
[--C-:B------:R-:W-:Y:S01]  /*10fa0*/  IMAD.X R31, RZ, RZ, R19.reuse, P5 ;  /* 0x000000ffff1f7224 */ /* 0x100fe200028e0613 */
[----:B------:R-:W-:Y:S01]  /*10fb0*/  F2FP.BF16.F32.PACK_AB R5, R126, R33 ;  /* 0x000000217e05723e */ /* 0x000fe200000010ff */
[----:B------:R-:W-:Y:S01]  /*10fc0*/  IMAD.X R33, RZ, RZ, R19, P3 ;  /* 0x000000ffff217224 */ /* 0x000fe200018e0613 */
[----:B------:R-:W-:Y:S02]  /*10fd0*/  F2FP.BF16.F32.PACK_AB R4, R120, R3 ;  /* 0x000000037804723e */ /* 0x000fe400000010ff */
[----:B------:R-:W-:Y:S02]  /*10fe0*/  F2FP.BF16.F32.PACK_AB R6, R37, R36 ;  /* 0x000000242506723e */ /* 0x000fe400000010ff */
[----:B------:R-:W-:Y:S01]  /*10ff0*/  MOV R3, R30 ;  /* 0x0000001e00037202 */ /* 0x000fe20000000f00 */
[----:B-1----:R-:W-:Y:S01]  /*11000*/  IMAD R30, R20, UR5, RZ ;  /* 0x00000005141e7c24 */ /* 0x002fe2000f8e02ff */
[----:B------:R-:W-:Y:S01]  /*11010*/  F2FP.BF16.F32.PACK_AB R13, R51, R50 ;  /* 0x00000032330d723e */ /* 0x000fe200000010ff */
[----:B------:R1:W-:Y:S01]  /*11020*/  STSM.16.M88.4 [R128], R4 ;  /* 0x0000000480007844 */ /* 0x0003e20000000200 */
[----:B------:R-:W-:-:S02]  /*11030*/  F2FP.BF16.F32.PACK_AB R14, R53, R52 ;  /* 0x00000034350e723e */ /* 0x000fc400000010ff */
[----:B------:R-:W-:Y:S01]  /*11040*/  F2FP.BF16.F32.PACK_AB R15, R55, R54 ;  /* 0x00000036370f723e */ /* 0x000fe200000010ff */
[----:B------:R-:W-:Y:S01]  /*11050*/  STSM.16.M88.4 [R127], R8 ;  /* 0x000000087f007844 */ /* 0x000fe20000000200 */
[----:B------:R-:W-:Y:S02]  /*11060*/  F2FP.BF16.F32.PACK_AB R24, R57, R56 ;  /* 0x000000383918723e */ /* 0x000fe400000010ff */
[----:B------:R-:W-:Y:S01]  /*11070*/  F2FP.BF16.F32.PACK_AB R25, R59, R58 ;  /* 0x0000003a3b19723e */ /* 0x000fe200000010ff */
[----:B------:R2:W-:Y:S01]  /*11080*/  STSM.16.M88.4 [R82], R12 ;  /* 0x0000000c52007844 */ /* 0x0005e20000000200 */
[----:B------:R-:W-:Y:S02]  /*11090*/  F2FP.BF16.F32.PACK_AB R26, R61, R60 ;  /* 0x0000003c3d1a723e */ /* 0x000fe400000010ff */
[----:B------:R-:W-:Y:S02]  /*110a0*/  F2FP.BF16.F32.PACK_AB R27, R63, R62 ;  /* 0x0000003e3f1b723e */ /* 0x000fe400000010ff */
[----:B------:R-:W-:Y:S01]  /*110b0*/  MOV R32, R32 ;  /* 0x0000002000207202 */ /* 0x000fe20000000f00 */
[----:B------:R-:W-:Y:S01]  /*110c0*/  IMAD R33, R21, UR44, R30 ;  /* 0x0000002c15217c24 */ /* 0x000fe2000f8e021e */
[----:B------:R-:W-:Y:S01]  /*110d0*/  IADD3.X R35, RZ, R19, RZ, P6, !PT ;  /* 0x00000013ff237210 */ /* 0x000fe200037fe4ff */
[----:B------:R-:W-:Y:S01]  /*110e0*/  IMAD.WIDE.U32 R20, R20, UR44, R28 ;  /* 0x0000002c14147c25 */ /* 0x000fe2000f8e001c */
[----:B-1----:R-:W-:Y:S01]  /*110f0*/  F2FP.BF16.F32.PACK_AB R4, R65, R64 ;  /* 0x000000404104723e */ /* 0x002fe200000010ff */
[----:B------:R1:W-:Y:S01]  /*11100*/  STSM.16.M88.4 [R83], R24 ;  /* 0x0000001853007844 */ /* 0x0003e20000000200 */
[----:B------:R-:W-:-:S02]  /*11110*/  F2FP.BF16.F32.PACK_AB R5, R67, R66 ;  /* 0x000000424305723e */ /* 0x000fc400000010ff */
[----:B------:R-:W-:Y:S02]  /*11120*/  F2FP.BF16.F32.PACK_AB R6, R69, R68 ;  /* 0x000000444506723e */ /* 0x000fe400000010ff */
[----:B------:R-:W-:Y:S02]  /*11130*/  F2FP.BF16.F32.PACK_AB R7, R71, R70 ;  /* 0x000000464707723e */ /* 0x000fe400000010ff */
[----:B------:R-:W-:Y:S02]  /*11140*/  F2FP.BF16.F32.PACK_AB R28, R73, R72 ;  /* 0x00000048491c723e */ /* 0x000fe400000010ff */
[----:B------:R-:W-:Y:S01]  /*11150*/  F2FP.BF16.F32.PACK_AB R29, R75, R74 ;  /* 0x0000004a4b1d723e */ /* 0x000fe200000010ff */
[----:B------:R3:W-:Y:S01]  /*11160*/  STSM.16.M88.4 [R125], R4 ;  /* 0x000000047d007844 */ /* 0x0007e20000000200 */
[----:B------:R-:W-:Y:S02]  /*11170*/  F2FP.BF16.F32.PACK_AB R30, R77, R76 ;  /* 0x0000004c4d1e723e */ /* 0x000fe400000010ff */
[----:B------:R-:W-:-:S02]  /*11180*/  F2FP.BF16.F32.PACK_AB R31, R79, R78 ;  /* 0x0000004e4f1f723e */ /* 0x000fc400000010ff */
[----:B------:R-:W-:Y:S02]  /*11190*/  F2FP.BF16.F32.PACK_AB R80, R81, R80 ;  /* 0x000000505150723e */ /* 0x000fe400000010ff */
[----:B------:R-:W-:Y:S01]  /*111a0*/  F2FP.BF16.F32.PACK_AB R88, R89, R88 ;  /* 0x000000585958723e */ /* 0x000fe200000010ff */
[----:B------:R-:W-:Y:S01]  /*111b0*/  STSM.16.M88.4 [R123], R28 ;  /* 0x0000001c7b007844 */ /* 0x000fe20000000200 */
[----:B------:R-:W-:Y:S02]  /*111c0*/  F2FP.BF16.F32.PACK_AB R81, R39, R38 ;  /* 0x000000262751723e */ /* 0x000fe400000010ff */
[----:B--2---:R-:W-:Y:S02]  /*111d0*/  F2FP.BF16.F32.PACK_AB R82, R85, R84 ;  /* 0x000000545552723e */ /* 0x004fe400000010ff */
[----:B-1----:R-:W-:Y:S02]  /*111e0*/  F2FP.BF16.F32.PACK_AB R83, R87, R86 ;  /* 0x000000565753723e */ /* 0x002fe400000010ff */
[----:B------:R-:W-:-:S02]  /*111f0*/  F2FP.BF16.F32.PACK_AB R89, R91, R90 ;  /* 0x0000005a5b59723e */ /* 0x000fc400000010ff */
[----:B------:R-:W-:Y:S01]  /*11200*/  F2FP.BF16.F32.PACK_AB R96, R97, R96 ;  /* 0x000000606160723e */ /* 0x000fe200000010ff */
[----:B------:R-:W-:Y:S01]  /*11210*/  STSM.16.M88.4 [R122], R80 ;  /* 0x000000507a007844 */ /* 0x000fe20000000200 */
[----:B------:R-:W-:Y:S02]  /*11220*/  F2FP.BF16.F32.PACK_AB R90, R93, R92 ;  /* 0x0000005c5d5a723e */ /* 0x000fe400000010ff */
[----:B------:R-:W-:Y:S02]  /*11230*/  F2FP.BF16.F32.PACK_AB R91, R95, R94 ;  /* 0x0000005e5f5b723e */ /* 0x000fe400000010ff */
[----:B------:R-:W-:Y:S02]  /*11240*/  F2FP.BF16.F32.PACK_AB R97, R99, R98 ;  /* 0x000000626361723e */ /* 0x000fe400000010ff */
[----:B------:R-:W-:Y:S01]  /*11250*/  F2FP.BF16.F32.PACK_AB R104, R105, R104 ;  /* 0x000000686968723e */ /* 0x000fe200000010ff */
[----:B------:R-:W-:Y:S01]  /*11260*/  STSM.16.M88.4 [R121], R88 ;  /* 0x0000005879007844 */ /* 0x000fe20000000200 */
[----:B------:R-:W-:-:S02]  /*11270*/  MOV R34, R34 ;  /* 0x0000002200227202 */ /* 0x000fc40000000f00 */
[----:B---3--:R-:W-:Y:S02]  /*11280*/  SHF.R.S32.HI R5, RZ, 0x1f, R129 ;  /* 0x0000001fff057819 */ /* 0x008fe40000011481 */
[----:B------:R-:W-:Y:S02]  /*11290*/  IADD3 R6, P2, R129, R20, RZ ;  /* 0x0000001481067210 */ /* 0x000fe40007f5e0ff */
        /* <DEDUP_REMOVED lines=11> */
[----:B------:R-:W-:Y:S02]  /*11350*/  IADD3.X R5, R5, R21, R33, P2, !PT ;  /* 0x0000001505057210 */ /* 0x000fe400017fe421 */
[----:B------:R-:W-:Y:S01]  /*11360*/  LEA R4, P2, R6, UR6, 0x2 ;  /* 0x0000000606047c11 */ /* 0x000fe2000f8410ff */
[----:B------:R-:W-:Y:S01]  /*11370*/  STSM.16.M88.4 [R32], R112 ;  /* 0x0000007020007844 */ /* 0x000fe20000000200 */
[----:B------:R-:W-:-:S02]  /*11380*/  ISETP.GE.OR P0, PT, R129, UR10, P0 ;  /* 0x0000000a81007c0c */ /* 0x000fc40008706670 */
[----:B------:R-:W-:Y:S01]  /*11390*/  LEA.HI.X R5, R6, UR7, R5, 0x2, P2 ;  /* 0x0000000706057c11 */ /* 0x000fe200090f1405 */
[----:B------:R-:W-:Y:S01]  /*113a0*/  @!PT LDS RZ, [RZ] ;  /* 0x00000000fffff984 */ /* 0x000fe20000000800 */
[----:B------:R-:W-:Y:S01]  /*113b0*/  @!PT LDS RZ, [RZ] ;  /* 0x00000000fffff984 */ /* 0x000fe20000000800 */
[----:B------:R-:W-:Y:S01]  /*113c0*/  @!PT LDS RZ, [RZ] ;  /* 0x00000000fffff984 */ /* 0x000fe20000000800 */
[----:B------:R-:W-:Y:S01]  /*113d0*/  @!PT LDS RZ, [RZ] ;  /* 0x00000000fffff984 */ /* 0x000fe20000000800 */
[----:B------:R1:W-:Y:S06]  /*113e0*/  MEMBAR.ALL.CTA ;  /* 0x0000000000007992 */ /* 0x0003ec0000008000 */
[----:B-1----:R-:W1:Y:S04]  /*113f0*/  FENCE.VIEW.ASYNC.S ;  /* 0x00000000000073c6 */ /* 0x002e680000000000 */
        /* <DEDUP_REMOVED lines=32> */
.L_x_1892:
[----:B------:R-:W-:Y:S05]  /*11600*/  BSYNC B0 ;  /* 0x0000000000007941 */ /* 0x000fea0003800000 */
.L_x_1891:
[----:B------:R-:W-:Y:S05]  /*11610*/  BRA `(.L_x_1890) ;  /* 0x0000000800607947 */ /* 0x000fea0003800000 */
.L_x_1889:
        /* <DEDUP_REMOVED lines=16> */
[----:B------:R-:W-:Y:S01]  /*11720*/  ULDC.64 UR8, c[0x0][0xb40] ;  /* 0x0002d00000087ab9 */ /* 0x000fe20000000a00 */
[----:B------:R-:W-:-:S05]  /*11730*/  ULDC.64 UR10, c[0x0][0x208] ;  /* 0x00008200000a7ab9 */ /* 0x000fca0000000a00 */
[----:B------:R-:W5:Y:S01]  /*11740*/  LDC.64 R10, c[0x0][0xb78] ;  /* 0x0002de00ff0a7b82 */ /* 0x000f620000000a00 */
[C---:B----4-:R-:W-:Y:S02]  /*11750*/  IMAD R0, R4.reuse, UR6, RZ ;  /* 0x0000000604007c24 */ /* 0x050fe4000f8e02ff */
[----:B------:R-:W-:-:S04]  /*11760*/  IMAD.WIDE.U32 R2, R4, UR43, R2 ;  /* 0x0000002b04027c25 */ /* 0x000fc8000f8e0002 */
[----:B------:R-:W-:Y:S02]  /*11770*/  IMAD R5, R5, UR43, R0 ;  /* 0x0000002b05057c24 */ /* 0x000fe4000f8e0200 */
[----:B-----5:R-:W-:-:S03]  /*11780*/  IMAD R0, R10, UR7, RZ ;  /* 0x000000070a007c24 */ /* 0x020fc6000f8e02ff */
[----:B------:R-:W-:Y:S01]  /*11790*/  IADD3 R3, R3, R5, RZ ;  /* 0x0000000503037210 */ /* 0x000fe20007ffe0ff */
[----:B------:R-:W-:Y:S02]  /*117a0*/  IMAD R5, R11, UR44, R0 ;  /* 0x0000002c0b057c24 */ /* 0x000fe4000f8e0200 */
[----:B------:R-:W-:-:S04]  /*117b0*/  IMAD.WIDE.U32 R2, R10, UR44, R2 ;  /* 0x0000002c0a027c25 */ /* 0x000fc8000f8e0002 */
[----:B------:R-:W-:Y:S01]  /*117c0*/  IMAD.IADD R3, R3, 0x1, R5 ;  /* 0x0000000103037824 */ /* 0x000fe200078e0205 */
[----:B------:R-:W-:-:S04]  /*117d0*/  LEA R4, P0, R2, UR8, 0x2 ;  /* 0x0000000802047c11 */ /* 0x000fc8000f8010ff */
[----:B------:R-:W-:Y:S01]  /*117e0*/  LEA.HI.X R5, R2, UR9, R3, 0x2, P0 ;  /* 0x0000000902057c11 */ /* 0x000fe200080f1403 */
[----:B------:R-:W-:-:S05]  /*117f0*/  IMAD.MOV.U32 R3, RZ, RZ, -0x800000 ;  /* 0xff800000ff037424 */ /* 0x000fca00078e00ff */
[----:B------:R4:W-:Y:S03]  /*11800*/  STG.E desc[UR10][R4.64], R3 ;  /* 0x0000000304007986 */ /* 0x0009e6000c10190a */
.L_x_1894:
[----:B------:R-:W-:Y:S05]  /*11810*/  BSYNC B0 ;  /* 0x0000000000007941 */ /* 0x000fea0003800000 */
.L_x_1893:
[----:B------:R-:W-:Y:S01]  /*11820*/  R2UR UR8, R208 ;  /* 0x00000000d00872ca */ /* 0x000fe200000e0000 */
[----:B------:R-:W-:Y:S01]  /*11830*/  ULDC UR5, c[0x0][0xa88] ;  /* 0x0002a20000057ab9 */ /* 0x000fe20000000800 */
[C---:B--2---:R-:W-:Y:S01]  /*11840*/  IMAD R0, R6.reuse, UR6, RZ ;  /* 0x0000000606007c24 */ /* 0x044fe2000f8e02ff */
[----:B------:R-:W-:Y:S01]  /*11850*/  UIADD3 UR42, -UR42, UR5, URZ ;  /* 0x000000052a2a7290 */ /* 0x000fe2000fffe13f */
[----:B----4-:R-:W-:Y:S01]  /*11860*/  IMAD.WIDE.U32 R2, R6, UR43, R22 ;  /* 0x0000002b06027c25 */ /* 0x010fe2000f8e0016 */
[C---:B------:R-:W-:Y:S01]  /*11870*/  IADD3 R4, R206.reuse, 0x20, RZ ;  /* 0x00000020ce047810 */ /* 0x040fe20007ffe0ff */
[----:B------:R-:W-:Y:S01]  /*11880*/  BSSY B0, `(.L_x_1895) ;  /* 0x0000026000007945 */ /* 0x000fe20003800000 */
[----:B------:R-:W-:Y:S01]  /*11890*/  SHF.R.S32.HI R207, RZ, 0x1f, R206 ;  /* 0x0000001fffcf7819 */ /* 0x000fe200000114ce */
[----:B------:R-:W-:Y:S01]  /*118a0*/  IMAD R5, R7, UR43, R0 ;  /* 0x0000002b07057c24 */ /* 0x000fe2000f8e0200 */
[C---:B------:R-:W-:Y:S01]  /*118b0*/  ISETP.GE.AND P3, PT, R206.reuse, UR42, PT ;  /* 0x0000002ace007c0c */ /* 0x040fe2000bf66270 */
[----:B------:R-:W-:Y:S01]  /*118c0*/  VIADD R0, R206, 0x40 ;  /* 0x00000040ce007836 */ /* 0x000fe20000000000 */
[----:B------:R-:W-:Y:S01]  /*118d0*/  ISETP.GE.AND P0, PT, R4, UR42, PT ;  /* 0x0000002a04007c0c */ /* 0x000fe2000bf06270 */
[----:B------:R-:W-:Y:S01]  /*118e0*/  VIADD R4, R206, 0x60 ;  /* 0x00000060ce047836 */ /* 0x000fe20000000000 */
[----:B------:R-:W-:Y:S01]  /*118f0*/  ULOP3.LUT UR5, URZ, UR8, URZ, 0x33, !UPT ;  /* 0x000000083f057292 */ /* 0x000fe2000f8e333f */
[----:B------:R-:W-:-:S02]  /*11900*/  IADD3 R3, R3, R5, RZ ;  /* 0x0000000503037210 */ /* 0x000fc40007ffe0ff */
[----:B------:R-:W-:Y:S01]  /*11910*/  ISETP.GE.AND P1, PT, R0, UR42, PT ;  /* 0x0000002a00007c0c */ /* 0x000fe2000bf26270 */
[----:B---3--:R-:W-:Y:S01]  /*11920*/  IMAD R0, R8, UR7, RZ ;  /* 0x0000000708007c24 */ /* 0x008fe2000f8e02ff */
[----:B------:R-:W-:Y:S01]  /*11930*/  ISETP.GE.AND P2, PT, R4, UR42, PT ;  /* 0x0000002a04007c0c */ /* 0x000fe2000bf46270 */
[----:B-1----:R-:W-:Y:S02]  /*11940*/  VIADD R5, R12, UR5 ;  /* 0x000000050c057c36 */ /* 0x002fe40008000000 */
[----:B------:R-:W-:Y:S02]  /*11950*/  IMAD R9, R9, UR44, R0 ;  /* 0x0000002c09097c24 */ /* 0x000fe4000f8e0200 */
[----:B------:R-:W-:-:S04]  /*11960*/  IMAD.WIDE.U32 R6, R8, UR44, R2 ;  /* 0x0000002c08067c25 */ /* 0x000fc8000f8e0002 */
[----:B------:R-:W-:-:S04]  /*11970*/  IMAD.WIDE R4, R5, 0x80, R206 ;  /* 0x0000008005047825 */ /* 0x000fc800078e02ce */
[----:B------:R-:W-:Y:S01]  /*11980*/  IMAD.IADD R11, R7, 0x1, R9 ;  /* 0x00000001070b7824 */ /* 0x000fe200078e0209 */
[----:B------:R-:W-:Y:S06]  /*11990*/  @P3 BRA `(.L_x_1896) ;  /* 0x0000000000503947 */ /* 0x000fec0003800000 */
[----:B------:R-:W-:Y:S01]  /*119a0*/  ULDC.64 UR6, c[0x0][0xad8] ;  /* 0x0002b60000067ab9 */ /* 0x000fe20000000a00 */
[----:B------:R-:W-:Y:S01]  /*119b0*/  MOV R3, R11 ;  /* 0x0000000b00037202 */ /* 0x000fe20000000f00 */
[C---:B------:R-:W-:Y:S01]  /*119c0*/  VIADD R8, R22.reuse, 0x80 ;  /* 0x0000008016087836 */ /* 0x040fe20000000000 */
[----:B------:R-:W-:Y:S01]  /*119d0*/  IADD3 R0, R22, 0x40, RZ ;  /* 0x0000004016007810 */ /* 0x000fe20007ffe0ff */
[----:B------:R-:W-:Y:S01]  /*119e0*/  IMAD R9, R5, UR6, RZ ;  /* 0x0000000605097c24 */ /* 0x000fe2000f8e02ff */
[----:B------:R-:W-:Y:S01]  /*119f0*/  ULDC UR5, c[0x0][0xa8c] ;  /* 0x0002a30000057ab9 */ /* 0x000fe20000000800 */
[----:B------:R-:W-:Y:S01]  /*11a00*/  IMAD.MOV.U32 R2, RZ, RZ, R6 ;  /* 0x000000ffff027224 */ /* 0x000fe200078e0006 */
[----:B------:R-:W-:Y:S01]  /*11a10*/  ISETP.GE.AND P4, PT, R0, UR5, PT ;  /* 0x0000000500007c0c */ /* 0x000fe2000bf86270 */
[----:B------:R-:W-:Y:S01]  /*11a20*/  IMAD R9, R4, UR7, R9 ;  /* 0x0000000704097c24 */ /* 0x000fe2000f8e0209 */
[----:B------:R-:W-:Y:S01]  /*11a30*/  ISETP.GE.AND P3, PT, R22, UR5, PT ;  /* 0x0000000516007c0c */ /* 0x000fe2000bf66270 */
[----:B------:R-:W-:Y:S01]  /*11a40*/  IMAD.WIDE.U32 R2, R4, UR6, R2 ;  /* 0x0000000604027c25 */ /* 0x000fe2000f8e0002 */
[----:B------:R-:W-:Y:S01]  /*11a50*/  ISETP.GE.AND P5, PT, R8, UR5, PT ;  /* 0x0000000508007c0c */ /* 0x000fe2000bfa6270 */
[----:B------:R-:W-:Y:S01]  /*11a60*/  ULDC.64 UR6, c[0x0][0xa80] ;  /* 0x0002a00000067ab9 */ /* 0x000fe20000000a00 */
[----:B------:R-:W-:Y:S01]  /*11a70*/  ULDC.64 UR8, c[0x0][0x208] ;  /* 0x0000820000087ab9 */ /* 0x000fe20000000a00 */
[----:B------:R-:W-:Y:S01]  /*11a80*/  IMAD.IADD R3, R3, 0x1, R9 ;  /* 0x0000000103037824 */ /* 0x000fe200078e0209 */
[----:B------:R-:W-:-:S04]  /*11a90*/  LEA R8, P6, R2, UR6, 0x1 ;  /* 0x0000000602087c11 */ /* 0x000fc8000f8c08ff */
[----:B------:R-:W-:-:S05]  /*11aa0*/  LEA.HI.X R9, R2, UR7, R3, 0x1, P6 ;  /* 0x0000000702097c11 */ /* 0x000fca000b0f0c03 */
[----:B------:R1:W-:Y:S04]  /*11ab0*/  @!P3 STG.E.128 desc[UR8][R8.64], RZ ;  /* 0x000000ff0800b986 */ /* 0x0003e8000c101d08 */
[----:B------:R1:W-:Y:S04]  /*11ac0*/  @!P4 STG.E.128 desc[UR8][R8.64+0x80], RZ ;  /* 0x000080ff0800c986 */ /* 0x0003e8000c101d08 */
[----:B------:R1:W-:Y:S02]  /*11ad0*/  @!P5 STG.E.128 desc[UR8][R8.64+0x100], RZ ;  /* 0x000100ff0800d986 */ /* 0x0003e4000c101d08 */
.L_x_1896:
[----:B------:R-:W-:Y:S05]  /*11ae0*/  BSYNC B0 ;  /* 0x0000000000007941 */ /* 0x000fea0003800000 */
.L_x_1895:
[----:B------:R-:W-:Y:S04]  /*11af0*/  BSSY B0, `(.L_x_1897) ;  /* 0x0000018000007945 */ /* 0x000fe80003800000 */
[----:B------:R-:W-:Y:S05]  /*11b00*/  @P0 BRA `(.L_x_1898) ;  /* 0x0000000000580947 */ /* 0x000fea0003800000 */
[----:B-1----:R-:W-:Y:S01]  /*11b10*/  IADD3 R9, P0, R4, 0x20, RZ ;  /* 0x0000002004097810 */ /* 0x002fe20007f1e0ff */
[----:B------:R-:W-:Y:S01]  /*11b20*/  ULDC UR5, c[0x0][0xa8c] ;  /* 0x0002a30000057ab9 */ /* 0x000fe20000000800 */
[----:B------:R-:W-:Y:S01]  /*11b30*/  IADD3 R2, R22, 0x40, RZ ;  /* 0x0000004016027810 */ /* 0x000fe20007ffe0ff */
[----:B------:R-:W-:Y:S01]  /*11b40*/  ULDC.64 UR6, c[0x0][0xad8] ;  /* 0x0002b60000067ab9 */ /* 0x000fe20000000a00 */
[----:B------:R-:W-:Y:S01]  /*11b50*/  MOV R3, R11 ;  /* 0x0000000b00037202 */ /* 0x000fe20000000f00 */
[----:B------:R-:W-:Y:S01]  /*11b60*/  IMAD.X R0, RZ, RZ, R5, P0 ;  /* 0x000000ffff007224 */ /* 0x000fe200000e0605 */
[----:B------:R-:W-:Y:S01]  /*11b70*/  ISETP.GE.AND P4, PT, R2, UR5, PT ;  /* 0x0000000502007c0c */ /* 0x000fe2000bf86270 */
[----:B------:R-:W-:Y:S01]  /*11b80*/  IMAD.MOV.U32 R2, RZ, RZ, R6 ;  /* 0x000000ffff027224 */ /* 0x000fe200078e0006 */
[C---:B------:R-:W-:Y:S01]  /*11b90*/  ISETP.GE.AND P3, PT, R22.reuse, UR5, PT ;  /* 0x0000000516007c0c */ /* 0x040fe2000bf66270 */
[----:B------:R-:W-:Y:S01]  /*11ba0*/  VIADD R8, R22, 0x80 ;  /* 0x0000008016087836 */ /* 0x000fe20000000000 */
[----:B------:R-:W-:Y:S01]  /*11bb0*/  ULDC.64 UR8, c[0x0][0x208] ;  /* 0x0000820000087ab9 */ /* 0x000fe20000000a00 */
        /* <DEDUP_REMOVED lines=11> */
.L_x_1898:
[----:B------:R-:W-:Y:S05]  /*11c70*/  BSYNC B0 ;  /* 0x0000000000007941 */ /* 0x000fea0003800000 */
.L_x_1897:
[----:B------:R-:W-:Y:S04]  /*11c80*/  BSSY B0, `(.L_x_1899) ;  /* 0x0000018000007945 */ /* 0x000fe80003800000 */
[----:B------:R-:W-:Y:S05]  /*11c90*/  @P1 BRA `(.L_x_1900) ;  /* 0x0000000000581947 */ /* 0x000fea0003800000 */
[----:B-12---:R-:W-:Y:S01]  /*11ca0*/  IADD3 R9, P0, R4, 0x40, RZ ;  /* 0x0000004004097810 */ /* 0x006fe20007f1e0ff */
        /* <DEDUP_REMOVED lines=21> */
.L_x_1900:
[----:B------:R-:W-:Y:S05]  /*11e00*/  BSYNC B0 ;  /* 0x0000000000007941 */ /* 0x000fea0003800000 */
.L_x_1899:
[----:B------:R-:W-:Y:S04]  /*11e10*/  BSSY B0, `(.L_x_1890) ;  /* 0x0000018000007945 */ /* 0x000fe80003800000 */
[----:B------:R-:W-:Y:S05]  /*11e20*/  @P2 BRA `(.L_x_1901) ;  /* 0x0000000000582947 */ /* 0x000fea0003800000 */
[----:B------:R-:W-:Y:S01]  /*11e30*/  IADD3 R7, P0, R4, 0x60, RZ ;  /* 0x0000006004077810 */ /* 0x000fe20007f1e0ff */
[----:B------:R-:W-:Y:S01]  /*11e40*/  VIADD R0, R22, 0x40 ;  /* 0x0000004016007836 */ /* 0x000fe20000000000 */
[----:B------:R-:W-:Y:S01]  /*11e50*/  MOV R2, R6 ;  /* 0x0000000600027202 */ /* 0x000fe20000000f00 */
[----:B------:R-:W-:Y:S01]  /*11e60*/  ULDC.64 UR6, c[0x0][0xad8] ;  /* 0x0002b60000067ab9 */ /* 0x000fe20000000a00 */
[----:B------:R-:W-:Y:S01]  /*11e70*/  ULDC UR5, c[0x0][0xa8c] ;  /* 0x0002a30000057ab9 */ /* 0x000fe20000000800 */
[----:B------:R-:W-:Y:S01]  /*11e80*/  IMAD.X R4, RZ, RZ, R5, P0 ;  /* 0x000000ffff047224 */ /* 0x000fe200000e0605 */
[----:B------:R-:W-:Y:S01]  /*11e90*/  ISETP.GE.AND P2, PT, R0, UR5, PT ;  /* 0x0000000500007c0c */ /* 0x000fe2000bf46270 */
[----:B------:R-:W-:Y:S01]  /*11ea0*/  IMAD.MOV.U32 R3, RZ, RZ, R11 ;  /* 0x000000ffff037224 */ /* 0x000fe200078e000b */
[----:B------:R-:W-:Y:S01]  /*11eb0*/  IADD3 R0, R22, 0x80, RZ ;  /* 0x0000008016007810 */ /* 0x000fe20007ffe0ff */
[----:B------:R-:W-:Y:S01]  /*11ec0*/  IMAD R4, R4, UR6, RZ ;  /* 0x0000000604047c24 */ /* 0x000fe2000f8e02ff */
[----:B------:R-:W-:Y:S01]  /*11ed0*/  ISETP.GE.AND P1, PT, R22, UR5, PT ;  /* 0x0000000516007c0c */ /* 0x000fe2000bf26270 */
[----:B------:R-:W-:Y:S01]  /*11ee0*/  IMAD.WIDE.U32 R2, R7, UR6, R2 ;  /* 0x0000000607027c25 */ /* 0x000fe2000f8e0002 */
[----:B------:R-:W-:Y:S01]  /*11ef0*/  ISETP.GE.AND P3, PT, R0, UR5, PT ;  /* 0x0000000500007c0c */ /* 0x000fe2000bf66270 */
[----:B------:R-:W-:-:S02]  /*11f00*/  ULDC.64 UR8, c[0x0][0x208] ;  /* 0x0000820000087ab9 */ /* 0x000fc40000000a00 */
        /* <DEDUP_REMOVED lines=8> */
.L_x_1901:
[----:B------:R-:W-:Y:S05]  /*11f90*/  BSYNC B0 ;  /* 0x0000000000007941 */ /* 0x000fea0003800000 */
.L_x_1890:
[----:B--2---:R-:W2:Y:S02]  /*11fa0*/  LDC R0, c[0x0][0xda8] ;  /* 0x00036a00ff007b82 */ /* 0x004ea40000000800 */
[----:B--2---:R-:W-:-:S13]  /*11fb0*/  ISETP.LE.AND P0, PT, R0, UR4, PT ;  /* 0x0000000400007c0c */ /* 0x004fda000bf03270 */
[----:B------:R-:W-:Y:S05]  /*11fc0*/  @!P0 BRA `(.L_x_1902) ;  /* 0xfffffeec00708947 */ /* 0x000fea000383ffff */
[----:B------:R-:W-:Y:S05]  /*11fd0*/  EXIT ;  /* 0x000000000000794d */ /* 0x000fea0003800000 */
.L_x_1854:
[----:B------:R-:W-:-:S08]  /*11fe0*/  NOP ;  /* 0x0000000000007918 */ /* 0x000fd00000000000 */
[----:B-1----:R-:W1:-:S00]  /*11ff0*/  USETMAXREG.DEALLOC.CTAPOOL 0x18 ;  /* 0x00000018000079c8 */ /* 0x002e4000080e0500 */
[----:B-1----:R-:W-:-:S06]  /*12000*/  LOP3.LUT R0, R0, 0x3, RZ, 0xc0, !PT ;  /* 0x0000000300007812 */ /* 0x002fcc00078ec0ff */
[----:B------:R-:W1:Y:S02]  /*12010*/  SHFL.IDX PT, R0, R0, RZ, 0x1f ;  /* 0x00001fff00007589 */ /* 0x000e6400000e0000 */
[----:B-1----:R-:W-:-:S13]  /*12020*/  ISETP.NE.AND P0, PT, R0, RZ, PT ;  /* 0x000000ff0000720c */ /* 0x002fda0003f05270 */
[----:B--2---:R-:W-:Y:S05]  /*12030*/  @P0 EXIT ;  /* 0x000000000000094d */ /* 0x004fea0003800000 */
[----:B------:R-:W1:Y:S01]  /*12040*/  S2UR UR4, SR_CTAID.X ;  /* 0x00000000000479c3 */ /* 0x000e620000002500 */
[----:B------:R2:W-:Y:S01]  /*12050*/  STL [R1+0x4], RZ ;  /* 0x000004ff01007387 */ /* 0x0005e20000100800 */
[----:B------:R-:W-:Y:S01]  /*12060*/  MOV R17, 0x1 ;  /* 0x0000000100117802 */ /* 0x000fe20000000f00 */
[----:B------:R-:W-:-:S05]  /*12070*/  IMAD.MOV.U32 R16, RZ, RZ, RZ ;  /* 0x000000ffff107224 */ /* 0x000fca00078e00ff */
[----:B------:R-:W1:Y:S02]  /*12080*/  LDC R0, c[0x0][0xda8] ;  /* 0x00036a00ff007b82 */ /* 0x000e640000000800 */
[----:B-1----:R-:W-:-:S13]  /*12090*/  ISETP.LE.AND P0, PT, R0, UR4, PT ;  /* 0x0000000400007c0c */ /* 0x002fda000bf03270 */
[----:B--2---:R-:W-:Y:S05]  /*120a0*/  @P0 BRA `(.L_x_1903) ;  /* 0x0000002c00980947 */ /* 0x004fea0003800000 */
[----:B------:R-:W-:Y:S01]  /*120b0*/  MOV R0, UR4 ;  /* 0x0000000400007c02 */ /* 0x000fe20008000f00 */
[----:B------:R-:W-:Y:S01]  /*120c0*/  IMAD.MOV.U32 R16, RZ, RZ, RZ ;  /* 0x000000ffff107224 */ /* 0x000fe200078e00ff */
[----:B------:R-:W-:Y:S01]  /*120d0*/  MOV R17, 0x1 ;  /* 0x0000000100117802 */ /* 0x000fe20000000f00 */
[----:B------:R-:W-:Y:S01]  /*120e0*/  ULDC UR44, c[0x0][0xc] ;  /* 0x00000300002c7ab9 */ /* 0x000fe20000000800 */
[----:B------:R-:W-:Y:S01]  /*120f0*/  ULDC.64 UR38, c[0x0][0x198] ;  /* 0x0000660000267ab9 */ /* 0x000fe20000000a00 */
[----:B------:R1:W-:Y:S04]  /*12100*/  STL [R1], R0 ;  /* 0x0000000001007387 */ /* 0x0003e80000100800 */
[----:B------:R1:W-:Y:S02]  /*12110*/  STL [R1+0x4], RZ ;  /* 0x000004ff01007387 */ /* 0x0003e40000100800 */
.L_x_1951:
[----:B------:R-:W2:Y:S01]  /*12120*/  LDL R6, [R1] ;  /* 0x0000000001067983 */ /* 0x000ea20000100800 */
[----:B------:R-:W-:Y:S01]  /*12130*/  ULDC UR8, c[0x0][0xdd0] ;  /* 0x0003740000087ab9 */ /* 0x000fe20000000800 */
[----:B-1----:R-:W1:Y:S01]  /*12140*/  LDC R0, c[0x0][0xde8] ;  /* 0x00037a00ff007b82 */ /* 0x002e620000000800 */
[----:B------:R-:W-:-:S11]  /*12150*/  UISETP.NE.AND UP0, UPT, UR8, 0x1, UPT ;  /* 0x000000010800788c */ /* 0x000fd6000bf05270 */
[----:B------:R-:W-:Y:S01]  /*12160*/  @UP0 ULDC UR4, c[0x0][0xdd4] ;  /* 0x0003750000040ab9 */ /* 0x000fe20000000800 */
[----:B------:R-:W-:Y:S01]  /*12170*/  @UP0 ULDC UR9, c[0x0][0xdd8] ;  /* 0x0003760000090ab9 */ /* 0x000fe20000000800 */
[C---:B--2---:R-:W-:Y:S02]  /*12180*/  R2UR UR6, R6.reuse ;  /* 0x00000000060672ca */ /* 0x044fe400000e0000 */
[----:B------:R-:W-:-:S11]  /*12190*/  R2UR UR7, R6 ;  /* 0x00000000060772ca */ /* 0x000fd600000e0000 */
        /* <DEDUP_REMOVED lines=14> */
.L_x_1904:
[----:B------:R-:W-:Y:S01]  /*12280*/  ULDC UR9, c[0x0][0xdc4] ;  /* 0x0003710000097ab9 */ /* 0x000fe20000000800 */
[----:B------:R-:W-:Y:S01]  /*12290*/  UMOV UR7, UR8 ;  /* 0x0000000800077c82 */ /* 0x000fe20008000000 */
[----:B------:R-:W-:-:S11]  /*122a0*/  UISETP.NE.AND UP0, UPT, UR9, 0x1, UPT ;  /* 0x000000010900788c */ /* 0x000fd6000bf05270 */
[----:B------:R-:W-:Y:S02]  /*122b0*/  @UP0 ULDC.64 UR10, c[0x0][0xdc8] ;  /* 0x00037200000a0ab9 */ /* 0x000fe40000000a00 */
[----:B------:R-:W-:-:S04]  /*122c0*/  UIMAD.WIDE.U32 UR4, UR8, UR10, URZ ;  /* 0x0000000a080472a5 */ /* 0x000fc8000f8e003f */
[----:B------:R-:W-:-:S04]  /*122d0*/  @UP0 USHF.R.U32.HI UR7, URZ, UR11, UR5 ;  /* 0x0000000b3f070299 */ /* 0x000fc80008011605 */
[----:B------:R-:W-:-:S12]  /*122e0*/  UIMAD UR4, UR7, UR9, URZ ;  /* 0x00000009070472a4 */ /* 0x000fd8000f8e023f */
.L_x_1905:
[----:B------:R-:W1:Y:S01]  /*122f0*/  LDC R0, c[0x0][0x404] ;  /* 0x00010100ff007b82 */ /* 0x000e620000000800 */
[----:B------:R-:W-:Y:S01]  /*12300*/  ULOP3.LUT UR5, URZ, UR7, URZ, 0x33, !UPT ;  /* 0x000000073f057292 */ /* 0x000fe2000f8e333f */
[----:B------:R-:W-:Y:S01]  /*12310*/  BSSY B6, `(.L_x_1906) ;  /* 0x00002ad000067945 */ /* 0x000fe20003800000 */
[----:B------:R-:W-:Y:S01]  /*12320*/  ULDC.64 UR10, c[0x0][0x3f8] ;  /* 0x0000fe00000a7ab9 */ /* 0x000fe20000000a00 */
[----:B------:R-:W-:Y:S01]  /*12330*/  ULDC UR7, c[0x0][0xdac] ;  /* 0x00036b0000077ab9 */ /* 0x000fe20000000800 */
[----:B------:R-:W-:Y:S01]  /*12340*/  ISETP.NE.U32.AND P0, PT, RZ, UR10, PT ;  /* 0x0000000aff007c0c */ /* 0x000fe2000bf05070 */
[----:B------:R-:W-:Y:S02]  /*12350*/  UIADD3 UR5, UR5, UR7, URZ ;  /* 0x0000000705057290 */ /* 0x000fe4000fffe03f */
[----:B------:R-:W2:Y:S01]  /*12360*/  LDC R2, c[0x0][0x288] ;  /* 0x0000a200ff027b82 */ /* 0x000ea20000000800 */
[----:B------:R-:W-:Y:S01]  /*12370*/  ISETP.NE.AND.EX P0, PT, RZ, UR11, PT, P0 ;  /* 0x0000000bff007c0c */ /* 0x000fe2000bf05300 */
[----:B------:R-:W-:Y:S01]  /*12380*/  USHF.L.U32 UR41, UR5, 0x7, URZ ;  /* 0x0000000705297899 */ /* 0x000fe2000800063f */
[----:B------:R-:W-:Y:S01]  /*12390*/  ULDC UR7, c[0x0][0xdb8] ;  /* 0x00036e0000077ab9 */ /* 0x000fe20000000800 */
[----:B------:R-:W-:-:S02]  /*123a0*/  UIADD3 UR4, UR8, -UR4, URZ ;  /* 0x8000000408047290 */ /* 0x000fc4000fffe03f */
[----:B------:R-:W-:Y:S02]  /*123b0*/  UISETP.NE.AND UP0, UPT, UR7, 0x1, UPT ;  /* 0x000000010700788c */ /* 0x000fe4000bf05270 */
[----:B------:R-:W3:Y:S01]  /*123c0*/  LDC R4, c[0x0][0x2e0] ;  /* 0x0000b800ff047b82 */ /* 0x000ee20000000800 */
[----:B------:R-:W-:Y:S01]  /*123d0*/  IMAD.U32 R5, RZ, RZ, UR41 ;  /* 0x00000029ff057e24 */ /* 0x000fe2000f8e00ff */
[----:B------:R-:W-:Y:S02]  /*123e0*/  ULDC UR5, c[0x0][0xdc4] ;  /* 0x0003710000057ab9 */ /* 0x000fe40000000800 */
[----:B------:R-:W-:Y:S01]  /*123f0*/  UIMAD UR6, UR6, UR5, UR4 ;  /* 0x00000005060672a4 */ /* 0x000fe2000f8e0204 */
[----:B-1----:R-:W-:-:S04]  /*12400*/  SEL R3, R0, 0x1, P0 ;  /* 0x0000000100037807 */ /* 0x002fc80000000000 */
[----:B------:R-:W-:Y:S01]  /*12410*/  @UP0 ULDC UR4, c[0x0][0xdbc] ;  /* 0x00036f0000040ab9 */ /* 0x000fe20000000800 */
[----:B------:R-:W-:Y:S01]  /*12420*/  @UP0 ULDC UR8, c[0x0][0xdc0] ;  /* 0x0003700000080ab9 */ /* 0x000fe20000000800 */
[----:B------:R-:W-:Y:S02]  /*12430*/  UIMAD.WIDE.U32 UR4, UR6, UR4, URZ ;  /* 0x00000004060472a5 */ /* 0x000fe4000f8e003f */
[----:B------:R-:W-:Y:S01]  /*12440*/  UMOV UR43, UR6 ;  /* 0x00000006002b7c82 */ /* 0x000fe20008000000 */
[----:B--2---:R-:W-:Y:S01]  /*12450*/  IADD3 R2, R5, 0xef, -R2 ;  /* 0x000000ef05027810 */ /* 0x004fe20007ffe802 */
[----:B------:R-:W-:-:S04]  /*12460*/  @UP0 USHF.R.U32.HI UR43, URZ, UR8, UR5 ;  /* 0x000000083f2b0299 */ /* 0x000fc80008011605 */
[----:B------:R-:W-:Y:S01]  /*12470*/  UIADD3 UR42, -UR43, URZ, URZ ;  /* 0x0000003f2b2a7290 */ /* 0x000fe2000fffe13f */
[----:B---3--:R-:W-:-:S03]  /*12480*/  IMAD R5, R3, R4, 0x6f ;  /* 0x0000006f03057424 */ /* 0x008fc600078e0204 */
[----:B------:R-:W-:Y:S01]  /*12490*/  UIMAD UR42, UR7, UR42, UR6 ;  /* 0x0000002a072a72a4 */ /* 0x000fe2000f8e0206 */
[----:B------:R-:W-:Y:S01]  /*124a0*/  IMAD R3, R3, R4, R2 ;  /* 0x0000000403037224 */ /* 0x000fe200078e0202 */
[----:B------:R-:W-:Y:S01]  /*124b0*/  MOV R4, RZ ;  /* 0x000000ff00047202 */ /* 0x000fe20000000f00 */
[----:B------:R-:W-:-:S04]  /*124c0*/  IMAD.MOV.U32 R2, RZ, RZ, RZ ;  /* 0x000000ffff027224 */ /* 0x000fc800078e00ff */
[----:B------:R-:W-:-:S04]  /*124d0*/  IMAD.HI R4, R5, -0x6db6db6d, R4 ;  /* 0x9249249305047827 */ /* 0x000fc800078e0204 */
[----:B------:R-:W-:Y:S01]  /*124e0*/  IMAD.HI R2, R3, -0x6db6db6d, R2 ;  /* 0x9249249303027827 */ /* 0x000fe200078e0202 */
[----:B------:R-:W-:-:S04]  /*124f0*/  SHF.R.U32.HI R3, RZ, 0x1f, R4 ;  /* 0x0000001fff037819 */ /* 0x000fc80000011604 */
[----:B------:R-:W-:Y:S02]  /*12500*/  SHF.R.U32.HI R5, RZ, 0x1f, R2 ;  /* 0x0000001fff057819 */ /* 0x000fe40000011602 */
[----:B------:R-:W-:Y:S02]  /*12510*/  LEA.HI.SX32 R3, R4, R3, 0x1a ;  /* 0x0000000304037211 */ /* 0x000fe400078fd2ff */
[----:B------:R-:W-:-:S04]  /*12520*/  LEA.HI.SX32 R2, R2, R5, 0x1a ;  /* 0x0000000502027211 */ /* 0x000fc800078fd2ff */
[----:B------:R-:W-:-:S04]  /*12530*/  VIMNMX R19, R3, R2, PT ;  /* 0x0000000203137248 */ /* 0x000fc80003fe0100 */
[----:B------:R-:W-:-:S13]  /*12540*/  ISETP.GT.AND P0, PT, R19, RZ, PT ;  /* 0x000000ff1300720c */ /* 0x000fda0003f04270 */
[----:B------:R-:W-:Y:S05]  /*12550*/  @P0 BRA `(.L_x_1907) ;  /* 0x00000000004c0947 */ /* 0x000fea0003800000 */
[----:B------:R-:W1:Y:S01]  /*12560*/  S2R R7, SR_TID.X ;  /* 0x0000000000077919 */ /* 0x000e620000002100 */
[----:B------:R-:W-:Y:S02]  /*12570*/  MOV R13, R6 ;  /* 0x00000006000d7202 */ /* 0x000fe40000000f00 */
[----:B-1----:R-:W-:-:S04]  /*12580*/  LOP3.LUT R7, R7, 0x1f, RZ, 0xc0, !PT ;  /* 0x0000001f07077812 */ /* 0x002fc800078ec0ff */
[----:B------:R-:W-:-:S13]  /*12590*/  ISETP.NE.AND P0, PT, R7, RZ, PT ;  /* 0x000000ff0700720c */ /* 0x000fda0003f05270 */
[----:B------:R-:W-:Y:S05]  /*125a0*/  @P0 BRA `(.L_x_1908) ;  /* 0x00000028000c0947 */ /* 0x000fea0003800000 */
[----:B------:R-:W1:Y:S01]  /*125b0*/  S2R R5, SR_LANEID ;  /* 0x0000000000057919 */ /* 0x000e620000000000 */
[----:B------:R-:W-:Y:S01]  /*125c0*/  VOTEU.ANY UR4, UPT, PT ;  /* 0x0000000000047886 */ /* 0x000fe200038e0100 */
[----:B------:R-:W2:Y:S01]  /*125d0*/  LDC.64 R2, c[0x0][0xdf0] ;  /* 0x00037c00ff027b82 */ /* 0x000ea20000000a00 */
[----:B------:R-:W1:Y:S01]  /*125e0*/  FLO.U32 R0, UR4 ;  /* 0x0000000400007d00 */ /* 0x000e6200080e0000 */
[----:B------:R-:W-:Y:S01]  /*125f0*/  ULDC.64 UR6, c[0x0][0x208] ;  /* 0x0000820000067ab9 */ /* 0x000fe20000000a00 */
        /* <DEDUP_REMOVED lines=9> */
.L_x_1907:
[----:B------:R-:W1:Y:S01]  /*12690*/  S2R R3, SR_CgaCtaId ;  /* 0x0000000000037919 */ /* 0x000e620000008800 */
[----:B------:R-:W-:-:S04]  /*126a0*/  MOV R18, 0x400 ;  /* 0x0000040000127802 */ /* 0x000fc80000000f00 */
[----:B-1----:R-:W-:-:S05]  /*126b0*/  LEA R18, R3, R18, 0x18 ;  /* 0x0000001203127211 */ /* 0x002fca00078ec0ff */
[----:B------:R-:W-:-:S05]  /*126c0*/  VIADD R0, R18, 0x21400 ;  /* 0x0002140012007836 */ /* 0x000fca0000000000 */
[----:B------:R-:W-:-:S13]  /*126d0*/  LOP3.LUT P0, RZ, R0, 0x3ff, RZ, 0xc0, !PT ;  /* 0x000003ff00ff7812 */ /* 0x000fda000780c0ff */
[----:B------:R-:W-:Y:S05]  /*126e0*/  @!P0 BRA `(.L_x_1909) ;  /* 0x0000000000408947 */ /* 0x000fea0003800000 */
[----:B------:R-:W-:Y:S01]  /*126f0*/  MOV R2, 0x0 ;  /* 0x0000000000027802 */ /* 0x000fe20000000f00 */
[----:B------:R-:W-:Y:S01]  /*12700*/  ULDC.64 UR6, c[0x4][0xa8] ;  /* 0x01002a0000067ab9 */ /* 0x000fe20000000a00 */
[----:B------:R-:W-:Y:S01]  /*12710*/  ULDC.64 UR8, c[0x4][0xb0] ;  /* 0x01002c0000087ab9 */ /* 0x000fe20000000a00 */
[----:B------:R-:W-:Y:S01]  /*12720*/  ULDC.64 UR4, c[0x4][0x8] ;  /* 0x0100020000047ab9 */ /* 0x000fe20000000a00 */
[----:B------:R-:W-:Y:S01]  /*12730*/  MOV R4, UR6 ;  /* 0x0000000600047c02 */ /* 0x000fe20008000f00 */
[----:B------:R-:W-:Y:S01]  /*12740*/  IMAD.U32 R5, RZ, RZ, UR7 ;  /* 0x00000007ff057e24 */ /* 0x000fe2000f8e00ff */
[----:B------:R-:W1:Y:S01]  /*12750*/  LDC.64 R2, c[0x4][R2] ;  /* 0x0100000002027b82 */ /* 0x000e620000000a00 */
[----:B------:R-:W-:Y:S01]  /*12760*/  MOV R6, UR8 ;  /* 0x0000000800067c02 */ /* 0x000fe20008000f00 */
[----:B------:R-:W-:Y:S01]  /*12770*/  IMAD.U32 R7, RZ, RZ, UR9 ;  /* 0x00000009ff077e24 */ /* 0x000fe2000f8e00ff */
[----:B------:R-:W-:Y:S01]  /*12780*/  MOV R10, UR4 ;  /* 0x00000004000a7c02 */ /* 0x000fe20008000f00 */
[----:B------:R-:W-:Y:S01]  /*12790*/  IMAD.U32 R11, RZ, RZ, UR5 ;  /* 0x00000005ff0b7e24 */ /* 0x000fe2000f8e00ff */
[----:B------:R-:W-:Y:S01]  /*127a0*/  MOV R8, 0x70 ;  /* 0x0000007000087802 */ /* 0x000fe20000000f00 */
[----:B------:R-:W-:Y:S01]  /*127b0*/  IMAD.MOV.U32 R12, RZ, RZ, 0x1 ;  /* 0x00000001ff0c7424 */ /* 0x000fe200078e00ff */
[----:B------:R-:W-:-:S07]  /*127c0*/  MOV R13, RZ ;  /* 0x000000ff000d7202 */ /* 0x000fce0000000f00 */
[----:B------:R-:W-:-:S07]  /*127d0*/  LEPC R20, `(.L_x_1909) ;  /* 0x000000001014794e */ /* 0x000fce0000000000 */
[----:B-1----:R-:W-:Y:S05]  /*127e0*/  CALL.ABS.NOINC R2 ;  /* 0x0000000002007343 */ /* 0x002fea0003c00000 */
.L_x_1909:
[----:B------:R-:W-:-:S05]  /*127f0*/  VIADD R0, R18, 0x400 ;  /* 0x0000040012007836 */ /* 0x000fca0000000000 */
        /* <DEDUP_REMOVED lines=11> */
[----:B------:R-:W-:Y:S01]  /*128b0*/  MOV R10, UR4 ;  /* 0x00000004000a7c02 */ /* 0x000fe20008000f00 */
[----:B------:R-:W-:Y:S01]  /*128c0*/  IMAD.U32 R11, RZ, RZ, UR5 ;  /* 0x00000005ff0b7e24 */ /* 0x000fe2000f8e00ff */
[----:B------:R-:W-:Y:S01]  /*128d0*/  MOV R8, 0x70 ;  /* 0x0000007000087802 */ /* 0x000fe20000000f00 */
[----:B------:R-:W-:Y:S01]  /*128e0*/  IMAD.MOV.U32 R12, RZ, RZ, 0x1 ;  /* 0x00000001ff0c7424 */ /* 0x000fe200078e00ff */
[----:B-1----:R-:W-:-:S07]  /*128f0*/  MOV R13, RZ ;  /* 0x000000ff000d7202 */ /* 0x002fce0000000f00 */
[----:B------:R-:W-:-:S07]  /*12900*/  LEPC R20, `(.L_x_1911) ;  /* 0x000000001014794e */ /* 0x000fce0000000000 */
[----:B--2---:R-:W-:Y:S05]  /*12910*/  CALL.ABS.NOINC R2 ;  /* 0x0000000002007343 */ /* 0x004fea0003c00000 */
.L_x_1911:
        /* <DEDUP_REMOVED lines=10> */
[----:B------:R-:W-:Y:S01]  /*129c0*/  MOV R11, UR5 ;  /* 0x00000005000b7c02 */ /* 0x000fe20008000f00 */
[----:B------:R-:W-:Y:S01]  /*129d0*/  IMAD.MOV.U32 R8, RZ, RZ, 0x70 ;  /* 0x00000070ff087424 */ /* 0x000fe200078e00ff */
[----:B------:R-:W-:Y:S01]  /*129e0*/  MOV R12, 0x1 ;  /* 0x00000001000c7802 */ /* 0x000fe20000000f00 */
[----:B------:R-:W-:-:S07]  /*129f0*/  IMAD.MOV.U32 R13, RZ, RZ, RZ ;  /* 0x000000ffff0d7224 */ /* 0x000fce00078e00ff */
[----:B------:R-:W-:-:S07]  /*12a00*/  LEPC R20, `(.L_x_1910) ;  /* 0x000000001014794e */ /* 0x000fce0000000000 */
[----:B-1----:R-:W-:Y:S05]  /*12a10*/  CALL.ABS.NOINC R2 ;  /* 0x0000000002007343 */ /* 0x002fea0003c00000 */
.L_x_1910:
[----:B------:R-:W-:Y:S01]  /*12a20*/  ULDC.64 UR4, c[0x0][0x9f8] ;  /* 0x00027e0000047ab9 */ /* 0x000fe20000000a00 */
[----:B------:R-:W-:Y:S01]  /*12a30*/  MOV R5, UR43 ;  /* 0x0000002b00057c02 */ /* 0x000fe20008000f00 */
[----:B------:R-:W-:Y:S01]  /*12a40*/  IMAD.U32 R0, RZ, RZ, UR43 ;  /* 0x0000002bff007e24 */ /* 0x000fe2000f8e00ff */
[----:B------:R-:W-:Y:S01]  /*12a50*/  ISETP.NE.U32.AND P0, PT, RZ, UR4, PT ;  /* 0x00000004ff007c0c */ /* 0x000fe2000bf05070 */
[----:B------:R-:W-:Y:S01]  /*12a60*/  ULDC.64 UR6, c[0x0][0x208] ;  /* 0x0000820000067ab9 */ /* 0x000fe20000000a00 */
[----:B------:R-:W1:Y:S01]  /*12a70*/  LDC R4, c[0x0][0x428] ;  /* 0x00010a00ff047b82 */ /* 0x000e620000000800 */
[----:B------:R-:W2:Y:S01]  /*12a80*/  S2R R6, SR_TID.X ;  /* 0x0000000000067919 */ /* 0x000ea20000002100 */
[----:B------:R-:W-:-:S13]  /*12a90*/  ISETP.NE.AND.EX P0, PT, RZ, UR5, PT, P0 ;  /* 0x00000005ff007c0c */ /* 0x000fda000bf05300 */
[----:B------:R-:W3:Y:S02]  /*12aa0*/  @P0 LDC.64 R2, c[0x0][0x9f8] ;  /* 0x00027e00ff020b82 */ /* 0x000ee40000000a00 */
[----:B---3--:R-:W-:-:S05]  /*12ab0*/  @P0 IMAD.WIDE R2, R5, 0x4, R2 ;  /* 0x0000000405020825 */ /* 0x008fca00078e0202 */
[----:B------:R3:W4:Y:S01]  /*12ac0*/  @P0 LDG.E R0, desc[UR6][R2.64] ;  /* 0x0000000602000981 */ /* 0x000722000c1e1900 */
[----:B-1----:R-:W-:Y:S01]  /*12ad0*/  ISETP.NE.AND P0, PT, R4, 0x1, PT ;  /* 0x000000010400780c */ /* 0x002fe20003f05270 */
[----:B------:R-:W-:Y:S01]  /*12ae0*/  UMOV UR40, URZ ;  /* 0x0000003f00287c82 */ /* 0x000fe20008000000 */
[----:B--2---:R-:W-:Y:S01]  /*12af0*/  LOP3.LUT R7, R6, 0x1f, RZ, 0xc0, !PT ;  /* 0x0000001f06077812 */ /* 0x004fe200078ec0ff */
[----:B------:R-:W-:Y:S01]  /*12b00*/  UMOV UR8, 0x40 ;  /* 0x0000004000087882 */ /* 0x000fe20000000000 */
[----:B------:R-:W-:Y:S01]  /*12b10*/  MOV R4, UR42 ;  /* 0x0000002a00047c02 */ /* 0x000fe20008000f00 */
        /* <DEDUP_REMOVED lines=19> */
[----:B------:R-:W-:Y:S01]  /*12c50*/  VIADD R5, R19, 0xffffffff ;  /* 0xffffffff13057836 */ /* 0x000fe20000000000 */
[----:B-1----:R-:W-:Y:S01]  /*12c60*/  ISETP.NE.U32.AND P0, PT, R2, RZ, PT ;  /* 0x000000ff0200720c */ /* 0x002fe20003f05070 */
[----:B------:R2:W-:Y:S03]  /*12c70*/  @!UP1 UTMAPF.L2.4D [UR12], [UR4] ;  /* 0x0000000c040095b8 */ /* 0x0005e60008018000 */
[----:B------:R-:W-:-:S04]  /*12c80*/  ISETP.NE.AND.EX P0, PT, R3, RZ, PT, P0 ;  /* 0x000000ff0300720c */ /* 0x000fc80003f05300 */
[----:B----4-:R-:W-:Y:S01]  /*12c90*/  SEL R6, R0, RZ, !P0 ;  /* 0x000000ff00067207 */ /* 0x010fe20004000000 */
[----:B--2---:R-:W-:Y:S08]  /*12ca0*/  BRA.DIV UR6, `(.L_x_1912) ;  /* 0x0000002a060c7947 */ /* 0x004ff0000b800000 */
.L_x_1963:
[----:B------:R-:W-:Y:S01]  /*12cb0*/  UMOV UR4, 0xffffffff ;  /* 0xffffffff00047882 */ /* 0x000fe20000000000 */
[----:B------:R-:W-:Y:S02]  /*12cc0*/  SHF.R.S32.HI R12, RZ, 0x1f, R0 ;  /* 0x0000001fff0c7819 */ /* 0x000fe40000011400 */
[----:B------:R-:W-:Y:S05]  /*12cd0*/  BRA.DIV UR4, `(.L_x_1913) ;  /* 0x0000002a042c7947 */ /* 0x000fea000b800000 */
[----:B------:R-:W-:-:S13]  /*12ce0*/  ELECT P6, URZ, PT ;  /* 0x00000000003f782f */ /* 0x000fda00038c0000 */
.L_x_1966:
[----:B------:R-:W-:Y:S05]  /*12cf0*/  @!P6 BRA `(.L_x_1914) ;  /* 0x0000000000f8e947 */ /* 0x000fea0003800000 */
[----:B------:R-:W-:Y:S01]  /*12d00*/  MOV R6, R0 ;  /* 0x0000000000067202 */ /* 0x000fe20000000f00 */
        /* <DEDUP_REMOVED lines=13> */
[----:B------:R-:W-:-:S03]  /*12de0*/  SHF.R.S32.HI R7, RZ, 0x1f, R6 ;  /* 0x0000001fff077819 */ /* 0x000fc60000011406 */
[----:B------:R-:W-:-:S04]  /*12df0*/  IMAD.WIDE.U32 R6, R0, UR4, R6 ;  /* 0x0000000400067c25 */ /* 0x000fc8000f8e0006 */
[----:B------:R-:W-:Y:S01]  /*12e00*/  IMAD.IADD R9, R7, 0x1, R9 ;  /* 0x0000000107097824 */ /* 0x000fe200078e0209 */
[----:B------:R-:W-:-:S04]  /*12e10*/  LEA R8, P2, R6, R2, 0x2 ;  /* 0x0000000206087211 */ /* 0x000fc800078410ff */
[----:B------:R-:W-:-:S05]  /*12e20*/  LEA.HI.X R9, R6, R3, R9, 0x2, P2 ;  /* 0x0000000306097211 */ /* 0x000fca00010f1409 */
[----:B------:R1:W5:Y:S04]  /*12e30*/  LDG.E R6, desc[UR6][R8.64] ;  /* 0x0000000608067981 */ /* 0x000368000c1e1900 */
.L_x_1915:
[----:B-1----:R-:W-:Y:S02]  /*12e40*/  LEA R8, R16, R18, 0x3 ;  /* 0x0000001210087211 */ /* 0x002fe400078e18ff */
[----:B------:R-:W-:-:S04]  /*12e50*/  SHF.L.U32 R7, R17, 0x1f, RZ ;  /* 0x0000001f11077819 */ /* 0x000fc800000006ff */
[----:B------:R-:W1:Y:S02]  /*12e60*/  SYNCS.PHASECHK.TRANS64.TRYWAIT P2, [R8+URZ+0x36840], R7 ;  /* 0x03684007080075a7 */ /* 0x000e64000804017f */
[----:B-1----:R-:W-:Y:S05]  /*12e70*/  @!P2 BRA `(.L_x_1916) ;  /* 0x0000002400e4a947 */ /* 0x002fea0003800000 */
.L_x_1967:
        /* <DEDUP_REMOVED lines=11> */
.L_x_1917:
[----:B-1----:R-:W-:Y:S01]  /*12f30*/  IMAD R7, R16, 0xa800, R18 ;  /* 0x0000a80010077824 */ /* 0x002fe200078e0212 */
        /* <DEDUP_REMOVED lines=26> */
.L_x_1914:
[----:B------:R-:W-:Y:S05]  /*130e0*/  WARPSYNC.ALL ;  /* 0x0000000000007948 */ /* 0x000fea0003800000 */
[----:B------:R-:W2:Y:S01]  /*130f0*/  LDL.LU R8, [R1+0x4] ;  /* 0x0000040001087983 */ /* 0x000ea20000300800 */
[----:B------:R-:W-:Y:S02]  /*13100*/  ELECT P2, URZ, PT ;  /* 0x00000000003f782f */ /* 0x000fe40003840000 */
[----:B------:R-:W-:Y:S01]  /*13110*/  ISETP.GE.AND P3, PT, R19, 0x2, PT ;  /* 0x000000021300780c */ /* 0x000fe20003f66270 */
[----:B------:R-:W-:Y:S01]  /*13120*/  UIADD3 UR4, UP0, UR38, 0x270, URZ ;  /* 0x0000027026047890 */ /* 0x000fe2000ff1e03f */
[----:B------:R-:W-:Y:S01]  /*13130*/  UMOV UR11, UR41 ;  /* 0x00000029000b7c82 */ /* 0x000fe20008000000 */
[----:B------:R-:W-:-:S02]  /*13140*/  UMOV UR12, UR42 ;  /* 0x0000002a000c7c82 */ /* 0x000fc40008000000 */
[----:B------:R-:W-:Y:S01]  /*13150*/  UIADD3.X UR5, URZ, UR39, URZ, UP0, !UPT ;  /* 0x000000273f057290 */ /* 0x000fe200087fe43f */
[----:B------:R-:W-:Y:S01]  /*13160*/  UMOV UR13, UR43 ;  /* 0x0000002b000d7c82 */ /* 0x000fe20008000000 */
[----:B------:R-:W-:Y:S01]  /*13170*/  UMOV UR6, 0x0 ;  /* 0x0000000000067882 */ /* 0x000fe20000000000 */
[----:B------:R-:W-:Y:S01]  /*13180*/  UMOV UR7, 0x12f00000 ;  /* 0x12f0000000077882 */ /* 0x000fe20000000000 */
[----:B------:R-:W-:Y:S01]  /*13190*/  UMOV UR10, URZ ;  /* 0x0000003f000a7c82 */ /* 0x000fe20008000000 */
[----:B------:R-:W-:Y:S01]  /*131a0*/  UMOV UR27, UR41 ;  /* 0x00000029001b7c82 */ /* 0x000fe20008000000 */
[----:B------:R-:W-:Y:S01]  /*131b0*/  @P2 MOV R7, 0xc000 ;  /* 0x0000c00000072802 */ /* 0x000fe20000000f00 */
[----:B------:R-:W-:Y:S06]  /*131c0*/  BAR.SYNC.DEFER_BLOCKING 0x8, 0x120 ;  /* 0x0204800000007b1d */ /* 0x000fec0000010000 */
[----:B------:R-:W-:Y:S01]  /*131d0*/  UMOV UR28, UR42 ;  /* 0x0000002a001c7c82 */ /* 0x000fe20008000000 */
[----:B------:R-:W-:Y:S01]  /*131e0*/  UMOV UR29, UR43 ;  /* 0x0000002b001d7c82 */ /* 0x000fe20008000000 */
[----:B------:R-:W-:Y:S01]  /*131f0*/  UMOV UR26, 0x40 ;  /* 0x00000040001a7882 */ /* 0x000fe20000000000 */
[----:B------:R-:W-:Y:S01]  /*13200*/  UMOV UR19, UR41 ;  /* 0x0000002900137c82 */ /* 0x000fe20008000000 */
[----:B------:R-:W-:Y:S01]  /*13210*/  UMOV UR20, UR42 ;  /* 0x0000002a00147c82 */ /* 0x000fe20008000000 */
[----:B------:R-:W-:Y:S01]  /*13220*/  UMOV UR21, UR43 ;  /* 0x0000002b00157c82 */ /* 0x000fe20008000000 */
[----:B------:R-:W-:Y:S01]  /*13230*/  UMOV UR18, 0x80 ;  /* 0x0000008000127882 */ /* 0x000fe20000000000 */
[----:B------:R1:W-:Y:S02]  /*13240*/  @P2 SYNCS.ARRIVE.TRANS64 RZ, [R18+URZ+0x36800], R7 ;  /* 0x0368000712ff29a7 */ /* 0x0003e4000800003f */
[----:B-1----:R-:W-:-:S05]  /*13250*/  @P2 VIADD R7, R18, 0x15400 ;  /* 0x0001540012072836 */ /* 0x002fca0000000000 */
[----:B------:R-:W-:Y:S02]  /*13260*/  @P2 R2UR UR8, R7 ;  /* 0x00000000070822ca */ /* 0x000fe400000e0000 */
[----:B------:R-:W-:-:S04]  /*13270*/  @P2 IADD3 R7, R18, 0x36800, RZ ;  /* 0x0003680012072810 */ /* 0x000fc80007ffe0ff */
[----:B------:R-:W-:Y:S01]  /*13280*/  @P2 R2UR UR9, R7 ;  /* 0x00000000070922ca */ /* 0x000fe200000e0000 */
[----:B------:R-:W-:-:S05]  /*13290*/  @P2 VIADD R7, R18, 0x19400 ;  /* 0x0001940012072836 */ /* 0x000fca0000000000 */
[----:B------:R-:W-:Y:S02]  /*132a0*/  @P2 R2UR UR24, R7 ;  /* 0x00000000071822ca */ /* 0x000fe400000e0000 */
[----:B------:R-:W-:-:S04]  /*132b0*/  @P2 IADD3 R7, R18, 0x1d400, RZ ;  /* 0x0001d40012072810 */ /* 0x000fc80007ffe0ff */
[----:B------:R-:W-:Y:S01]  /*132c0*/  @P2 R2UR UR16, R7 ;  /* 0x00000000071022ca */ /* 0x000fe200000e0000 */
[----:B------:R-:W-:Y:S01]  /*132d0*/  UMOV UR25, UR9 ;  /* 0x0000000900197c82 */ /* 0x000fe20008000000 */
[----:B------:R1:W-:Y:S01]  /*132e0*/  UTMALDG.4D [UR8], [UR4], desc[UR6] ;  /* 0x00000608040075b4 */ /* 0x0003e20008019000 */
[----:B------:R-:W-:-:S04]  /*132f0*/  UMOV UR17, UR9 ;  /* 0x0000000900117c82 */ /* 0x000fc80008000000 */
[----:B------:R1:W-:Y:S06]  /*13300*/  UTMALDG.4D [UR24], [UR4], desc[UR6] ;  /* 0x00000618040075b4 */ /* 0x0003ec0008019000 */
[----:B------:R1:W-:Y:S01]  /*13310*/  UTMALDG.4D [UR16], [UR4], desc[UR6] ;  /* 0x00000610040075b4 */ /* 0x0003e20008019000 */
[----:B--2---:R-:W-:-:S05]  /*13320*/  VIADD R8, R8, 0x1 ;  /* 0x0000000108087836 */ /* 0x004fca0000000000 */
[----:B------:R-:W-:Y:S01]  /*13330*/  LEA.HI R7, R8, R8, RZ, 0x1 ;  /* 0x0000000808077211 */ /* 0x000fe200078f08ff */
[----:B------:R1:W-:Y:S03]  /*13340*/  STL [R1+0x4], R8 ;  /* 0x0000040801007387 */ /* 0x0003e60000100800 */
[----:B------:R-:W-:-:S04]  /*13350*/  LOP3.LUT R7, R7, 0xfffffffe, RZ, 0xc0, !PT ;  /* 0xfffffffe07077812 */ /* 0x000fc800078ec0ff */
[----:B------:R-:W-:-:S04]  /*13360*/  IADD3 R7, R8, -R7, RZ ;  /* 0x8000000708077210 */ /* 0x000fc80007ffe0ff */
[----:B------:R-:W-:-:S04]  /*13370*/  SHF.L.U32 R7, R7, 0x1f, RZ ;  /* 0x0000001f07077819 */ /* 0x000fc800000006ff */
[----:B------:R-:W2:Y:S02]  /*13380*/  SYNCS.PHASECHK.TRANS64.TRYWAIT P2, [R18+URZ+0x36820], R7 ;  /* 0x03682007120075a7 */ /* 0x000ea4000804017f */
[----:B-12---:R-:W-:Y:S05]  /*13390*/  @!P2 BRA `(.L_x_1918) ;  /* 0x0000002000b0a947 */ /* 0x006fea0003800000 */
.L_x_1968:
[----:B------:R-:W-:Y:S05]  /*133a0*/  @!P3 BRA `(.L_x_1919) ;  /* 0x00000014007cb947 */ /* 0x000fea0003800000 */
[C---:B-1----:R-:W-:Y:S01]  /*133b0*/  LOP3.LUT R7, R19.reuse, 0x1, RZ, 0xc0, !PT ;  /* 0x0000000113077812 */ /* 0x042fe200078ec0ff */
[----:B------:R-:W-:Y:S01]  /*133c0*/  VIADD R10, R19, 0xfffffffe ;  /* 0xfffffffe130a7836 */ /* 0x000fe20000000000 */
[----:B------:R-:W-:Y:S02]  /*133d0*/  ULDC.64 UR36, c[0x0][0x408] ;  /* 0x0001020000247ab9 */ /* 0x000fe40000000a00 */
[----:B------:R-:W-:Y:S02]  /*133e0*/  ISETP.NE.U32.AND P2, PT, R7, 0x1, PT ;  /* 0x000000010700780c */ /* 0x000fe40003f45070 */
[----:B------:R-:W-:-:S11]  /*133f0*/  MOV R7, R10 ;  /* 0x0000000a00077202 */ /* 0x000fd60000000f00 */
[----:B------:R-:W-:Y:S05]  /*13400*/  @!P2 BRA `(.L_x_1920) ;  /* 0x0000000400cca947 */ /* 0x000fea0003800000 */
        /* <DEDUP_REMOVED lines=8> */
[----:B------:R-:W-:Y:S01]  /*13490*/  IMAD.MOV.U32 R7, RZ, RZ, R10 ;  /* 0x000000ffff077224 */ /* 0x000fe200078e000a */
[----:B------:R-:W-:Y:S06]  /*134a0*/  @!P0 BRA `(.L_x_1923) ;  /* 0x0000000000488947 */ /* 0x000fec0003800000 */
[----:B------:R-:W1:Y:S01]  /*134b0*/  LDC R14, c[0x0][0x41c] ;  /* 0x00010700ff0e7b82 */ /* 0x000e620000000800 */
[----:B------:R-:W-:Y:S01]  /*134c0*/  ULDC.64 UR4, c[0x0][0x408] ;  /* 0x0001020000047ab9 */ /* 0x000fe20000000a00 */
[----:B------:R-:W-:Y:S01]  /*134d0*/  ULDC.64 UR6, c[0x0][0x208] ;  /* 0x0000820000067ab9 */ /* 0x000fe20000000a00 */
        /* <DEDUP_REMOVED lines=8> */
[----:B------:R-:W-:Y:S02]  /*13560*/  IMAD R14, R12, UR4, RZ ;  /* 0x000000040c0e7c24 */ /* 0x000fe4000f8e02ff */
[----:B------:R-:W-:-:S04]  /*13570*/  IMAD.WIDE.U32 R8, R0, UR4, R8 ;  /* 0x0000000400087c25 */ /* 0x000fc8000f8e0008 */
[----:B------:R-:W-:Y:S01]  /*13580*/  IMAD R14, R0, UR5, R14 ;  /* 0x00000005000e7c24 */ /* 0x000fe2000f8e020e */
[----:B------:R-:W-:-:S04]  /*13590*/  LEA R2, P2, R8, R2, 0x2 ;  /* 0x0000000208027211 */ /* 0x000fc800078410ff */
[----:B------:R-:W-:-:S04]  /*135a0*/  IADD3 R9, R14, R9, RZ ;  /* 0x000000090e097210 */ /* 0x000fc80007ffe0ff */
[----:B------:R-:W-:-:S05]  /*135b0*/  LEA.HI.X R3, R8, R3, R9, 0x2, P2 ;  /* 0x0000000308037211 */ /* 0x000fca00010f1409 */
[----:B------:R1:W5:Y:S02]  /*135c0*/  LDG.E R8, desc[UR6][R2.64] ;  /* 0x0000000602087981 */ /* 0x000364000c1e1900 */
.L_x_1923:
[----:B-1----:R-:W-:Y:S01]  /*135d0*/  IMAD R3, R11, 0x8, R18 ;  /* 0x000000080b037824 */ /* 0x002fe200078e0212 */
[----:B------:R-:W-:-:S04]  /*135e0*/  SHF.L.U32 R2, R13, 0x1f, RZ ;  /* 0x0000001f0d027819 */ /* 0x000fc800000006ff */
[----:B------:R-:W1:Y:S02]  /*135f0*/  SYNCS.PHASECHK.TRANS64.TRYWAIT P2, [R3+URZ+0x36840], R2 ;  /* 0x03684002030075a7 */ /* 0x000e64000804017f */
[----:B-1----:R-:W-:Y:S05]  /*13600*/  @!P2 BRA `(.L_x_1924) ;  /* 0x000000200028a947 */ /* 0x002fea0003800000 */
.L_x_1969:
[----:B------:R-:W2:Y:S02]  /*13610*/  S2R R9, SR_TID.X ;  /* 0x0000000000097919 */ /* 0x000ea40000002100 */
[----:B--2---:R-:W-:-:S04]  /*13620*/  LOP3.LUT R9, R9, 0x7f, RZ, 0xc0, !PT ;  /* 0x0000007f09097812 */ /* 0x004fc800078ec0ff */
[----:B------:R-:W-:-:S13]  /*13630*/  ISETP.NE.AND P3, PT, R9, RZ, PT ;  /* 0x000000ff0900720c */ /* 0x000fda0003f65270 */
        /* <DEDUP_REMOVED lines=8> */
.L_x_1925:
        /* <DEDUP_REMOVED lines=11> */
[----:B------:R-:W-:Y:S01]  /*13770*/  VIADD R3, R18, 0x36800 ;  /* 0x0003680012037836 */ /* 0x000fe20000000000 */
[----:B------:R-:W-:Y:S01]  /*13780*/  UMOV UR16, 0x40 ;  /* 0x0000004000107882 */ /* 0x000fe20000000000 */
[----:B------:R-:W-:Y:S01]  /*13790*/  UMOV UR17, 0x80 ;  /* 0x0000008000117882 */ /* 0x000fe20000000000 */
[----:B------:R-:W-:Y:S01]  /*137a0*/  UIADD3 UR9, UR9, 0x36830, URZ ;  /* 0x0003683009097890 */ /* 0x000fe2000fffe03f */
[----:B------:R-:W-:Y:S01]  /*137b0*/  SHF.L.U32 R2, R17, 0x1f, RZ ;  /* 0x0000001f11027819 */ /* 0x000fe200000006ff */
[----:B------:R-:W-:Y:S01]  /*137c0*/  UIMAD UR11, UR11, 0x70, URZ ;  /* 0x000000700b0b78a4 */ /* 0x000fe2000f8e023f */
[----:B------:R-:W-:Y:S01]  /*137d0*/  LEA R3, R16, R3, 0x3 ;  /* 0x0000000310037211 */ /* 0x000fe200078e18ff */
[----:B------:R-:W-:-:S02]  /*137e0*/  UIADD3 UR8, UR14, 0x21400, URZ ;  /* 0x000214000e087890 */ /* 0x000fc4000fffe03f */
        /* <DEDUP_REMOVED lines=11> */
.L_x_1970:
[----:B------:R-:W-:Y:S05]  /*138a0*/  @P3 BRA `(.L_x_1927) ;  /* 0x0000000000203947 */ /* 0x000fea0003800000 */
[----:B------:R-:W2:Y:S01]  /*138b0*/  S2R R9, SR_TID.X ;  /* 0x0000000000097919 */ /* 0x000ea20000002100 */
[----:B-1----:R-:W-:Y:S01]  /*138c0*/  IMAD R2, R16, 0x8, R18 ;  /* 0x0000000810027824 */ /* 0x002fe200078e0212 */
[----:B------:R-:W-:-:S04]  /*138d0*/  MOV R3, 0xa800 ;  /* 0x0000a80000037802 */ /* 0x000fc80000000f00 */
[----:B------:R3:W-:Y:S01]  /*138e0*/  SYNCS.ARRIVE.TRANS64 RZ, [R2+URZ+0x36850], R3 ;  /* 0x0368500302ff79a7 */ /* 0x0007e2000800003f */
[----:B--2---:R-:W-:-:S04]  /*138f0*/  LOP3.LUT R9, R9, 0x1f, RZ, 0xc0, !PT ;  /* 0x0000001f09097812 */ /* 0x004fc800078ec0ff */
[----:B------:R-:W-:-:S13]  /*13900*/  ISETP.NE.AND P2, PT, R9, RZ, PT ;  /* 0x000000ff0900720c */ /* 0x000fda0003f45270 */
[----:B---3--:R-:W-:Y:S05]  /*13910*/  @!P2 BRA `(.L_x_1927) ;  /* 0x000000000004a947 */ /* 0x008fea0003800000 */
[----:B------:R-:W-:Y:S01]  /*13920*/  BPT.TRAP 0x1 ;  /* 0x000000040000795c */ /* 0x000fe20000300000 */
.L_x_1927:
[--C-:B-1----:R-:W-:Y:S01]  /*13930*/  IMAD R2, R16, 0x8, R18.reuse ;  /* 0x0000000810027824 */ /* 0x102fe200078e0212 */
[----:B------:R-:W-:Y:S01]  /*13940*/  R2UR UR11, R5 ;  /* 0x00000000050b72ca */ /* 0x000fe200000e0000 */
[----:B------:R-:W-:Y:S01]  /*13950*/  UIADD3 UR4, UP0, UR38, 0x470, URZ ;  /* 0x0000047026047890 */ /* 0x000fe2000ff1e03f */
[----:B------:R-:W-:Y:S01]  /*13960*/  R2UR UR13, R6 ;  /* 0x00000000060d72ca */ /* 0x000fe200000e0000 */
[----:B------:R-:W-:Y:S01]  /*13970*/  UMOV UR10, URZ ;  /* 0x0000003f000a7c82 */ /* 0x000fe20008000000 */
[----:B------:R-:W-:Y:S01]  /*13980*/  R2UR UR9, R2 ;  /* 0x00000000020972ca */ /* 0x000fe200000e0000 */
[----:B------:R-:W-:Y:S01]  /*13990*/  IMAD R2, R16, 0xa800, R18 ;  /* 0x0000a80010027824 */ /* 0x000fe200078e0212 */
[----:B------:R-:W-:Y:S01]  /*139a0*/  R2UR UR12, R4 ;  /* 0x00000000040c72ca */ /* 0x000fe200000e0000 */
[----:B------:R-:W-:Y:S01]  /*139b0*/  UIADD3.X UR5, URZ, UR39, URZ, UP0, !UPT ;  /* 0x000000273f057290 */ /* 0x000fe200087fe43f */
[----:B------:R-:W-:Y:S01]  /*139c0*/  MOV R6, R8 ;  /* 0x0000000800067202 */ /* 0x000fe20000000f00 */
[----:B------:R-:W-:Y:S01]  /*139d0*/  UMOV UR6, 0x0 ;  /* 0x0000000000067882 */ /* 0x000fe20000000000 */
[----:B------:R-:W-:Y:S01]  /*139e0*/  R2UR UR15, R2 ;  /* 0x00000000020f72ca */ /* 0x000fe200000e0000 */
[----:B------:R-:W-:Y:S01]  /*139f0*/  UMOV UR7, 0x14f00000 ;  /* 0x14f0000000077882 */ /* 0x000fe20000000000 */
[----:B------:R-:W-:Y:S01]  /*13a00*/  UMOV UR16, 0x40 ;  /* 0x0000004000107882 */ /* 0x000fe20000000000 */
[----:B------:R-:W-:Y:S01]  /*13a10*/  UIMAD UR11, UR11, 0x70, URZ ;  /* 0x000000700b0b78a4 */ /* 0x000fe2000f8e023f */
[----:B------:R-:W-:-:S03]  /*13a20*/  IMAD.MOV.U32 R5, RZ, RZ, R7 ;  /* 0x000000ffff057224 */ /* 0x000fc600078e0007 */
        /* <DEDUP_REMOVED lines=13> */
.L_x_1922:
[----:B------:R-:W-:Y:S05]  /*13b00*/  BSYNC B0 ;  /* 0x0000000000007941 */ /* 0x000fea0003800000 */
.L_x_1921:
[----:B------:R-:W-:Y:S01]  /*13b10*/  IADD3 R7, R19, -0x3, RZ ;  /* 0xfffffffd13077810 */ /* 0x000fe20007ffe0ff */
[----:B------:R-:W-:Y:S01]  /*13b20*/  IMAD.MOV.U32 R16, RZ, RZ, R11 ;  /* 0x000000ffff107224 */ /* 0x000fe200078e000b */
[----:B------:R-:W-:-:S07]  /*13b30*/  MOV R17, R13 ;  /* 0x0000000d00117202 */ /* 0x000fce0000000f00 */
.L_x_1920:
[----:B------:R-:W-:Y:S01]  /*13b40*/  ISETP.NE.AND P2, PT, R10, RZ, PT ;  /* 0x000000ff0a00720c */ /* 0x000fe20003f45270 */
[----:B------:R-:W-:-:S12]  /*13b50*/  BSSY B0, `(.L_x_1919) ;  /* 0x00000e4000007945 */ /* 0x000fd80003800000 */
[----:B------:R-:W-:Y:S05]  /*13b60*/  @!P2 BRA `(.L_x_1928) ;  /* 0x0000000c0088a947 */ /* 0x000fea0003800000 */
[----:B------:R-:W-:-:S07]  /*13b70*/  IMAD.MOV.U32 R8, RZ, RZ, R6 ;  /* 0x000000ffff087224 */ /* 0x000fce00078e0006 */
.L_x_1943:
[----:B------:R-:W-:Y:S01]  /*13b80*/  IADD3 R10, R16, 0x1, RZ ;  /* 0x00000001100a7810 */ /* 0x000fe20007ffe0ff */
        /* <DEDUP_REMOVED lines=13> */
[----:B-1----:R-:W-:Y:S01]  /*13c60*/  @P2 IMAD.HI.U32 R14, R7, R2, RZ ;  /* 0x00000002070e2227 */ /* 0x002fe200078e00ff */
[----:B------:R-:W-:-:S04]  /*13c70*/  MOV R2, R7 ;  /* 0x0000000700027202 */ /* 0x000fc80000000f00 */
[----:B------:R-:W-:Y:S01]  /*13c80*/  @P2 SHF.R.U32.HI R2, RZ, R3, R14 ;  /* 0x00000003ff022219 */ /* 0x000fe2000001160e */
[----:B------:R-:W-:-:S03]  /*13c90*/  IMAD R14, R12, UR36, RZ ;  /* 0x000000240c0e7c24 */ /* 0x000fc6000f8e02ff */
[--C-:B------:R-:W-:Y:S01]  /*13ca0*/  SHF.R.S32.HI R3, RZ, 0x1f, R2.reuse ;  /* 0x0000001fff037819 */ /* 0x100fe20000011402 */
[----:B------:R-:W-:Y:S02]  /*13cb0*/  IMAD.MOV R13, RZ, RZ, -R2 ;  /* 0x000000ffff0d7224 */ /* 0x000fe400078e0a02 */
[----:B------:R-:W-:Y:S02]  /*13cc0*/  IMAD R14, R0, UR37, R14 ;  /* 0x00000025000e7c24 */ /* 0x000fe4000f8e020e */
[----:B------:R-:W-:Y:S02]  /*13cd0*/  IMAD R13, R8, R13, R7 ;  /* 0x0000000d080d7224 */ /* 0x000fe400078e0207 */
[----:B------:R-:W1:Y:S01]  /*13ce0*/  LDC.64 R8, c[0x0][0x3f8] ;  /* 0x0000fe00ff087b82 */ /* 0x000e620000000a00 */
[----:B------:R-:W-:-:S05]  /*13cf0*/  IMAD.WIDE.U32 R2, R0, UR36, R2 ;  /* 0x0000002400027c25 */ /* 0x000fca000f8e0002 */
[----:B------:R-:W-:Y:S02]  /*13d00*/  IADD3 R14, R14, R3, RZ ;  /* 0x000000030e0e7210 */ /* 0x000fe40007ffe0ff */
[----:B-1----:R-:W-:-:S04]  /*13d10*/  LEA R8, P2, R2, R8, 0x2 ;  /* 0x0000000802087211 */ /* 0x002fc800078410ff */
[----:B------:R-:W-:-:S05]  /*13d20*/  LEA.HI.X R9, R2, R9, R14, 0x2, P2 ;  /* 0x0000000902097211 */ /* 0x000fca00010f140e */
[----:B------:R1:W5:Y:S04]  /*13d30*/  LDG.E R8, desc[UR4][R8.64] ;  /* 0x0000000408087981 */ /* 0x000368000c1e1900 */
.L_x_1931:
[----:B------:R-:W-:Y:S01]  /*13d40*/  IMAD R2, R10, 0x8, R18 ;  /* 0x000000080a027824 */ /* 0x000fe200078e0212 */
[----:B------:R-:W-:-:S04]  /*13d50*/  SHF.L.U32 R3, R11, 0x1f, RZ ;  /* 0x0000001f0b037819 */ /* 0x000fc800000006ff */
[----:B------:R-:W2:Y:S02]  /*13d60*/  SYNCS.PHASECHK.TRANS64.TRYWAIT P2, [R2+URZ+0x36840], R3 ;  /* 0x03684003020075a7 */ /* 0x000ea4000804017f */
[----:B--2---:R-:W-:Y:S05]  /*13d70*/  @!P2 BRA `(.L_x_1932) ;  /* 0x000000180074a947 */ /* 0x004fea0003800000 */
.L_x_1971:
        /* <DEDUP_REMOVED lines=11> */
.L_x_1933:
[----:B------:R-:W-:Y:S01]  /*13e30*/  R2UR UR9, R2 ;  /* 0x00000000020972ca */ /* 0x000fe200000e0000 */
[----:B--2---:R-:W-:Y:S01]  /*13e40*/  IMAD R2, R10, 0xa800, R18 ;  /* 0x0000a8000a027824 */ /* 0x004fe200078e0212 */
[----:B------:R-:W-:Y:S01]  /*13e50*/  R2UR UR11, R13 ;  /* 0x000000000d0b72ca */ /* 0x000fe200000e0000 */
        /* <DEDUP_REMOVED lines=8> */
[----:B------:R-:W-:Y:S01]  /*13ee0*/  VIADD R3, R18, 0x36800 ;  /* 0x0003680012037836 */ /* 0x000fe20000000000 */
[----:B------:R-:W-:Y:S01]  /*13ef0*/  UMOV UR16, 0x40 ;  /* 0x0000004000107882 */ /* 0x000fe20000000000 */
[----:B------:R-:W-:Y:S01]  /*13f00*/  UIADD3 UR9, UR9, 0x36830, URZ ;  /* 0x0003683009097890 */ /* 0x000fe2000fffe03f */
[----:B------:R-:W-:Y:S01]  /*13f10*/  SHF.L.U32 R17, R17, 0x1f, RZ ;  /* 0x0000001f11117819 */ /* 0x000fe200000006ff */
[----:B------:R-:W-:Y:S01]  /*13f20*/  UIMAD UR11, UR11, 0x70, URZ ;  /* 0x000000700b0b78a4 */ /* 0x000fe2000f8e023f */
[----:B------:R-:W-:Y:S01]  /*13f30*/  LEA R2, R16, R3, 0x3 ;  /* 0x0000000310027211 */ /* 0x000fe200078e18ff */
[----:B------:R-:W-:-:S02]  /*13f40*/  UMOV UR17, 0x80 ;  /* 0x0000008000117882 */ /* 0x000fc40000000000 */
        /* <DEDUP_REMOVED lines=12> */
.L_x_1972:
        /* <DEDUP_REMOVED lines=8> */
.L_x_1935:
[----:B------:R-:W-:Y:S01]  /*14090*/  IMAD R16, R16, 0xa800, R18 ;  /* 0x0000a80010107824 */ /* 0x000fe200078e0212 */
        /* <DEDUP_REMOVED lines=12> */
[----:B------:R-:W-:Y:S01]  /*14160*/  IMAD.MOV.U32 R6, RZ, RZ, R8 ;  /* 0x000000ffff067224 */ /* 0x000fe200078e0008 */
[----:B------:R-:W-:-:S02]  /*14170*/  UIMAD UR11, UR11, 0x70, URZ ;  /* 0x000000700b0b78a4 */ /* 0x000fc4000f8e023f */
        /* <DEDUP_REMOVED lines=14> */
.L_x_1930:
[----:B------:R-:W-:Y:S05]  /*14260*/  BSYNC B1 ;  /* 0x0000000000017941 */ /* 0x000fea0003800000 */
.L_x_1929:
        /* <DEDUP_REMOVED lines=10> */
[----:B------:R-:W-:Y:S01]  /*14310*/  IMAD R14, R12, UR36, RZ ;  /* 0x000000240c0e7c24 */ /* 0x000fe2000f8e02ff */
[----:B------:R-:W-:-:S03]  /*14320*/  ULDC.64 UR4, c[0x0][0x208] ;  /* 0x0000820000047ab9 */ /* 0x000fc60000000a00 */
        /* <DEDUP_REMOVED lines=15> */
.L_x_1938:
[----:B------:R-:W-:Y:S01]  /*14420*/  IMAD R2, R16, 0x8, R18 ;  /* 0x0000000810027824 */ /* 0x000fe200078e0212 */
[----:B------:R-:W-:-:S04]  /*14430*/  SHF.L.U32 R3, R17, 0x1f, RZ ;  /* 0x0000001f11037819 */ /* 0x000fc800000006ff */
[----:B------:R-:W2:Y:S02]  /*14440*/  SYNCS.PHASECHK.TRANS64.TRYWAIT P2, [R2+URZ+0x36840], R3 ;  /* 0x03684003020075a7 */ /* 0x000ea4000804017f */
[----:B--2---:R-:W-:Y:S05]  /*14450*/  @!P2 BRA `(.L_x_1939) ;  /* 0x0000001000e4a947 */ /* 0x004fea0003800000 */
.L_x_1973:
        /* <DEDUP_REMOVED lines=11> */
.L_x_1940:
[----:B--2---:R-:W-:Y:S01]  /*14510*/  VIADD R3, R18, 0x36800 ;  /* 0x0003680012037836 */ /* 0x004fe20000000000 */
[----:B------:R-:W-:Y:S01]  /*14520*/  R2UR UR11, R13 ;  /* 0x000000000d0b72ca */ /* 0x000fe200000e0000 */
[----:B------:R-:W-:Y:S01]  /*14530*/  UIADD3 UR4, UP0, UR38, 0x370, URZ ;  /* 0x0000037026047890 */ /* 0x000fe2000ff1e03f */
[----:B------:R-:W-:Y:S01]  /*14540*/  R2UR UR12, R4 ;  /* 0x00000000040c72ca */ /* 0x000fe200000e0000 */
[----:B------:R-:W-:Y:S01]  /*14550*/  UMOV UR10, URZ ;  /* 0x0000003f000a7c82 */ /* 0x000fe20008000000 */
[----:B------:R-:W-:Y:S01]  /*14560*/  LEA R2, R16, R3, 0x3 ;  /* 0x0000000310027211 */ /* 0x000fe200078e18ff */
[----:B------:R-:W-:Y:S01]  /*14570*/  UIADD3.X UR5, URZ, UR39, URZ, UP0, !UPT ;  /* 0x000000273f057290 */ /* 0x000fe200087fe43f */
[----:B-----5:R-:W-:Y:S01]  /*14580*/  R2UR UR13, R8 ;  /* 0x00000000080d72ca */ /* 0x020fe200000e0000 */
[----:B------:R-:W-:Y:S01]  /*14590*/  UMOV UR6, 0x0 ;  /* 0x0000000000067882 */ /* 0x000fe20000000000 */
[----:B------:R-:W-:Y:S01]  /*145a0*/  R2UR UR9, R2 ;  /* 0x00000000020972ca */ /* 0x000fe200000e0000 */
[----:B------:R-:W-:Y:S01]  /*145b0*/  IMAD R2, R16, 0xa800, R18 ;  /* 0x0000a80010027824 */ /* 0x000fe200078e0212 */
[----:B------:R-:W-:Y:S01]  /*145c0*/  UMOV UR7, 0x14f00000 ;  /* 0x14f0000000077882 */ /* 0x000fe20000000000 */
[----:B------:R-:W-:Y:S01]  /*145d0*/  UMOV UR17, 0x40 ;  /* 0x0000004000117882 */ /* 0x000fe20000000000 */
[----:B------:R-:W-:Y:S01]  /*145e0*/  UMOV UR18, 0x80 ;  /* 0x0000008000127882 */ /* 0x000fe20000000000 */
[----:B------:R-:W-:Y:S01]  /*145f0*/  UIMAD UR11, UR11, 0x70, URZ ;  /* 0x000000700b0b78a4 */ /* 0x000fe2000f8e023f */
[----:B------:R-:W-:Y:S01]  /*14600*/  R2UR UR8, R2 ;  /* 0x00000000020872ca */ /* 0x000fe200000e0000 */
[----:B------:R-:W-:Y:S01]  /*14610*/  IMAD R2, R10, 0x8, R3 ;  /* 0x000000080a027824 */ /* 0x000fe200078e0203 */
        /* <DEDUP_REMOVED lines=15> */
.L_x_1974:
[----:B------:R-:W-:Y:S05]  /*14710*/  @P3 BRA `(.L_x_1942) ;  /* 0x00000000001c3947 */ /* 0x000fea0003800000 */
[----:B------:R-:W2:Y:S02]  /*14720*/  S2R R3, SR_TID.X ;  /* 0x0000000000037919 */ /* 0x000ea40000002100 */
[----:B--2---:R-:W-:Y:S02]  /*14730*/  LOP3.LUT R9, R3, 0x1f, RZ, 0xc0, !PT ;  /* 0x0000001f03097812 */ /* 0x004fe400078ec0ff */
[----:B------:R-:W-:Y:S02]  /*14740*/  MOV R3, 0xa800 ;  /* 0x0000a80000037802 */ /* 0x000fe40000000f00 */
[----:B------:R-:W-:Y:S02]  /*14750*/  ISETP.NE.AND P2, PT, R9, RZ, PT ;  /* 0x000000ff0900720c */ /* 0x000fe40003f45270 */
[----:B------:R2:W-:Y:S11]  /*14760*/  SYNCS.ARRIVE.TRANS64 RZ, [R2+URZ+0x50], R3 ;  /* 0x0000500302ff79a7 */ /* 0x0005f6000800003f */
[----:B--2---:R-:W-:Y:S05]  /*14770*/  @!P2 BRA `(.L_x_1942) ;  /* 0x000000000004a947 */ /* 0x004fea0003800000 */
[----:B------:R-:W-:Y:S01]  /*14780*/  BPT.TRAP 0x1 ;  /* 0x000000040000795c */ /* 0x000fe20000300000 */
.L_x_1942:
        /* <DEDUP_REMOVED lines=13> */
[----:B------:R-:W-:Y:S01]  /*14860*/  MOV R6, R8 ;  /* 0x0000000800067202 */ /* 0x000fe20000000f00 */
[----:B------:R-:W-:-:S02]  /*14870*/  UIMAD UR11, UR11, 0x70, URZ ;  /* 0x000000700b0b78a4 */ /* 0x000fc4000f8e023f */
        /* <DEDUP_REMOVED lines=13> */
.L_x_1937:
[----:B------:R-:W-:Y:S05]  /*14950*/  BSYNC B1 ;  /* 0x0000000000017941 */ /* 0x000fea0003800000 */
.L_x_1936:
[C---:B------:R-:W-:Y:S01]  /*14960*/  ISETP.GT.AND P2, PT, R7.reuse, 0x1, PT ;  /* 0x000000010700780c */ /* 0x040fe20003f44270 */
[----:B------:R-:W-:-:S12]  /*14970*/  VIADD R7, R7, 0xfffffffe ;  /* 0xfffffffe07077836 */ /* 0x000fd80000000000 */
[----:B------:R-:W-:Y:S05]  /*14980*/  @P2 BRA `(.L_x_1943) ;  /* 0xfffffff0007c2947 */ /* 0x000fea000383ffff */
.L_x_1928:
[----:B------:R-:W-:Y:S05]  /*14990*/  BSYNC B0 ;  /* 0x0000000000007941 */ /* 0x000fea0003800000 */
.L_x_1919:
[----:B------:R-:W-:Y:S04]  /*149a0*/  BSSY B0, `(.L_x_1944) ;  /* 0x0000010000007945 */ /* 0x000fe80003800000 */
[----:B------:R-:W-:Y:S05]  /*149b0*/  @P1 BRA `(.L_x_1945) ;  /* 0x0000000000381947 */ /* 0x000fea0003800000 */
[----:B-1----:R-:W1:Y:S01]  /*149c0*/  S2R R7, SR_LANEID ;  /* 0x0000000000077919 */ /* 0x002e620000000000 */
        /* <DEDUP_REMOVED lines=11> */
[----:B-1----:R-:W-:-:S05]  /*14a80*/  IADD3 R0, R0, UR44, R9 ;  /* 0x0000002c00007c10 */ /* 0x002fca000fffe009 */
[----:B------:R2:W-:Y:S02]  /*14a90*/  STL [R1], R0 ;  /* 0x0000000001007387 */ /* 0x0005e40000100800 */
.L_x_1945:
[----:B------:R-:W-:Y:S05]  /*14aa0*/  BSYNC B0 ;  /* 0x0000000000007941 */ /* 0x000fea0003800000 */
.L_x_1944:
[----:B------:R-:W-:Y:S04]  /*14ab0*/  BSSY B0, `(.L_x_1946) ;  /* 0x000002c000007945 */ /* 0x000fe80003800000 */
[----:B------:R-:W-:Y:S05]  /*14ac0*/  @!P6 BRA `(.L_x_1947) ;  /* 0x0000000000a8e947 */ /* 0x000fea0003800000 */
[----:B--2---:R-:W1:Y:S01]  /*14ad0*/  S2R R0, SR_TID.X ;  /* 0x0000000000007919 */ /* 0x004e620000002100 */
[----:B------:R-:W-:Y:S02]  /*14ae0*/  LEA R3, R16, R18, 0x3 ;  /* 0x0000001210037211 */ /* 0x000fe400078e18ff */
[----:B-1----:R-:W-:Y:S02]  /*14af0*/  LOP3.LUT R2, R0, 0x7f, RZ, 0xc0, !PT ;  /* 0x0000007f00027812 */ /* 0x002fe400078ec0ff */
[----:B------:R-:W-:Y:S02]  /*14b00*/  SHF.L.U32 R0, R17, 0x1f, RZ ;  /* 0x0000001f11007819 */ /* 0x000fe400000006ff */
[----:B------:R-:W-:Y:S02]  /*14b10*/  ISETP.NE.AND P1, PT, R2, RZ, PT ;  /* 0x000000ff0200720c */ /* 0x000fe40003f25270 */
[----:B------:R-:W1:Y:S02]  /*14b20*/  SYNCS.PHASECHK.TRANS64.TRYWAIT P0, [R3+URZ+0x36860], R0 ;  /* 0x03686000030075a7 */ /* 0x000e64000800017f */
[----:B-1----:R-:W-:Y:S09]  /*14b30*/  @!P0 BRA `(.L_x_1948) ;  /* 0x0000000c00548947 */ /* 0x002ff20003800000 */
.L_x_1975:
        /* <DEDUP_REMOVED lines=8> */
.L_x_1949:
        /* <DEDUP_REMOVED lines=26> */
[----:B---3--:R-:W-:Y:S01]  /*14d60*/  NOP ;  /* 0x0000000000007918 */ /* 0x008fe20000000000 */
.L_x_1947:
[----:B------:R-:W-:Y:S05]  /*14d70*/  BSYNC B0 ;  /* 0x0000000000007941 */ /* 0x000fea0003800000 */
.L_x_1946:
[----:B------:R3:W5:Y:S01]  /*14d80*/  LDL.LU R13, [R1] ;  /* 0x00000000010d7983 */ /* 0x0007620000300800 */
[----:B------:R-:W-:-:S04]  /*14d90*/  IADD3 R16, R16, 0x1, RZ ;  /* 0x0000000110107810 */ /* 0x000fc80007ffe0ff */
[----:B------:R-:W-:-:S04]  /*14da0*/  ISETP.NE.AND P0, PT, R16, 0x2, PT ;  /* 0x000000021000780c */ /* 0x000fc80003f05270 */
[----:B-12---:R-:W-:Y:S02]  /*14db0*/  SEL R0, RZ, 0x1, P0 ;  /* 0x00000001ff007807 */ /* 0x006fe40000000000 */
[----:B------:R-:W-:Y:S02]  /*14dc0*/  SEL R16, R16, RZ, P0 ;  /* 0x000000ff10107207 */ /* 0x000fe40000000000 */
[----:B---3--:R-:W-:-:S07]  /*14dd0*/  LOP3.LUT R17, R17, R0, RZ, 0x3c, !PT ;  /* 0x0000000011117212 */ /* 0x008fce00078e3cff */
.L_x_1908:
[----:B------:R-:W-:Y:S05]  /*14de0*/  BSYNC B6 ;  /* 0x0000000000067941 */ /* 0x000fea0003800000 */
.L_x_1906:
[----:B------:R-:W-:-:S03]  /*14df0*/  UMOV UR4, 0xffffffff ;  /* 0xffffffff00047882 */ /* 0x000fc60000000000 */
[----:B------:R-:W-:Y:S05]  /*14e00*/  BRA.DIV UR4, `(.L_x_1950) ;  /* 0x0000000a04b47947 */ /* 0x000fea000b800000 */
[----:B-----5:R1:W2:Y:S02]  /*14e10*/  SHFL.IDX PT, R14, R13, RZ, 0x1f ;  /* 0x00001fff0d0e7589 */ /* 0x0202a400000e0000 */
.L_x_1978:
[----:B------:R-:W3:Y:S01]  /*14e20*/  S2R R0, SR_TID.X ;  /* 0x0000000000007919 */ /* 0x000ee20000002100 */
[----:B------:R-:W-:Y:S05]  /*14e30*/  WARPSYNC.ALL ;  /* 0x0000000000007948 */ /* 0x000fea0003800000 */
[----:B------:R-:W-:Y:S01]  /*14e40*/  BAR.SYNC.DEFER_BLOCKING 0x4, 0x120 ;  /* 0x0104800000007b1d */ /* 0x000fe20000010000 */
[----:B--2---:R-:W-:-:S05]  /*14e50*/  IMAD.MOV.U32 R2, RZ, RZ, R14 ;  /* 0x000000ffff027224 */ /* 0x004fca00078e000e */
[----:B------:R-:W-:Y:S01]  /*14e60*/  ULDC UR4, c[0x0][0xda8] ;  /* 0x00036a0000047ab9 */ /* 0x000fe20000000800 */
[----:B------:R2:W-:Y:S01]  /*14e70*/  STL [R1], R2 ;  /* 0x0000000201007387 */ /* 0x0005e20000100800 */
[----:B---3--:R-:W-:-:S04]  /*14e80*/  LOP3.LUT R0, R0, 0x1f, RZ, 0xc0, !PT ;  /* 0x0000001f00007812 */ /* 0x008fc800078ec0ff */
[----:B------:R-:W-:-:S13]  /*14e90*/  ISETP.NE.AND P0, PT, R0, RZ, PT ;  /* 0x000000ff0000720c */ /* 0x000fda0003f05270 */
[----:B------:R-:W3:Y:S01]  /*14ea0*/  @!P0 S2R R3, SR_CgaCtaId ;  /* 0x0000000000038919 */ /* 0x000ee20000008800 */
[----:B------:R-:W-:-:S04]  /*14eb0*/  @!P0 MOV R0, 0x400 ;  /* 0x0000040000008802 */ /* 0x000fc80000000f00 */
[----:B---3--:R-:W-:-:S05]  /*14ec0*/  @!P0 LEA R0, R3, R0, 0x18 ;  /* 0x0000000003008211 */ /* 0x008fca00078ec0ff */
[----:B------:R2:W-:Y:S01]  /*14ed0*/  @!P0 STS [R0+0x368d0], R13 ;  /* 0x0368d00d00008388 */ /* 0x0005e20000000800 */
[----:B------:R-:W-:Y:S06]  /*14ee0*/  BAR.ARV 0x5, 0x120 ;  /* 0x0144800000007b1d */ /* 0x000fec0000002000 */
[----:B------:R-:W-:-:S13]  /*14ef0*/  ISETP.GE.AND P0, PT, R2, UR4, PT ;  /* 0x0000000402007c0c */ /* 0x000fda000bf06270 */
[----:B--2---:R-:W-:Y:S05]  /*14f00*/  @!P0 BRA `(.L_x_1951) ;  /* 0xffffffd000848947 */ /* 0x004fea000383ffff */
.L_x_1903:
[----:B------:R-:W2:Y:S01]  /*14f10*/  LDL.LU R0, [R1+0x4] ;  /* 0x0000040001007983 */ /* 0x000ea20000300800 */
[----:B------:R-:W3:Y:S01]  /*14f20*/  S2R R5, SR_CgaCtaId ;  /* 0x0000000000057919 */ /* 0x000ee20000008800 */
[----:B--2---:R-:W-:-:S04]  /*14f30*/  IADD3 R0, R0, 0x1, RZ ;  /* 0x0000000100007810 */ /* 0x004fc80007ffe0ff */
[----:B------:R-:W-:-:S04]  /*14f40*/  LEA.HI R2, R0, R0, RZ, 0x1 ;  /* 0x0000000000027211 */ /* 0x000fc800078f08ff */
[----:B------:R-:W-:Y:S02]  /*14f50*/  LOP3.LUT R3, R2, 0xfffffffe, RZ, 0xc0, !PT ;  /* 0xfffffffe02037812 */ /* 0x000fe400078ec0ff */
[----:B------:R-:W-:-:S03]  /*14f60*/  MOV R2, 0x400 ;  /* 0x0000040000027802 */ /* 0x000fc60000000f00 */
[----:B------:R-:W-:Y:S01]  /*14f70*/  IMAD.IADD R0, R0, 0x1, -R3 ;  /* 0x0000000100007824 */ /* 0x000fe200078e0a03 */
[----:B---3--:R-:W-:-:S04]  /*14f80*/  LEA R7, R5, R2, 0x18 ;  /* 0x0000000205077211 */ /* 0x008fc800078ec0ff */
[----:B------:R-:W-:-:S04]  /*14f90*/  SHF.L.U32 R0, R0, 0x1f, RZ ;  /* 0x0000001f00007819 */ /* 0x000fc800000006ff */
[----:B------:R-:W2:Y:S02]  /*14fa0*/  SYNCS.PHASECHK.TRANS64.TRYWAIT P0, [R7+URZ+0x36820], R0 ;  /* 0x03682000070075a7 */ /* 0x000ea4000800017f */
[----:B--2---:R-:W-:Y:S05]  /*14fb0*/  @!P0 BRA `(.L_x_1952) ;  /* 0x00000008006c8947 */ /* 0x004fea0003800000 */
.L_x_1979:
        /* <DEDUP_REMOVED lines=9> */
[----:B------:R-:W2:Y:S02]  /*15050*/  LDL.LU R2, [R1+0x8] ;  /* 0x0000080001027983 */ /* 0x000ea40000300800 */
[----:B--2---:R-:W-:-:S04]  /*15060*/  LOP3.LUT R0, R2, 0x2, RZ, 0xfc, !PT ;  /* 0x0000000202007812 */ /* 0x004fc800078efcff */
[----:B------:R-:W-:-:S13]  /*15070*/  ISETP.NE.AND P2, PT, R0, 0x3, PT ;  /* 0x000000030000780c */ /* 0x000fda0003f45270 */
[----:B------:R-:W-:Y:S05]  /*15080*/  @!P2 BRA `(.L_x_1955) ;  /* 0x000000000004a947 */ /* 0x000fea0003800000 */
[----:B------:R-:W-:Y:S01]  /*15090*/  BPT.TRAP 0x1 ;  /* 0x000000040000795c */ /* 0x000fe20000300000 */
.L_x_1955:
[----:B------:R-:W-:Y:S02]  /*150a0*/  IADD3 R3, R7, 0x36840, RZ ;  /* 0x0003684007037810 */ /* 0x000fe40007ffe0ff */
[----:B------:R-:W-:Y:S02]  /*150b0*/  SHF.L.U32 R4, R17, 0x1f, RZ ;  /* 0x0000001f11047819 */ /* 0x000fe400000006ff */
[C---:B------:R-:W-:Y:S01]  /*150c0*/  IADD3 R0, R16.reuse, 0x1, RZ ;  /* 0x0000000110007810 */ /* 0x040fe20007ffe0ff */
        /* <DEDUP_REMOVED lines=9> */
.L_x_1980:
[----:B------:R-:W3:Y:S02]  /*15160*/  SYNCS.PHASECHK.TRANS64.TRYWAIT P0, [R3+URZ], R0 ;  /* 0x00000000030075a7 */ /* 0x000ee4000800017f */
[----:B---3--:R-:W-:Y:S05]  /*15170*/  @!P0 BRA `(.L_x_1957) ;  /* 0x0000000800248947 */ /* 0x008fea0003800000 */
.L_x_1981:
[----:B------:R-:W-:Y:S05]  /*15180*/  @!P2 BRA `(.L_x_1958) ;  /* 0x000000000004a947 */ /* 0x000fea0003800000 */
[----:B------:R-:W-:Y:S01]  /*15190*/  BPT.TRAP 0x1 ;  /* 0x000000040000795c */ /* 0x000fe20000300000 */
.L_x_1958:
[----:B---3--:R-:W-:-:S05]  /*151a0*/  IADD3 R3, R7, 0x36860, RZ ;  /* 0x0003686007037810 */ /* 0x008fca0007ffe0ff */
[----:B--2---:R-:W-:-:S04]  /*151b0*/  IMAD R5, R16, 0x8, R3 ;  /* 0x0000000810057824 */ /* 0x004fc800078e0203 */
[----:B------:R-:W2:Y:S02]  /*151c0*/  SYNCS.PHASECHK.TRANS64.TRYWAIT P0, [R5+URZ], R4 ;  /* 0x00000004050075a7 */ /* 0x000ea4000800017f */
[----:B--2---:R-:W-:Y:S05]  /*151d0*/  @!P0 BRA `(.L_x_1959) ;  /* 0x0000000800208947 */ /* 0x004fea0003800000 */
.L_x_1982:
[----:B------:R-:W-:-:S07]  /*151e0*/  LEA R3, R2, R3, 0x3 ;  /* 0x0000000302037211 */ /* 0x000fce00078e18ff */
.L_x_1960:
[----:B---3--:R3:W4:Y:S02]  /*151f0*/  SYNCS.PHASECHK.TRANS64.TRYWAIT P0, [R3+URZ], R0 ;  /* 0x00000000030075a7 */ /* 0x008724000800017f */
[----:B----4-:R-:W-:Y:S05]  /*15200*/  @!P0 NANOSLEEP.SYNCS 0x989680 ;  /* 0x009896800000895d */ /* 0x010fea0003900000 */
[----:B------:R-:W4:Y:S02]  /*15210*/  @!P0 SYNCS.PHASECHK.TRANS64 P0, [R3+URZ], R0 ;  /* 0x00000000030085a7 */ /* 0x000f24000800007f */
[----:B----4-:R-:W-:Y:S05]  /*15220*/  @!P0 BRA `(.L_x_1960) ;  /* 0xfffffffc00f08947 */ /* 0x010fea000383ffff */
.L_x_1954:
[----:B------:R-:W-:Y:S05]  /*15230*/  BSYNC B0 ;  /* 0x0000000000007941 */ /* 0x000fea0003800000 */
.L_x_1953:
[----:B------:R-:W-:Y:S05]  /*15240*/  EXIT ;  /* 0x000000000000794d */ /* 0x000fea0003800000 */
.L_x_1860:
[----:B-1----:R-:W-:-:S04]  /*15250*/  IMAD.U32 R3, RZ, RZ, UR61 ;  /* 0x0000003dff037e24 */ /* 0x002fc8000f8e00ff */
[----:B------:R1:W2:Y:S03]  /*15260*/  SYNCS.PHASECHK.TRANS64.TRYWAIT P1, [R3+URZ+0x36800], R0 ;  /* 0x03680000030075a7 */ /* 0x0002a6000802017f */
[----:B--2---:R-:W-:Y:S05]  /*15270*/  @!P1 NANOSLEEP.SYNCS 0x989680 ;  /* 0x009896800000995d */ /* 0x004fea0003900000 */
[----:B------:R-:W2:Y:S02]  /*15280*/  @!P1 SYNCS.PHASECHK.TRANS64 P1, [R3+URZ+0x36800], R0 ;  /* 0x03680000030095a7 */ /* 0x000ea4000802007f */
[----:B--2---:R-:W-:Y:S05]  /*15290*/  @!P1 BRA `(.L_x_1860) ;  /* 0xfffffffc00ec9947 */ /* 0x004fea000383ffff */
[----:B------:R-:W-:Y:S05]  /*152a0*/  BRA `(.L_x_1961) ;  /* 0xfffffec4002c7947 */ /* 0x000fea000383ffff */
.L_x_1864:
[----:B--2---:R2:W3:Y:S02]  /*152b0*/  SYNCS.PHASECHK.TRANS64.TRYWAIT P2, [R0+URZ+0x36830], R3 ;  /* 0x03683003000075a7 */ /* 0x0044e4000804017f */
[----:B---3--:R-:W-:Y:S05]  /*152c0*/  @!P2 NANOSLEEP.SYNCS 0x989680 ;  /* 0x009896800000a95d */ /* 0x008fea0003900000 */
[----:B------:R-:W3:Y:S02]  /*152d0*/  @!P2 SYNCS.PHASECHK.TRANS64 P2, [R0+URZ+0x36830], R3 ;  /* 0x036830030000a5a7 */ /* 0x000ee4000804007f */
[----:B---3--:R-:W-:Y:S05]  /*152e0*/  @!P2 BRA `(.L_x_1864) ;  /* 0xfffffffc00f0a947 */ /* 0x008fea000383ffff */
[----:B------:R-:W-:Y:S05]  /*152f0*/  BRA `(.L_x_1863) ;  /* 0xfffffec400587947 */ /* 0x000fea000383ffff */
.L_x_1869:
[----:B--2---:R-:W-:-:S04]  /*15300*/  MOV R9, UR60 ;  /* 0x0000003c00097c02 */ /* 0x004fc80008000f00 */
[----:B------:R2:W3:Y:S03]  /*15310*/  SYNCS.PHASECHK.TRANS64.TRYWAIT P2, [R9+URZ+0x36830], R6 ;  /* 0x03683006090075a7 */ /* 0x0004e6000804017f */
[----:B---3--:R-:W-:Y:S05]  /*15320*/  @!P2 NANOSLEEP.SYNCS 0x989680 ;  /* 0x009896800000a95d */ /* 0x008fea0003900000 */
[----:B------:R-:W3:Y:S02]  /*15330*/  @!P2 SYNCS.PHASECHK.TRANS64 P2, [R9+URZ+0x36830], R6 ;  /* 0x036830060900a5a7 */ /* 0x000ee4000804007f */
[----:B---3--:R-:W-:Y:S05]  /*15340*/  @!P2 BRA `(.L_x_1869) ;  /* 0xfffffffc00eca947 */ /* 0x008fea000383ffff */
[----:B------:R-:W-:Y:S05]  /*15350*/  BRA `(.L_x_1868) ;  /* 0xffffff1400447947 */ /* 0x000fea000383ffff */
.L_x_1873:
[----:B--2---:R-:W-:-:S04]  /*15360*/  IMAD.U32 R9, RZ, RZ, UR10 ;  /* 0x0000000aff097e24 */ /* 0x004fc8000f8e00ff */
[----:B------:R2:W4:Y:S03]  /*15370*/  SYNCS.PHASECHK.TRANS64.TRYWAIT P2, [R9+URZ+0x36850], R0 ;  /* 0x03685000090075a7 */ /* 0x000526000804017f */
[----:B----4-:R-:W-:Y:S05]  /*15380*/  @!P2 NANOSLEEP.SYNCS 0x989680 ;  /* 0x009896800000a95d */ /* 0x010fea0003900000 */
[----:B------:R-:W4:Y:S02]  /*15390*/  @!P2 SYNCS.PHASECHK.TRANS64 P2, [R9+URZ+0x36850], R0 ;  /* 0x036850000900a5a7 */ /* 0x000f24000804007f */
[----:B----4-:R-:W-:Y:S05]  /*153a0*/  @!P2 BRA `(.L_x_1873) ;  /* 0xfffffffc00eca947 */ /* 0x010fea000383ffff */
[----:B------:R-:W-:Y:S05]  /*153b0*/  BRA `(.L_x_1872) ;  /* 0xffffff3800f87947 */ /* 0x000fea000383ffff */
.L_x_1879:
[----:B--2---:R-:W-:-:S04]  /*153c0*/  MOV R9, UR6 ;  /* 0x0000000600097c02 */ /* 0x004fc80008000f00 */
[----:B------:R2:W3:Y:S03]  /*153d0*/  SYNCS.PHASECHK.TRANS64.TRYWAIT P2, [R9+URZ+0x36830], R6 ;  /* 0x03683006090075a7 */ /* 0x0004e6000804017f */
[----:B---3--:R-:W-:Y:S05]  /*153e0*/  @!P2 NANOSLEEP.SYNCS 0x989680 ;  /* 0x009896800000a95d */ /* 0x008fea0003900000 */
[----:B------:R-:W3:Y:S02]  /*153f0*/  @!P2 SYNCS.PHASECHK.TRANS64 P2, [R9+URZ+0x36830], R6 ;  /* 0x036830060900a5a7 */ /* 0x000ee4000804007f */
[----:B---3--:R-:W-:Y:S05]  /*15400*/  @!P2 BRA `(.L_x_1879) ;  /* 0xfffffffc00eca947 */ /* 0x008fea000383ffff */
[----:B------:R-:W-:Y:S05]  /*15410*/  BRA `(.L_x_1878) ;  /* 0xffffff6000347947 */ /* 0x000fea000383ffff */
.L_x_1883:
[----:B--2---:R-:W-:-:S04]  /*15420*/  IMAD.U32 R9, RZ, RZ, UR7 ;  /* 0x00000007ff097e24 */ /* 0x004fc8000f8e00ff */
[----:B------:R2:W4:Y:S03]  /*15430*/  SYNCS.PHASECHK.TRANS64.TRYWAIT P2, [R9+URZ+0x36850], R0 ;  /* 0x03685000090075a7 */ /* 0x000526000804017f */
[----:B----4-:R-:W-:Y:S05]  /*15440*/  @!P2 NANOSLEEP.SYNCS 0x989680 ;  /* 0x009896800000a95d */ /* 0x010fea0003900000 */
[----:B------:R-:W4:Y:S02]  /*15450*/  @!P2 SYNCS.PHASECHK.TRANS64 P2, [R9+URZ+0x36850], R0 ;  /* 0x036850000900a5a7 */ /* 0x000f24000804007f */
[----:B----4-:R-:W-:Y:S05]  /*15460*/  @!P2 BRA `(.L_x_1883) ;  /* 0xfffffffc00eca947 */ /* 0x010fea000383ffff */
[----:B------:R-:W-:Y:S05]  /*15470*/  BRA `(.L_x_1882) ;  /* 0xffffff8400e47947 */ /* 0x000fea000383ffff */
.L_x_1888:
[----:B--2---:R-:W-:-:S04]  /*15480*/  MOV R5, UR5 ;  /* 0x0000000500057c02 */ /* 0x004fc80008000f00 */
[----:B------:R2:W3:Y:S03]  /*15490*/  SYNCS.PHASECHK.TRANS64.TRYWAIT P0, [R5+URZ+0x36850], R0 ;  /* 0x03685000050075a7 */ /* 0x0004e6000800017f */
[----:B---3--:R-:W-:Y:S05]  /*154a0*/  @!P0 NANOSLEEP.SYNCS 0x989680 ;  /* 0x009896800000895d */ /* 0x008fea0003900000 */
[----:B------:R-:W3:Y:S02]  /*154b0*/  @!P0 SYNCS.PHASECHK.TRANS64 P0, [R5+URZ+0x36850], R0 ;  /* 0x03685000050085a7 */ /* 0x000ee4000800007f */
[----:B---3--:R-:W-:Y:S05]  /*154c0*/  @!P0 BRA `(.L_x_1888) ;  /* 0xfffffffc00ec8947 */ /* 0x008fea000383ffff */
[----:B------:R-:W-:Y:S05]  /*154d0*/  BRA `(.L_x_1887) ;  /* 0xffffffa8005c7947 */ /* 0x000fea000383ffff */
.L_x_1912:
[----:B------:R-:W1:Y:S01]  /*154e0*/  S2R R7, SR_TID.X ;  /* 0x0000000000077919 */ /* 0x000e620000002100 */
        /* <DEDUP_REMOVED lines=9> */
.L_x_1962:
[----:B------:R-:W-:Y:S05]  /*15580*/  BRA `(.L_x_1963) ;  /* 0xffffffd400c87947 */ /* 0x000fea000383ffff */
.L_x_1913:
[----:B------:R-:W-:Y:S01]  /*15590*/  BSSY B0, `(.L_x_1964) ;  /* 0x0000006000007945 */ /* 0x000fe20003800000 */
[----:B------:R-:W-:-:S07]  /*155a0*/  IMAD.MOV.U32 R15, RZ, RZ, -0x1 ;  /* 0xffffffffff0f7424 */ /* 0x000fce00078e00ff */
[----:B------:R-:W-:Y:S05]  /*155b0*/  WARPSYNC.COLLECTIVE R15, `(.L_x_1965) ;  /* 0x000000000f0c7348 */ /* 0x000fea0003c00000 */
[----:B------:R-:W-:Y:S02]  /*155c0*/  ELECT P6, UR62, PT ;  /* 0x00000000003e782f */ /* 0x000fe400038c0000 */
[----:B------:R-:W-:Y:S01]  /*155d0*/  MOV R14, UR62 ;  /* 0x0000003e000e7c02 */ /* 0x000fe20008000f00 */
[----:B------:R-:W-:Y:S10]  /*155e0*/  ENDCOLLECTIVE ;  /* 0x000000000000791b */ /* 0x000ff40003800000 */
.L_x_1965:
[----:B------:R-:W-:Y:S05]  /*155f0*/  BSYNC B0 ;  /* 0x0000000000007941 */ /* 0x000fea0003800000 */
.L_x_1964:
[----:B------:R-:W-:Y:S05]  /*15600*/  BRA `(.L_x_1966) ;  /* 0xffffffd400b87947 */ /* 0x000fea000383ffff */
.L_x_1916:
[----:B-1----:R1:W2:Y:S02]  /*15610*/  SYNCS.PHASECHK.TRANS64.TRYWAIT P2, [R8+URZ+0x36840], R7 ;  /* 0x03684007080075a7 */ /* 0x0022a4000804017f */
[----:B--2---:R-:W-:Y:S05]  /*15620*/  @!P2 NANOSLEEP.SYNCS 0x989680 ;  /* 0x009896800000a95d */ /* 0x004fea0003900000 */
[----:B------:R-:W2:Y:S02]  /*15630*/  @!P2 SYNCS.PHASECHK.TRANS64 P2, [R8+URZ+0x36840], R7 ;  /* 0x036840070800a5a7 */ /* 0x000ea4000804007f */
[----:B--2---:R-:W-:Y:S05]  /*15640*/  @!P2 BRA `(.L_x_1916) ;  /* 0xfffffffc00f0a947 */ /* 0x004fea000383ffff */
[----:B------:R-:W-:Y:S05]  /*15650*/  BRA `(.L_x_1967) ;  /* 0xffffffd800087947 */ /* 0x000fea000383ffff */
.L_x_1918:
[----:B-1----:R1:W2:Y:S02]  /*15660*/  SYNCS.PHASECHK.TRANS64.TRYWAIT P2, [R18+URZ+0x36820], R7 ;  /* 0x03682007120075a7 */ /* 0x0022a4000804017f */
[----:B--2---:R-:W-:Y:S05]  /*15670*/  @!P2 NANOSLEEP.SYNCS 0x989680 ;  /* 0x009896800000a95d */ /* 0x004fea0003900000 */
[----:B------:R-:W2:Y:S02]  /*15680*/  @!P2 SYNCS.PHASECHK.TRANS64 P2, [R18+URZ+0x36820], R7 ;  /* 0x036820071200a5a7 */ /* 0x000ea4000804007f */
[----:B--2---:R-:W-:Y:S05]  /*15690*/  @!P2 BRA `(.L_x_1918) ;  /* 0xfffffffc00f0a947 */ /* 0x004fea000383ffff */
[----:B------:R-:W-:Y:S05]  /*156a0*/  BRA `(.L_x_1968) ;  /* 0xffffffdc003c7947 */ /* 0x000fea000383ffff */
.L_x_1924:
[----:B-1----:R1:W2:Y:S02]  /*156b0*/  SYNCS.PHASECHK.TRANS64.TRYWAIT P2, [R3+URZ+0x36840], R2 ;  /* 0x03684002030075a7 */ /* 0x0022a4000804017f */
[----:B--2---:R-:W-:Y:S05]  /*156c0*/  @!P2 NANOSLEEP.SYNCS 0x989680 ;  /* 0x009896800000a95d */ /* 0x004fea0003900000 */
[----:B------:R-:W2:Y:S02]  /*156d0*/  @!P2 SYNCS.PHASECHK.TRANS64 P2, [R3+URZ+0x36840], R2 ;  /* 0x036840020300a5a7 */ /* 0x000ea4000804007f */
[----:B--2---:R-:W-:Y:S05]  /*156e0*/  @!P2 BRA `(.L_x_1924) ;  /* 0xfffffffc00f0a947 */ /* 0x004fea000383ffff */
[----:B------:R-:W-:Y:S05]  /*156f0*/  BRA `(.L_x_1969) ;  /* 0xffffffdc00c47947 */ /* 0x000fea000383ffff */
.L_x_1926:
[----:B-1----:R1:W2:Y:S02]  /*15700*/  SYNCS.PHASECHK.TRANS64.TRYWAIT P2, [R3+URZ+0x60], R2 ;  /* 0x00006002030075a7 */ /* 0x0022a4000804017f */
[----:B--2---:R-:W-:Y:S05]  /*15710*/  @!P2 NANOSLEEP.SYNCS 0x989680 ;  /* 0x009896800000a95d */ /* 0x004fea0003900000 */
[----:B------:R-:W2:Y:S02]  /*15720*/  @!P2 SYNCS.PHASECHK.TRANS64 P2, [R3+URZ+0x60], R2 ;  /* 0x000060020300a5a7 */ /* 0x000ea4000804007f */
[----:B--2---:R-:W-:Y:S05]  /*15730*/  @!P2 BRA `(.L_x_1926) ;  /* 0xfffffffc00f0a947 */ /* 0x004fea000383ffff */
[----:B------:R-:W-:Y:S05]  /*15740*/  BRA `(.L_x_1970) ;  /* 0xffffffe000547947 */ /* 0x000fea000383ffff */
.L_x_1932:
[----:B--2---:R2:W3:Y:S02]  /*15750*/  SYNCS.PHASECHK.TRANS64.TRYWAIT P2, [R2+URZ+0x36840], R3 ;  /* 0x03684003020075a7 */ /* 0x0044e4000804017f */
[----:B---3--:R-:W-:Y:S05]  /*15760*/  @!P2 NANOSLEEP.SYNCS 0x989680 ;  /* 0x009896800000a95d */ /* 0x008fea0003900000 */
[----:B------:R-:W3:Y:S02]  /*15770*/  @!P2 SYNCS.PHASECHK.TRANS64 P2, [R2+URZ+0x36840], R3 ;  /* 0x036840030200a5a7 */ /* 0x000ee4000804007f */
[----:B---3--:R-:W-:Y:S05]  /*15780*/  @!P2 BRA `(.L_x_1932) ;  /* 0xfffffffc00f0a947 */ /* 0x008fea000383ffff */
[----:B------:R-:W-:Y:S05]  /*15790*/  BRA `(.L_x_1971) ;  /* 0xffffffe400787947 */ /* 0x000fea000383ffff */
.L_x_1934:
[----:B-1----:R1:W2:Y:S02]  /*157a0*/  SYNCS.PHASECHK.TRANS64.TRYWAIT P2, [R2+URZ+0x60], R17 ;  /* 0x00006011020075a7 */ /* 0x0022a4000804017f */
[----:B--2---:R-:W-:Y:S05]  /*157b0*/  @!P2 NANOSLEEP.SYNCS 0x989680 ;  /* 0x009896800000a95d */ /* 0x004fea0003900000 */
[----:B------:R-:W2:Y:S02]  /*157c0*/  @!P2 SYNCS.PHASECHK.TRANS64 P2, [R2+URZ+0x60], R17 ;  /* 0x000060110200a5a7 */ /* 0x000ea4000804007f */
[----:B--2---:R-:W-:Y:S05]  /*157d0*/  @!P2 BRA `(.L_x_1934) ;  /* 0xfffffffc00f0a947 */ /* 0x004fea000383ffff */
[----:B------:R-:W-:Y:S05]  /*157e0*/  BRA `(.L_x_1972) ;  /* 0xffffffe800087947 */ /* 0x000fea000383ffff */
.L_x_1939:
[----:B--2---:R2:W3:Y:S02]  /*157f0*/  SYNCS.PHASECHK.TRANS64.TRYWAIT P2, [R2+URZ+0x36840], R3 ;  /* 0x03684003020075a7 */ /* 0x0044e4000804017f */
[----:B---3--:R-:W-:Y:S05]  /*15800*/  @!P2 NANOSLEEP.SYNCS 0x989680 ;  /* 0x009896800000a95d */ /* 0x008fea0003900000 */
[----:B------:R-:W3:Y:S02]  /*15810*/  @!P2 SYNCS.PHASECHK.TRANS64 P2, [R2+URZ+0x36840], R3 ;  /* 0x036840030200a5a7 */ /* 0x000ee4000804007f */
[----:B---3--:R-:W-:Y:S05]  /*15820*/  @!P2 BRA `(.L_x_1939) ;  /* 0xfffffffc00f0a947 */ /* 0x008fea000383ffff */
[----:B------:R-:W-:Y:S05]  /*15830*/  BRA `(.L_x_1973) ;  /* 0xffffffec00087947 */ /* 0x000fea000383ffff */
.L_x_1941:
[----:B-1----:R1:W2:Y:S02]  /*15840*/  SYNCS.PHASECHK.TRANS64.TRYWAIT P2, [R2+URZ+0x60], R11 ;  /* 0x0000600b020075a7 */ /* 0x0022a4000804017f */
[----:B--2---:R-:W-:Y:S05]  /*15850*/  @!P2 NANOSLEEP.SYNCS 0x989680 ;  /* 0x009896800000a95d */ /* 0x004fea0003900000 */
[----:B------:R-:W2:Y:S02]  /*15860*/  @!P2 SYNCS.PHASECHK.TRANS64 P2, [R2+URZ+0x60], R11 ;  /* 0x0000600b0200a5a7 */ /* 0x000ea4000804007f */
[----:B--2---:R-:W-:Y:S05]  /*15870*/  @!P2 BRA `(.L_x_1941) ;  /* 0xfffffffc00f0a947 */ /* 0x004fea000383ffff */
[----:B------:R-:W-:Y:S05]  /*15880*/  BRA `(.L_x_1974) ;  /* 0xffffffec00a07947 */ /* 0x000fea000383ffff */
.L_x_1948:
[----:B-1----:R1:W2:Y:S02]  /*15890*/  SYNCS.PHASECHK.TRANS64.TRYWAIT P0, [R3+URZ+0x36860], R0 ;  /* 0x03686000030075a7 */ /* 0x0022a4000800017f */
[----:B--2---:R-:W-:Y:S05]  /*158a0*/  @!P0 NANOSLEEP.SYNCS 0x989680 ;  /* 0x009896800000895d */ /* 0x004fea0003900000 */
[----:B------:R-:W2:Y:S02]  /*158b0*/  @!P0 SYNCS.PHASECHK.TRANS64 P0, [R3+URZ+0x36860], R0 ;  /* 0x03686000030085a7 */ /* 0x000ea4000800007f */
[----:B--2---:R-:W-:Y:S05]  /*158c0*/  @!P0 BRA `(.L_x_1948) ;  /* 0xfffffffc00f08947 */ /* 0x004fea000383ffff */
[----:B------:R-:W-:Y:S05]  /*158d0*/  BRA `(.L_x_1975) ;  /* 0xfffffff000987947 */ /* 0x000fea000383ffff */
.L_x_1950:
[----:B------:R-:W-:Y:S01]  /*158e0*/  BSSY B0, `(.L_x_1976) ;  /* 0x0000007000007945 */ /* 0x000fe20003800000 */
[----:B------:R-:W-:Y:S01]  /*158f0*/  MOV R12, RZ ;  /* 0x000000ff000c7202 */ /* 0x000fe20000000f00 */
[----:B------:R-:W-:Y:S01]  /*15900*/  IMAD.MOV.U32 R11, RZ, RZ, 0x1f ;  /* 0x0000001fff0b7424 */ /* 0x000fe200078e00ff */
[----:B------:R-:W-:-:S07]  /*15910*/  MOV R15, 0xffffffff ;  /* 0xffffffff000f7802 */ /* 0x000fce0000000f00 */
[----:B-----5:R-:W-:Y:S05]  /*15920*/  WARPSYNC.COLLECTIVE R15, `(.L_x_1977) ;  /* 0x000000000f087348 */ /* 0x020fea0003c00000 */
[----:B-----5:R1:W2:Y:S02]  /*15930*/  SHFL.IDX P6, R14, R13, R12, R11 ;  /* 0x0000000c0d0e7389 */ /* 0x0202a400000c000b */
[----:B-12---:R-:W-:Y:S01]  /*15940*/  ENDCOLLECTIVE ;  /* 0x000000000000791b */ /* 0x006fe20003800000 */
.L_x_1977:
[----:B------:R-:W-:Y:S05]  /*15950*/  BSYNC B0 ;  /* 0x0000000000007941 */ /* 0x000fea0003800000 */
.L_x_1976:
[----:B------:R-:W-:Y:S05]  /*15960*/  BRA `(.L_x_1978) ;  /* 0xfffffff4002c7947 */ /* 0x000fea000383ffff */
.L_x_1952:
[----:B--2---:R2:W3:Y:S02]  /*15970*/  SYNCS.PHASECHK.TRANS64.TRYWAIT P0, [R7+URZ+0x36820], R0 ;  /* 0x03682000070075a7 */ /* 0x0044e4000800017f */
[----:B---3--:R-:W-:Y:S05]  /*15980*/  @!P0 NANOSLEEP.SYNCS 0x989680 ;  /* 0x009896800000895d */ /* 0x008fea0003900000 */
[----:B------:R-:W3:Y:S02]  /*15990*/  @!P0 SYNCS.PHASECHK.TRANS64 P0, [R7+URZ+0x36820], R0 ;  /* 0x03682000070085a7 */ /* 0x000ee4000800007f */
[----:B---3--:R-:W-:Y:S05]  /*159a0*/  @!P0 BRA `(.L_x_1952) ;  /* 0xfffffffc00f08947 */ /* 0x008fea000383ffff */
[----:B------:R-:W-:Y:S05]  /*159b0*/  BRA `(.L_x_1979) ;  /* 0xfffffff400807947 */ /* 0x000fea000383ffff */
.L_x_1956:
[----:B--2---:R2:W3:Y:S02]  /*159c0*/  SYNCS.PHASECHK.TRANS64.TRYWAIT P0, [R5+URZ], R4 ;  /* 0x00000004050075a7 */ /* 0x0044e4000800017f */
[----:B---3--:R-:W-:Y:S05]  /*159d0*/  @!P0 NANOSLEEP.SYNCS 0x989680 ;  /* 0x009896800000895d */ /* 0x008fea0003900000 */
[----:B------:R-:W3:Y:S02]  /*159e0*/  @!P0 SYNCS.PHASECHK.TRANS64 P0, [R5+URZ], R4 ;  /* 0x00000004050085a7 */ /* 0x000ee4000800007f */
[----:B---3--:R-:W-:Y:S05]  /*159f0*/  @!P0 BRA `(.L_x_1956) ;  /* 0xfffffffc00f08947 */ /* 0x008fea000383ffff */
[----:B------:R-:W-:Y:S05]  /*15a00*/  BRA `(.L_x_1980) ;  /* 0xfffffff400d47947 */ /* 0x000fea000383ffff */
.L_x_1957:
[----:B---3--:R3:W4:Y:S02]  /*15a10*/  SYNCS.PHASECHK.TRANS64.TRYWAIT P0, [R3+URZ], R0 ;  /* 0x00000000030075a7 */ /* 0x008724000800017f */
[----:B----4-:R-:W-:Y:S05]  /*15a20*/  @!P0 NANOSLEEP.SYNCS 0x989680 ;  /* 0x009896800000895d */ /* 0x010fea0003900000 */
[----:B------:R-:W4:Y:S02]  /*15a30*/  @!P0 SYNCS.PHASECHK.TRANS64 P0, [R3+URZ], R0 ;  /* 0x00000000030085a7 */ /* 0x000f24000800007f */
[----:B----4-:R-:W-:Y:S05]  /*15a40*/  @!P0 BRA `(.L_x_1957) ;  /* 0xfffffffc00f08947 */ /* 0x010fea000383ffff */
[----:B------:R-:W-:Y:S05]  /*15a50*/  BRA `(.L_x_1981) ;  /* 0xfffffff400c87947 */ /* 0x000fea000383ffff */
.L_x_1959:
[----:B--2---:R2:W3:Y:S02]  /*15a60*/  SYNCS.PHASECHK.TRANS64.TRYWAIT P0, [R5+URZ], R4 ;  /* 0x00000004050075a7 */ /* 0x0044e4000800017f */
[----:B---3--:R-:W-:Y:S05]  /*15a70*/  @!P0 NANOSLEEP.SYNCS 0x989680 ;  /* 0x009896800000895d */ /* 0x008fea0003900000 */
[----:B------:R-:W3:Y:S02]  /*15a80*/  @!P0 SYNCS.PHASECHK.TRANS64 P0, [R5+URZ], R4 ;  /* 0x00000004050085a7 */ /* 0x000ee4000800007f */
[----:B---3--:R-:W-:Y:S05]  /*15a90*/  @!P0 BRA `(.L_x_1959) ;  /* 0xfffffffc00f08947 */ /* 0x008fea000383ffff */
[----:B------:R-:W-:Y:S05]  /*15aa0*/  BRA `(.L_x_1982) ;  /* 0xfffffff400cc7947 */ /* 0x000fea000383ffff */
.L_x_1983:
        /* <DEDUP_REMOVED lines=13> */
.L_x_2662:


//--------------------- .text._ZN7cutlass13device_kernelIN5flash11enable_sm90INS1_16FlashAttnFwdSm90INS1_25CollectiveMainloopFwdSm90ILi2EN4cute5tupleIJNS5_1CILi1EEES8_S8_EEENS6_IJNS7_ILi128EEENS7_ILi112EEENS7_ILi192EEEEEELi192ENS_10bfloat16_tEfNS_4arch4Sm90ELb1ELb0ELb1ELb1ELb0ELb0ELb0ELb1ELb1ELb0ELb0ELb0EEENS1_21CollectiveEpilogueFwdINS6_IJSA_SC_SB_EEES9_SE_SG_Li256ELb1ELb0ELb0ELb0EEENS1_36VarlenDynamicPersistentTileSchedulerILi128ELi112ELi256ELi32ELb0ELb0ELb1ELb1ELb1ELb1EEEEEEEEEvNT_6ParamsE --------------------------
	.section	.text._ZN7cutlass13device_kernelIN5flash11enable_sm90INS1_16FlashAttnFwdSm90INS1_25CollectiveMainloopFwdSm90ILi2EN4cute5tupleIJNS5_1CILi1EEES8_S8_EEENS6_IJNS7_ILi128EEENS7_ILi112EEENS7_ILi192EEEEEELi192ENS_10bfloat16_tEfNS_4arch4Sm90ELb1ELb0ELb1ELb1ELb0ELb0ELb0ELb1ELb1ELb0ELb0ELb0EEENS1_21CollectiveEpilogueFwdINS6_IJSA_SC_SB_EEES9_SE_SG_Li256ELb1ELb0ELb0ELb0EEENS1_36VarlenDynamicPersistentTileSchedulerILi128ELi112ELi256ELi32ELb0ELb0ELb1ELb1ELb1ELb1EEEEEEEEEvNT_6ParamsE,"ax",@progbits
	.align	128
.text._ZN7cutlass13device_kernelIN5flash11enable_sm90INS1_16FlashAttnFwdSm90INS1_25CollectiveMainloopFwdSm90ILi2EN4cute5tupleIJNS5_1CILi1EEES8_S8_EEENS6_IJNS7_ILi128EEENS7_ILi112EEENS7_ILi192EEEEEELi192ENS_10bfloat16_tEfNS_4arch4Sm90ELb1ELb0ELb1ELb1ELb0ELb0ELb0ELb1ELb1ELb0ELb0ELb0EEENS1_21CollectiveEpilogueFwdINS6_IJSA_SC_SB_EEES9_SE_SG_Li256ELb1ELb0ELb0ELb0EEENS1_36VarlenDynamicPersistentTileSchedulerILi128ELi112ELi256ELi32ELb0ELb0ELb1ELb1ELb1ELb1EEEEEEEEEvNT_6ParamsE:
        .type           _ZN7cutlass13device_kernelIN5flash11enable_sm90INS1_16FlashAttnFwdSm90INS1_25CollectiveMainloopFwdSm90ILi2EN4cute5tupleIJNS5_1CILi1EEES8_S8_EEENS6_IJNS7_ILi128EEENS7_ILi112EEENS7_ILi192EEEEEELi192ENS_10bfloat16_tEfNS_4arch4Sm90ELb1ELb0ELb1ELb1ELb0ELb0ELb0ELb1ELb1ELb0ELb0ELb0EEENS1_21CollectiveEpilogueFwdINS6_IJSA_SC_SB_EEES9_SE_SG_Li256ELb1ELb0ELb0ELb0EEENS1_36VarlenDynamicPersistentTileSchedulerILi128ELi112ELi256ELi32ELb0ELb0ELb1ELb1ELb1ELb1EEEEEEEEEvNT_6ParamsE,@function
        .size           _ZN7cutlass13device_kernelIN5flash11enable_sm90INS1_16FlashAttnFwdSm90INS1_25CollectiveMainloopFwdSm90ILi2EN4cute5tupleIJNS5_1CILi1EEES8_S8_EEENS6_IJNS7_ILi128EEENS7_ILi112EEENS7_ILi192EEEEEELi192ENS_10bfloat16_tEfNS_4arch4Sm90ELb1ELb0ELb1ELb1ELb0ELb0ELb0ELb1ELb1ELb0ELb0ELb0EEENS1_21CollectiveEpilogueFwdINS6_IJSA_SC_SB_EEES9_SE_SG_Li256ELb1ELb0ELb0ELb0EEENS1_36VarlenDynamicPersistentTileSchedulerILi128ELi112ELi256ELi32ELb0ELb0ELb1ELb1ELb1ELb1EEEEEEEEEvNT_6ParamsE,(.L_x_2663 - _ZN7cutlass13device_kernelIN5flash11enable_sm90INS1_16FlashAttnFwdSm90INS1_25CollectiveMainloopFwdSm90ILi2EN4cute5tupleIJNS5_1CILi1EEES8_S8_EEENS6_IJNS7_ILi128EEENS7_ILi112EEENS7_ILi192EEEEEELi192ENS_10bfloat16_tEfNS_4arch4Sm90ELb1ELb0ELb1ELb1ELb0ELb0ELb0ELb1ELb1ELb0ELb0ELb0EEENS1_21CollectiveEpilogueFwdINS6_IJSA_SC_SB_EEES9_SE_SG_Li256ELb1ELb0ELb0ELb0EEENS1_36VarlenDynamicPersistentTileSchedulerILi128ELi112ELi256ELi32ELb0ELb0ELb1ELb1ELb1ELb1EEEEEEEEEvNT_6ParamsE)
        .other          _ZN7cutlass13device_kernelIN5flash11enable_sm90INS1_16FlashAttnFwdSm90INS1_25CollectiveMainloopFwdSm90ILi2EN4cute5tupleIJNS5_1CILi1EEES8_S8_EEENS6_IJNS7_ILi128EEENS7_ILi112EEENS7_ILi192EEEEEELi192ENS_10bfloat16_tEfNS_4arch4Sm90ELb1ELb0ELb1ELb1ELb0ELb0ELb0ELb1ELb1ELb0ELb0ELb0EEENS1_21CollectiveEpilogueFwdINS6_IJSA_SC_SB_EEES9_SE_SG_Li256ELb1ELb0ELb0ELb0EEENS1_36VarlenDynamicPersistentTileSchedulerILi128ELi112ELi256ELi32ELb0ELb0ELb1ELb1ELb1ELb1EEEEEEEEEvNT_6ParamsE,@"STO_CUDA_ENTRY STV_DEFAULT"
_ZN7cutlass13device_kernelIN5flash11enable_sm90INS1_16FlashAttnFwdSm90INS1_25CollectiveMainloopFwdSm90ILi2EN4cute5tupleIJNS5_1CILi1EEES8_S8_EEENS6_IJNS7_ILi128EEENS7_ILi112EEENS7_ILi192EEEEEELi192ENS_10bfloat16_tEfNS_4arch4Sm90ELb1ELb0ELb1ELb1ELb0ELb0ELb0ELb1ELb1ELb0ELb0ELb0EEENS1_21CollectiveEpilogueFwdINS6_IJSA_SC_SB_EEES9_SE_SG_Li256ELb1ELb0ELb0ELb0EEENS1_36VarlenDynamicPersistentTileSchedulerILi128ELi112ELi256ELi32ELb0ELb0ELb1ELb1ELb1ELb1EEEEEEEEEvNT_6ParamsE:
        /* <DEDUP_REMOVED lines=21> */
.L_x_1985:
[----:B------:R-:W-:Y:S05]  /*0150*/  BSYNC B0 ;  /* 0x0000000000007941 */ /* 0x000fea0003800000 */
.L_x_1984:
        /* <DEDUP_REMOVED lines=41> */
.L_x_1986:
        /* <DEDUP_REMOVED lines=22> */
.L_x_1987:
        /* <DEDUP_REMOVED lines=18> */
.L_x_1988:
        /* <DEDUP_REMOVED lines=22> */
.L_x_1989:
        /* <DEDUP_REMOVED lines=22> */
.L_x_1990:
        /* <DEDUP_REMOVED lines=8> */
.L_x_1992:
        /* <DEDUP_REMOVED lines=17> */
[----:B------:R-:W-:Y:S01]  /*0ac0*/  UMOV UR36, URZ ;  /* 0x0000003f00247c82 */ /* 0x000fe20008000000 */
[----:B------:R-:W0:Y:S10]  /*0ad0*/  S2R R0, SR_TID.X ;  /* 0x0000000000007919 */ /* 0x000e340000002100 */
[----:B------:R-:W-:Y:S01]  /*0ae0*/  IMAD.U32 R17, RZ, RZ, UR5 ;  /* 0x00000005ff117e24 */ /* 0x000fe2000f8e00ff */
[----:B------:R-:W-:Y:S01]  /*0af0*/  R2UR UR5, R82 ;  /* 0x00000000520572ca */ /* 0x000fe200000e0000 */
[----:B0-----:R-:W-:-:S05]  /*0b00*/  VIADD R215, R0, 0xffffff80 ;  /* 0xffffff8000d77836 */ /* 0x001fca0000000000 */
[----:B------:R-:W-:-:S04]  /*0b10*/  SHF.R.S32.HI R0, RZ, 0x1f, R215 ;  /* 0x0000001fff007819 */ /* 0x000fc800000114d7 */
[CC--:B------:R-:W-:Y:S02]  /*0b20*/  LEA.HI R3, R0.reuse, R215.reuse, RZ, 0x7 ;  /* 0x000000d700037211 */ /* 0x0c0fe400078f38ff */
[----:B------:R-:W-:Y:S02]  /*0b30*/  LEA.HI R4, R0, R215, RZ, 0x5 ;  /* 0x000000d700047211 */ /* 0x000fe400078f28ff */
[----:B------:R-:W-:Y:S02]  /*0b40*/  SHF.R.S32.HI R212, RZ, 0x7, R3 ;  /* 0x00000007ffd47819 */ /* 0x000fe40000011403 */
[----:B--2---:R-:W-:Y:S02]  /*0b50*/  R2UR UR4, R2 ;  /* 0x00000000020472ca */ /* 0x004fe400000e0000 */
[C---:B------:R-:W-:Y:S02]  /*0b60*/  LOP3.LUT R2, R3.reuse, 0xffffff80, RZ, 0xc0, !PT ;  /* 0xffffff8003027812 */ /* 0x040fe400078ec0ff */
[----:B------:R-:W-:-:S03]  /*0b70*/  LEA.HI R3, R3, R212, RZ, 0x1 ;  /* 0x000000d403037211 */ /* 0x000fc600078f08ff */
[----:B------:R-:W-:Y:S01]  /*0b80*/  IMAD.IADD R211, R215, 0x1, -R2 ;  /* 0x00000001d7d37824 */ /* 0x000fe200078e0a02 */
[----:B------:R-:W-:-:S04]  /*0b90*/  LOP3.LUT R3, R3, 0x3fffffe, RZ, 0xc0, !PT ;  /* 0x03fffffe03037812 */ /* 0x000fc800078ec0ff */
[----:B------:R-:W-:Y:S01]  /*0ba0*/  SHF.R.S32.HI R8, RZ, 0x1f, R211 ;  /* 0x0000001fff087819 */ /* 0x000fe200000114d3 */
[----:B------:R-:W-:Y:S01]  /*0bb0*/  ULOP3.LUT UR4, UR4, 0x1, URZ, 0xfc, !UPT ;  /* 0x0000000104047892 */ /* 0x000fe2000f8efc3f */
[----:B------:R-:W-:Y:S02]  /*0bc0*/  IADD3 R3, R212, -R3, RZ ;  /* 0x80000003d4037210 */ /* 0x000fe40007ffe0ff */
[CC--:B------:R-:W-:Y:S02]  /*0bd0*/  LEA.HI R9, R8.reuse, R211.reuse, RZ, 0x2 ;  /* 0x000000d308097211 */ /* 0x0c0fe400078f10ff */
[----:B------:R-:W-:Y:S01]  /*0be0*/  LEA.HI R8, R8, R211, RZ, 0x5 ;  /* 0x000000d308087211 */ /* 0x000fe200078f28ff */
[----:B------:R-:W-:Y:S01]  /*0bf0*/  IMAD.U32 R214, RZ, RZ, UR4 ;  /* 0x00000004ffd67e24 */ /* 0x000fe2000f8e00ff */
[--C-:B------:R-:W-:Y:S01]  /*0c00*/  SHF.R.S32.HI R5, RZ, 0x2, R9.reuse ;  /* 0x00000002ff057819 */ /* 0x100fe20000011409 */
[----:B------:R-:W-:Y:S01]  /*0c10*/  UMOV UR4, URZ ;  /* 0x0000003f00047c82 */ /* 0x000fe20008000000 */
[----:B------:R-:W-:-:S02]  /*0c20*/  SHF.R.S32.HI R2, RZ, 0x1f, R9 ;  /* 0x0000001fff027819 */ /* 0x000fc40000011409 */
[----:B------:R-:W-:Y:S02]  /*0c30*/  SHF.R.S32.HI R8, RZ, 0x5, R8 ;  /* 0x00000005ff087819 */ /* 0x000fe40000011408 */
[----:B------:R-:W-:Y:S02]  /*0c40*/  LEA.HI R2, R2, R5, RZ, 0x3 ;  /* 0x0000000502027211 */ /* 0x000fe400078f18ff */
[----:B------:R-:W-:Y:S02]  /*0c50*/  LOP3.LUT R204, R9, 0x7ffffffc, RZ, 0xc0, !PT ;  /* 0x7ffffffc09cc7812 */ /* 0x000fe400078ec0ff */
[----:B------:R-:W-:Y:S02]  /*0c60*/  LOP3.LUT R6, R2, 0xfffffff8, RZ, 0xc0, !PT ;  /* 0xfffffff802067812 */ /* 0x000fe400078ec0ff */
[CC--:B------:R-:W-:Y:S01]  /*0c70*/  LEA.HI R2, R0.reuse, R215.reuse, RZ, 0x4 ;  /* 0x000000d700027211 */ /* 0x0c0fe200078f20ff */
[----:B------:R-:W-:Y:S01]  /*0c80*/  IMAD.IADD R204, R211, 0x1, -R204 ;  /* 0x00000001d3cc7824 */ /* 0x000fe200078e0acc */
[----:B------:R-:W-:Y:S01]  /*0c90*/  LEA.HI R0, R0, R215, RZ, 0x3 ;  /* 0x000000d700007211 */ /* 0x000fe200078f18ff */
[----:B------:R-:W-:Y:S01]  /*0ca0*/  IMAD.IADD R11, R5, 0x1, -R6 ;  /* 0x00000001050b7824 */ /* 0x000fe200078e0a06 */
[----:B------:R-:W-:-:S02]  /*0cb0*/  SHF.R.S32.HI R5, RZ, 0x4, R2 ;  /* 0x00000004ff057819 */ /* 0x000fc40000011402 */
[----:B------:R-:W-:Y:S01]  /*0cc0*/  SHF.L.U32 R6, R4, 0x5, RZ ;  /* 0x0000000504067819 */ /* 0x000fe200000006ff */
[----:B------:R-:W-:Y:S01]  /*0cd0*/  IMAD R8, R8, 0x10, R11 ;  /* 0x0000001008087824 */ /* 0x000fe200078e020b */
[C---:B------:R-:W-:Y:S02]  /*0ce0*/  LOP3.LUT R4, R2.reuse, 0x3fffff0, RZ, 0xc0, !PT ;  /* 0x03fffff002047812 */ /* 0x040fe400078ec0ff */
[----:B------:R-:W-:Y:S01]  /*0cf0*/  LEA.HI R2, R2, R5, RZ, 0x1 ;  /* 0x0000000502027211 */ /* 0x000fe200078f08ff */
[----:B------:R-:W-:Y:S01]  /*0d00*/  IMAD R205, R3, 0x40, R8 ;  /* 0x0000004003cd7824 */ /* 0x000fe200078e0208 */
[----:B------:R-:W-:Y:S01]  /*0d10*/  LOP3.LUT R7, R6, 0xfffffc00, RZ, 0xc0, !PT ;  /* 0xfffffc0006077812 */ /* 0x000fe200078ec0ff */
[----:B------:R-:W-:Y:S01]  /*0d20*/  IMAD.IADD R4, R215, 0x1, -R4 ;  /* 0x00000001d7047824 */ /* 0x000fe200078e0a04 */
[----:B------:R-:W-:Y:S02]  /*0d30*/  LOP3.LUT R2, R2, 0x1ffffffe, RZ, 0xc0, !PT ;  /* 0x1ffffffe02027812 */ /* 0x000fe400078ec0ff */
[----:B------:R-:W-:Y:S01]  /*0d40*/  SHF.R.S32.HI R22, RZ, 0x3, R0 ;  /* 0x00000003ff167819 */ /* 0x000fe20000011400 */
[----:B------:R-:W-:Y:S01]  /*0d50*/  IMAD R7, R4, 0x40, R7 ;  /* 0x0000004004077824 */ /* 0x000fe200078e0207 */
[----:B------:R-:W-:Y:S01]  /*0d60*/  MOV R210, UR4 ;  /* 0x0000000400d27c02 */ /* 0x000fe20008000f00 */
[----:B------:R-:W-:-:S04]  /*0d70*/  IMAD.IADD R2, R5, 0x1, -R2 ;  /* 0x0000000105027824 */ /* 0x000fc800078e0a02 */
[----:B------:R-:W-:Y:S01]  /*0d80*/  IMAD R213, R2, 0x8, R7 ;  /* 0x0000000802d57824 */ /* 0x000fe200078e0207 */
[----:B------:R-:W-:-:S05]  /*0d90*/  LOP3.LUT R2, R0, 0x1ffffff8, RZ, 0xc0, !PT ;  /* 0x1ffffff800027812 */ /* 0x000fca00078ec0ff */
[----:B------:R-:W-:-:S04]  /*0da0*/  IMAD.IADD R2, R215, 0x1, -R2 ;  /* 0x00000001d7027824 */ /* 0x000fc800078e0a02 */
[----:B------:R-:W-:-:S07]  /*0db0*/  IMAD.SHL.U32 R16, R2, 0x8, RZ ;  /* 0x0000000802107824 */ /* 0x000fce00078e00ff */
.L_x_2046:
[----:B0-----:R-:W0:Y:S01]  /*0dc0*/  LDC.64 R2, c[0x0][0xc60] ;  /* 0x00031800ff027b82 */ /* 0x001e220000000a00 */
[----:B------:R-:W-:Y:S01]  /*0dd0*/  ULDC.64 UR10, c[0x0][0x208] ;  /* 0x00008200000a7ab9 */ /* 0x000fe20000000a00 */
[----:B------:R-:W-:Y:S01]  /*0de0*/  ULDC.64 UR6, c[0x0][0xa28] ;  /* 0x00028a0000067ab9 */ /* 0x000fe20000000a00 */
[----:B------:R-:W-:Y:S01]  /*0df0*/  ULDC.64 UR8, c[0x0][0xa18] ;  /* 0x0002860000087ab9 */ /* 0x000fe20000000a00 */
[----:B0-----:R-:W-:-:S06]  /*0e00*/  IMAD.WIDE R2, R83, 0x4, R2 ;  /* 0x0000000453027825 */ /* 0x001fcc00078e0202 */
[----:B--2---:R-:W2:Y:S01]  /*0e10*/  LDG.E R2, desc[UR10][R2.64] ;  /* 0x0000000a02027981 */ /* 0x004ea2000c1e1900 */
[----:B------:R-:W-:Y:S02]  /*0e20*/  UISETP.NE.U32.AND UP0, UPT, UR6, URZ, UPT ;  /* 0x0000003f0600728c */ /* 0x000fe4000bf05070 */
[----:B------:R-:W-:Y:S02]  /*0e30*/  UISETP.NE.U32.AND UP1, UPT, UR8, URZ, UPT ;  /* 0x0000003f0800728c */ /* 0x000fe4000bf25070 */
[----:B------:R-:W-:Y:S02]  /*0e40*/  UISETP.NE.AND.EX UP0, UPT, UR7, URZ, UPT, UP0 ;  /* 0x0000003f0700728c */ /* 0x000fe4000bf05300 */
[----:B------:R-:W-:-:S04]  /*0e50*/  UISETP.NE.AND.EX UP1, UPT, UR9, URZ, UPT, UP1 ;  /* 0x0000003f0900728c */ /* 0x000fc8000bf25310 */
[----:B------:R-:W-:Y:S02]  /*0e60*/  PLOP3.LUT P0, PT, PT, PT, UP0, 0x80, 0x0 ;  /* 0x000000000000781c */ /* 0x000fe40003f0f008 */
[----:B------:R-:W-:Y:S02]  /*0e70*/  PLOP3.LUT P2, PT, PT, PT, UP1, 0x80, 0x0 ;  /* 0x000000000000781c */ /* 0x000fe40003f4f018 */
[----:B--2---:R-:W-:-:S13]  /*0e80*/  R2UR UR4, R2 ;  /* 0x00000000020472ca */ /* 0x004fda00000e0000 */
[----:B------:R-:W-:Y:S02]  /*0e90*/  USHF.R.S32.HI UR12, URZ, 0x1f, UR4 ;  /* 0x0000001f3f0c7899 */ /* 0x000fe40008011404 */
[----:B------:R-:W-:Y:S01]  /*0ea0*/  IMAD.U32 R206, RZ, RZ, UR4 ;  /* 0x00000004ffce7e24 */ /* 0x000fe2000f8e00ff */
[----:B------:R-:W-:-:S04]  /*0eb0*/  @UP0 ULEA UR6, UP2, UR4, UR6, 0x2 ;  /* 0x0000000604060291 */ /* 0x000fc8000f84103f */
[----:B------:R-:W-:Y:S02]  /*0ec0*/  @UP0 ULEA.HI.X UR7, UR4, UR7, UR12, 0x2, UP2 ;  /* 0x0000000704070291 */ /* 0x000fe400090f140c */
[----:B------:R-:W-:Y:S01]  /*0ed0*/  IMAD.U32 R208, RZ, RZ, UR12 ;  /* 0x0000000cffd07e24 */ /* 0x000fe2000f8e00ff */
[----:B------:R-:W-:Y:S01]  /*0ee0*/  @UP1 ULEA UR8, UP0, UR4, UR8, 0x2 ;  /* 0x0000000804081291 */ /* 0x000fe2000f80103f */
[----:B------:R-:W-:-:S03]  /*0ef0*/  IMAD.U32 R2, RZ, RZ, UR6 ;  /* 0x00000006ff027e24 */ /* 0x000fc6000f8e00ff */
[----:B------:R-:W-:Y:S01]  /*0f00*/  @UP1 ULEA.HI.X UR9, UR4, UR9, UR12, 0x2, UP0 ;  /* 0x0000000904091291 */ /* 0x000fe200080f140c */
[----:B------:R-:W-:Y:S01]  /*0f10*/  IMAD.U32 R3, RZ, RZ, UR7 ;  /* 0x00000007ff037e24 */ /* 0x000fe2000f8e00ff */
[----:B---345:R-:W-:Y:S01]  /*0f20*/  MOV R4, UR8 ;  /* 0x0000000800047c02 */ /* 0x038fe20008000f00 */
[----:B------:R-:W-:Y:S01]  /*0f30*/  ULDC.64 UR6, c[0x0][0x3f8] ;  /* 0x0000fe0000067ab9 */ /* 0x000fe20000000a00 */
[----:B------:R-:W-:Y:S02]  /*0f40*/  ULDC UR8, c[0x0][0x2e0] ;  /* 0x0000b80000087ab9 */ /* 0x000fe40000000800 */
[----:B------:R-:W-:Y:S01]  /*0f50*/  IMAD.U32 R5, RZ, RZ, UR9 ;  /* 0x00000009ff057e24 */ /* 0x000fe2000f8e00ff */
[----:B------:R-:W2:Y:S04]  /*0f60*/  @P0 LDG.E R2, desc[UR10][R2.64] ;  /* 0x0000000a02020981 */ /* 0x000ea8000c1e1900 */
[----:B------:R-:W3:Y:S01]  /*0f70*/  @P2 LDG.E R4, desc[UR10][R4.64] ;  /* 0x0000000a04042981 */ /* 0x000ee2000c1e1900 */
[----:B------:R-:W-:Y:S01]  /*0f80*/  ULDC UR9, c[0x0][0x288] ;  /* 0x0000a20000097ab9 */ /* 0x000fe20000000800 */
[----:B------:R-:W-:Y:S01]  /*0f90*/  UISETP.NE.U32.AND UP0, UPT, UR6, URZ, UPT ;  /* 0x0000003f0600728c */ /* 0x000fe2000bf05070 */
[----:B------:R-:W-:Y:S01]  /*0fa0*/  IMAD.U32 R207, RZ, RZ, UR5 ;  /* 0x00000005ffcf7e24 */ /* 0x000fe2000f8e00ff */
[----:B------:R-:W-:Y:S01]  /*0fb0*/  ULDC.64 UR10, c[0x0][0xa20] ;  /* 0x00028800000a7ab9 */ /* 0x000fe20000000a00 */
[----:B------:R-:W-:Y:S01]  /*0fc0*/  ULDC UR6, c[0x0][0x404] ;  /* 0x0001010000067ab9 */ /* 0x000fe20000000800 */
[----:B------:R-:W-:Y:S01]  /*0fd0*/  UISETP.NE.AND.EX UP0, UPT, UR7, URZ, UPT, UP0 ;  /* 0x0000003f0700728c */ /* 0x000fe2000bf05300 */
[----:B------:R-:W-:Y:S01]  /*0fe0*/  ISETP.NE.U32.AND P1, PT, RZ, UR10, PT ;  /* 0x0000000aff007c0c */ /* 0x000fe2000bf25070 */
[----:B------:R-:W-:-:S02]  /*0ff0*/  UMOV UR4, URZ ;  /* 0x0000003f00047c82 */ /* 0x000fc40008000000 */
[----:B------:R-:W-:Y:S01]  /*1000*/  USEL UR6, UR6, 0x1, UP0 ;  /* 0x0000000106067887 */ /* 0x000fe20008000000 */
[----:B------:R-:W-:-:S03]  /*1010*/  ISETP.NE.AND.EX P1, PT, RZ, UR11, PT, P1 ;  /* 0x0000000bff007c0c */ /* 0x000fc6000bf25310 */
[----:B------:R-:W-:Y:S01]  /*1020*/  UIMAD UR8, UR6, UR8, URZ ;  /* 0x00000008060872a4 */ /* 0x000fe2000f8e023f */
[----:B--2---:R-:W-:Y:S02]  /*1030*/  @P0 R2UR UR4, R2 ;  /* 0x00000000020402ca */ /* 0x004fe400000e0000 */
[----:B---3--:R-:W-:-:S13]  /*1040*/  @P2 R2UR UR9, R4 ;  /* 0x00000000040922ca */ /* 0x008fda00000e0000 */
[----:B------:R-:W-:Y:S01]  /*1050*/  IMAD.U32 R18, RZ, RZ, UR9 ;  /* 0x00000009ff127e24 */ /* 0x000fe2000f8e00ff */
[----:B-1----:R-:W-:Y:S06]  /*1060*/  @P2 BRA `(.L_x_1993) ;  /* 0x0000000000402947 */ /* 0x002fec0003800000 */
[----:B------:R-:W-:Y:S02]  /*1070*/  ULDC.64 UR6, c[0x0][0xa00] ;  /* 0x0002800000067ab9 */ /* 0x000fe40000000a00 */
[----:B------:R-:W-:-:S04]  /*1080*/  ISETP.NE.U32.AND P0, PT, RZ, UR6, PT ;  /* 0x00000006ff007c0c */ /* 0x000fc8000bf05070 */
[----:B------:R-:W-:-:S13]  /*1090*/  ISETP.NE.AND.EX P0, PT, RZ, UR7, PT, P0 ;  /* 0x00000007ff007c0c */ /* 0x000fda000bf05300 */
[----:B------:R-:W-:Y:S05]  /*10a0*/  @!P0 BRA `(.L_x_1993) ;  /* 0x0000000000308947 */ /* 0x000fea0003800000 */
[----:B------:R-:W-:Y:S01]  /*10b0*/  R2UR UR5, R206 ;  /* 0x00000000ce0572ca */ /* 0x000fe200000e0000 */
[----:B------:R-:W-:Y:S01]  /*10c0*/  ULDC.64 UR6, c[0x0][0xa00] ;  /* 0x0002800000067ab9 */ /* 0x000fe20000000a00 */
[----:B------:R-:W-:-:S11]  /*10d0*/  ULDC.64 UR12, c[0x0][0x208] ;  /* 0x00008200000c7ab9 */ /* 0x000fd60000000a00 */
[----:B------:R-:W-:-:S06]  /*10e0*/  UIMAD.WIDE UR6, UR5, 0x4, UR6 ;  /* 0x00000004050678a5 */ /* 0x000fcc000f8e0206 */
[----:B------:R-:W-:Y:S02]  /*10f0*/  IMAD.U32 R2, RZ, RZ, UR6 ;  /* 0x00000006ff027e24 */ /* 0x000fe4000f8e00ff */
[----:B------:R-:W-:-:S05]  /*1100*/  IMAD.U32 R3, RZ, RZ, UR7 ;  /* 0x00000007ff037e24 */ /* 0x000fca000f8e00ff */
[----:B------:R-:W2:Y:S04]  /*1110*/  LDG.E R4, desc[UR12][R2.64] ;  /* 0x0000000c02047981 */ /* 0x000ea8000c1e1900 */
[----:B------:R-:W3:Y:S01]  /*1120*/  LDG.E R0, desc[UR12][R2.64+0x4] ;  /* 0x0000040c02007981 */ /* 0x000ee2000c1e1900 */
[----:B--2---:R-:W-:Y:S02]  /*1130*/  R2UR UR5, R4 ;  /* 0x00000000040572ca */ /* 0x004fe400000e0000 */
[----:B---3--:R-:W-:-:S13]  /*1140*/  R2UR UR6, R0 ;  /* 0x00000000000672ca */ /* 0x008fda00000e0000 */
[----:B------:R-:W-:-:S06]  /*1150*/  UIADD3 UR5, -UR5, UR6, URZ ;  /* 0x0000000605057290 */ /* 0x000fcc000fffe13f */
[----:B------:R-:W-:-:S07]  /*1160*/  MOV R18, UR5 ;  /* 0x0000000500127c02 */ /* 0x000fce0008000f00 */
.L_x_1993:
[----:B------:R-:W-:-:S13]  /*1170*/  R2UR UR5, R17 ;  /* 0x00000000110572ca */ /* 0x000fda00000e0000 */
[----:B------:R-:W-:Y:S01]  /*1180*/  IMAD.U32 R209, RZ, RZ, UR5 ;  /* 0x00000005ffd17e24 */ /* 0x000fe2000f8e00ff */
[----:B------:R-:W-:Y:S06]  /*1190*/  @!P1 BRA `(.L_x_1994) ;  /* 0x0000000000289947 */ /* 0x000fec0003800000 */
[----:B------:R-:W-:Y:S01]  /*11a0*/  R2UR UR6, R206 ;  /* 0x00000000ce0672ca */ /* 0x000fe200000e0000 */
[----:B------:R-:W-:Y:S01]  /*11b0*/  ULDC.64 UR8, c[0x0][0x208] ;  /* 0x0000820000087ab9 */ /* 0x000fe20000000a00 */
[----:B------:R-:W-:-:S11]  /*11c0*/  R2UR UR7, R208 ;  /* 0x00000000d00772ca */ /* 0x000fd600000e0000 */
[----:B------:R-:W-:-:S04]  /*11d0*/  ULEA UR5, UP0, UR6, UR10, 0x2 ;  /* 0x0000000a06057291 */ /* 0x000fc8000f80103f */
[----:B------:R-:W-:Y:S02]  /*11e0*/  ULEA.HI.X UR6, UR6, UR11, UR7, 0x2, UP0 ;  /* 0x0000000b06067291 */ /* 0x000fe400080f1407 */
[----:B------:R-:W-:-:S04]  /*11f0*/  IMAD.U32 R2, RZ, RZ, UR5 ;  /* 0x00000005ff027e24 */ /* 0x000fc8000f8e00ff */
[----:B------:R-:W-:-:S05]  /*1200*/  IMAD.U32 R3, RZ, RZ, UR6 ;  /* 0x00000006ff037e24 */ /* 0x000fca000f8e00ff */
[----:B------:R-:W2:Y:S02]  /*1210*/  LDG.E R2, desc[UR8][R2.64] ;  /* 0x0000000802027981 */ /* 0x000ea4000c1e1900 */
[----:B--2---:R-:W-:Y:S01]  /*1220*/  R2UR UR8, R2 ;  /* 0x00000000020872ca */ /* 0x004fe200000e0000 */
[----:B------:R-:W-:-:S14]  /*1230*/  BRA `(.L_x_1995) ;  /* 0x00000000003c7947 */ /* 0x000fdc0003800000 */
.L_x_1994:
        /* <DEDUP_REMOVED lines=14> */
[----:B------:R-:W-:-:S12]  /*1320*/  UIADD3 UR8, -UR8, UR5, URZ ;  /* 0x0000000508087290 */ /* 0x000fd8000fffe13f */
.L_x_1995:
[----:B------:R-:W-:Y:S01]  /*1330*/  R2UR UR5, R17 ;  /* 0x00000000110572ca */ /* 0x000fe200000e0000 */
[----:B------:R-:W-:Y:S01]  /*1340*/  UIADD3 UR7, -UR4, UR8, URZ ;  /* 0x0000000804077290 */ /* 0x000fe2000fffe13f */
[----:B------:R-:W-:Y:S02]  /*1350*/  R2UR UR8, R18 ;  /* 0x00000000120872ca */ /* 0x000fe400000e0000 */
[----:B------:R-:W-:Y:S01]  /*1360*/  CS2R R2, SRZ ;  /* 0x0000000000027805 */ /* 0x000fe2000001ff00 */
[----:B------:R-:W-:Y:S01]  /*1370*/  UMOV UR4, URZ ;  /* 0x0000003f00047c82 */ /* 0x000fe20008000000 */
[----:B------:R-:W-:Y:S02]  /*1380*/  PLOP3.LUT P0, PT, PT, PT, PT, 0x80, 0x0 ;  /* 0x000000000000781c */ /* 0x000fe40003f0f070 */
[----:B------:R-:W-:Y:S01]  /*1390*/  CS2R R118, SRZ ;  /* 0x0000000000767805 */ /* 0x000fe2000001ff00 */
[----:B------:R-:W-:Y:S01]  /*13a0*/  IMAD.U32 R19, RZ, RZ, UR7 ;  /* 0x00000007ff137e24 */ /* 0x000fe2000f8e00ff */
[----:B------:R-:W-:-:S02]  /*13b0*/  MOV R0, RZ ;  /* 0x000000ff00007202 */ /* 0x000fc40000000f00 */
[----:B------:R-:W-:Y:S02]  /*13c0*/  CS2R R116, SRZ ;  /* 0x0000000000747805 */ /* 0x000fe4000001ff00 */
[----:B------:R-:W-:Y:S02]  /*13d0*/  CS2R R114, SRZ ;  /* 0x0000000000727805 */ /* 0x000fe4000001ff00 */
[----:B------:R-:W-:Y:S02]  /*13e0*/  CS2R R112, SRZ ;  /* 0x0000000000707805 */ /* 0x000fe4000001ff00 */
[----:B------:R-:W-:Y:S01]  /*13f0*/  CS2R R110, SRZ ;  /* 0x00000000006e7805 */ /* 0x000fe2000001ff00 */
[----:B------:R-:W-:Y:S01]  /*1400*/  ULEA UR6, UR5, 0xef, 0x7 ;  /* 0x000000ef05067891 */ /* 0x000fe2000f8e383f */
[----:B------:R-:W-:Y:S01]  /*1410*/  CS2R R108, SRZ ;  /* 0x00000000006c7805 */ /* 0x000fe2000001ff00 */
[----:B------:R-:W-:Y:S01]  /*1420*/  UIADD3 UR5, UR7, 0x6f, URZ ;  /* 0x0000006f07057890 */ /* 0x000fe2000fffe03f */
[----:B------:R-:W-:Y:S01]  /*1430*/  CS2R R106, SRZ ;  /* 0x00000000006a7805 */ /* 0x000fe2000001ff00 */
[----:B------:R-:W-:Y:S01]  /*1440*/  UIADD3 UR7, UR7, UR6, -UR8 ;  /* 0x0000000607077290 */ /* 0x000fe2000fffe808 */
[----:B------:R-:W-:Y:S01]  /*1450*/  CS2R R104, SRZ ;  /* 0x0000000000687805 */ /* 0x000fe2000001ff00 */
[----:B------:R-:W-:Y:S01]  /*1460*/  UIMAD.WIDE UR4, UR5, -0x6db6db6d, UR4 ;  /* 0x92492493050478a5 */ /* 0x000fe2000f8e0204 */
[----:B------:R-:W-:Y:S01]  /*1470*/  CS2R R102, SRZ ;  /* 0x0000000000667805 */ /* 0x000fe2000001ff00 */
[----:B------:R-:W-:Y:S01]  /*1480*/  UMOV UR6, URZ ;  /* 0x0000003f00067c82 */ /* 0x000fe20008000000 */
[----:B------:R-:W-:Y:S01]  /*1490*/  CS2R R100, SRZ ;  /* 0x0000000000647805 */ /* 0x000fe2000001ff00 */
[----:B------:R-:W-:Y:S01]  /*14a0*/  UIMAD.WIDE UR6, UR7, -0x6db6db6d, UR6 ;  /* 0x92492493070678a5 */ /* 0x000fe2000f8e0206 */
[----:B------:R-:W-:Y:S01]  /*14b0*/  CS2R R98, SRZ ;  /* 0x0000000000627805 */ /* 0x000fe2000001ff00 */
[----:B------:R-:W-:Y:S01]  /*14c0*/  USHF.R.U32.HI UR4, URZ, 0x1f, UR5 ;  /* 0x0000001f3f047899 */ /* 0x000fe20008011605 */
[----:B------:R-:W-:Y:S01]  /*14d0*/  CS2R R96, SRZ ;  /* 0x0000000000607805 */ /* 0x000fe2000001ff00 */
[----:B------:R-:W-:Y:S01]  /*14e0*/  USHF.R.U32.HI UR6, URZ, 0x1f, UR7 ;  /* 0x0000001f3f067899 */ /* 0x000fe20008011607 */
[----:B------:R-:W-:Y:S01]  /*14f0*/  IMAD.MOV.U32 R86, RZ, RZ, RZ ;  /* 0x000000ffff567224 */ /* 0x000fe200078e00ff */
[----:B------:R-:W-:Y:S01]  /*1500*/  ULEA.HI.SX32 UR4, UR5, UR4, 0x1a ;  /* 0x0000000405047291 */ /* 0x000fe2000f8fd23f */
[----:B------:R-:W-:Y:S01]  /*1510*/  CS2R R90, SRZ ;  /* 0x00000000005a7805 */ /* 0x000fe2000001ff00 */
[----:B------:R-:W-:Y:S01]  /*1520*/  ULEA.HI.SX32 UR6, UR7, UR6, 0x1a ;  /* 0x0000000607067291 */ /* 0x000fe2000f8fd23f */
[----:B------:R-:W-:Y:S01]  /*1530*/  CS2R R92, SRZ ;  /* 0x00000000005c7805 */ /* 0x000fe2000001ff00 */
[----:B------:R-:W-:Y:S01]  /*1540*/  IMAD.MOV.U32 R43, RZ, RZ, RZ ;  /* 0x000000ffff2b7224 */ /* 0x000fe200078e00ff */
[----:B------:R-:W-:Y:S01]  /*1550*/  CS2R R88, SRZ ;  /* 0x0000000000587805 */ /* 0x000fe2000001ff00 */
[----:B------:R-:W-:Y:S01]  /*1560*/  UISETP.LT.AND UP0, UPT, UR4, UR6, UPT ;  /* 0x000000060400728c */ /* 0x000fe2000bf01270 */
[----:B------:R-:W-:-:S02]  /*1570*/  CS2R R128, SRZ ;  /* 0x0000000000807805 */ /* 0x000fc4000001ff00 */
[----:B------:R-:W-:Y:S02]  /*1580*/  CS2R R38, SRZ ;  /* 0x0000000000267805 */ /* 0x000fe4000001ff00 */
[----:B------:R-:W-:Y:S01]  /*1590*/  CS2R R84, SRZ ;  /* 0x0000000000547805 */ /* 0x000fe2000001ff00 */
[----:B------:R-:W-:Y:S01]  /*15a0*/  USEL UR37, UR4, UR6, UP0 ;  /* 0x0000000604257287 */ /* 0x000fe20008000000 */
[----:B------:R-:W-:Y:S02]  /*15b0*/  CS2R R46, SRZ ;  /* 0x00000000002e7805 */ /* 0x000fe4000001ff00 */
[----:B------:R-:W-:Y:S02]  /*15c0*/  CS2R R36, SRZ ;  /* 0x0000000000247805 */ /* 0x000fe4000001ff00 */
[----:B------:R-:W-:Y:S01]  /*15d0*/  CS2R R78, SRZ ;  /* 0x00000000004e7805 */ /* 0x000fe2000001ff00 */
[----:B------:R-:W-:Y:S01]  /*15e0*/  UISETP.GE.AND UP0, UPT, UR37, 0x1, UPT ;  /* 0x000000012500788c */ /* 0x000fe2000bf06270 */
[----:B------:R-:W-:-:S02]  /*15f0*/  CS2R R76, SRZ ;  /* 0x00000000004c7805 */ /* 0x000fc4000001ff00 */
[----:B------:R-:W-:Y:S02]  /*1600*/  CS2R R74, SRZ ;  /* 0x00000000004a7805 */ /* 0x000fe4000001ff00 */
[----:B------:R-:W-:Y:S02]  /*1610*/  CS2R R72, SRZ ;  /* 0x0000000000487805 */ /* 0x000fe4000001ff00 */
[----:B------:R-:W-:Y:S02]  /*1620*/  CS2R R70, SRZ ;  /* 0x0000000000467805 */ /* 0x000fe4000001ff00 */
[----:B------:R-:W-:Y:S02]  /*1630*/  CS2R R68, SRZ ;  /* 0x0000000000447805 */ /* 0x000fe4000001ff00 */
[----:B------:R-:W-:Y:S02]  /*1640*/  PLOP3.LUT P1, PT, PT, PT, UP0, 0x80, 0x0 ;  /* 0x000000000000781c */ /* 0x000fe40003f2f008 */
        /* <DEDUP_REMOVED lines=19> */
[----:B------:R-:W-:Y:S01]  /*1780*/  CS2R R6, SRZ ;  /* 0x0000000000067805 */ /* 0x000fe2000001ff00 */
[----:B------:R-:W-:Y:S01]  /*1790*/  IMAD.MOV.U32 R32, RZ, RZ, RZ ;  /* 0x000000ffff207224 */ /* 0x000fe200078e00ff */
[----:B------:R-:W-:Y:S01]  /*17a0*/  MOV R135, RZ ;  /* 0x000000ff00877202 */ /* 0x000fe20000000f00 */
        /* <DEDUP_REMOVED lines=23> */
[----:B------:R-:W-:Y:S01]  /*1920*/  IMAD.U32 R10, RZ, RZ, UR6 ;  /* 0x00000006ff0a7e24 */ /* 0x000fe2000f8e00ff */
[----:B------:R-:W-:Y:S01]  /*1930*/  MOV R11, UR7 ;  /* 0x00000007000b7c02 */ /* 0x000fe20008000f00 */
[----:B------:R-:W-:Y:S02]  /*1940*/  IMAD.U32 R6, RZ, RZ, UR4 ;  /* 0x00000004ff067e24 */ /* 0x000fe4000f8e00ff */
[----:B------:R-:W-:-:S02]  /*1950*/  IMAD.U32 R7, RZ, RZ, UR5 ;  /* 0x00000005ff077e24 */ /* 0x000fc4000f8e00ff */
[----:B------:R-:W-:Y:S02]  /*1960*/  IMAD.MOV.U32 R8, RZ, RZ, 0x70 ;  /* 0x00000070ff087424 */ /* 0x000fe400078e00ff */
[----:B------:R-:W-:Y:S02]  /*1970*/  IMAD.MOV.U32 R12, RZ, RZ, 0x1 ;  /* 0x00000001ff0c7424 */ /* 0x000fe400078e00ff */
[----:B0-----:R-:W-:-:S07]  /*1980*/  IMAD.MOV.U32 R13, RZ, RZ, RZ ;  /* 0x000000ffff0d7224 */ /* 0x001fce00078e00ff */
[----:B------:R-:W-:-:S07]  /*1990*/  LEPC R20, `(.L_x_1997) ;  /* 0x000000001014794e */ /* 0x000fce0000000000 */
[----:B-1----:R-:W-:Y:S05]  /*19a0*/  CALL.ABS.NOINC R2 ;  /* 0x0000000002007343 */ /* 0x002fea0003c00000 */
.L_x_1997:
        /* <DEDUP_REMOVED lines=11> */
.L_x_2134:
[----:B------:R-:W-:Y:S05]  /*1a60*/  @!P0 BRA `(.L_x_1999) ;  /* 0x0000000000048947 */ /* 0x000fea0003800000 */
[----:B------:R-:W-:Y:S01]  /*1a70*/  BPT.TRAP 0x1 ;  /* 0x000000040000795c */ /* 0x000fe20000300000 */
.L_x_1999:
[----:B0-----:R-:W-:Y:S01]  /*1a80*/  IMAD.U32 R3, RZ, RZ, UR60 ;  /* 0x0000003cff037e24 */ /* 0x001fe2000f8e00ff */
[----:B------:R-:W-:-:S04]  /*1a90*/  MOV R0, UR36 ;  /* 0x0000002400007c02 */ /* 0x000fc80008000f00 */
[----:B------:R-:W-:Y:S02]  /*1aa0*/  LEA R0, R0, UR38, 0x3 ;  /* 0x0000002600007c11 */ /* 0x000fe4000f8e18ff */
[----:B------:R-:W-:-:S04]  /*1ab0*/  SHF.L.U32 R3, R3, 0x1f, RZ ;  /* 0x0000001f03037819 */ /* 0x000fc800000006ff */
[----:B------:R0:W1:Y:S01]  /*1ac0*/  SYNCS.PHASECHK.TRANS64.TRYWAIT P2, [R0+URZ+0x36830], R3 ;  /* 0x03683003000075a7 */ /* 0x000062000804017f */
[----:B------:R-:W-:Y:S05]  /*1ad0*/  @!P0 BRA `(.L_x_2000) ;  /* 0x0000000000048947 */ /* 0x000fea0003800000 */
[----:B------:R-:W-:Y:S01]  /*1ae0*/  BPT.TRAP 0x1 ;  /* 0x000000040000795c */ /* 0x000fe20000300000 */
.L_x_2000:
[----:B------:R-:W2:Y:S01]  /*1af0*/  S2R R2, SR_TID.X ;  /* 0x0000000000027919 */ /* 0x000ea20000002100 */
[----:B------:R-:W-:Y:S01]  /*1b00*/  IMAD.MOV.U32 R119, RZ, RZ, RZ ;  /* 0x000000ffff777224 */ /* 0x000fe200078e00ff */
[----:B--2---:R-:W-:Y:S01]  /*1b10*/  LOP3.LUT P1, RZ, R2, 0x7f, RZ, 0xc0, !PT ;  /* 0x0000007f02ff7812 */ /* 0x004fe2000782c0ff */
[----:B-1----:R-:W-:-:S12]  /*1b20*/  @P2 BRA `(.L_x_2001) ;  /* 0x0000000000082947 */ /* 0x002fd80003800000 */
[----:B------:R-:W1:Y:S02]  /*1b30*/  SYNCS.PHASECHK.TRANS64.TRYWAIT P2, [R0+URZ+0x36830], R3 ;  /* 0x03683003000075a7 */ /* 0x000e64000804017f */
[----:B-1----:R-:W-:Y:S05]  /*1b40*/  @!P2 BRA `(.L_x_2002) ;  /* 0x00000168000ca947 */ /* 0x002fea0003800000 */
.L_x_2001:
[----:B------:R-:W-:Y:S05]  /*1b50*/  WARPSYNC.ALL ;  /* 0x0000000000007948 */ /* 0x000fea0003800000 */
[----:B------:R-:W-:Y:S01]  /*1b60*/  UIADD3 UR4, UR38, 0x21400, URZ ;  /* 0x0002140026047890 */ /* 0x000fe2000fffe03f */
[----:B------:R-:W-:Y:S01]  /*1b70*/  WARPGROUP.ARRIVE ;  /* 0x00000000000079c5 */ /* 0x000fe20000000000 */
[----:B------:R-:W-:Y:S01]  /*1b80*/  ULOP3.LUT UR5, UR39, 0x10000, URZ, 0xfc, !UPT ;  /* 0x0001000027057892 */ /* 0x000fe2000f8efc3f */
[----:B------:R-:W-:Y:S01]  /*1b90*/  MOV R7, UR38 ;  /* 0x0000002600077c02 */ /* 0x000fe20008000f00 */
[----:B------:R-:W-:Y:S01]  /*1ba0*/  USHF.R.U32.HI UR4, URZ, 0x4, UR4 ;  /* 0x000000043f047899 */ /* 0x000fe20008011604 */
[----:B------:R-:W-:Y:S01]  /*1bb0*/  MOV R8, UR37 ;  /* 0x0000002500087c02 */ /* 0x000fe20008000f00 */
[----:B------:R-:W-:Y:S01]  /*1bc0*/  UMOV UR57, 0x40000040 ;  /* 0x4000004000397882 */ /* 0x000fe20000000000 */
[----:B------:R-:W-:Y:S01]  /*1bd0*/  UMOV UR59, 0x40000040 ;  /* 0x40000040003b7882 */ /* 0x000fe20000000000 */
[----:B------:R-:W-:Y:S01]  /*1be0*/  ULOP3.LUT UR4, UR4, 0x3fff, URZ, 0xc0, !UPT ;  /* 0x00003fff04047892 */ /* 0x000fe2000f8ec03f */
[----:B------:R-:W-:Y:S01]  /*1bf0*/  MOV R9, UR36 ;  /* 0x0000002400097c02 */ /* 0x000fe20008000f00 */
[----:B------:R-:W-:Y:S01]  /*1c00*/  UMOV UR56, UR5 ;  /* 0x0000000500387c82 */ /* 0x000fe20008000000 */
[----:B------:R-:W-:Y:S01]  /*1c10*/  UMOV UR9, UR57 ;  /* 0x0000003900097c82 */ /* 0x000fe20008000000 */
[----:B------:R-:W-:Y:S01]  /*1c20*/  ULOP3.LUT UR6, UR4, 0x10000, URZ, 0xfc, !UPT ;  /* 0x0001000004067892 */ /* 0x000fe2000f8efc3f */
[----:B------:R-:W-:Y:S01]  /*1c30*/  MOV R4, UR57 ;  /* 0x0000003900047c02 */ /* 0x000fe20008000f00 */
[----:B------:R-:W-:Y:S01]  /*1c40*/  UMOV UR8, UR56 ;  /* 0x0000003800087c82 */ /* 0x000fe20008000000 */
[----:B------:R-:W-:Y:S01]  /*1c50*/  UMOV UR11, 0x40000040 ;  /* 0x40000040000b7882 */ /* 0x000fe20000000000 */
[----:B------:R-:W-:Y:S01]  /*1c60*/  UIMAD UR4, UR36, 0xa80, UR6 ;  /* 0x00000a80240478a4 */ /* 0x000fe2000f8e0206 */
[----:B------:R-:W-:Y:S01]  /*1c70*/  MOV R6, UR56 ;  /* 0x0000003800067c02 */ /* 0x000fe20008000f00 */
[----:B------:R-:W-:Y:S01]  /*1c80*/  UMOV UR12, UR56 ;  /* 0x00000038000c7c82 */ /* 0x000fe20008000000 */
[----:B------:R-:W-:Y:S01]  /*1c90*/  UMOV UR13, UR57 ;  /* 0x00000039000d7c82 */ /* 0x000fe20008000000 */
[----:B------:R-:W-:Y:S01]  /*1ca0*/  UIADD3 UR10, UR4, 0x80, URZ ;  /* 0x00000080040a7890 */ /* 0x000fe2000fffe03f */
[----:B------:R-:W-:Y:S01]  /*1cb0*/  IMAD.U32 R5, RZ, RZ, UR6 ;  /* 0x00000006ff057e24 */ /* 0x000fe2000f8e00ff */
[----:B------:R-:W-:Y:S01]  /*1cc0*/  UIADD3 UR14, UR4, 0x100, URZ ;  /* 0x00000100040e7890 */ /* 0x000fe2000fffe03f */
[----:B01----:R-:W-:Y:S01]  /*1cd0*/  @!P1 VIADD R0, R0, 0x36840 ;  /* 0x0003684000009836 */ /* 0x003fe20000000000 */
[----:B------:R-:W-:Y:S01]  /*1ce0*/  UMOV UR58, UR4 ;  /* 0x00000004003a7c82 */ /* 0x000fe20008000000 */
[----:B------:R-:W-:Y:S01]  /*1cf0*/  UMOV UR15, 0x40000040 ;  /* 0x40000040000f7882 */ /* 0x000fe20000000000 */
[----:B------:R-:W-:Y:S01]  /*1d00*/  HGMMA.64x16x16.F32.BF16 R72, gdesc[UR56], RZ, !UPT, gsb0 ;  /* 0x00200000384879f0 */ /* 0x000fe2000c0018ff */
[----:B------:R-:W-:Y:S01]  /*1d10*/  UIADD3 UR18, UR4, 0x180, URZ ;  /* 0x0000018004127890 */ /* 0x000fe2000fffe03f */
[----:B------:R-:W-:Y:S01]  /*1d20*/  @!P1 PRMT R0, RZ, 0x654, R0 ;  /* 0x00000654ff009816 */ /* 0x000fe20000000000 */
[----:B------:R-:W-:Y:S01]  /*1d30*/  UMOV UR16, UR56 ;  /* 0x0000003800107c82 */ /* 0x000fe20008000000 */
[----:B------:R-:W-:Y:S01]  /*1d40*/  UMOV UR17, UR57 ;  /* 0x0000003900117c82 */ /* 0x000fe20008000000 */
[----:B------:R-:W-:Y:S01]  /*1d50*/  UMOV UR19, 0x40000040 ;  /* 0x4000004000137882 */ /* 0x000fe20000000000 */
[----:B------:R-:W-:Y:S01]  /*1d60*/  UIADD3 UR22, UR4, 0x200, URZ ;  /* 0x0000020004167890 */ /* 0x000fe2000fffe03f */
[-C--:B------:R-:W-:Y:S01]  /*1d70*/  MOV R118, R119.reuse ;  /* 0x0000007700767202 */ /* 0x080fe20000000f00 */
        /* <DEDUP_REMOVED lines=9> */
[--C-:B------:R-:W-:Y:S01]  /*1e10*/  IMAD.MOV.U32 R116, RZ, RZ, R119.reuse ;  /* 0x000000ffff747224 */ /* 0x100fe200078e0077 */
[----:B------:R-:W-:Y:S01]  /*1e20*/  UIADD3 UR7, UR4, 0x2, URZ ;  /* 0x0000000204077890 */ /* 0x000fe2000fffe03f */
[--C-:B------:R-:W-:Y:S01]  /*1e30*/  IMAD.MOV.U32 R115, RZ, RZ, R119.reuse ;  /* 0x000000ffff737224 */ /* 0x100fe200078e0077 */
        /* <DEDUP_REMOVED lines=18> */
[----:B------:R-:W-:Y:S01]  /*1f60*/  UMOV UR39, 0x40000040 ;  /* 0x4000004000277882 */ /* 0x000fe20000000000 */
[----:B------:R-:W-:Y:S01]  /*1f70*/  UMOV UR59, 0x40000040 ;  /* 0x40000040003b7882 */ /* 0x000fe20000000000 */
        /* <DEDUP_REMOVED lines=9> */
[--C-:B------:R-:W-:Y:S01]  /*2010*/  IMAD.MOV.U32 R90, RZ, RZ, R119.reuse ;  /* 0x000000ffff5a7224 */ /* 0x100fe200078e0077 */
[----:B------:R-:W-:Y:S02]  /*2020*/  WARPGROUP.DEPBAR.LE gsb0, 0x0 ;  /* 0x00008000000079c5 */ /* 0x000fe40000010000 */
[----:B------:R-:W-:Y:S01]  /*2030*/  WARPGROUP.ARRIVE ;  /* 0x00000000000079c5 */ /* 0x000fe20000000000 */
[--C-:B------:R-:W-:Y:S02]  /*2040*/  IMAD.MOV.U32 R86, RZ, RZ, R119.reuse ;  /* 0x000000ffff567224 */ /* 0x100fe400078e0077 */
[--C-:B------:R-:W-:Y:S02]  /*2050*/  IMAD.MOV.U32 R84, RZ, RZ, R119.reuse ;  /* 0x000000ffff547224 */ /* 0x100fe400078e0077 */
[----:B------:R-:W-:Y:S01]  /*2060*/  IMAD.MOV.U32 R80, RZ, RZ, R119 ;  /* 0x000000ffff507224 */ /* 0x000fe200078e0077 */
[----:B------:R-:W-:Y:S01]  /*2070*/  HGMMA.64x16x16.F32.BF16 R64, gdesc[UR8], RZ, !UPT, gsb0 ;  /* 0x00200000084079f0 */ /* 0x000fe2000c0018ff */
[----:B------:R-:W-:Y:S01]  /*2080*/  UIADD3 UR10, UR4, 0x300, URZ ;  /* 0x00000300040a7890 */ /* 0x000fe2000fffe03f */
[----:B------:R-:W-:Y:S01]  /*2090*/  UMOV UR8, UR56 ;  /* 0x0000003800087c82 */ /* 0x000fe20008000000 */
[----:B------:R-:W-:Y:S01]  /*20a0*/  UMOV UR9, UR57 ;  /* 0x0000003900097c82 */ /* 0x000fe20008000000 */
[----:B------:R-:W-:Y:S01]  /*20b0*/  UMOV UR11, 0x40000040 ;  /* 0x40000040000b7882 */ /* 0x000fe20000000000 */
[----:B------:R-:W-:-:S02]  /*20c0*/  WARPGROUP.DEPBAR.LE gsb0, 0x0 ;  /* 0x00008000000079c5 */ /* 0x000fc40000010000 */
        /* <DEDUP_REMOVED lines=382> */
[----:B------:R-:W-:Y:S02]  /*38b0*/  UIADD3 UR6, UR5, 0x804, URZ ;  /* 0x0000080405067890 */ /* 0x000fe4000fffe03f */
        /* <DEDUP_REMOVED lines=89> */
[----:B------:R-:W-:Y:S01]  /*3e50*/  UMOV UR50, UR6 ;  /* 0x0000000600327c82 */ /* 0x000fe20008000000 */
[----:B------:R-:W-:Y:S01]  /*3e60*/  UMOV UR51, 0x40000040 ;  /* 0x4000004000337882 */ /* 0x000fe20000000000 */
[----:B------:R-:W-:Y:S01]  /*3e70*/  UIMAD UR6, UR37, -0x70, UR11 ;  /* 0xffffff90250678a4 */ /* 0x000fe2000f8e020b */
[----:B------:R-:W-:Y:S02]  /*3e80*/  WARPGROUP.DEPBAR.LE gsb0, 0x0 ;  /* 0x00008000000079c5 */ /* 0x000fe40000010000 */
[----:B------:R-:W-:-:S06]  /*3e90*/  WARPGROUP.ARRIVE ;  /* 0x00000000000079c5 */ /* 0x000fcc0000000000 */
[----:B------:R-:W-:Y:S01]  /*3ea0*/  HGMMA.64x16x16.F32.BF16 R32, gdesc[UR52], R32, gsb0 ;  /* 0x00200000342079f0 */ /* 0x000fe20008001820 */
[----:B------:R-:W-:Y:S01]  /*3eb0*/  UMOV UR52, UR5 ;  /* 0x0000000500347c82 */ /* 0x000fe20008000000 */
[----:B------:R-:W-:Y:S01]  /*3ec0*/  UMOV UR53, 0x40000040 ;  /* 0x4000004000357882 */ /* 0x000fe20000000000 */
[----:B------:R-:W-:Y:S01]  /*3ed0*/  UMOV UR54, UR7 ;  /* 0x0000000700367c82 */ /* 0x000fe20008000000 */
[----:B------:R-:W-:Y:S01]  /*3ee0*/  UMOV UR55, 0x40000040 ;  /* 0x4000004000377882 */ /* 0x000fe20000000000 */
[----:B------:R-:W-:Y:S01]  /*3ef0*/  UIADD3 UR7, -UR14, 0x71, UR6 ;  /* 0x000000710e077890 */ /* 0x000fe2000fffe106 */
[----:B------:R-:W-:Y:S01]  /*3f00*/  ULDC UR5, c[0x0][0x9d8] ;  /* 0x0002760000057ab9 */ /* 0x000fe20000000800 */
[----:B------:R-:W-:-:S06]  /*3f10*/  UIADD3 UR6, UR6, 0x70, URZ ;  /* 0x0000007006067890 */ /* 0x000fcc000fffe03f */
[----:B------:R-:W-:Y:S01]  /*3f20*/  MOV R7, UR6 ;  /* 0x0000000600077c02 */ /* 0x000fe20008000f00 */
        /* <DEDUP_REMOVED lines=21> */
[----:B------:R-:W-:Y:S01]  /*4080*/  FMUL.FTZ R8, R76, UR5 ;  /* 0x000000054c087c20 */ /* 0x000fe20008410000 */
[----:B------:R-:W-:Y:S01]  /*4090*/  MOV R76, R119 ;  /* 0x00000077004c7202 */ /* 0x000fe20000000f00 */
[----:B------:R-:W-:-:S02]  /*40a0*/  IMAD.MOV.U32 R72, RZ, RZ, R119 ;  /* 0x000000ffff487224 */ /* 0x000fc400078e0077 */
[----:B------:R-:W1:Y:S08]  /*40b0*/  MUFU.TANH R75, R75 ;  /* 0x0000004b004b7308 */ /* 0x000e700000002400 */
[----:B------:R-:W2:Y:S08]  /*40c0*/  MUFU.TANH R78, R78 ;  /* 0x0000004e004e7308 */ /* 0x000eb00000002400 */
[----:B------:R-:W3:Y:S08]  /*40d0*/  MUFU.TANH R79, R79 ;  /* 0x0000004f004f7308 */ /* 0x000ef00000002400 */
        /* <DEDUP_REMOVED lines=12> */
[----:B------:R-:W4:Y:S01]  /*41a0*/  MUFU.TANH R66, R66 ;  /* 0x0000004200427308 */ /* 0x000f220000002400 */
[----:B------:R-:W-:Y:S01]  /*41b0*/  UMOV UR55, 0x40000040 ;  /* 0x4000004000377882 */ /* 0x000fe20000000000 */
[----:B------:R-:W-:Y:S01]  /*41c0*/  FMUL.FTZ R9, R64, UR5 ;  /* 0x0000000540097c20 */ /* 0x000fe20008410000 */
[----:B------:R-:W-:Y:S01]  /*41d0*/  FMUL.FTZ R11, R69, UR5 ;  /* 0x00000005450b7c20 */ /* 0x000fe20008410000 */
[----:B------:R-:W-:Y:S01]  /*41e0*/  FMUL.FTZ R12, R68, UR5 ;  /* 0x00000005440c7c20 */ /* 0x000fe20008410000 */
[----:B------:R-:W-:-:S03]  /*41f0*/  IMAD.MOV.U32 R68, RZ, RZ, R119 ;  /* 0x000000ffff447224 */ /* 0x000fc600078e0077 */
[----:B------:R-:W5:Y:S08]  /*4200*/  MUFU.TANH R67, R67 ;  /* 0x0000004300437308 */ /* 0x000f700000002400 */
[----:B------:R-:W5:Y:S08]  /*4210*/  MUFU.TANH R70, R70 ;  /* 0x0000004600467308 */ /* 0x000f700000002400 */
[----:B------:R-:W5:Y:S08]  /*4220*/  MUFU.TANH R71, R71 ;  /* 0x0000004700477308 */ /* 0x000f700000002400 */
[----:B------:R-:W-:Y:S08]  /*4230*/  MUFU.TANH R4, R4 ;  /* 0x0000000400047308 */ /* 0x000ff00000002400 */
[----:B------:R-:W-:Y:S08]  /*4240*/  MUFU.TANH R9, R9 ;  /* 0x0000000900097308 */ /* 0x000ff00000002400 */
[----:B------:R-:W-:Y:S01]  /*4250*/  MUFU.TANH R10, R10 ;  /* 0x0000000a000a7308 */ /* 0x000fe20000002400 */
[----:B------:R-:W-:-:S02]  /*4260*/  WARPGROUP.DEPBAR.LE gsb0, 0x0 ;  /* 0x00008000000079c5 */ /* 0x000fc40000010000 */
[----:B------:R-:W-:Y:S01]  /*4270*/  WARPGROUP.ARRIVE ;  /* 0x00000000000079c5 */ /* 0x000fe20000000000 */
[----:B------:R-:W-:Y:S01]  /*4280*/  FMUL.FTZ R14, R57, UR5 ;  /* 0x00000005390e7c20 */ /* 0x000fe20008410000 */
[----:B------:R-:W-:Y:S01]  /*4290*/  FMUL.FTZ R20, R60, UR5 ;  /* 0x000000053c147c20 */ /* 0x000fe20008410000 */
[----:B------:R-:W-:Y:S02]  /*42a0*/  IMAD.U32 R57, RZ, RZ, UR7 ;  /* 0x00000007ff397e24 */ /* 0x000fe4000f8e00ff */
[----:B------:R-:W-:Y:S01]  /*42b0*/  FMUL.FTZ R13, R56, UR5 ;  /* 0x00000005380d7c20 */ /* 0x000fe20008410000 */
[----:B------:R-:W-:Y:S01]  /*42c0*/  IMAD.U32 R60, RZ, RZ, UR10 ;  /* 0x0000000aff3c7e24 */ /* 0x000fe2000f8e00ff */
[----:B------:R-:W-:Y:S01]  /*42d0*/  HGMMA.64x16x16.F32.BF16 R48, gdesc[UR52], R48, gsb0 ;  /* 0x00200000343079f0 */ /* 0x000fe20008001830 */
[----:B------:R-:W-:Y:S01]  /*42e0*/  UIADD3 UR54, UR4, 0x906, URZ ;  /* 0x0000090604367890 */ /* 0x000fe2000fffe03f */
[----:B------:R-:W-:Y:S01]  /*42f0*/  IMAD R57, R204, -0x2, R57 ;  /* 0xfffffffecc397824 */ /* 0x000fe200078e0239 */
[----:B------:R-:W-:Y:S01]  /*4300*/  UMOV UR55, 0x40000040 ;  /* 0x4000004000377882 */ /* 0x000fe20000000000 */
[----:B------:R-:W-:-:S02]  /*4310*/  IMAD R60, R60, 0x80, R205 ;  /* 0x000000803c3c7824 */ /* 0x000fc400078e02cd */
[----:B------:R-:W-:Y:S01]  /*4320*/  FMUL.FTZ R15, R61, UR5 ;  /* 0x000000053d0f7c20 */ /* 0x000fe20008410000 */
[----:B------:R-:W-:Y:S02]  /*4330*/  IMAD R56, R204, -0x2, R7 ;  /* 0xfffffffecc387824 */ /* 0x000fe400078e0207 */
[----:B------:R-:W-:Y:S01]  /*4340*/  FMUL.FTZ R58, R58, UR5 ;  /* 0x000000053a3a7c20 */ /* 0x000fe20008410000 */
[----:B------:R-:W-:Y:S01]  /*4350*/  FMUL.FTZ R59, R59, UR5 ;  /* 0x000000053b3b7c20 */ /* 0x000fe20008410000 */
[----:B------:R-:W-:Y:S01]  /*4360*/  IADD3 R7, R57, 0x8, R60 ;  /* 0x0000000839077810 */ /* 0x000fe20007ffe03c */
[----:B------:R-:W-:Y:S01]  /*4370*/  FMUL.FTZ R62, R62, UR5 ;  /* 0x000000053e3e7c20 */ /* 0x000fe20008410000 */
[----:B------:R-:W-:Y:S01]  /*4380*/  FMUL.FTZ R63, R63, UR5 ;  /* 0x000000053f3f7c20 */ /* 0x000fe20008410000 */
[----:B------:R-:W-:Y:S01]  /*4390*/  MUFU.TANH R12, R12 ;  /* 0x0000000c000c7308 */ /* 0x000fe20000002400 */
[----:B------:R-:W-:Y:S01]  /*43a0*/  VIMNMX R61, R56, R7, PT ;  /* 0x00000007383d7248 */ /* 0x000fe20003fe0100 */
[----:B------:R-:W-:Y:S01]  /*43b0*/  UIADD3 UR7, UR37, -0x2, URZ ;  /* 0xfffffffe25077890 */ /* 0x000fe2000fffe03f */
[----:B------:R-:W-:Y:S01]  /*43c0*/  VIADDMNMX R56, R60, R57, R56, PT ;  /* 0x000000393c387246 */ /* 0x000fe20003800138 */
[----:B------:R-:W-:Y:S01]  /*43d0*/  IMAD.MOV.U32 R60, RZ, RZ, R119 ;  /* 0x000000ffff3c7224 */ /* 0x000fe200078e0077 */
[----:B------:R-:W-:-:S02]  /*43e0*/  ISETP.GT.AND P3, PT, R61, RZ, PT ;  /* 0x000000ff3d00720c */ /* 0x000fc40003f64270 */
[C---:B------:R-:W-:Y:S01]  /*43f0*/  ISETP.GT.AND P4, PT, R61.reuse, 0x1, PT ;  /* 0x000000013d00780c */ /* 0x040fe20003f84270 */
[----:B------:R-:W5:Y:S01]  /*4400*/  MUFU.TANH R58, R58 ;  /* 0x0000003a003a7308 */ /* 0x000f620000002400 */
[----:B------:R-:W-:Y:S02]  /*4410*/  ISETP.GT.AND P5, PT, R61, 0x8, PT ;  /* 0x000000083d00780c */ /* 0x000fe40003fa4270 */
[----:B0-----:R-:W-:Y:S01]  /*4420*/  FSEL R65, R74, -INF , P3 ;  /* 0xff8000004a417808 */ /* 0x001fe20001800000 */
[--C-:B------:R-:W-:Y:S01]  /*4430*/  IMAD.MOV.U32 R74, RZ, RZ, R119.reuse ;  /* 0x000000ffff4a7224 */ /* 0x100fe200078e0077 */
[----:B-1----:R-:W-:Y:S02]  /*4440*/  FSEL R75, R75, -INF , P4 ;  /* 0xff8000004b4b7808 */ /* 0x002fe40002000000 */
[----:B------:R-:W-:Y:S01]  /*4450*/  ISETP.GT.AND P6, PT, R61, 0x9, PT ;  /* 0x000000093d00780c */ /* 0x000fe20003fc4270 */
[----:B------:R-:W0:Y:S01]  /*4460*/  MUFU.TANH R59, R59 ;  /* 0x0000003b003b7308 */ /* 0x000e220000002400 */
[----:B--2---:R-:W-:Y:S01]  /*4470*/  FSEL R69, R78, -INF , P5 ;  /* 0xff8000004e457808 */ /* 0x004fe20002800000 */
[----:B------:R-:W-:Y:S01]  /*4480*/  IMAD.MOV.U32 R78, RZ, RZ, R119 ;  /* 0x000000ffff4e7224 */ /* 0x000fe200078e0077 */
[----:B------:R-:W-:-:S02]  /*4490*/  FMNMX.FTZ R64, R65, R75, !PT ;  /* 0x0000004b41407209 */ /* 0x000fc40007810000 */
[----:B------:R-:W-:Y:S02]  /*44a0*/  ISETP.GT.AND P2, PT, R61, 0x10, PT ;  /* 0x000000103d00780c */ /* 0x000fe40003f44270 */
[----:B---3--:R-:W-:Y:S01]  /*44b0*/  FSEL R79, R79, -INF , P6 ;  /* 0xff8000004f4f7808 */ /* 0x008fe20003000000 */
[----:B------:R-:W1:Y:S01]  /*44c0*/  MUFU.TANH R62, R62 ;  /* 0x0000003e003e7308 */ /* 0x000e620000002400 */
[----:B------:R-:W-:Y:S02]  /*44d0*/  FMNMX.FTZ R64, R69, R64, !PT ;  /* 0x0000004045407209 */ /* 0x000fe40007810000 */
[----:B------:R-:W-:Y:S02]  /*44e0*/  ISETP.GT.AND P3, PT, R61, 0x11, PT ;  /* 0x000000113d00780c */ /* 0x000fe40003f64270 */
[----:B----4-:R-:W-:Y:S01]  /*44f0*/  FSEL R73, R66, -INF , P2 ;  /* 0xff80000042497808 */ /* 0x010fe20001000000 */
[----:B------:R-:W-:Y:S01]  /*4500*/  IMAD.MOV.U32 R66, RZ, RZ, R119 ;  /* 0x000000ffff427224 */ /* 0x000fe200078e0077 */
[----:B------:R-:W-:Y:S01]  /*4510*/  FMNMX.FTZ R64, R79, R64, !PT ;  /* 0x000000404f407209 */ /* 0x000fe20007810000 */
[----:B------:R-:W2:Y:S01]  /*4520*/  MUFU.TANH R63, R63 ;  /* 0x0000003f003f7308 */ /* 0x000ea20000002400 */
[----:B------:R-:W-:-:S02]  /*4530*/  ISETP.GT.AND P2, PT, R61, 0x18, PT ;  /* 0x000000183d00780c */ /* 0x000fc40003f44270 */
[----:B-----5:R-:W-:Y:S02]  /*4540*/  FSEL R67, R67, -INF , P3 ;  /* 0xff80000043437808 */ /* 0x020fe40001800000 */
        /* <DEDUP_REMOVED lines=12> */
[----:B------:R-:W-:Y:S01]  /*4610*/  UMOV UR55, 0x40000040 ;  /* 0x4000004000377882 */ /* 0x000fe20000000000 */
[----:B------:R-:W-:Y:S01]  /*4620*/  FMNMX.FTZ R64, R77, R64, !PT ;  /* 0x000000404d407209 */ /* 0x000fe20007810000 */
[----:B------:R-:W3:Y:S01]  /*4630*/  MUFU.TANH R50, R50 ;  /* 0x0000003200327308 */ /* 0x000ee20000002400 */
[----:B------:R-:W-:Y:S01]  /*4640*/  ISETP.GT.AND P3, PT, R61, 0x21, PT ;  /* 0x000000213d00780c */ /* 0x000fe20003f64270 */
[----:B------:R-:W-:Y:S01]  /*4650*/  FMUL.FTZ R54, R54, UR5 ;  /* 0x0000000536367c20 */ /* 0x000fe20008410000 */
[----:B------:R-:W-:Y:S01]  /*4660*/  FSEL R81, R58, -INF , P2 ;  /* 0xff8000003a517808 */ /* 0x000fe20001000000 */
[----:B------:R-:W-:Y:S01]  /*4670*/  FMUL.FTZ R55, R55, UR5 ;  /* 0x0000000537377c20 */ /* 0x000fe20008410000 */
[----:B------:R-:W-:Y:S01]  /*4680*/  FMNMX.FTZ R64, R71, R64, !PT ;  /* 0x0000004047407209 */ /* 0x000fe20007810000 */
[----:B------:R-:W-:Y:S01]  /*4690*/  FMUL.FTZ R21, R48, UR5 ;  /* 0x0000000530157c20 */ /* 0x000fe20008410000 */
[----:B------:R-:W-:Y:S01]  /*46a0*/  ISETP.GT.AND P2, PT, R61, 0x28, PT ;  /* 0x000000283d00780c */ /* 0x000fe20003f44270 */
[----:B------:R-:W4:Y:S01]  /*46b0*/  MUFU.TANH R51, R51 ;  /* 0x0000003300337308 */ /* 0x000f220000002400 */
[----:B0-----:R-:W-:Y:S01]  /*46c0*/  FSEL R83, R59, -INF , P3 ;  /* 0xff8000003b537808 */ /* 0x001fe20001800000 */
[----:B------:R-:W-:Y:S01]  /*46d0*/  FMUL.FTZ R48, R49, UR5 ;  /* 0x0000000531307c20 */ /* 0x000fe20008410000 */
[----:B------:R-:W-:Y:S01]  /*46e0*/  FMNMX.FTZ R64, R81, R64, !PT ;  /* 0x0000004051407209 */ /* 0x000fe20007810000 */
[----:B------:R-:W-:Y:S01]  /*46f0*/  FMUL.FTZ R52, R52, UR5 ;  /* 0x0000000534347c20 */ /* 0x000fe20008410000 */
[----:B------:R-:W-:Y:S01]  /*4700*/  ISETP.GT.AND P3, PT, R61, 0x29, PT ;  /* 0x000000293d00780c */ /* 0x000fe20003f64270 */
[----:B------:R-:W-:Y:S01]  /*4710*/  FMUL.FTZ R53, R53, UR5 ;  /* 0x0000000535357c20 */ /* 0x000fe20008410000 */
[----:B-1----:R-:W-:Y:S01]  /*4720*/  FSEL R85, R62, -INF , P2 ;  /* 0xff8000003e557808 */ /* 0x002fe20001000000 */
[----:B------:R-:W-:Y:S01]  /*4730*/  MUFU.TANH R54, R54 ;  /* 0x0000003600367308 */ /* 0x000fe20000002400 */
[----:B------:R-:W-:Y:S01]  /*4740*/  FMNMX.FTZ R64, R83, R64, !PT ;  /* 0x0000004053407209 */ /* 0x000fe20007810000 */
[----:B------:R-:W-:Y:S01]  /*4750*/  IMAD.MOV.U32 R62, RZ, RZ, R119 ;  /* 0x000000ffff3e7224 */ /* 0x000fe200078e0077 */
[----:B------:R-:W-:-:S02]  /*4760*/  ISETP.GT.AND P2, PT, R61, 0x30, PT ;  /* 0x000000303d00780c */ /* 0x000fc40003f44270 */
[----:B--2---:R-:W-:Y:S02]  /*4770*/  FSEL R87, R63, -INF , P3 ;  /* 0xff8000003f577808 */ /* 0x004fe40001800000 */
[----:B------:R-:W-:Y:S01]  /*4780*/  FMNMX.FTZ R64, R85, R64, !PT ;  /* 0x0000004055407209 */ /* 0x000fe20007810000 */
[----:B------:R-:W0:Y:S01]  /*4790*/  MUFU.TANH R55, R55 ;  /* 0x0000003700377308 */ /* 0x000e220000002400 */
[----:B------:R-:W-:Y:S02]  /*47a0*/  ISETP.GT.AND P3, PT, R61, 0x31, PT ;  /* 0x000000313d00780c */ /* 0x000fe40003f64270 */
[----:B---3--:R-:W-:Y:S02]  /*47b0*/  FSEL R89, R50, -INF , P2 ;  /* 0xff80000032597808 */ /* 0x008fe40001000000 */
[----:B------:R-:W-:Y:S02]  /*47c0*/  FMNMX.FTZ R64, R87, R64, !PT ;  /* 0x0000004057407209 */ /* 0x000fe40007810000 */
[----:B------:R-:W-:Y:S01]  /*47d0*/  ISETP.GT.AND P2, PT, R61, 0x38, PT ;  /* 0x000000383d00780c */ /* 0x000fe20003f44270 */
[----:B------:R-:W-:Y:S01]  /*47e0*/  MUFU.TANH R11, R11 ;  /* 0x0000000b000b7308 */ /* 0x000fe20000002400 */
[----:B----4-:R-:W-:-:S02]  /*47f0*/  FSEL R91, R51, -INF , P3 ;  /* 0xff800000335b7808 */ /* 0x010fc40001800000 */
[----:B------:R-:W-:Y:S02]  /*4800*/  FMNMX.FTZ R64, R89, R64, !PT ;  /* 0x0000004059407209 */ /* 0x000fe40007810000 */
[----:B------:R-:W-:Y:S02]  /*4810*/  ISETP.GT.AND P3, PT, R61, 0x39, PT ;  /* 0x000000393d00780c */ /* 0x000fe40003f64270 */
[----:B------:R-:W-:Y:S01]  /*4820*/  FMNMX.FTZ R64, R91, R64, !PT ;  /* 0x000000405b407209 */ /* 0x000fe20007810000 */
[----:B------:R-:W-:Y:S01]  /*4830*/  MUFU.TANH R13, R13 ;  /* 0x0000000d000d7308 */ /* 0x000fe20000002400 */
[----:B------:R-:W-:Y:S02]  /*4840*/  ISETP.GT.AND P4, PT, R56, 0x8, PT ;  /* 0x000000083800780c */ /* 0x000fe40003f84270 */
[-C--:B------:R-:W-:Y:S02]  /*4850*/  MOV R70, R119.reuse ;  /* 0x0000007700467202 */ /* 0x080fe40000000f00 */
[----:B------:R-:W-:Y:S01]  /*4860*/  MOV R58, R119 ;  /* 0x00000077003a7202 */ /* 0x000fe20000000f00 */
[----:B------:R-:W-:-:S02]  /*4870*/  WARPGROUP.DEPBAR.LE gsb0, 0x0 ;  /* 0x00008000000079c5 */ /* 0x000fc40000010000 */
        /* <DEDUP_REMOVED lines=9> */
[----:B------:R-:W-:Y:S01]  /*4910*/  UMOV UR55, 0x40000040 ;  /* 0x4000004000377882 */ /* 0x000fe20000000000 */
[----:B------:R-:W-:Y:S01]  /*4920*/  ULDC UR4, c[0x0][0x988] ;  /* 0x0002620000047ab9 */ /* 0x000fe20000000800 */
[----:B------:R-:W-:Y:S01]  /*4930*/  FMUL.FTZ R41, R41, UR5 ;  /* 0x0000000529297c20 */ /* 0x000fe20008410000 */
[----:B------:R-:W-:Y:S01]  /*4940*/  FMUL.FTZ R44, R44, UR5 ;  /* 0x000000052c2c7c20 */ /* 0x000fe20008410000 */
[----:B------:R-:W-:Y:S01]  /*4950*/  MUFU.TANH R42, R42 ;  /* 0x0000002a002a7308 */ /* 0x000fe20000002400 */
[----:B------:R-:W-:-:S07]  /*4960*/  FMUL.FTZ R45, R45, UR5 ;  /* 0x000000052d2d7c20 */ /* 0x000fce0008410000 */
[----:B------:R-:W1:Y:S08]  /*4970*/  MUFU.TANH R6, R43 ;  /* 0x0000002b00067308 */ /* 0x000e700000002400 */
[----:B------:R-:W2:Y:S08]  /*4980*/  MUFU.TANH R46, R46 ;  /* 0x0000002e002e7308 */ /* 0x000eb00000002400 */
[----:B------:R1:W3:Y:S08]  /*4990*/  MUFU.TANH R7, R47 ;  /* 0x0000002f00077308 */ /* 0x0002f00000002400 */
[----:B------:R-:W-:Y:S08]  /*49a0*/  MUFU.TANH R20, R20 ;  /* 0x0000001400147308 */ /* 0x000ff00000002400 */
[----:B------:R-:W-:Y:S01]  /*49b0*/  MUFU.TANH R15, R15 ;  /* 0x0000000f000f7308 */ /* 0x000fe20000002400 */
[----:B------:R-:W-:-:S02]  /*49c0*/  WARPGROUP.DEPBAR.LE gsb0, 0x0 ;  /* 0x00008000000079c5 */ /* 0x000fc40000010000 */
[----:B------:R-:W-:Y:S01]  /*49d0*/  WARPGROUP.ARRIVE ;  /* 0x00000000000079c5 */ /* 0x000fe20000000000 */
[----:B------:R-:W-:Y:S01]  /*49e0*/  FMUL.FTZ R35, R35, UR5 ;  /* 0x0000000523237c20 */ /* 0x000fe20008410000 */
[----:B------:R-:W-:Y:S01]  /*49f0*/  FMUL.FTZ R34, R34, UR5 ;  /* 0x0000000522227c20 */ /* 0x000fe20008410000 */
[----:B------:R-:W-:Y:S01]  /*4a00*/  FMUL.FTZ R50, R39, UR5 ;  /* 0x0000000527327c20 */ /* 0x000fe20008410000 */
[----:B0-----:R-:W-:Y:S01]  /*4a10*/  FSEL R39, R55, -INF , P3 ;  /* 0xff80000037277808 */ /* 0x001fe20001800000 */
[----:B------:R0:W-:Y:S01]  /*4a20*/  MUFU.TANH R49, R35 ;  /* 0x0000002300317308 */ /* 0x0001e20000002400 */
[----:B------:R-:W-:Y:S01]  /*4a30*/  HGMMA.64x16x16.F32.BF16 R24, gdesc[UR52], R24, gsb0 ;  /* 0x00200000341879f0 */ /* 0x000fe20008001818 */
[----:B------:R-:W-:Y:S01]  /*4a40*/  ISETP.GT.AND P3, PT, R61, 0x41, PT ;  /* 0x000000413d00780c */ /* 0x000fe20003f64270 */
[----:B------:R-:W-:Y:S01]  /*4a50*/  FMUL.FTZ R38, R38, UR5 ;  /* 0x0000000526267c20 */ /* 0x000fe20008410000 */
[----:B------:R-:W-:Y:S01]  /*4a60*/  FMUL.FTZ R32, R32, UR5 ;  /* 0x0000000520207c20 */ /* 0x000fe20008410000 */
[----:B------:R-:W-:Y:S01]  /*4a70*/  FMUL.FTZ R33, R33, UR5 ;  /* 0x0000000521217c20 */ /* 0x000fe20008410000 */
[----:B-1----:R-:W-:Y:S01]  /*4a80*/  FSEL R47, R6, -INF , P3 ;  /* 0xff800000062f7808 */ /* 0x002fe20001800000 */
[----:B------:R-:W-:Y:S01]  /*4a90*/  FMUL.FTZ R36, R36, UR5 ;  /* 0x0000000524247c20 */ /* 0x000fe20008410000 */
[----:B------:R-:W1:Y:S01]  /*4aa0*/  MUFU.TANH R34, R34 ;  /* 0x0000002200227308 */ /* 0x000e620000002400 */
[----:B0-----:R-:W-:Y:S01]  /*4ab0*/  FSEL R35, R54, -INF , P2 ;  /* 0xff80000036237808 */ /* 0x001fe20001000000 */
[----:B------:R-:W-:Y:S01]  /*4ac0*/  FMUL.FTZ R37, R37, UR5 ;  /* 0x0000000525257c20 */ /* 0x000fe20008410000 */
[----:B------:R-:W-:Y:S01]  /*4ad0*/  ISETP.GT.AND P2, PT, R61, 0x40, PT ;  /* 0x000000403d00780c */ /* 0x000fe20003f44270 */
[----:B------:R-:W-:Y:S01]  /*4ae0*/  IMAD.MOV.U32 R54, RZ, RZ, R119 ;  /* 0x000000ffff367224 */ /* 0x000fe200078e0077 */
[----:B------:R-:W-:-:S02]  /*4af0*/  FMNMX.FTZ R64, R35, R64, !PT ;  /* 0x0000004023407209 */ /* 0x000fc40007810000 */
[----:B------:R-:W-:Y:S01]  /*4b00*/  FSEL R43, R42, -INF , P2 ;  /* 0xff8000002a2b7808 */ /* 0x000fe20001000000 */
[----:B------:R-:W0:Y:S01]  /*4b10*/  MUFU.TANH R38, R38 ;  /* 0x0000002600267308 */ /* 0x000e220000002400 */
[----:B------:R-:W-:Y:S02]  /*4b20*/  FMNMX.FTZ R64, R39, R64, !PT ;  /* 0x0000004027407209 */ /* 0x000fe40007810000 */
[----:B------:R-:W-:Y:S02]  /*4b30*/  ISETP.GT.AND P2, PT, R61, 0x48, PT ;  /* 0x000000483d00780c */ /* 0x000fe40003f44270 */
[----:B------:R-:W-:Y:S02]  /*4b40*/  FMNMX.FTZ R64, R43, R64, !PT ;  /* 0x000000402b407209 */ /* 0x000fe40007810000 */
[----:B------:R-:W-:Y:S01]  /*4b50*/  ISETP.GT.AND P3, PT, R61, 0x49, PT ;  /* 0x000000493d00780c */ /* 0x000fe20003f64270 */
[----:B------:R-:W4:Y:S01]  /*4b60*/  MUFU.TANH R50, R50 ;  /* 0x0000003200327308 */ /* 0x000f220000002400 */
[----:B--2---:R-:W-:-:S02]  /*4b70*/  FSEL R93, R46, -INF , P2 ;  /* 0xff8000002e5d7808 */ /* 0x004fc40001000000 */
[----:B------:R-:W-:Y:S02]  /*4b80*/  FMNMX.FTZ R64, R47, R64, !PT ;  /* 0x000000402f407209 */ /* 0x000fe40007810000 */
[----:B------:R-:W-:Y:S02]  /*4b90*/  ISETP.GT.AND P2, PT, R61, 0x50, PT ;  /* 0x000000503d00780c */ /* 0x000fe40003f44270 */
[----:B---3--:R-:W-:Y:S01]  /*4ba0*/  FSEL R95, R7, -INF , P3 ;  /* 0xff800000075f7808 */ /* 0x008fe20001800000 */
[----:B------:R-:W-:Y:S01]  /*4bb0*/  MUFU.TANH R21, R21 ;  /* 0x0000001500157308 */ /* 0x000fe20000002400 */
[----:B------:R-:W-:Y:S02]  /*4bc0*/  FMNMX.FTZ R64, R93, R64, !PT ;  /* 0x000000405d407209 */ /* 0x000fe40007810000 */
[----:B------:R-:W-:Y:S02]  /*4bd0*/  ISETP.GT.AND P3, PT, R61, 0x51, PT ;  /* 0x000000513d00780c */ /* 0x000fe40003f64270 */
[----:B-1----:R-:W-:-:S02]  /*4be0*/  FSEL R97, R34, -INF , P2 ;  /* 0xff80000022617808 */ /* 0x002fc40001000000 */
[----:B------:R-:W-:Y:S01]  /*4bf0*/  FMNMX.FTZ R64, R95, R64, !PT ;  /* 0x000000405f407209 */ /* 0x000fe20007810000 */
[----:B------:R-:W-:Y:S01]  /*4c00*/  MUFU.TANH R48, R48 ;  /* 0x0000003000307308 */ /* 0x000fe20000002400 */
[----:B------:R-:W-:Y:S02]  /*4c10*/  ISETP.GT.AND P2, PT, R61, 0x58, PT ;  /* 0x000000583d00780c */ /* 0x000fe40003f44270 */
[----:B------:R-:W-:Y:S02]  /*4c20*/  FSEL R99, R49, -INF , P3 ;  /* 0xff80000031637808 */ /* 0x000fe40001800000 */
[----:B------:R-:W-:Y:S02]  /*4c30*/  FMNMX.FTZ R64, R97, R64, !PT ;  /* 0x0000004061407209 */ /* 0x000fe40007810000 */
[----:B------:R-:W-:Y:S01]  /*4c40*/  ISETP.GT.AND P3, PT, R61, 0x59, PT ;  /* 0x000000593d00780c */ /* 0x000fe20003f64270 */
[----:B------:R-:W-:Y:S01]  /*4c50*/  MUFU.TANH R52, R52 ;  /* 0x0000003400347308 */ /* 0x000fe20000002400 */
[----:B0-----:R-:W-:-:S02]  /*4c60*/  FSEL R101, R38, -INF , P2 ;  /* 0xff80000026657808 */ /* 0x001fc40001000000 */
[----:B------:R-:W-:Y:S01]  /*4c70*/  FMNMX.FTZ R64, R99, R64, !PT ;  /* 0x0000004063407209 */ /* 0x000fe20007810000 */
[----:B------:R-:W-:Y:S02]  /*4c80*/  WARPGROUP.DEPBAR.LE gsb0, 0x0 ;  /* 0x00008000000079c5 */ /* 0x000fe40000010000 */
[----:B------:R-:W-:Y:S01]  /*4c90*/  FMUL.FTZ R26, R26, UR5 ;  /* 0x000000051a1a7c20 */ /* 0x000fe20008410000 */
[----:B------:R-:W-:Y:S01]  /*4ca0*/  FMUL.FTZ R27, R27, UR5 ;  /* 0x000000051b1b7c20 */ /* 0x000fe20008410000 */
[----:B------:R-:W-:Y:S01]  /*4cb0*/  FMUL.FTZ R30, R30, UR5 ;  /* 0x000000051e1e7c20 */ /* 0x000fe20008410000 */
[----:B------:R-:W-:Y:S01]  /*4cc0*/  FMUL.FTZ R31, R31, UR5 ;  /* 0x000000051f1f7c20 */ /* 0x000fe20008410000 */
[----:B------:R-:W-:Y:S01]  /*4cd0*/  ISETP.GT.AND P2, PT, R61, 0x60, PT ;  /* 0x000000603d00780c */ /* 0x000fe20003f44270 */
[----:B------:R-:W-:Y:S01]  /*4ce0*/  MUFU.TANH R53, R53 ;  /* 0x0000003500357308 */ /* 0x000fe20000002400 */
[----:B----4-:R-:W-:Y:S01]  /*4cf0*/  FSEL R103, R50, -INF , P3 ;  /* 0xff80000032677808 */ /* 0x010fe20001800000 */
[----:B------:R-:W-:Y:S01]  /*4d00*/  FMUL.FTZ R24, R24, UR5 ;  /* 0x0000000518187c20 */ /* 0x000fe20008410000 */
[----:B------:R-:W-:Y:S01]  /*4d10*/  FMNMX.FTZ R64, R101, R64, !PT ;  /* 0x0000004065407209 */ /* 0x000fe20007810000 */
[----:B------:R-:W-:Y:S01]  /*4d20*/  FMUL.FTZ R25, R25, UR5 ;  /* 0x0000000519197c20 */ /* 0x000fe20008410000 */
[----:B------:R-:W-:Y:S01]  /*4d30*/  ISETP.GT.AND P3, PT, R61, 0x61, PT ;  /* 0x000000613d00780c */ /* 0x000fe20003f64270 */
[----:B------:R-:W-:Y:S01]  /*4d40*/  FMUL.FTZ R28, R28, UR5 ;  /* 0x000000051c1c7c20 */ /* 0x000fe20008410000 */
[----:B------:R-:W-:Y:S01]  /*4d50*/  FMNMX.FTZ R64, R103, R64, !PT ;  /* 0x0000004067407209 */ /* 0x000fe20007810000 */
[----:B------:R-:W0:Y:S01]  /*4d60*/  MUFU.TANH R26, R26 ;  /* 0x0000001a001a7308 */ /* 0x000e220000002400 */
[----:B------:R-:W-:Y:S01]  /*4d70*/  FMUL.FTZ R29, R29, UR5 ;  /* 0x000000051d1d7c20 */ /* 0x000fe20008410000 */
[----:B------:R1:W-:Y:S01]  /*4d80*/  @!P1 SYNCS.ARRIVE.TRANS64.RED.A1T0 RZ, [R0+URZ], RZ ;  /* 0x000000ff00ff99a7 */ /* 0x0003e2000810043f */
[----:B------:R-:W-:Y:S01]  /*4d90*/  IMAD.MOV.U32 R50, RZ, RZ, R119 ;  /* 0x000000ffff327224 */ /* 0x000fe200078e0077 */
[----:B------:R-:W-:-:S04]  /*4da0*/  MOV R46, R119 ;  /* 0x00000077002e7202 */ /* 0x000fc80000000f00 */
[----:B------:R-:W2:Y:S08]  /*4db0*/  MUFU.TANH R27, R27 ;  /* 0x0000001b001b7308 */ /* 0x000eb00000002400 */
[----:B------:R-:W3:Y:S01]  /*4dc0*/  MUFU.TANH R30, R30 ;  /* 0x0000001e001e7308 */ /* 0x000ee20000002400 */
[----:B0-----:R-:W-:Y:S02]  /*4dd0*/  FSEL R105, R26, -INF , P2 ;  /* 0xff8000001a697808 */ /* 0x001fe40001000000 */
[----:B------:R-:W-:-:S02]  /*4de0*/  ISETP.GT.AND P2, PT, R61, 0x68, PT ;  /* 0x000000683d00780c */ /* 0x000fc40003f44270 */
[----:B------:R-:W-:-:S03]  /*4df0*/  FMNMX.FTZ R64, R105, R64, !PT ;  /* 0x0000004069407209 */ /* 0x000fc60007810000 */
[----:B------:R-:W0:Y:S01]  /*4e00*/  MUFU.TANH R31, R31 ;  /* 0x0000001f001f7308 */ /* 0x000e220000002400 */
[----:B--2---:R-:W-:Y:S02]  /*4e10*/  FSEL R107, R27, -INF , P3 ;  /* 0xff8000001b6b7808 */ /* 0x004fe40001800000 */
[----:B------:R-:W-:Y:S02]  /*4e20*/  ISETP.GT.AND P3, PT, R61, 0x69, PT ;  /* 0x000000693d00780c */ /* 0x000fe40003f64270 */
[----:B------:R-:W-:-:S03]  /*4e30*/  FMNMX.FTZ R64, R107, R64, !PT ;  /* 0x000000406b407209 */ /* 0x000fc60007810000 */
[----:B------:R-:W-:Y:S01]  /*4e40*/  MUFU.TANH R40, R40 ;  /* 0x0000002800287308 */ /* 0x000fe20000002400 */
[----:B---3--:R-:W-:-:S04]  /*4e50*/  FSEL R109, R30, -INF , P2 ;  /* 0xff8000001e6d7808 */ /* 0x008fc80001000000 */
[----:B------:R-:W-:-:S03]  /*4e60*/  FMNMX.FTZ R64, R109, R64, !PT ;  /* 0x000000406d407209 */ /* 0x000fc60007810000 */
[----:B------:R-:W-:Y:S01]  /*4e70*/  MUFU.TANH R41, R41 ;  /* 0x0000002900297308 */ /* 0x000fe20000002400 */
[----:B0-----:R-:W-:Y:S02]  /*4e80*/  FSEL R111, R31, -INF , P3 ;  /* 0xff8000001f6f7808 */ /* 0x001fe40001800000 */
[----:B------:R-:W-:Y:S02]  /*4e90*/  ISETP.GT.AND P3, PT, R56, 0x1, PT ;  /* 0x000000013800780c */ /* 0x000fe40003f64270 */
[----:B------:R-:W-:Y:S02]  /*4ea0*/  FMNMX.FTZ R64, R111, R64, !PT ;  /* 0x000000406f407209 */ /* 0x000fe40007810000 */
[----:B------:R-:W-:Y:S01]  /*4eb0*/  FSEL R3, R3, -INF , P3 ;  /* 0xff80000003037808 */ /* 0x000fe20001800000 */
[----:B------:R-:W-:Y:S01]  /*4ec0*/  MUFU.TANH R44, R44 ;  /* 0x0000002c002c7308 */ /* 0x000fe20000002400 */
[----:B------:R-:W-:Y:S01]  /*4ed0*/  FSEL R31, R8, -INF , P4 ;  /* 0xff800000081f7808 */ /* 0x000fe20002000000 */
[----:B------:R-:W0:Y:S01]  /*4ee0*/  SHFL.BFLY PT, R7, R64, 0x2, 0x1f ;  /* 0x0c401f0040077f89 */ /* 0x000e2200000e0000 */
[----:B------:R-:W-:-:S04]  /*4ef0*/  ISETP.GT.AND P3, PT, R56, 0x10, PT ;  /* 0x000000103800780c */ /* 0x000fc80003f64270 */
[----:B------:R-:W-:Y:S01]  /*4f00*/  FSEL R9, R9, -INF , P3 ;  /* 0xff80000009097808 */ /* 0x000fe20001800000 */
[----:B------:R-:W-:Y:S01]  /*4f10*/  MUFU.TANH R45, R45 ;  /* 0x0000002d002d7308 */ /* 0x000fe20000002400 */
[----:B------:R-:W-:-:S04]  /*4f20*/  ISETP.GT.AND P3, PT, R56, 0x18, PT ;  /* 0x000000183800780c */ /* 0x000fc80003f64270 */
[----:B------:R-:W-:Y:S02]  /*4f30*/  FSEL R55, R12, -INF , P3 ;  /* 0xff8000000c377808 */ /* 0x000fe40001800000 */
[C---:B------:R-:W-:Y:S01]  /*4f40*/  ISETP.GT.AND P3, PT, R56.reuse, 0x20, PT ;  /* 0x000000203800780c */ /* 0x040fe20003f64270 */
[----:B------:R-:W-:Y:S03]  /*4f50*/  MUFU.TANH R32, R32 ;  /* 0x0000002000207308 */ /* 0x000fe60000002400 */
[----:B------:R-:W-:Y:S02]  /*4f60*/  FSEL R13, R13, -INF , P3 ;  /* 0xff8000000d0d7808 */ /* 0x000fe40001800000 */
[----:B------:R-:W-:-:S03]  /*4f70*/  ISETP.GT.AND P3, PT, R56, 0x28, PT ;  /* 0x000000283800780c */ /* 0x000fc60003f64270 */
[----:B------:R-:W-:Y:S01]  /*4f80*/  MUFU.TANH R33, R33 ;  /* 0x0000002100217308 */ /* 0x000fe20000002400 */
[----:B------:R-:W-:Y:S02]  /*4f90*/  FSEL R59, R20, -INF , P3 ;  /* 0xff800000143b7808 */ /* 0x000fe40001800000 */
[----:B0-----:R-:W-:Y:S02]  /*4fa0*/  FMNMX.FTZ R6, R64, R7, !PT ;  /* 0x0000000740067209 */ /* 0x001fe40007810000 */
[C---:B------:R-:W-:Y:S02]  /*4fb0*/  ISETP.GT.AND P3, PT, R56.reuse, 0x30, PT ;  /* 0x000000303800780c */ /* 0x040fe40003f64270 */
[----:B------:R-:W-:Y:S01]  /*4fc0*/  MOV R64, R119 ;  /* 0x0000007700407202 */ /* 0x000fe20000000f00 */
[----:B------:R-:W0:Y:S01]  /*4fd0*/  SHFL.BFLY PT, R7, R6, 0x1, 0x1f ;  /* 0x0c201f0006077f89 */ /* 0x000e2200000e0000 */
[----:B------:R-:W-:Y:S01]  /*4fe0*/  FSEL R21, R21, -INF , P3 ;  /* 0xff80000015157808 */ /* 0x000fe20001800000 */
[----:B------:R-:W-:Y:S01]  /*4ff0*/  MUFU.TANH R36, R36 ;  /* 0x0000002400247308 */ /* 0x000fe20000002400 */
[----:B------:R-:W-:-:S04]  /*5000*/  ISETP.GT.AND P3, PT, R56, 0x38, PT ;  /* 0x000000383800780c */ /* 0x000fc80003f64270 */
[----:B------:R-:W-:Y:S02]  /*5010*/  FSEL R63, R52, -INF , P3 ;  /* 0xff800000343f7808 */ /* 0x000fe40001800000 */
[----:B------:R-:W-:Y:S01]  /*5020*/  ISETP.GT.AND P3, PT, R56, 0x40, PT ;  /* 0x000000403800780c */ /* 0x000fe20003f64270 */
[----:B------:R-:W-:Y:S01]  /*5030*/  MUFU.TANH R37, R37 ;  /* 0x0000002500257308 */ /* 0x000fe20000002400 */
[----:B------:R-:W-:-:S07]  /*5040*/  MOV R52, R119 ;  /* 0x0000007700347202 */ /* 0x000fce0000000f00 */
[----:B------:R-:W-:Y:S01]  /*5050*/  MUFU.TANH R24, R24 ;  /* 0x0000001800187308 */ /* 0x000fe20000002400 */
[----:B0-----:R-:W-:Y:S01]  /*5060*/  FMNMX.FTZ R7, R6, R7, !PT ;  /* 0x0000000706077209 */ /* 0x001fe20007810000 */
[----:B------:R-:W-:-:S06]  /*5070*/  IMAD.U32 R6, RZ, RZ, UR4 ;  /* 0x00000004ff067e24 */ /* 0x000fcc000f8e00ff */
[----:B------:R-:W-:Y:S01]  /*5080*/  MUFU.TANH R25, R25 ;  /* 0x0000001900197308 */ /* 0x000fe20000002400 */
[----:B------:R-:W-:Y:S01]  /*5090*/  UIADD3 UR4, UR11, -UR14, URZ ;  /* 0x8000000e0b047290 */ /* 0x000fe2000fffe03f */
[C---:B------:R-:W-:Y:S01]  /*50a0*/  FSETP.NEU.FTZ.AND P2, PT, R7.reuse, -INF , PT ;  /* 0xff8000000700780b */ /* 0x040fe20003f5d000 */
[----:B------:R-:W-:Y:S02]  /*50b0*/  FMUL.FTZ R26, R7, R6 ;  /* 0x00000006071a7220 */ /* 0x000fe40000410000 */
[----:B------:R-:W-:-:S03]  /*50c0*/  ULEA UR5, UR10, UR4, 0x7 ;  /* 0x000000040a057291 */ /* 0x000fc6000f8e383f */
[----:B------:R-:W-:Y:S01]  /*50d0*/  FSEL R26, R26, RZ, P2 ;  /* 0x000000ff1a1a7208 */ /* 0x000fe20001000000 */
[----:B------:R-:W-:Y:S01]  /*50e0*/  MUFU.TANH R28, R28 ;  /* 0x0000001c001c7308 */ /* 0x000fe20000002400 */
[----:B------:R-:W-:Y:S01]  /*50f0*/  ISETP.GT.AND P2, PT, R56, RZ, PT ;  /* 0x000000ff3800720c */ /* 0x000fe20003f44270 */
[----:B------:R-:W-:Y:S02]  /*5100*/  UMOV UR4, URZ ;  /* 0x0000003f00047c82 */ /* 0x000fe40008000000 */
[-CC-:B------:R-:W-:Y:S01]  /*5110*/  FFMA.FTZ R201, R65, R6.reuse, -R26.reuse ;  /* 0x0000000641c97223 */ /* 0x180fe2000001081a */
[----:B------:R-:W-:Y:S01]  /*5120*/  FSEL R27, R2, -INF , P2 ;  /* 0xff800000021b7808 */ /* 0x000fe20001000000 */
[-CC-:B------:R-:W-:Y:S01]  /*5130*/  FFMA.FTZ R203, R69, R6.reuse, -R26.reuse ;  /* 0x0000000645cb7223 */ /* 0x180fe2000001081a */
[----:B------:R-:W-:Y:S01]  /*5140*/  ISETP.GT.AND P2, PT, R56, 0x9, PT ;  /* 0x000000093800780c */ /* 0x000fe20003f44270 */
[-CC-:B------:R-:W-:Y:S01]  /*5150*/  FFMA.FTZ R12, R71, R6.reuse, -R26.reuse ;  /* 0x00000006470c7223 */ /* 0x180fe2000001081a */
[----:B------:R-:W-:Y:S01]  /*5160*/  FMNMX.FTZ R8, R27, R3, !PT ;  /* 0x000000031b087209 */ /* 0x000fe20007810000 */
[----:B------:R-:W-:Y:S01]  /*5170*/  MUFU.TANH R29, R29 ;  /* 0x0000001d001d7308 */ /* 0x000fe20000002400 */
[----:B------:R-:W-:Y:S01]  /*5180*/  FSEL R49, R4, -INF , P2 ;  /* 0xff80000004317808 */ /* 0x000fe20001000000 */
[--C-:B------:R-:W-:Y:S01]  /*5190*/  FFMA.FTZ R197, R73, R6, -R26.reuse ;  /* 0x0000000649c57223 */ /* 0x100fe2000001081a */
[----:B------:R-:W-:Y:S01]  /*51a0*/  FMNMX.FTZ R8, R31, R8, !PT ;  /* 0x000000081f087209 */ /* 0x000fe20007810000 */
[-CC-:B------:R-:W-:Y:S01]  /*51b0*/  FFMA.FTZ R2, R75, R6.reuse, -R26.reuse ;  /* 0x000000064b027223 */ /* 0x180fe2000001081a */
[----:B------:R-:W-:Y:S01]  /*51c0*/  ISETP.GT.AND P2, PT, R56, 0x11, PT ;  /* 0x000000113800780c */ /* 0x000fe20003f44270 */
[--C-:B------:R-:W-:Y:S01]  /*51d0*/  FFMA.FTZ R20, R35, R6, -R26.reuse ;  /* 0x0000000623147223 */ /* 0x100fe2000001081a */
[----:B------:R-:W-:Y:S01]  /*51e0*/  FMNMX.FTZ R8, R49, R8, !PT ;  /* 0x0000000831087209 */ /* 0x000fe20007810000 */
[----:B------:R-:W-:Y:S01]  /*51f0*/  MUFU.EX2 R201, R201 ;  /* 0x000000c900c97308 */ /* 0x000fe20000000800 */
[----:B------:R-:W-:Y:S01]  /*5200*/  FSEL R51, R10, -INF , P2 ;  /* 0xff8000000a337808 */ /* 0x000fe20001000000 */
[--C-:B------:R-:W-:Y:S01]  /*5210*/  FFMA.FTZ R10, R67, R6, -R26.reuse ;  /* 0x00000006430a7223 */ /* 0x100fe2000001081a */
[----:B------:R-:W-:Y:S01]  /*5220*/  FMNMX.FTZ R8, R9, R8, !PT ;  /* 0x0000000809087209 */ /* 0x000fe20007810000 */
[-CC-:B------:R-:W-:Y:S01]  /*5230*/  FFMA.FTZ R4, R79, R6.reuse, -R26.reuse ;  /* 0x000000064f047223 */ /* 0x180fe2000001081a */
[C---:B------:R-:W-:Y:S01]  /*5240*/  ISETP.GT.AND P2, PT, R56.reuse, 0x19, PT ;  /* 0x000000193800780c */ /* 0x040fe20003f44270 */
[--C-:B------:R-:W-:Y:S01]  /*5250*/  FFMA.FTZ R199, R77, R6, -R26.reuse ;  /* 0x000000064dc77223 */ /* 0x100fe2000001081a */
[----:B------:R-:W-:Y:S01]  /*5260*/  FMNMX.FTZ R8, R51, R8, !PT ;  /* 0x0000000833087209 */ /* 0x000fe20007810000 */
[----:B------:R-:W0:Y:S01]  /*5270*/  MUFU.EX2 R2, R2 ;  /* 0x0000000200027308 */ /* 0x000e220000000800 */
        /* <DEDUP_REMOVED lines=13> */
[----:B------:R-:W-:Y:S01]  /*5350*/  FFMA.FTZ R91, R91, R6, -R26 ;  /* 0x000000065b5b7223 */ /* 0x000fe2000001081a */
[----:B------:R-:W-:Y:S01]  /*5360*/  FMNMX.FTZ R8, R57, R8, !PT ;  /* 0x0000000839087209 */ /* 0x000fe20007810000 */
[----:B------:R-:W-:Y:S01]  /*5370*/  MUFU.EX2 R191, R20 ;  /* 0x0000001400bf7308 */ /* 0x000fe20000000800 */
[----:B------:R-:W-:Y:S01]  /*5380*/  FSEL R15, R15, -INF , P2 ;  /* 0xff8000000f0f7808 */ /* 0x000fe20001000000 */
[----:B0-----:R-:W-:Y:S01]  /*5390*/  FADD.FTZ R42, R201, R2 ;  /* 0x00000002c92a7221 */ /* 0x001fe20000010000 */
        /* <DEDUP_REMOVED lines=33> */
[----:B------:R-:W-:Y:S01]  /*55b0*/  FFMA.FTZ R26, R111, R6, -R26 ;  /* 0x000000066f1a7223 */ /* 0x000fe2000001081a */
[----:B------:R-:W-:Y:S01]  /*55c0*/  FMNMX.FTZ R8, R41, R8, !PT ;  /* 0x0000000829087209 */ /* 0x000fe20007810000 */
[----:B------:R-:W-:Y:S01]  /*55d0*/  UIMAD.WIDE UR4, UR5, -0x6db6db6d, UR4 ;  /* 0x92492493050478a5 */ /* 0x000fe2000f8e0204 */
[C---:B------:R-:W-:Y:S01]  /*55e0*/  ISETP.GT.AND P3, PT, R56.reuse, 0x50, PT ;  /* 0x000000503800780c */ /* 0x040fe20003f64270 */
[----:B------:R-:W-:Y:S01]  /*55f0*/  MUFU.EX2 R12, R12 ;  /* 0x0000000c000c7308 */ /* 0x000fe20000000800 */
[----:B------:R-:W-:Y:S01]  /*5600*/  FSEL R45, R45, -INF , P2 ;  /* 0xff8000002d2d7808 */ /* 0x000fe20001000000 */
[----:B------:R-:W-:Y:S01]  /*5610*/  USHF.R.U32.HI UR4, URZ, 0x1f, UR5 ;  /* 0x0000001f3f047899 */ /* 0x000fe20008011605 */
[----:B------:R-:W-:Y:S01]  /*5620*/  FMNMX.FTZ R8, R67, R8, !PT ;  /* 0x0000000843087209 */ /* 0x000fe20007810000 */
[--C-:B------:R-:W-:Y:S01]  /*5630*/  IMAD.MOV.U32 R111, RZ, RZ, R119.reuse ;  /* 0x000000ffff6f7224 */ /* 0x100fe200078e0077 */
[----:B------:R-:W-:Y:S01]  /*5640*/  ISETP.GT.AND P2, PT, R56, 0x51, PT ;  /* 0x000000513800780c */ /* 0x000fe20003f44270 */
[----:B------:R-:W-:Y:S01]  /*5650*/  ULEA.HI.SX32 UR4, UR5, UR4, 0x1a ;  /* 0x0000000405047291 */ /* 0x000fe2000f8fd23f */
[----:B------:R-:W-:Y:S01]  /*5660*/  FSEL R69, R32, -INF , P3 ;  /* 0xff80000020457808 */ /* 0x000fe20001800000 */
[----:B------:R-:W-:Y:S01]  /*5670*/  MUFU.EX2 R193, R193 ;  /* 0x000000c100c17308 */ /* 0x000fe20000000800 */
[----:B------:R-:W-:Y:S01]  /*5680*/  FMNMX.FTZ R8, R45, R8, !PT ;  /* 0x000000082d087209 */ /* 0x000fe20007810000 */
[----:B------:R-:W-:Y:S01]  /*5690*/  UISETP.LT.AND UP0, UPT, URZ, UR4, UPT ;  /* 0x000000043f00728c */ /* 0x000fe2000bf01270 */
[C---:B------:R-:W-:Y:S01]  /*56a0*/  ISETP.GT.AND P3, PT, R56.reuse, 0x58, PT ;  /* 0x000000583800780c */ /* 0x040fe20003f64270 */
[--C-:B------:R-:W-:Y:S01]  /*56b0*/  IMAD.MOV.U32 R83, RZ, RZ, R119.reuse ;  /* 0x000000ffff537224 */ /* 0x100fe200078e0077 */
[----:B------:R-:W-:Y:S01]  /*56c0*/  FSEL R33, R33, -INF , P2 ;  /* 0xff80000021217808 */ /* 0x000fe20001000000 */
[----:B------:R-:W-:Y:S01]  /*56d0*/  USEL UR61, URZ, UR4, !UP0 ;  /* 0x000000043f3d7287 */ /* 0x000fe2000c000000 */
[----:B------:R-:W-:Y:S01]  /*56e0*/  FMNMX.FTZ R8, R69, R8, !PT ;  /* 0x0000000845087209 */ /* 0x000fe20007810000 */
[----:B------:R-:W-:Y:S01]  /*56f0*/  MUFU.EX2 R14, R14 ;  /* 0x0000000e000e7308 */ /* 0x000fe20000000800 */
[----:B------:R-:W-:Y:S01]  /*5700*/  ISETP.GT.AND P2, PT, R56, 0x59, PT ;  /* 0x000000593800780c */ /* 0x000fe20003f44270 */
[----:B------:R-:W-:Y:S01]  /*5710*/  UISETP.GE.AND UP0, UPT, UR7, UR61, UPT ;  /* 0x0000003d0700728c */ /* 0x000fe2000bf06270 */
[----:B------:R-:W-:Y:S01]  /*5720*/  FSEL R71, R36, -INF , P3 ;  /* 0xff80000024477808 */ /* 0x000fe20001800000 */
[--C-:B------:R-:W-:Y:S01]  /*5730*/  IMAD.MOV.U32 R81, RZ, RZ, R119.reuse ;  /* 0x000000ffff517224 */ /* 0x100fe200078e0077 */
[----:B------:R-:W-:Y:S01]  /*5740*/  FMNMX.FTZ R8, R33, R8, !PT ;  /* 0x0000000821087209 */ /* 0x000fe20007810000 */
[--C-:B------:R-:W-:Y:S01]  /*5750*/  IMAD.MOV.U32 R79, RZ, RZ, R119.reuse ;  /* 0x000000ffff4f7224 */ /* 0x100fe200078e0077 */
[C---:B------:R-:W-:Y:S01]  /*5760*/  ISETP.GT.AND P3, PT, R56.reuse, 0x60, PT ;  /* 0x000000603800780c */ /* 0x040fe20003f64270 */
[----:B------:R-:W-:Y:S01]  /*5770*/  MUFU.EX2 R85, R85 ;  /* 0x0000005500557308 */ /* 0x000fe20000000800 */
[----:B------:R-:W-:Y:S01]  /*5780*/  FSEL R37, R37, -INF , P2 ;  /* 0xff80000025257808 */ /* 0x000fe20001000000 */
[--C-:B------:R-:W-:Y:S01]  /*5790*/  IMAD.MOV.U32 R77, RZ, RZ, R119.reuse ;  /* 0x000000ffff4d7224 */ /* 0x100fe200078e0077 */
[----:B------:R-:W-:Y:S01]  /*57a0*/  FMNMX.FTZ R8, R71, R8, !PT ;  /* 0x0000000847087209 */ /* 0x000fe20007810000 */
[----:B------:R-:W-:Y:S01]  /*57b0*/  IMAD.MOV.U32 R48, RZ, RZ, R119 ;  /* 0x000000ffff307224 */ /* 0x000fe200078e0077 */
[----:B------:R-:W-:-:S02]  /*57c0*/  ISETP.GT.AND P2, PT, R56, 0x61, PT ;  /* 0x000000613800780c */ /* 0x000fc40003f44270 */
[----:B------:R-:W-:Y:S01]  /*57d0*/  FSEL R73, R24, -INF , P3 ;  /* 0xff80000018497808 */ /* 0x000fe20001800000 */
[----:B------:R0:W2:Y:S01]  /*57e0*/  MUFU.EX2 R30, R87 ;  /* 0x00000057001e7308 */ /* 0x0000a20000000800 */
[----:B------:R-:W-:Y:S02]  /*57f0*/  FMNMX.FTZ R8, R37, R8, !PT ;  /* 0x0000000825087209 */ /* 0x000fe40007810000 */
[C---:B------:R-:W-:Y:S02]  /*5800*/  ISETP.GT.AND P3, PT, R56.reuse, 0x68, PT ;  /* 0x000000683800780c */ /* 0x040fe40003f64270 */
[----:B------:R-:W-:Y:S02]  /*5810*/  FSEL R25, R25, -INF , P2 ;  /* 0xff80000019197808 */ /* 0x000fe40001000000 */
[----:B------:R-:W-:Y:S01]  /*5820*/  FMNMX.FTZ R8, R73, R8, !PT ;  /* 0x0000000849087209 */ /* 0x000fe20007810000 */
[----:B------:R-:W-:Y:S01]  /*5830*/  MUFU.EX2 R89, R89 ;  /* 0x0000005900597308 */ /* 0x000fe20000000800 */
[----:B------:R-:W-:Y:S01]  /*5840*/  ISETP.GT.AND P2, PT, R56, 0x69, PT ;  /* 0x000000693800780c */ /* 0x000fe20003f44270 */
[--C-:B0-----:R-:W-:Y:S01]  /*5850*/  IMAD.MOV.U32 R87, RZ, RZ, R119.reuse ;  /* 0x000000ffff577224 */ /* 0x101fe200078e0077 */
[----:B------:R-:W-:Y:S01]  /*5860*/  FSEL R75, R28, -INF , P3 ;  /* 0xff8000001c4b7808 */ /* 0x000fe20001800000 */
[----:B------:R-:W-:Y:S01]  /*5870*/  IMAD.MOV.U32 R56, RZ, RZ, R119 ;  /* 0x000000ffff387224 */ /* 0x000fe200078e0077 */
[----:B------:R-:W-:-:S02]  /*5880*/  FMNMX.FTZ R8, R25, R8, !PT ;  /* 0x0000000819087209 */ /* 0x000fc40007810000 */
[----:B------:R-:W-:Y:S01]  /*5890*/  FSEL R29, R29, -INF , P2 ;  /* 0xff8000001d1d7808 */ /* 0x000fe20001000000 */
[----:B------:R0:W3:Y:S01]  /*58a0*/  MUFU.EX2 R24, R91 ;  /* 0x0000005b00187308 */ /* 0x0000e20000000800 */
[----:B------:R-:W-:Y:S02]  /*58b0*/  FMNMX.FTZ R8, R75, R8, !PT ;  /* 0x000000084b087209 */ /* 0x000fe40007810000 */
[----:B------:R-:W-:Y:S02]  /*58c0*/  F2FP.BF16.F32.PACK_AB R201, R2, R201 ;  /* 0x000000c902c9723e */ /* 0x000fe400000010ff */
[----:B------:R-:W-:Y:S02]  /*58d0*/  FMNMX.FTZ R8, R29, R8, !PT ;  /* 0x000000081d087209 */ /* 0x000fe40007810000 */
[----:B--2---:R-:W-:Y:S01]  /*58e0*/  F2FP.BF16.F32.PACK_AB R195, R30, R85 ;  /* 0x000000551ec3723e */ /* 0x004fe200000010ff */
[----:B------:R2:W-:Y:S01]  /*58f0*/  MUFU.EX2 R28, R39 ;  /* 0x00000027001c7308 */ /* 0x0005e20000000800 */
[--C-:B0-----:R-:W-:Y:S01]  /*5900*/  IMAD.MOV.U32 R91, RZ, RZ, R119.reuse ;  /* 0x000000ffff5b7224 */ /* 0x101fe200078e0077 */
[----:B------:R-:W0:Y:S06]  /*5910*/  SHFL.BFLY PT, R35, R8, 0x2, 0x1f ;  /* 0x0c401f0008237f89 */ /* 0x000e2c00000e0000 */
[----:B------:R-:W-:Y:S01]  /*5920*/  MUFU.EX2 R43, R43 ;  /* 0x0000002b002b7308 */ /* 0x000fe20000000800 */
[----:B---3--:R-:W-:Y:S01]  /*5930*/  F2FP.BF16.F32.PACK_AB R189, R24, R89 ;  /* 0x0000005918bd723e */ /* 0x008fe200000010ff */
[----:B--2---:R-:W-:-:S06]  /*5940*/  IMAD.MOV.U32 R39, RZ, RZ, R119 ;  /* 0x000000ffff277224 */ /* 0x004fcc00078e0077 */
[----:B------:R2:W3:Y:S08]  /*5950*/  MUFU.EX2 R32, R47 ;  /* 0x0000002f00207308 */ /* 0x0004f00000000800 */
[----:B------:R-:W-:Y:S01]  /*5960*/  MUFU.EX2 R93, R93 ;  /* 0x0000005d005d7308 */ /* 0x000fe20000000800 */
[----:B--2---:R-:W-:Y:S01]  /*5970*/  IMAD.MOV.U32 R47, RZ, RZ, R119 ;  /* 0x000000ffff2f7224 */ /* 0x004fe200078e0077 */
[----:B0-----:R-:W-:-:S05]  /*5980*/  FMNMX.FTZ R35, R8, R35, !PT ;  /* 0x0000002308237209 */ /* 0x001fca0007810000 */
[----:B------:R-:W0:Y:S01]  /*5990*/  SHFL.BFLY PT, R8, R35, 0x1, 0x1f ;  /* 0x0c201f0023087f89 */ /* 0x000e2200000e0000 */
[----:B------:R2:W4:Y:S01]  /*59a0*/  MUFU.EX2 R34, R95 ;  /* 0x0000005f00227308 */ /* 0x0005220000000800 */
[----:B---3--:R-:W-:-:S07]  /*59b0*/  F2FP.BF16.F32.PACK_AB R185, R32, R43 ;  /* 0x0000002b20b9723e */ /* 0x008fce00000010ff */
[----:B------:R-:W-:Y:S01]  /*59c0*/  MUFU.EX2 R97, R97 ;  /* 0x0000006100617308 */ /* 0x000fe20000000800 */
[----:B--2---:R-:W-:-:S07]  /*59d0*/  IMAD.MOV.U32 R95, RZ, RZ, R119 ;  /* 0x000000ffff5f7224 */ /* 0x004fce00078e0077 */
[----:B------:R2:W3:Y:S01]  /*59e0*/  MUFU.EX2 R36, R99 ;  /* 0x0000006300247308 */ /* 0x0004e20000000800 */
[----:B----4-:R-:W-:Y:S02]  /*59f0*/  F2FP.BF16.F32.PACK_AB R187, R34, R93 ;  /* 0x0000005d22bb723e */ /* 0x010fe400000010ff */
[----:B0-----:R-:W-:-:S05]  /*5a00*/  FMNMX.FTZ R8, R35, R8, !PT ;  /* 0x0000000823087209 */ /* 0x001fca0007810000 */
[----:B------:R-:W-:Y:S01]  /*5a10*/  MUFU.EX2 R101, R101 ;  /* 0x0000006500657308 */ /* 0x000fe20000000800 */
[--C-:B--2---:R-:W-:Y:S01]  /*5a20*/  IMAD.MOV.U32 R99, RZ, RZ, R119.reuse ;  /* 0x000000ffff637224 */ /* 0x104fe200078e0077 */
[C---:B------:R-:W-:Y:S01]  /*5a30*/  FSETP.NEU.FTZ.AND P2, PT, R8.reuse, -INF , PT ;  /* 0xff8000000800780b */ /* 0x040fe20003f5d000 */
[----:B------:R-:W-:Y:S01]  /*5a40*/  FMUL.FTZ R20, R8, R6 ;  /* 0x0000000608147220 */ /* 0x000fe20000410000 */
[----:B------:R-:W-:-:S04]  /*5a50*/  IMAD.MOV.U32 R35, RZ, RZ, R119 ;  /* 0x000000ffff237224 */ /* 0x000fc800078e0077 */
[----:B------:R-:W-:Y:S01]  /*5a60*/  MUFU.EX2 R38, R103 ;  /* 0x0000006700267308 */ /* 0x000fe20000000800 */
[----:B------:R-:W-:Y:S02]  /*5a70*/  FSEL R20, R20, RZ, P2 ;  /* 0x000000ff14147208 */ /* 0x000fe40001000000 */
[----:B------:R-:W-:Y:S02]  /*5a80*/  PLOP3.LUT P2, PT, PT, PT, UP0, 0x80, 0x0 ;  /* 0x000000000000781c */ /* 0x000fe40003f4f008 */
[----:B---3--:R-:W-:Y:S01]  /*5a90*/  F2FP.BF16.F32.PACK_AB R181, R36, R97 ;  /* 0x0000006124b5723e */ /* 0x008fe200000010ff */
        /* <DEDUP_REMOVED lines=17> */
[-CC-:B------:R-:W-:Y:S01]  /*5bb0*/  FFMA.FTZ R63, R63, R6.reuse, -R20.reuse ;  /* 0x000000063f3f7223 */ /* 0x180fe20000010814 */
[----:B------:R-:W-:Y:S01]  /*5bc0*/  FADD.FTZ R42, R4, R3 ;  /* 0x00000003042a7221 */ /* 0x000fe20000010000 */
        /* <DEDUP_REMOVED lines=10> */
[----:B------:R3:W4:Y:S01]  /*5c70*/  MUFU.EX2 R202, R49 ;  /* 0x0000003100ca7308 */ /* 0x0007220000000800 */
[----:B------:R-:W-:Y:S01]  /*5c80*/  FADD.FTZ R3, R199, R42 ;  /* 0x0000002ac7037221 */ /* 0x000fe20000010000 */
[----:B--2---:R-:W-:Y:S01]  /*5c90*/  FADD.FTZ R42, R27, R200 ;  /* 0x000000c81b2a7221 */ /* 0x004fe20000010000 */
[-CC-:B------:R-:W-:Y:S01]  /*5ca0*/  FFMA.FTZ R71, R71, R6.reuse, -R20.reuse ;  /* 0x0000000647477223 */ /* 0x180fe20000010814 */
[-CC-:B------:R-:W-:Y:S01]  /*5cb0*/  FFMA.FTZ R37, R37, R6.reuse, -R20.reuse ;  /* 0x0000000625257223 */ /* 0x180fe20000010814 */
[----:B------:R-:W-:Y:S01]  /*5cc0*/  FADD.FTZ R44, R12, R3 ;  /* 0x000000030c2c7221 */ /* 0x000fe20000010000 */
[-CC-:B------:R-:W-:Y:S01]  /*5cd0*/  FFMA.FTZ R73, R73, R6.reuse, -R20.reuse ;  /* 0x0000000649497223 */ /* 0x180fe20000010814 */
[-C--:B------:R-:W-:Y:S01]  /*5ce0*/  FFMA.FTZ R25, R25, R6.reuse, -R20 ;  /* 0x0000000619197223 */ /* 0x080fe20000010814 */
[----:B------:R-:W2:Y:S01]  /*5cf0*/  MUFU.EX2 R9, R9 ;  /* 0x0000000900097308 */ /* 0x000ea20000000800 */
[----:B0-----:R-:W-:Y:S01]  /*5d00*/  FADD.FTZ R3, R31, R42 ;  /* 0x0000002a1f037221 */ /* 0x001fe20000010000 */
[-CC-:B------:R-:W-:Y:S01]  /*5d10*/  FFMA.FTZ R75, R75, R6.reuse, -R20.reuse ;  /* 0x000000064b4b7223 */ /* 0x180fe20000010814 */
[----:B------:R-:W-:Y:S01]  /*5d20*/  FFMA.FTZ R20, R29, R6, -R20 ;  /* 0x000000061d147223 */ /* 0x000fe20000010814 */
[----:B------:R-:W-:Y:S01]  /*5d30*/  F2FP.BF16.F32.PACK_AB R203, R4, R203 ;  /* 0x000000cb04cb723e */ /* 0x000fe200000010ff */
[--C-:B------:R-:W-:Y:S01]  /*5d40*/  IMAD.MOV.U32 R103, RZ, RZ, R119.reuse ;  /* 0x000000ffff677224 */ /* 0x100fe200078e0077 */
[----:B------:R-:W-:Y:S01]  /*5d50*/  F2FP.BF16.F32.PACK_AB R183, R38, R101 ;  /* 0x0000006526b7723e */ /* 0x000fe200000010ff */
[----:B---3--:R-:W-:Y:S01]  /*5d60*/  IMAD.MOV.U32 R49, RZ, RZ, R119 ;  /* 0x000000ffff317224 */ /* 0x008fe200078e0077 */
[----:B------:R0:W3:Y:S01]  /*5d70*/  MUFU.EX2 R196, R51 ;  /* 0x0000003300c47308 */ /* 0x0000e20000000800 */
[----:B----4-:R-:W-:Y:S01]  /*5d80*/  FADD.FTZ R42, R202, R3 ;  /* 0x00000003ca2a7221 */ /* 0x010fe20000010000 */
[----:B------:R-:W-:Y:S01]  /*5d90*/  F2FP.BF16.F32.PACK_AB R200, R200, R27 ;  /* 0x0000001bc8c8723e */ /* 0x000fe200000010ff */
[--C-:B------:R-:W-:Y:S01]  /*5da0*/  IMAD.MOV.U32 R29, RZ, RZ, R119.reuse ;  /* 0x000000ffff1d7224 */ /* 0x100fe200078e0077 */
[----:B------:R-:W-:Y:S01]  /*5db0*/  F2FP.BF16.F32.PACK_AB R202, R202, R31 ;  /* 0x0000001fcaca723e */ /* 0x000fe200000010ff */
[--C-:B------:R-:W-:Y:S01]  /*5dc0*/  IMAD.MOV.U32 R31, RZ, RZ, R119.reuse ;  /* 0x000000ffff1f7224 */ /* 0x100fe200078e0077 */
[----:B------:R-:W-:Y:S01]  /*5dd0*/  F2FP.BF16.F32.PACK_AB R197, R10, R197 ;  /* 0x000000c50ac5723e */ /* 0x000fe200000010ff */
[--C-:B------:R-:W-:Y:S01]  /*5de0*/  IMAD.MOV.U32 R27, RZ, RZ, R119.reuse ;  /* 0x000000ffff1b7224 */ /* 0x100fe200078e0077 */
[----:B------:R-:W4:Y:S01]  /*5df0*/  MUFU.EX2 R55, R55 ;  /* 0x0000003700377308 */ /* 0x000f220000000800 */
[----:B--2---:R-:W-:Y:S01]  /*5e00*/  FADD.FTZ R3, R9, R42 ;  /* 0x0000002a09037221 */ /* 0x004fe20000010000 */
[----:B------:R-:W-:Y:S01]  /*5e10*/  F2FP.BF16.F32.PACK_AB R199, R12, R199 ;  /* 0x000000c70cc7723e */ /* 0x000fe200000010ff */
[----:B0-----:R-:W-:-:S05]  /*5e20*/  IMAD.MOV.U32 R51, RZ, RZ, R119 ;  /* 0x000000ffff337224 */ /* 0x001fca00078e0077 */
[----:B------:R0:W2:Y:S01]  /*5e30*/  MUFU.EX2 R198, R11 ;  /* 0x0000000b00c67308 */ /* 0x0000a20000000800 */
[C---:B---3--:R-:W-:Y:S01]  /*5e40*/  FADD.FTZ R42, R196.reuse, R3 ;  /* 0x00000003c42a7221 */ /* 0x048fe20000010000 */
[----:B------:R-:W-:-:S06]  /*5e50*/  F2FP.BF16.F32.PACK_AB R196, R196, R9 ;  /* 0x00000009c4c4723e */ /* 0x000fcc00000010ff */
[----:B------:R-:W3:Y:S01]  /*5e60*/  MUFU.EX2 R13, R13 ;  /* 0x0000000d000d7308 */ /* 0x000ee20000000800 */
[----:B0-----:R-:W-:Y:S01]  /*5e70*/  FADD.FTZ R11, R193, R44 ;  /* 0x0000002cc10b7221 */ /* 0x001fe20000010000 */
[----:B----4-:R-:W-:Y:S01]  /*5e80*/  FADD.FTZ R3, R55, R42 ;  /* 0x0000002a37037221 */ /* 0x010fe20000010000 */
[C---:B------:R-:W-:Y:S02]  /*5e90*/  F2FP.BF16.F32.PACK_AB R193, R14.reuse, R193 ;  /* 0x000000c10ec1723e */ /* 0x040fe400000010ff */
[----:B------:R-:W-:-:S03]  /*5ea0*/  FADD.FTZ R44, R14, R11 ;  /* 0x0000000b0e2c7221 */ /* 0x000fc60000010000 */
[----:B------:R0:W4:Y:S01]  /*5eb0*/  MUFU.EX2 R192, R57 ;  /* 0x0000003900c07308 */ /* 0x0001220000000800 */
[----:B------:R-:W-:Y:S01]  /*5ec0*/  FADD.FTZ R11, R85, R44 ;  /* 0x0000002c550b7221 */ /* 0x000fe20000010000 */
[C---:B--2---:R-:W-:Y:S01]  /*5ed0*/  FADD.FTZ R42, R198.reuse, R3 ;  /* 0x00000003c62a7221 */ /* 0x044fe20000010000 */
[----:B------:R-:W-:Y:S01]  /*5ee0*/  F2FP.BF16.F32.PACK_AB R198, R198, R55 ;  /* 0x00000037c6c6723e */ /* 0x000fe200000010ff */
[----:B------:R-:W-:Y:S02]  /*5ef0*/  IMAD.MOV.U32 R85, RZ, RZ, R119 ;  /* 0x000000ffff557224 */ /* 0x000fe400078e0077 */
[----:B------:R-:W-:Y:S01]  /*5f00*/  FADD.FTZ R44, R30, R11 ;  /* 0x0000000b1e2c7221 */ /* 0x000fe20000010000 */
[--C-:B------:R-:W-:Y:S01]  /*5f10*/  IMAD.MOV.U32 R55, RZ, RZ, R119.reuse ;  /* 0x000000ffff377224 */ /* 0x100fe200078e0077 */
[----:B------:R-:W2:Y:S02]  /*5f20*/  MUFU.EX2 R59, R59 ;  /* 0x0000003b003b7308 */ /* 0x000ea40000000800 */
[----:B------:R-:W-:Y:S01]  /*5f30*/  FADD.FTZ R11, R89, R44 ;  /* 0x0000002c590b7221 */ /* 0x000fe20000010000 */
[----:B---3--:R-:W-:Y:S01]  /*5f40*/  FADD.FTZ R3, R13, R42 ;  /* 0x0000002a0d037221 */ /* 0x008fe20000010000 */
[----:B------:R-:W-:-:S02]  /*5f50*/  IMAD.MOV.U32 R89, RZ, RZ, R119 ;  /* 0x000000ffff597224 */ /* 0x000fc400078e0077 */
[----:B-1----:R-:W-:Y:S01]  /*5f60*/  FADD.FTZ R0, R24, R11 ;  /* 0x0000000b18007221 */ /* 0x002fe20000010000 */
[----:B0-----:R-:W-:Y:S01]  /*5f70*/  IMAD.MOV.U32 R57, RZ, RZ, R119 ;  /* 0x000000ffff397224 */ /* 0x001fe200078e0077 */
[----:B------:R-:W0:Y:S02]  /*5f80*/  MUFU.EX2 R194, R15 ;  /* 0x0000000f00c27308 */ /* 0x000e240000000800 */
[----:B------:R-:W-:Y:S01]  /*5f90*/  FADD.FTZ R11, R191, R0 ;  /* 0x00000000bf0b7221 */ /* 0x000fe20000010000 */
[----:B----4-:R-:W-:Y:S01]  /*5fa0*/  FADD.FTZ R0, R192, R3 ;  /* 0x00000003c0007221 */ /* 0x010fe20000010000 */
[C---:B------:R-:W-:Y:S01]  /*5fb0*/  F2FP.BF16.F32.PACK_AB R191, R28.reuse, R191 ;  /* 0x000000bf1cbf723e */ /* 0x040fe200000010ff */
[----:B------:R-:W-:Y:S02]  /*5fc0*/  IMAD.MOV.U32 R44, RZ, RZ, R119 ;  /* 0x000000ffff2c7224 */ /* 0x000fe400078e0077 */
[----:B------:R-:W-:Y:S01]  /*5fd0*/  FADD.FTZ R42, R28, R11 ;  /* 0x0000000b1c2a7221 */ /* 0x000fe20000010000 */
[----:B------:R-:W-:Y:S01]  /*5fe0*/  F2FP.BF16.F32.PACK_AB R192, R192, R13 ;  /* 0x0000000dc0c0723e */ /* 0x000fe200000010ff */
[--C-:B------:R-:W-:Y:S01]  /*5ff0*/  IMAD.MOV.U32 R30, RZ, RZ, R119.reuse ;  /* 0x000000ffff1e7224 */ /* 0x100fe200078e0077 */
[----:B------:R-:W1:Y:S01]  /*6000*/  MUFU.EX2 R21, R21 ;  /* 0x0000001500157308 */ /* 0x000e620000000800 */
[----:B--2---:R-:W-:Y:S01]  /*6010*/  FADD.FTZ R3, R59, R0 ;  /* 0x000000003b037221 */ /* 0x004fe20000010000 */
[----:B------:R-:W-:Y:S01]  /*6020*/  FADD.FTZ R11, R43, R42 ;  /* 0x0000002a2b0b7221 */ /* 0x000fe20000010000 */
[--C-:B------:R-:W-:Y:S01]  /*6030*/  IMAD.MOV.U32 R43, RZ, RZ, R119.reuse ;  /* 0x000000ffff2b7224 */ /* 0x100fe200078e0077 */
[----:B------:R-:W-:Y:S01]  /*6040*/  MOV R28, R119 ;  /* 0x00000077001c7202 */ /* 0x000fe20000000f00 */
[----:B------:R-:W-:-:S02]  /*6050*/  IMAD.MOV.U32 R24, RZ, RZ, R119 ;  /* 0x000000ffff187224 */ /* 0x000fc400078e0077 */
[----:B------:R-:W-:Y:S01]  /*6060*/  FADD.FTZ R42, R32, R11 ;  /* 0x0000000b202a7221 */ /* 0x000fe20000010000 */
[----:B------:R-:W-:Y:S01]  /*6070*/  IMAD.MOV.U32 R32, RZ, RZ, R119 ;  /* 0x000000ffff207224 */ /* 0x000fe200078e0077 */
[----:B------:R2:W3:Y:S01]  /*6080*/  MUFU.EX2 R188, R61 ;  /* 0x0000003d00bc7308 */ /* 0x0004e20000000800 */
[C---:B0-----:R-:W-:Y:S01]  /*6090*/  FADD.FTZ R0, R194.reuse, R3 ;  /* 0x00000003c2007221 */ /* 0x041fe20000010000 */
[----:B------:R-:W-:Y:S01]  /*60a0*/  FADD.FTZ R11, R93, R42 ;  /* 0x0000002a5d0b7221 */ /* 0x000fe20000010000 */
[----:B------:R-:W-:Y:S01]  /*60b0*/  F2FP.BF16.F32.PACK_AB R194, R194, R59 ;  /* 0x0000003bc2c2723e */ /* 0x000fe200000010ff */
[----:B------:R-:W-:Y:S02]  /*60c0*/  IMAD.MOV.U32 R93, RZ, RZ, R119 ;  /* 0x000000ffff5d7224 */ /* 0x000fe400078e0077 */
[----:B------:R-:W-:Y:S01]  /*60d0*/  FADD.FTZ R2, R34, R11 ;  /* 0x0000000b22027221 */ /* 0x000fe20000010000 */
[--C-:B------:R-:W-:Y:S01]  /*60e0*/  IMAD.MOV.U32 R59, RZ, RZ, R119.reuse ;  /* 0x000000ffff3b7224 */ /* 0x100fe200078e0077 */
[----:B------:R-:W0:Y:S01]  /*60f0*/  MUFU.EX2 R63, R63 ;  /* 0x0000003f003f7308 */ /* 0x000e220000000800 */
[----:B-1----:R-:W-:Y:S01]  /*6100*/  FADD.FTZ R3, R21, R0 ;  /* 0x0000000015037221 */ /* 0x002fe20000010000 */
[----:B------:R-:W-:Y:S01]  /*6110*/  FADD.FTZ R11, R97, R2 ;  /* 0x00000002610b7221 */ /* 0x000fe20000010000 */
[--C-:B------:R-:W-:Y:S01]  /*6120*/  IMAD.MOV.U32 R97, RZ, RZ, R119.reuse ;  /* 0x000000ffff617224 */ /* 0x100fe200078e0077 */
[----:B------:R-:W-:Y:S01]  /*6130*/  MOV R34, R119 ;  /* 0x0000007700227202 */ /* 0x000fe20000000f00 */
[----:B--2---:R-:W-:-:S02]  /*6140*/  IMAD.MOV.U32 R61, RZ, RZ, R119 ;  /* 0x000000ffff3d7224 */ /* 0x004fc400078e0077 */
[----:B------:R-:W-:Y:S01]  /*6150*/  FADD.FTZ R2, R36, R11 ;  /* 0x0000000b24027221 */ /* 0x000fe20000010000 */
[----:B------:R-:W-:Y:S01]  /*6160*/  IMAD.MOV.U32 R42, RZ, RZ, R119 ;  /* 0x000000ffff2a7224 */ /* 0x000fe200078e0077 */
[----:B------:R1:W2:Y:S01]  /*6170*/  MUFU.EX2 R190, R53 ;  /* 0x0000003500be7308 */ /* 0x0002a20000000800 */
[C---:B---3--:R-:W-:Y:S01]  /*6180*/  FADD.FTZ R0, R188.reuse, R3 ;  /* 0x00000003bc007221 */ /* 0x048fe20000010000 */
[----:B------:R-:W-:Y:S01]  /*6190*/  FADD.FTZ R11, R101, R2 ;  /* 0x00000002650b7221 */ /* 0x000fe20000010000 */
[----:B------:R-:W-:Y:S01]  /*61a0*/  F2FP.BF16.F32.PACK_AB R188, R188, R21 ;  /* 0x00000015bcbc723e */ /* 0x000fe200000010ff */
[----:B------:R-:W-:Y:S02]  /*61b0*/  IMAD.MOV.U32 R101, RZ, RZ, R119 ;  /* 0x000000ffff657224 */ /* 0x000fe400078e0077 */
[----:B------:R-:W-:Y:S01]  /*61c0*/  FADD.FTZ R2, R38, R11 ;  /* 0x0000000b26027221 */ /* 0x000fe20000010000 */
[--C-:B------:R-:W-:Y:S01]  /*61d0*/  IMAD.MOV.U32 R38, RZ, RZ, R119.reuse ;  /* 0x000000ffff267224 */ /* 0x100fe200078e0077 */
[----:B------:R-:W3:Y:S01]  /*61e0*/  MUFU.EX2 R65, R65 ;  /* 0x0000004100417308 */ /* 0x000ee20000000800 */
[----:B0-----:R-:W-:Y:S01]  /*61f0*/  FADD.FTZ R3, R63, R0 ;  /* 0x000000003f037221 */ /* 0x001fe20000010000 */
[----:B-1----:R-:W-:-:S02]  /*6200*/  IMAD.MOV.U32 R53, RZ, RZ, R119 ;  /* 0x000000ffff357224 */ /* 0x002fc400078e0077 */
[----:B------:R-:W-:-:S04]  /*6210*/  IMAD.MOV.U32 R36, RZ, RZ, R119 ;  /* 0x000000ffff247224 */ /* 0x000fc800078e0077 */
[----:B------:R0:W1:Y:S01]  /*6220*/  MUFU.EX2 R184, R41 ;  /* 0x0000002900b87308 */ /* 0x0000620000000800 */
[C---:B--2---:R-:W-:Y:S01]  /*6230*/  FADD.FTZ R0, R190.reuse, R3 ;  /* 0x00000003be007221 */ /* 0x044fe20000010000 */
[----:B------:R-:W-:Y:S01]  /*6240*/  F2FP.BF16.F32.PACK_AB R190, R190, R63 ;  /* 0x0000003fbebe723e */ /* 0x000fe200000010ff */
[----:B------:R-:W-:-:S05]  /*6250*/  IMAD.MOV.U32 R63, RZ, RZ, R119 ;  /* 0x000000ffff3f7224 */ /* 0x000fca00078e0077 */
[----:B------:R-:W2:Y:S01]  /*6260*/  MUFU.EX2 R67, R67 ;  /* 0x0000004300437308 */ /* 0x000ea20000000800 */
[----:B---3--:R-:W-:Y:S01]  /*6270*/  FADD.FTZ R3, R65, R0 ;  /* 0x0000000041037221 */ /* 0x008fe20000010000 */
[----:B0-----:R-:W-:-:S06]  /*6280*/  IMAD.MOV.U32 R41, RZ, RZ, R119 ;  /* 0x000000ffff297224 */ /* 0x001fcc00078e0077 */
[----:B------:R-:W0:Y:S01]  /*6290*/  MUFU.EX2 R105, R105 ;  /* 0x0000006900697308 */ /* 0x000e220000000800 */
[C---:B-1----:R-:W-:Y:S01]  /*62a0*/  FADD.FTZ R0, R184.reuse, R3 ;  /* 0x00000003b8007221 */ /* 0x042fe20000010000 */
[----:B------:R-:W-:Y:S01]  /*62b0*/  F2FP.BF16.F32.PACK_AB R184, R184, R65 ;  /* 0x00000041b8b8723e */ /* 0x000fe200000010ff */
[----:B------:R-:W-:-:S05]  /*62c0*/  IMAD.MOV.U32 R65, RZ, RZ, R119 ;  /* 0x000000ffff417224 */ /* 0x000fca00078e0077 */
[----:B------:R1:W3:Y:S01]  /*62d0*/  MUFU.EX2 R186, R45 ;  /* 0x0000002d00ba7308 */ /* 0x0002e20000000800 */
[----:B--2---:R-:W-:-:S07]  /*62e0*/  FADD.FTZ R3, R67, R0 ;  /* 0x0000000043037221 */ /* 0x004fce0000010000 */
[----:B------:R2:W4:Y:S01]  /*62f0*/  MUFU.EX2 R40, R107 ;  /* 0x0000006b00287308 */ /* 0x0005220000000800 */
[----:B0-----:R-:W-:Y:S01]  /*6300*/  FADD.FTZ R11, R105, R2 ;  /* 0x00000002690b7221 */ /* 0x001fe20000010000 */
[----:B-1----:R-:W-:-:S06]  /*6310*/  IMAD.MOV.U32 R45, RZ, RZ, R119 ;  /* 0x000000ffff2d7224 */ /* 0x002fcc00078e0077 */
[----:B------:R-:W0:Y:S01]  /*6320*/  MUFU.EX2 R69, R69 ;  /* 0x0000004500457308 */ /* 0x000e220000000800 */
[C---:B---3--:R-:W-:Y:S01]  /*6330*/  FADD.FTZ R0, R186.reuse, R3 ;  /* 0x00000003ba007221 */ /* 0x048fe20000010000 */
[----:B------:R-:W-:Y:S01]  /*6340*/  F2FP.BF16.F32.PACK_AB R186, R186, R67 ;  /* 0x00000043baba723e */ /* 0x000fe200000010ff */
[--C-:B--2---:R-:W-:Y:S02]  /*6350*/  IMAD.MOV.U32 R107, RZ, RZ, R119.reuse ;  /* 0x000000ffff6b7224 */ /* 0x104fe400078e0077 */
[----:B------:R-:W-:-:S03]  /*6360*/  IMAD.MOV.U32 R67, RZ, RZ, R119 ;  /* 0x000000ffff437224 */ /* 0x000fc600078e0077 */
[----:B------:R-:W1:Y:S01]  /*6370*/  MUFU.EX2 R109, R109 ;  /* 0x0000006d006d7308 */ /* 0x000e620000000800 */
[C---:B----4-:R-:W-:Y:S01]  /*6380*/  FADD.FTZ R2, R40.reuse, R11 ;  /* 0x0000000b28027221 */ /* 0x050fe20000010000 */
[----:B------:R-:W-:Y:S01]  /*6390*/  F2FP.BF16.F32.PACK_AB R177, R40, R105 ;  /* 0x0000006928b1723e */ /* 0x000fe200000010ff */
[----:B------:R-:W-:Y:S01]  /*63a0*/  IMAD.MOV.U32 R105, RZ, RZ, R119 ;  /* 0x000000ffff697224 */ /* 0x000fe200078e0077 */
[----:B------:R-:W-:-:S04]  /*63b0*/  MOV R40, R119 ;  /* 0x0000007700287202 */ /* 0x000fc80000000f00 */
[----:B------:R2:W3:Y:S01]  /*63c0*/  MUFU.EX2 R180, R33 ;  /* 0x0000002100b47308 */ /* 0x0004e20000000800 */
[----:B0-----:R-:W-:-:S07]  /*63d0*/  FADD.FTZ R3, R69, R0 ;  /* 0x0000000045037221 */ /* 0x001fce0000010000 */
[----:B------:R-:W0:Y:S01]  /*63e0*/  MUFU.EX2 R26, R26 ;  /* 0x0000001a001a7308 */ /* 0x000e220000000800 */
[----:B-1----:R-:W-:Y:S01]  /*63f0*/  FADD.FTZ R11, R109, R2 ;  /* 0x000000026d0b7221 */ /* 0x002fe20000010000 */
[----:B------:R-:W-:Y:S02]  /*6400*/  IMAD.MOV.U32 R2, RZ, RZ, 0x3f800000 ;  /* 0x3f800000ff027424 */ /* 0x000fe400078e00ff */
[----:B--2---:R-:W-:-:S04]  /*6410*/  IMAD.MOV.U32 R33, RZ, RZ, R119 ;  /* 0x000000ffff217224 */ /* 0x004fc800078e0077 */
[----:B------:R-:W1:Y:S01]  /*6420*/  MUFU.EX2 R71, R71 ;  /* 0x0000004700477308 */ /* 0x000e620000000800 */
[C---:B---3--:R-:W-:Y:S01]  /*6430*/  FADD.FTZ R0, R180.reuse, R3 ;  /* 0x00000003b4007221 */ /* 0x048fe20000010000 */
[----:B------:R-:W-:Y:S01]  /*6440*/  F2FP.BF16.F32.PACK_AB R180, R180, R69 ;  /* 0x00000045b4b4723e */ /* 0x000fe200000010ff */
[----:B------:R-:W-:-:S05]  /*6450*/  IMAD.MOV.U32 R69, RZ, RZ, R119 ;  /* 0x000000ffff457224 */ /* 0x000fca00078e0077 */
[----:B------:R2:W3:Y:S01]  /*6460*/  MUFU.EX2 R182, R37 ;  /* 0x0000002500b67308 */ /* 0x0004e20000000800 */
[C---:B0-----:R-:W-:Y:S01]  /*6470*/  FADD.FTZ R3, R26.reuse, R11 ;  /* 0x0000000b1a037221 */ /* 0x041fe20000010000 */
[----:B------:R-:W-:Y:S01]  /*6480*/  F2FP.BF16.F32.PACK_AB R179, R26, R109 ;  /* 0x0000006d1ab3723e */ /* 0x000fe200000010ff */
[--C-:B------:R-:W-:Y:S02]  /*6490*/  IMAD.MOV.U32 R109, RZ, RZ, R119.reuse ;  /* 0x000000ffff6d7224 */ /* 0x100fe400078e0077 */
[----:B------:R-:W-:-:S03]  /*64a0*/  IMAD.MOV.U32 R26, RZ, RZ, R119 ;  /* 0x000000ffff1a7224 */ /* 0x000fc600078e0077 */
[----:B------:R-:W0:Y:S01]  /*64b0*/  MUFU.EX2 R73, R73 ;  /* 0x0000004900497308 */ /* 0x000e220000000800 */
[----:B-1----:R-:W-:Y:S01]  /*64c0*/  FADD.FTZ R11, R71, R0 ;  /* 0x00000000470b7221 */ /* 0x002fe20000010000 */
[----:B--2---:R-:W-:-:S06]  /*64d0*/  IMAD.MOV.U32 R37, RZ, RZ, R119 ;  /* 0x000000ffff257224 */ /* 0x004fcc00078e0077 */
[----:B------:R1:W2:Y:S01]  /*64e0*/  MUFU.EX2 R176, R25 ;  /* 0x0000001900b07308 */ /* 0x0002a20000000800 */
[C---:B---3--:R-:W-:Y:S01]  /*64f0*/  FADD.FTZ R0, R182.reuse, R11 ;  /* 0x0000000bb6007221 */ /* 0x048fe20000010000 */
[----:B------:R-:W-:Y:S01]  /*6500*/  F2FP.BF16.F32.PACK_AB R182, R182, R71 ;  /* 0x00000047b6b6723e */ /* 0x000fe200000010ff */
[----:B------:R-:W-:-:S05]  /*6510*/  IMAD.MOV.U32 R71, RZ, RZ, R119 ;  /* 0x000000ffff477224 */ /* 0x000fca00078e0077 */
[----:B------:R-:W3:Y:S01]  /*6520*/  MUFU.EX2 R75, R75 ;  /* 0x0000004b004b7308 */ /* 0x000ee20000000800 */
[----:B0-----:R-:W-:Y:S01]  /*6530*/  FADD.FTZ R9, R73, R0 ;  /* 0x0000000049097221 */ /* 0x001fe20000010000 */
[----:B-1----:R-:W-:-:S06]  /*6540*/  IMAD.MOV.U32 R25, RZ, RZ, R119 ;  /* 0x000000ffff197224 */ /* 0x002fcc00078e0077 */
[----:B------:R-:W0:Y:S01]  /*6550*/  MUFU.EX2 R20, R20 ;  /* 0x0000001400147308 */ /* 0x000e220000000800 */
[C---:B--2---:R-:W-:Y:S01]  /*6560*/  FADD.FTZ R0, R176.reuse, R9 ;  /* 0x00000009b0007221 */ /* 0x044fe20000010000 */
[----:B------:R-:W-:Y:S01]  /*6570*/  F2FP.BF16.F32.PACK_AB R176, R176, R73 ;  /* 0x00000049b0b0723e */ /* 0x000fe200000010ff */
[----:B------:R-:W-:Y:S02]  /*6580*/  IMAD.MOV.U32 R73, RZ, RZ, R119 ;  /* 0x000000ffff497224 */ /* 0x000fe400078e0077 */
[----:B---3--:R-:W-:Y:S01]  /*6590*/  FADD.FTZ R9, R75, R0 ;  /* 0x000000004b097221 */ /* 0x008fe20000010000 */
[----:B------:R-:W-:Y:S01]  /*65a0*/  IMAD.MOV.U32 R0, RZ, RZ, 0x3f800000 ;  /* 0x3f800000ff007424 */ /* 0x000fe200078e00ff */
[C---:B0-----:R-:W-:Y:S02]  /*65b0*/  F2FP.BF16.F32.PACK_AB R178, R20.reuse, R75 ;  /* 0x0000004b14b2723e */ /* 0x041fe400000010ff */
[----:B------:R-:W-:Y:S01]  /*65c0*/  FADD.FTZ R4, R20, R9 ;  /* 0x0000000914047221 */ /* 0x000fe20000010000 */
[----:B------:R-:W-:Y:S01]  /*65d0*/  IMAD.MOV.U32 R75, RZ, RZ, R119 ;  /* 0x000000ffff4b7224 */ /* 0x000fe200078e0077 */
[----:B------:R-:W-:Y:S06]  /*65e0*/  @!P2 BRA `(.L_x_2003) ;  /* 0x0000004c0054a947 */ /* 0x000fec0003800000 */
[----:B------:R-:W-:Y:S01]  /*65f0*/  IMAD.MOV.U32 R9, RZ, RZ, R7 ;  /* 0x000000ffff097224 */ /* 0x000fe200078e0007 */
[----:B------:R-:W-:Y:S01]  /*6600*/  MOV R10, R8 ;  /* 0x00000008000a7202 */ /* 0x000fe20000000f00 */
        /* <DEDUP_REMOVED lines=49> */
[----:B------:R-:W-:Y:S01]  /*6920*/  UMOV UR39, UR60 ;  /* 0x0000003c00277c82 */ /* 0x000fe20008000000 */
[----:B------:R-:W-:Y:S01]  /*6930*/  UMOV UR6, UR36 ;  /* 0x0000002400067c82 */ /* 0x000fe20008000000 */
[----:B------:R-:W-:-:S05]  /*6940*/  ULDC UR5, c[0x0][0x9d8] ;  /* 0x0002760000057ab9 */ /* 0x000fca0000000800 */
.L_x_2012:
[----:B------:R-:W-:-:S04]  /*6950*/  UIADD3 UR4, UR6, 0x1, URZ ;  /* 0x0000000106047890 */ /* 0x000fc8000fffe03f */
[----:B------:R-:W-:-:S04]  /*6960*/  UISETP.NE.AND UP0, UPT, UR4, 0x2, UPT ;  /* 0x000000020400788c */ /* 0x000fc8000bf05270 */
[----:B------:R-:W-:Y:S02]  /*6970*/  USEL UR60, URZ, 0x1, UP0 ;  /* 0x000000013f3c7887 */ /* 0x000fe40008000000 */
[----:B------:R-:W-:Y:S02]  /*6980*/  USEL UR36, UR4, URZ, UP0 ;  /* 0x0000003f04247287 */ /* 0x000fe40008000000 */
[----:B------:R-:W-:Y:S01]  /*6990*/  ULOP3.LUT UR60, UR39, UR60, URZ, 0x3c, !UPT ;  /* 0x0000003c273c7292 */ /* 0x000fe2000f8e3c3f */
[----:B------:R-:W-:Y:S11]  /*69a0*/  @!P0 BRA `(.L_x_2004) ;  /* 0x0000000000048947 */ /* 0x000ff60003800000 */
[----:B------:R-:W-:Y:S01]  /*69b0*/  BPT.TRAP 0x1 ;  /* 0x000000040000795c */ /* 0x000fe20000300000 */
.L_x_2004:
[----:B------:R-:W-:Y:S01]  /*69c0*/  ULEA UR37, UR36, UR38, 0x3 ;  /* 0x0000002624257291 */ /* 0x000fe2000f8e183f */
[----:B------:R-:W-:-:S05]  /*69d0*/  IMAD.U32 R6, RZ, RZ, UR60 ;  /* 0x0000003cff067e24 */ /* 0x000fca000f8e00ff */
[----:B------:R-:W-:-:S04]  /*69e0*/  SHF.L.U32 R6, R6, 0x1f, RZ ;  /* 0x0000001f06067819 */ /* 0x000fc800000006ff */
[----:B------:R0:W1:Y:S01]  /*69f0*/  SYNCS.PHASECHK.TRANS64.TRYWAIT P2, [UR37+0x36830], R6 ;  /* 0x03683006ff0075a7 */ /* 0x0000620008040165 */
[----:B------:R-:W-:Y:S05]  /*6a00*/  @!P0 BRA `(.L_x_2005) ;  /* 0x0000000000048947 */ /* 0x000fea0003800000 */
[----:B------:R-:W-:Y:S01]  /*6a10*/  BPT.TRAP 0x1 ;  /* 0x000000040000795c */ /* 0x000fe20000300000 */
.L_x_2005:
[----:B-1----:R-:W-:Y:S05]  /*6a20*/  @P2 BRA `(.L_x_2006) ;  /* 0x0000000000082947 */ /* 0x002fea0003800000 */
[----:B------:R-:W1:Y:S02]  /*6a30*/  SYNCS.PHASECHK.TRANS64.TRYWAIT P2, [UR37+0x36830], R6 ;  /* 0x03683006ff0075a7 */ /* 0x000e640008040165 */
[----:B-1----:R-:W-:Y:S05]  /*6a40*/  @!P2 BRA `(.L_x_2007) ;  /* 0x000001180060a947 */ /* 0x002fea0003800000 */
.L_x_2006:
        /* <DEDUP_REMOVED lines=12> */
[-C--:B------:R-:W-:Y:S01]  /*6b10*/  FMUL.FTZ R24, R24, R0.reuse ;  /* 0x0000000018187220 */ /* 0x080fe20000410000 */
[----:B------:R-:W-:Y:S01]  /*6b20*/  UIMAD UR4, UR36, 0xa80, UR4 ;  /* 0x00000a80240478a4 */ /* 0x000fe2000f8e0204 */
[-C--:B------:R-:W-:Y:S01]  /*6b30*/  FMUL.FTZ R25, R25, R0.reuse ;  /* 0x0000000019197220 */ /* 0x080fe20000410000 */
[-C--:B------:R-:W-:Y:S01]  /*6b40*/  FMUL.FTZ R28, R28, R0.reuse ;  /* 0x000000001c1c7220 */ /* 0x080fe20000410000 */
[-C--:B------:R-:W-:Y:S01]  /*6b50*/  FMUL.FTZ R29, R29, R0.reuse ;  /* 0x000000001d1d7220 */ /* 0x080fe20000410000 */
        /* <DEDUP_REMOVED lines=63> */
[----:B------:R-:W-:Y:S01]  /*6f50*/  FMUL.FTZ R117, R117, R0 ;  /* 0x0000000075757220 */ /* 0x000fe20000410000 */
        /* <DEDUP_REMOVED lines=75> */
[----:B------:R-:W-:Y:S01]  /*7410*/  UMOV UR11, 0x40000040 ;  /* 0x40000040000b7882 */ /* 0x000fe20000000000 */
        /* <DEDUP_REMOVED lines=435> */
.L_x_2008:
[----:B------:R-:W-:Y:S01]  /*8f50*/  ULEA UR4, UR6, UR38, 0x3 ;  /* 0x0000002606047291 */ /* 0x000fe2000f8e183f */
[----:B------:R-:W-:-:S05]  /*8f60*/  IMAD.U32 R0, RZ, RZ, UR39 ;  /* 0x00000027ff007e24 */ /* 0x000fca000f8e00ff */
[----:B------:R-:W-:-:S04]  /*8f70*/  SHF.L.U32 R0, R0, 0x1f, RZ ;  /* 0x0000001f00007819 */ /* 0x000fc800000006ff */
[----:B------:R2:W3:Y:S01]  /*8f80*/  SYNCS.PHASECHK.TRANS64.TRYWAIT P2, [UR4+0x36850], R0 ;  /* 0x03685000ff0075a7 */ /* 0x0004e20008040144 */
[----:B------:R-:W-:Y:S05]  /*8f90*/  @!P0 BRA `(.L_x_2009) ;  /* 0x0000000000048947 */ /* 0x000fea0003800000 */
[----:B------:R-:W-:Y:S01]  /*8fa0*/  BPT.TRAP 0x1 ;  /* 0x000000040000795c */ /* 0x000fe20000300000 */
.L_x_2009:
[----:B---3--:R-:W-:Y:S05]  /*8fb0*/  @P2 BRA `(.L_x_2010) ;  /* 0x0000000000082947 */ /* 0x008fea0003800000 */
[----:B------:R-:W3:Y:S02]  /*8fc0*/  SYNCS.PHASECHK.TRANS64.TRYWAIT P2, [UR4+0x36850], R0 ;  /* 0x03685000ff0075a7 */ /* 0x000ee40008040144 */
[----:B---3--:R-:W-:Y:S05]  /*8fd0*/  @!P2 BRA `(.L_x_2011) ;  /* 0x000000f40014a947 */ /* 0x008fea0003800000 */
.L_x_2010:
[----:B------:R-:W-:Y:S01]  /*8fe0*/  UIADD3 UR10, UR38, 0x400, URZ ;  /* 0x00000400260a7890 */ /* 0x000fe2000fffe03f */
[----:B------:R-:W-:Y:S01]  /*8ff0*/  WARPGROUP.ARRIVE ;  /* 0x00000000000079c5 */ /* 0x000fe20000000000 */
[----:B------:R-:W-:Y:S01]  /*9000*/  UMOV UR11, 0x40000040 ;  /* 0x40000040000b7882 */ /* 0x000fe20000000000 */
[----:B------:R-:W-:Y:S01]  /*9010*/  R2UR UR18, R17 ;  /* 0x00000000111272ca */ /* 0x000fe200000e0000 */
[----:B------:R-:W-:Y:S01]  /*9020*/  USHF.R.U32.HI UR10, URZ, 0x4, UR10 ;  /* 0x000000043f0a7899 */ /* 0x000fe2000801160a */
[----:B------:R-:W-:Y:S01]  /*9030*/  R2UR UR15, R19 ;  /* 0x00000000130f72ca */ /* 0x000fe200000e0000 */
[----:B------:R-:W-:Y:S01]  /*9040*/  FMUL.FTZ R11, R175, UR5 ;  /* 0x00000005af0b7c20 */ /* 0x000fe20008410000 */
[----:B------:R-:W-:Y:S01]  /*9050*/  R2UR UR14, R18 ;  /* 0x00000000120e72ca */ /* 0x000fe200000e0000 */
[----:B------:R-:W-:Y:S01]  /*9060*/  ULOP3.LUT UR10, UR10, 0x3fff, URZ, 0xc0, !UPT ;  /* 0x00003fff0a0a7892 */ /* 0x000fe2000f8ec03f */
[----:B------:R-:W-:Y:S01]  /*9070*/  FMUL.FTZ R175, R152, UR5 ;  /* 0x0000000598af7c20 */ /* 0x000fe20008410000 */
[----:B------:R-:W-:Y:S01]  /*9080*/  FMUL.FTZ R152, R154, UR5 ;  /* 0x000000059a987c20 */ /* 0x000fe20008410000 */
[----:B------:R-:W-:Y:S01]  /*9090*/  FMUL.FTZ R154, R144, UR5 ;  /* 0x00000005909a7c20 */ /* 0x000fe20008410000 */
[----:B------:R-:W-:Y:S01]  /*90a0*/  ULOP3.LUT UR10, UR10, 0x3800000, URZ, 0xfc, !UPT ;  /* 0x038000000a0a7892 */ /* 0x000fe2000f8efc3f */
[----:B------:R-:W-:Y:S01]  /*90b0*/  FMUL.FTZ R144, R147, UR5 ;  /* 0x0000000593907c20 */ /* 0x000fe20008410000 */
[----:B01----:R-:W-:Y:S01]  /*90c0*/  FMUL.FTZ R6, R168, UR5 ;  /* 0x00000005a8067c20 */ /* 0x003fe20008410000 */
[----:B------:R-:W-:Y:S01]  /*90d0*/  FMUL.FTZ R8, R169, UR5 ;  /* 0x00000005a9087c20 */ /* 0x000fe20008410000 */
[----:B------:R-:W-:Y:S01]  /*90e0*/  UIMAD UR6, UR6, 0xa80, UR10 ;  /* 0x00000a80060678a4 */ /* 0x000fe2000f8e020a */
[----:B------:R-:W-:Y:S01]  /*90f0*/  FMUL.FTZ R168, R172, UR5 ;  /* 0x00000005aca87c20 */ /* 0x000fe20008410000 */
[----:B------:R-:W-:Y:S01]  /*9100*/  FMUL.FTZ R169, R173, UR5 ;  /* 0x00000005ada97c20 */ /* 0x000fe20008410000 */
[----:B------:R-:W-:Y:S01]  /*9110*/  FMUL.FTZ R173, R153, UR5 ;  /* 0x0000000599ad7c20 */ /* 0x000fe20008410000 */
[----:B------:R-:W0:Y:S01]  /*9120*/  MUFU.TANH R6, R6 ;  /* 0x0000000600067308 */ /* 0x000e220000002400 */
        /* <DEDUP_REMOVED lines=19> */
[----:B------:R-:W-:Y:S01]  /*9260*/  FMUL.FTZ R124, R124, UR5 ;  /* 0x000000057c7c7c20 */ /* 0x000fe20008410000 */
[----:B------:R-:W-:Y:S01]  /*9270*/  FMUL.FTZ R2, R171, UR5 ;  /* 0x00000005ab027c20 */ /* 0x000fe20008410000 */
[----:B------:R-:W-:Y:S01]  /*9280*/  FMUL.FTZ R12, R163, UR5 ;  /* 0x00000005a30c7c20 */ /* 0x000fe20008410000 */
[----:B------:R-:W-:Y:S01]  /*9290*/  FMUL.FTZ R13, R167, UR5 ;  /* 0x00000005a70d7c20 */ /* 0x000fe20008410000 */
[----:B--2---:R-:W-:Y:S01]  /*92a0*/  FMUL.FTZ R0, R170, UR5 ;  /* 0x00000005aa007c20 */ /* 0x004fe20008410000 */
[----:B------:R-:W2:Y:S01]  /*92b0*/  MUFU.TANH R169, R169 ;  /* 0x000000a900a97308 */ /* 0x000ea20000002400 */
[----:B------:R-:W-:Y:S01]  /*92c0*/  FMUL.FTZ R7, R174, UR5 ;  /* 0x00000005ae077c20 */ /* 0x000fe20008410000 */
[----:B------:R-:W-:Y:S01]  /*92d0*/  FMUL.FTZ R14, R162, UR5 ;  /* 0x00000005a20e7c20 */ /* 0x000fe20008410000 */
[----:B------:R-:W-:Y:S01]  /*92e0*/  FMUL.FTZ R20, R166, UR5 ;  /* 0x00000005a6147c20 */ /* 0x000fe20008410000 */
[----:B------:R-:W-:Y:S01]  /*92f0*/  FMUL.FTZ R153, R158, UR5 ;  /* 0x000000059e997c20 */ /* 0x000fe20008410000 */
[----:B------:R-:W-:Y:S01]  /*9300*/  FMUL.FTZ R130, R130, UR5 ;  /* 0x0000000582827c20 */ /* 0x000fe20008410000 */
[----:B------:R-:W-:Y:S01]  /*9310*/  FMUL.FTZ R134, R134, UR5 ;  /* 0x0000000586867c20 */ /* 0x000fe20008410000 */
[----:B------:R-:W-:Y:S01]  /*9320*/  UISETP.GT.AND UP0, UPT, UR7, UR61, UPT ;  /* 0x0000003d0700728c */ /* 0x000fe2000bf04270 */
[----:B------:R-:W-:Y:S01]  /*9330*/  MUFU.TANH R175, R175 ;  /* 0x000000af00af7308 */ /* 0x000fe20000002400 */
[----:B------:R-:W-:-:S07]  /*9340*/  UMOV UR39, UR60 ;  /* 0x0000003c00277c82 */ /* 0x000fce0008000000 */
        /* <DEDUP_REMOVED lines=11> */
[----:B------:R4:W-:Y:S08]  /*9400*/  MUFU.TANH R171, R124 ;  /* 0x0000007c00ab7308 */ /* 0x0009f00000002400 */
[----:B------:R-:W-:Y:S01]  /*9410*/  MUFU.TANH R0, R0 ;  /* 0x0000000000007308 */ /* 0x000fe20000002400 */
[----:B----4-:R-:W-:Y:S01]  /*9420*/  FMUL.FTZ R124, R150, UR5 ;  /* 0x00000005967c7c20 */ /* 0x010fe20008410000 */
[----:B------:R-:W-:-:S06]  /*9430*/  FMUL.FTZ R150, R122, UR5 ;  /* 0x000000057a967c20 */ /* 0x000fcc0008410000 */
        /* <DEDUP_REMOVED lines=10> */
[----:B------:R-:W-:-:S05]  /*94e0*/  WARPGROUP.ARRIVE ;  /* 0x00000000000079c5 */ /* 0x000fca0000000000 */
        /* <DEDUP_REMOVED lines=13> */
[----:B------:R-:W-:Y:S01]  /*95c0*/  USHF.L.U32 UR10, UR18, 0x7, URZ ;  /* 0x00000007120a7899 */ /* 0x000fe2000800063f */
[----:B------:R-:W-:-:S03]  /*95d0*/  UMOV UR11, 0x40000040 ;  /* 0x40000040000b7882 */ /* 0x000fc60000000000 */
[----:B------:R-:W-:Y:S02]  /*95e0*/  UIMAD UR10, UR7, -0x70, UR10 ;  /* 0xffffff90070a78a4 */ /* 0x000fe4000f8e020a */
[----:B------:R-:W-:Y:S02]  /*95f0*/  UIADD3 UR7, UR7, -0x1, URZ ;  /* 0xffffffff07077890 */ /* 0x000fe4000fffe03f */
[----:B------:R-:W-:-:S04]  /*9600*/  UIADD3 UR10, UR10, 0x1, UR15 ;  /* 0x000000010a0a7890 */ /* 0x000fc8000fffe00f */
[----:B------:R-:W-:-:S06]  /*9610*/  UIADD3 UR10, UR10, -UR14, URZ ;  /* 0x8000000e0a0a7290 */ /* 0x000fcc000fffe03f */
[----:B------:R-:W-:Y:S01]  /*9620*/  IMAD.U32 R147, RZ, RZ, UR10 ;  /* 0x0000000aff937e24 */ /* 0x000fe2000f8e00ff */
[----:B------:R-:W-:Y:S01]  /*9630*/  UIADD3 UR10, UR6, 0x180, URZ ;  /* 0x00000180060a7890 */ /* 0x000fe2000fffe03f */
        /* <DEDUP_REMOVED lines=9> */
[----:B------:R-:W-:Y:S01]  /*96d0*/  IMAD R146, R204, -0x2, R147 ;  /* 0xfffffffecc927824 */ /* 0x000fe200078e0293 */
[----:B------:R-:W-:Y:S01]  /*96e0*/  UMOV UR11, 0x40000040 ;  /* 0x40000040000b7882 */ /* 0x000fe20000000000 */
[----:B------:R-:W-:Y:S01]  /*96f0*/  FMUL.FTZ R195, R160, UR5 ;  /* 0x00000005a0c37c20 */ /* 0x000fe20008410000 */
[----:B------:R-:W-:Y:S01]  /*9700*/  FMUL.FTZ R160, R164, UR5 ;  /* 0x00000005a4a07c20 */ /* 0x000fe20008410000 */
[----:B------:R-:W-:Y:S01]  /*9710*/  IMAD.IADD R146, R205, 0x1, R146 ;  /* 0x00000001cd927824 */ /* 0x000fe200078e0292 */
[----:B------:R-:W-:Y:S04]  /*9720*/  MUFU.TANH R193, R193 ;  /* 0x000000c100c17308 */ /* 0x000fe80000002400 */
[----:B------:R-:W-:-:S02]  /*9730*/  ISETP.GT.AND P2, PT, R146, RZ, PT ;  /* 0x000000ff9200720c */ /* 0x000fc40003f44270 */
[----:B------:R-:W-:Y:S02]  /*9740*/  ISETP.GT.AND P3, PT, R146, 0x1, PT ;  /* 0x000000019200780c */ /* 0x000fe40003f64270 */
[----:B------:R-:W4:Y:S01]  /*9750*/  MUFU.TANH R195, R195 ;  /* 0x000000c300c37308 */ /* 0x000f220000002400 */
[----:B0-----:R-:W-:Y:S02]  /*9760*/  FSEL R201, R6, -INF , P2 ;  /* 0xff80000006c97808 */ /* 0x001fe40001000000 */
[----:B------:R-:W-:Y:S02]  /*9770*/  ISETP.GT.AND P2, PT, R146, 0x8, PT ;  /* 0x000000089200780c */ /* 0x000fe40003f44270 */
[----:B-1----:R-:W-:Y:S02]  /*9780*/  FSEL R203, R8, -INF , P3 ;  /* 0xff80000008cb7808 */ /* 0x002fe40001800000 */
[----:B------:R-:W-:Y:S01]  /*9790*/  FMNMX.FTZ R6, R201, R10, !PT ;  /* 0x0000000ac9067209 */ /* 0x000fe20007810000 */
[----:B------:R-:W0:Y:S01]  /*97a0*/  MUFU.TANH R160, R160 ;  /* 0x000000a000a07308 */ /* 0x000e220000002400 */
[----:B------:R-:W-:-:S02]  /*97b0*/  ISETP.GT.AND P3, PT, R146, 0x9, PT ;  /* 0x000000099200780c */ /* 0x000fc40003f64270 */
[----:B---3--:R-:W-:Y:S02]  /*97c0*/  FSEL R199, R168, -INF , P2 ;  /* 0xff800000a8c77808 */ /* 0x008fe40001000000 */
[----:B------:R-:W-:Y:S02]  /*97d0*/  FMNMX.FTZ R8, R203, R6, !PT ;  /* 0x00000006cb087209 */ /* 0x000fe40007810000 */
[C---:B------:R-:W-:Y:S01]  /*97e0*/  ISETP.GT.AND P2, PT, R146.reuse, 0x10, PT ;  /* 0x000000109200780c */ /* 0x040fe20003f44270 */
[----:B------:R-:W1:Y:S01]  /*97f0*/  MUFU.TANH R161, R161 ;  /* 0x000000a100a17308 */ /* 0x000e620000002400 */
[----:B--2---:R-:W-:Y:S02]  /*9800*/  FSEL R197, R169, -INF , P3 ;  /* 0xff800000a9c57808 */ /* 0x004fe40001800000 */
[----:B------:R-:W-:Y:S02]  /*9810*/  FMNMX.FTZ R8, R199, R8, !PT ;  /* 0x00000008c7087209 */ /* 0x000fe40007810000 */
[----:B------:R-:W-:-:S02]  /*9820*/  ISETP.GT.AND P3, PT, R146, 0x11, PT ;  /* 0x000000119200780c */ /* 0x000fc40003f64270 */
[----:B----4-:R-:W-:Y:S01]  /*9830*/  FSEL R195, R195, -INF , P2 ;  /* 0xff800000c3c37808 */ /* 0x010fe20001000000 */
[----:B------:R-:W2:Y:S01]  /*9840*/  MUFU.TANH R165, R165 ;  /* 0x000000a500a57308 */ /* 0x000ea20000002400 */
[----:B------:R-:W-:Y:S02]  /*9850*/  FMNMX.FTZ R8, R197, R8, !PT ;  /* 0x00000008c5087209 */ /* 0x000fe40007810000 */
[C---:B------:R-:W-:Y:S02]  /*9860*/  ISETP.GT.AND P2, PT, R146.reuse, 0x18, PT ;  /* 0x000000189200780c */ /* 0x040fe40003f44270 */
[----:B------:R-:W-:Y:S02]  /*9870*/  FSEL R193, R193, -INF , P3 ;  /* 0xff800000c1c17808 */ /* 0x000fe40001800000 */
[----:B------:R-:W-:Y:S01]  /*9880*/  FMNMX.FTZ R8, R195, R8, !PT ;  /* 0x00000008c3087209 */ /* 0x000fe20007810000 */
[----:B------:R-:W3:Y:S01]  /*9890*/  MUFU.TANH R156, R156 ;  /* 0x0000009c009c7308 */ /* 0x000ee20000002400 */
[----:B------:R-:W-:-:S02]  /*98a0*/  ISETP.GT.AND P3, PT, R146, 0x19, PT ;  /* 0x000000199200780c */ /* 0x000fc40003f64270 */
[----:B------:R-:W-:-:S05]  /*98b0*/  FMNMX.FTZ R8, R193, R8, !PT ;  /* 0x00000008c1087209 */ /* 0x000fca0007810000 */
[----:B------:R3:W4:Y:S08]  /*98c0*/  MUFU.TANH R6, R137 ;  /* 0x0000008900067308 */ /* 0x0007300000002400 */
[----:B------:R-:W-:Y:S01]  /*98d0*/  MUFU.TANH R145, R145 ;  /* 0x0000009100917308 */ /* 0x000fe20000002400 */
[----:B------:R-:W-:Y:S02]  /*98e0*/  WARPGROUP.DEPBAR.LE gsb0, 0x0 ;  /* 0x00008000000079c5 */ /* 0x000fe40000010000 */
[----:B------:R-:W-:Y:S01]  /*98f0*/  WARPGROUP.ARRIVE ;  /* 0x00000000000079c5 */ /* 0x000fe20000000000 */
[----:B0-----:R-:W-:-:S02]  /*9900*/  FSEL R191, R160, -INF , P2 ;  /* 0xff800000a0bf7808 */ /* 0x001fc40001000000 */
[C---:B------:R-:W-:Y:S02]  /*9910*/  ISETP.GT.AND P2, PT, R146.reuse, 0x20, PT ;  /* 0x000000209200780c */ /* 0x040fe40003f44270 */
[----:B-1----:R-:W-:Y:S01]  /*9920*/  FSEL R189, R161, -INF , P3 ;  /* 0xff800000a1bd7808 */ /* 0x002fe20001800000 */
[----:B------:R-:W-:Y:S01]  /*9930*/  HGMMA.64x192x16.F32.BF16 R24, R184, gdesc[UR8].tnspB, R24, gsb0 ;  /* 0x42e00008b8187df0 */ /* 0x000fe20008001818 */
[----:B------:R-:W-:Y:S01]  /*9940*/  FMNMX.FTZ R8, R191, R8, !PT ;  /* 0x00000008bf087209 */ /* 0x000fe20007810000 */
[----:B------:R0:W1:Y:S01]  /*9950*/  MUFU.TANH R161, R129 ;  /* 0x0000008100a17308 */ /* 0x0000620000002400 */
        /* <DEDUP_REMOVED lines=9> */
[----:B--2---:R-:W-:Y:S02]  /*99f0*/  FSEL R165, R165, -INF , P2 ;  /* 0xff800000a5a57808 */ /* 0x004fe40001000000 */
        /* <DEDUP_REMOVED lines=8> */
[----:B---3--:R-:W-:Y:S01]  /*9a80*/  FSEL R137, R156, -INF , P3 ;  /* 0xff8000009c897808 */ /* 0x008fe20001800000 */
[----:B------:R-:W-:Y:S01]  /*9a90*/  FMUL.FTZ R156, R126, UR5 ;  /* 0x000000057e9c7c20 */ /* 0x000fe20008410000 */
[----:B------:R-:W-:Y:S01]  /*9aa0*/  FMNMX.FTZ R154, R147, R8, !PT ;  /* 0x00000008939a7209 */ /* 0x000fe20007810000 */
[----:B------:R-:W-:Y:S01]  /*9ab0*/  FMUL.FTZ R8, R133, UR5 ;  /* 0x0000000585087c20 */ /* 0x000fe20008410000 */
[----:B------:R-:W-:Y:S01]  /*9ac0*/  ISETP.GT.AND P3, PT, R146, 0x39, PT ;  /* 0x000000399200780c */ /* 0x000fe20003f64270 */
[----:B------:R-:W-:Y:S01]  /*9ad0*/  FMUL.FTZ R126, R127, UR5 ;  /* 0x000000057f7e7c20 */ /* 0x000fe20008410000 */
[----:B0-----:R-:W-:Y:S01]  /*9ae0*/  FSEL R129, R148, -INF , P2 ;  /* 0xff80000094817808 */ /* 0x001fe20001000000 */
[----:B------:R-:W-:Y:S01]  /*9af0*/  FMUL.FTZ R148, R135, UR5 ;  /* 0x0000000587947c20 */ /* 0x000fe20008410000 */
[----:B------:R-:W-:Y:S01]  /*9b00*/  FMNMX.FTZ R154, R137, R154, !PT ;  /* 0x0000009a899a7209 */ /* 0x000fe20007810000 */
[----:B------:R-:W0:Y:S01]  /*9b10*/  MUFU.TANH R8, R8 ;  /* 0x0000000800087308 */ /* 0x000e220000002400 */
[----:B------:R-:W-:-:S02]  /*9b20*/  ISETP.GT.AND P2, PT, R146, 0x40, PT ;  /* 0x000000409200780c */ /* 0x000fc40003f44270 */
[----:B------:R-:W-:Y:S02]  /*9b30*/  FSEL R133, R149, -INF , P3 ;  /* 0xff80000095857808 */ /* 0x000fe40001800000 */
[----:B------:R-:W-:Y:S02]  /*9b40*/  FMNMX.FTZ R154, R129, R154, !PT ;  /* 0x0000009a819a7209 */ /* 0x000fe40007810000 */
[----:B------:R-:W-:Y:S01]  /*9b50*/  ISETP.GT.AND P3, PT, R146, 0x41, PT ;  /* 0x000000419200780c */ /* 0x000fe20003f64270 */
[----:B------:R-:W-:Y:S01]  /*9b60*/  MUFU.TANH R148, R148 ;  /* 0x0000009400947308 */ /* 0x000fe20000002400 */
[----:B------:R-:W-:Y:S01]  /*9b70*/  FSEL R141, R136, -INF , P2 ;  /* 0xff800000888d7808 */ /* 0x000fe20001000000 */
[----:B------:R-:W-:Y:S01]  /*9b80*/  FMUL.FTZ R136, R139, UR5 ;  /* 0x000000058b887c20 */ /* 0x000fe20008410000 */
[----:B------:R-:W-:Y:S02]  /*9b90*/  FMNMX.FTZ R154, R133, R154, !PT ;  /* 0x0000009a859a7209 */ /* 0x000fe40007810000 */
[----:B------:R-:W-:-:S02]  /*9ba0*/  ISETP.GT.AND P2, PT, R146, 0x48, PT ;  /* 0x000000489200780c */ /* 0x000fc40003f44270 */
[----:B----4-:R-:W-:Y:S01]  /*9bb0*/  FSEL R149, R6, -INF , P3 ;  /* 0xff80000006957808 */ /* 0x010fe20001800000 */
[----:B------:R-:W-:Y:S01]  /*9bc0*/  FMUL.FTZ R6, R121, UR5 ;  /* 0x0000000579067c20 */ /* 0x000fe20008410000 */
[----:B------:R-:W-:Y:S01]  /*9bd0*/  FMNMX.FTZ R154, R141, R154, !PT ;  /* 0x0000009a8d9a7209 */ /* 0x000fe20007810000 */
[----:B------:R-:W-:Y:S01]  /*9be0*/  MUFU.TANH R136, R136 ;  /* 0x0000008800887308 */ /* 0x000fe20000002400 */
[----:B------:R-:W-:Y:S02]  /*9bf0*/  ISETP.GT.AND P3, PT, R146, 0x49, PT ;  /* 0x000000499200780c */ /* 0x000fe40003f64270 */
[----:B------:R-:W-:Y:S01]  /*9c00*/  FSEL R121, R140, -INF , P2 ;  /* 0xff8000008c797808 */ /* 0x000fe20001000000 */
[----:B------:R-:W-:Y:S01]  /*9c10*/  FMUL.FTZ R140, R143, UR5 ;  /* 0x000000058f8c7c20 */ /* 0x000fe20008410000 */
[----:B------:R-:W-:Y:S02]  /*9c20*/  FMNMX.FTZ R154, R149, R154, !PT ;  /* 0x0000009a959a7209 */ /* 0x000fe40007810000 */
[----:B------:R-:W-:Y:S01]  /*9c30*/  ISETP.GT.AND P2, PT, R146, 0x50, PT ;  /* 0x000000509200780c */ /* 0x000fe20003f44270 */
[----:B------:R-:W2:Y:S01]  /*9c40*/  MUFU.TANH R6, R6 ;  /* 0x0000000600067308 */ /* 0x000ea20000002400 */
[----:B------:R-:W-:-:S02]  /*9c50*/  FSEL R157, R157, -INF , P3 ;  /* 0xff8000009d9d7808 */ /* 0x000fc40001800000 */
[----:B------:R-:W-:Y:S02]  /*9c60*/  FMNMX.FTZ R154, R121, R154, !PT ;  /* 0x0000009a799a7209 */ /* 0x000fe40007810000 */
[----:B------:R-:W-:Y:S02]  /*9c70*/  ISETP.GT.AND P3, PT, R146, 0x51, PT ;  /* 0x000000519200780c */ /* 0x000fe40003f64270 */
[----:B------:R-:W-:Y:S01]  /*9c80*/  FSEL R159, R128, -INF , P2 ;  /* 0xff800000809f7808 */ /* 0x000fe20001000000 */
[----:B------:R-:W-:Y:S01]  /*9c90*/  FMUL.FTZ R128, R125, UR5 ;  /* 0x000000057d807c20 */ /* 0x000fe20008410000 */
[----:B------:R-:W-:Y:S01]  /*9ca0*/  FMNMX.FTZ R154, R157, R154, !PT ;  /* 0x0000009a9d9a7209 */ /* 0x000fe20007810000 */
[----:B------:R-:W-:Y:S01]  /*9cb0*/  MUFU.TANH R140, R140 ;  /* 0x0000008c008c7308 */ /* 0x000fe20000002400 */
[----:B------:R-:W-:Y:S02]  /*9cc0*/  ISETP.GT.AND P2, PT, R146, 0x58, PT ;  /* 0x000000589200780c */ /* 0x000fe40003f44270 */
[----:B-1----:R-:W-:-:S02]  /*9cd0*/  FSEL R161, R161, -INF , P3 ;  /* 0xff800000a1a17808 */ /* 0x002fc40001800000 */
[----:B------:R-:W-:Y:S02]  /*9ce0*/  FMNMX.FTZ R154, R159, R154, !PT ;  /* 0x0000009a9f9a7209 */ /* 0x000fe40007810000 */
[----:B------:R-:W-:Y:S01]  /*9cf0*/  ISETP.GT.AND P3, PT, R146, 0x59, PT ;  /* 0x000000599200780c */ /* 0x000fe20003f64270 */
[----:B------:R-:W-:Y:S01]  /*9d00*/  MUFU.TANH R156, R156 ;  /* 0x0000009c009c7308 */ /* 0x000fe20000002400 */
[----:B------:R-:W-:Y:S02]  /*9d10*/  FSEL R125, R132, -INF , P2 ;  /* 0xff800000847d7808 */ /* 0x000fe40001000000 */
[----:B------:R-:W-:Y:S02]  /*9d20*/  FMNMX.FTZ R154, R161, R154, !PT ;  /* 0x0000009aa19a7209 */ /* 0x000fe40007810000 */
[----:B------:R-:W-:Y:S02]  /*9d30*/  ISETP.GT.AND P2, PT, R146, 0x60, PT ;  /* 0x000000609200780c */ /* 0x000fe40003f44270 */
[----:B0-----:R-:W-:Y:S01]  /*9d40*/  FSEL R163, R8, -INF , P3 ;  /* 0xff80000008a37808 */ /* 0x001fe20001800000 */
[----:B------:R0:W1:Y:S01]  /*9d50*/  MUFU.TANH R132, R128 ;  /* 0x0000008000847308 */ /* 0x0000620000002400 */
[----:B------:R-:W-:-:S02]  /*9d60*/  FMNMX.FTZ R154, R125, R154, !PT ;  /* 0x0000009a7d9a7209 */ /* 0x000fc40007810000 */
[----:B------:R-:W-:Y:S02]  /*9d70*/  ISETP.GT.AND P3, PT, R146, 0x61, PT ;  /* 0x000000619200780c */ /* 0x000fe40003f64270 */
[----:B------:R-:W-:Y:S02]  /*9d80*/  FSEL R167, R120, -INF , P2 ;  /* 0xff80000078a77808 */ /* 0x000fe40001000000 */
[----:B------:R-:W-:Y:S01]  /*9d90*/  FMNMX.FTZ R154, R163, R154, !PT ;  /* 0x0000009aa39a7209 */ /* 0x000fe20007810000 */
[----:B------:R-:W-:Y:S01]  /*9da0*/  MUFU.TANH R126, R126 ;  /* 0x0000007e007e7308 */ /* 0x000fe20000002400 */
[----:B------:R-:W-:Y:S01]  /*9db0*/  ISETP.GT.AND P2, PT, R146, 0x68, PT ;  /* 0x000000689200780c */ /* 0x000fe20003f44270 */
[----:B0-----:R-:W-:Y:S01]  /*9dc0*/  FMUL.FTZ R128, R151, UR5 ;  /* 0x0000000597807c20 */ /* 0x001fe20008410000 */
[----:B--2---:R-:W-:Y:S02]  /*9dd0*/  FSEL R169, R6, -INF , P3 ;  /* 0xff80000006a97808 */ /* 0x004fe40001800000 */
[----:B------:R-:W-:Y:S01]  /*9de0*/  FMNMX.FTZ R154, R167, R154, !PT ;  /* 0x0000009aa79a7209 */ /* 0x000fe20007810000 */
[----:B------:R-:W0:Y:S01]  /*9df0*/  LDC R6, c[0x0][0x988] ;  /* 0x00026200ff067b82 */ /* 0x000e220000000800 */
[----:B------:R-:W-:Y:S01]  /*9e00*/  ISETP.GT.AND P3, PT, R146, 0x69, PT ;  /* 0x000000699200780c */ /* 0x000fe20003f64270 */
[----:B------:R-:W2:Y:S01]  /*9e10*/  MUFU.TANH R128, R128 ;  /* 0x0000008000807308 */ /* 0x000ea20000002400 */
[----:B------:R-:W-:-:S02]  /*9e20*/  FSEL R171, R171, -INF , P2 ;  /* 0xff800000abab7808 */ /* 0x000fc40001000000 */
[----:B------:R-:W-:Y:S02]  /*9e30*/  FMNMX.FTZ R154, R169, R154, !PT ;  /* 0x0000009aa99a7209 */ /* 0x000fe40007810000 */
[----:B-1----:R-:W-:Y:S01]  /*9e40*/  FSEL R151, R132, -INF , P3 ;  /* 0xff80000084977808 */ /* 0x002fe20001800000 */
[----:B------:R-:W-:Y:S01]  /*9e50*/  FMUL.FTZ R132, R138, UR5 ;  /* 0x000000058a847c20 */ /* 0x000fe20008410000 */
[----:B------:R-:W-:Y:S01]  /*9e60*/  FMNMX.FTZ R154, R171, R154, !PT ;  /* 0x0000009aab9a7209 */ /* 0x000fe20007810000 */
[----:B------:R-:W-:Y:S01]  /*9e70*/  FMUL.FTZ R138, R142, UR5 ;  /* 0x000000058e8a7c20 */ /* 0x000fe20008410000 */
[----:B------:R-:W-:Y:S01]  /*9e80*/  IADD3 R146, R146, 0x8, RZ ;  /* 0x0000000892927810 */ /* 0x000fe20007ffe0ff */
[----:B------:R-:W-:Y:S01]  /*9e90*/  FMUL.FTZ R142, R131, UR5 ;  /* 0x00000005838e7c20 */ /* 0x000fe20008410000 */
[----:B------:R-:W-:Y:S01]  /*9ea0*/  FMNMX.FTZ R154, R151, R154, !PT ;  /* 0x0000009a979a7209 */ /* 0x000fe20007810000 */
[----:B------:R-:W1:Y:S01]  /*9eb0*/  MUFU.TANH R132, R132 ;  /* 0x0000008400847308 */ /* 0x000e620000002400 */
[----:B------:R-:W-:-:S02]  /*9ec0*/  ISETP.GT.AND P3, PT, R146, RZ, PT ;  /* 0x000000ff9200720c */ /* 0x000fc40003f64270 */
[----:B------:R-:W-:Y:S01]  /*9ed0*/  ISETP.GT.AND P4, PT, R146, 0x1, PT ;  /* 0x000000019200780c */ /* 0x000fe20003f84270 */
[----:B------:R-:W3:Y:S01]  /*9ee0*/  SHFL.BFLY PT, R217, R154, 0x2, 0x1f ;  /* 0x0c401f009ad97f89 */ /* 0x000ee200000e0000 */
[----:B------:R-:W-:Y:S02]  /*9ef0*/  FSEL R122, R0, -INF , P3 ;  /* 0xff800000007a7808 */ /* 0x000fe40001800000 */
[----:B------:R-:W-:Y:S01]  /*9f00*/  ISETP.GT.AND P3, PT, R146, 0x8, PT ;  /* 0x000000089200780c */ /* 0x000fe20003f64270 */
[----:B------:R-:W4:Y:S01]  /*9f10*/  MUFU.TANH R138, R138 ;  /* 0x0000008a008a7308 */ /* 0x000f220000002400 */
[----:B------:R-:W-:Y:S02]  /*9f20*/  FSEL R127, R2, -INF , P4 ;  /* 0xff800000027f7808 */ /* 0x000fe40002000000 */
[----:B------:R-:W-:Y:S02]  /*9f30*/  FMNMX.FTZ R0, R122, R9, !PT ;  /* 0x000000097a007209 */ /* 0x000fe40007810000 */
[----:B------:R-:W-:-:S02]  /*9f40*/  ISETP.GT.AND P4, PT, R146, 0x9, PT ;  /* 0x000000099200780c */ /* 0x000fc40003f84270 */
[----:B------:R-:W-:Y:S01]  /*9f50*/  FSEL R131, R7, -INF , P3 ;  /* 0xff80000007837808 */ /* 0x000fe20001800000 */
[----:B------:R-:W5:Y:S01]  /*9f60*/  MUFU.TANH R142, R142 ;  /* 0x0000008e008e7308 */ /* 0x000f620000002400 */
[----:B------:R-:W-:Y:S02]  /*9f70*/  FMNMX.FTZ R0, R127, R0, !PT ;  /* 0x000000007f007209 */ /* 0x000fe40007810000 */
[C---:B------:R-:W-:Y:S02]  /*9f80*/  ISETP.GT.AND P3, PT, R146.reuse, 0x10, PT ;  /* 0x000000109200780c */ /* 0x040fe40003f64270 */
[----:B------:R-:W-:Y:S02]  /*9f90*/  FSEL R135, R11, -INF , P4 ;  /* 0xff8000000b877808 */ /* 0x000fe40002000000 */
[----:B------:R-:W-:Y:S02]  /*9fa0*/  FMNMX.FTZ R0, R131, R0, !PT ;  /* 0x0000000083007209 */ /* 0x000fe40007810000 */
[----:B------:R-:W-:-:S02]  /*9fb0*/  ISETP.GT.AND P4, PT, R146, 0x11, PT ;  /* 0x000000119200780c */ /* 0x000fc40003f84270 */
[----:B------:R-:W-:Y:S02]  /*9fc0*/  FSEL R139, R14, -INF , P3 ;  /* 0xff8000000e8b7808 */ /* 0x000fe40001800000 */
[----:B---3--:R-:W-:Y:S01]  /*9fd0*/  FMNMX.FTZ R217, R154, R217, !PT ;  /* 0x000000d99ad97209 */ /* 0x008fe20007810000 */
[----:B------:R-:W-:Y:S01]  /*9fe0*/  FMUL.FTZ R154, R123, UR5 ;  /* 0x000000057b9a7c20 */ /* 0x000fe20008410000 */
[----:B------:R-:W-:Y:S02]  /*9ff0*/  FMNMX.FTZ R0, R135, R0, !PT ;  /* 0x0000000087007209 */ /* 0x000fe40007810000 */
[----:B------:R-:W-:Y:S01]  /*a000*/  ISETP.GT.AND P3, PT, R146, 0x18, PT ;  /* 0x000000189200780c */ /* 0x000fe20003f64270 */
[----:B------:R-:W3:Y:S01]  /*a010*/  SHFL.BFLY PT, R8, R217, 0x1, 0x1f ;  /* 0x0c201f00d9087f89 */ /* 0x000ee200000e0000 */
[----:B------:R-:W-:Y:S01]  /*a020*/  FSEL R143, R12, -INF , P4 ;  /* 0xff8000000c8f7808 */ /* 0x000fe20002000000 */
[----:B------:R-:W5:Y:S01]  /*a030*/  MUFU.TANH R154, R154 ;  /* 0x0000009a009a7308 */ /* 0x000f620000002400 */
[----:B------:R-:W-:-:S02]  /*a040*/  FMNMX.FTZ R0, R139, R0, !PT ;  /* 0x000000008b007209 */ /* 0x000fc40007810000 */
[----:B------:R-:W-:Y:S02]  /*a050*/  ISETP.GT.AND P4, PT, R146, 0x19, PT ;  /* 0x000000199200780c */ /* 0x000fe40003f84270 */
[----:B------:R-:W-:Y:S02]  /*a060*/  FMNMX.FTZ R0, R143, R0, !PT ;  /* 0x000000008f007209 */ /* 0x000fe40007810000 */
[----:B---3--:R-:W-:-:S04]  /*a070*/  FMNMX.FTZ R8, R217, R8, !PT ;  /* 0x00000008d9087209 */ /* 0x008fc80007810000 */
[C---:B------:R-:W-:Y:S01]  /*a080*/  FSETP.NEU.FTZ.AND P2, PT, R8.reuse, -INF , PT ;  /* 0xff8000000800780b */ /* 0x040fe20003f5d000 */
[----:B0-----:R-:W-:-:S05]  /*a090*/  FMUL.FTZ R120, R8, R6 ;  /* 0x0000000608787220 */ /* 0x001fca0000410000 */
[----:B------:R-:W-:-:S05]  /*a0a0*/  FSEL R120, R120, RZ, P2 ;  /* 0x000000ff78787208 */ /* 0x000fca0001000000 */
        /* <DEDUP_REMOVED lines=9> */
[----:B------:R-:W-:Y:S02]  /*a140*/  WARPGROUP.DEPBAR.LE gsb0, 0x0 ;  /* 0x00008000000079c5 */ /* 0x000fe40000010000 */
[----:B------:R-:W-:Y:S01]  /*a150*/  WARPGROUP.ARRIVE ;  /* 0x00000000000079c5 */ /* 0x000fe20000000000 */
[----:B------:R-:W-:Y:S01]  /*a160*/  FSEL R185, R20, -INF , P3 ;  /* 0xff80000014b97808 */ /* 0x000fe20001800000 */
[-CC-:B------:R-:W-:Y:S01]  /*a170*/  FFMA.FTZ R186, R121, R6.reuse, -R120.reuse ;  /* 0x0000000679ba7223 */ /* 0x180fe20000010878 */
[C---:B------:R-:W-:Y:S01]  /*a180*/  ISETP.GT.AND P3, PT, R146.reuse, 0x20, PT ;  /* 0x000000209200780c */ /* 0x040fe20003f64270 */
[--C-:B------:R-:W-:Y:S01]  /*a190*/  FFMA.FTZ R121, R157, R6, -R120.reuse ;  /* 0x000000069d797223 */ /* 0x100fe20000010878 */
[----:B------:R-:W-:Y:S01]  /*a1a0*/  FSEL R187, R13, -INF , P4 ;  /* 0xff8000000dbb7808 */ /* 0x000fe20002000000 */
[----:B------:R-:W-:Y:S01]  /*a1b0*/  HGMMA.64x192x16.F32.BF16 R24, R180, gdesc[UR8].tnspB, R24, gsb0 ;  /* 0x42e00008b4187df0 */ /* 0x000fe20008001818 */
[----:B------:R-:W-:Y:S01]  /*a1c0*/  FMNMX.FTZ R0, R185, R0, !PT ;  /* 0x00000000b9007209 */ /* 0x000fe20007810000 */
[--C-:B------:R-:W-:Y:S01]  /*a1d0*/  FFMA.FTZ R13, R193, R6, -R120.reuse ;  /* 0x00000006c10d7223 */ /* 0x100fe20000010878 */
[----:B------:R-:W-:Y:S01]  /*a1e0*/  ISETP.GT.AND P4, PT, R146, 0x21, PT ;  /* 0x000000219200780c */ /* 0x000fe20003f84270 */
[----:B------:R-:W-:Y:S01]  /*a1f0*/  UIADD3 UR10, UR6, 0x300, URZ ;  /* 0x00000300060a7890 */ /* 0x000fe2000fffe03f */
[----:B------:R-:W-:Y:S01]  /*a200*/  FSEL R193, R152, -INF , P3 ;  /* 0xff80000098c17808 */ /* 0x000fe20001800000 */
[----:B------:R-:W-:Y:S01]  /*a210*/  UMOV UR11, 0x40000040 ;  /* 0x40000040000b7882 */ /* 0x000fe20000000000 */
[----:B------:R-:W-:Y:S01]  /*a220*/  FMNMX.FTZ R0, R187, R0, !PT ;  /* 0x00000000bb007209 */ /* 0x000fe20007810000 */
[----:B------:R-:W-:Y:S01]  /*a230*/  MUFU.EX2 R123, R123 ;  /* 0x0000007b007b7308 */ /* 0x000fe20000000800 */
[C---:B------:R-:W-:Y:S01]  /*a240*/  ISETP.GT.AND P3, PT, R146.reuse, 0x28, PT ;  /* 0x000000289200780c */ /* 0x040fe20003f64270 */
        /* <DEDUP_REMOVED lines=23> */
[----:B------:R-:W-:Y:S01]  /*a3c0*/  ISETP.GT.AND P3, PT, R146, 0x38, PT ;  /* 0x000000389200780c */ /* 0x000fe20003f64270 */
        /* <DEDUP_REMOVED lines=10> */
[----:B------:R-:W-:Y:S01]  /*a470*/  FFMA.FTZ R151, R151, R6, -R120 ;  /* 0x0000000697977223 */ /* 0x000fe20000010878 */
[----:B------:R-:W-:Y:S01]  /*a480*/  ISETP.GT.AND P3, PT, R146, 0x40, PT ;  /* 0x000000409200780c */ /* 0x000fe20003f64270 */
[----:B------:R-:W-:Y:S01]  /*a490*/  UMOV UR6, UR36 ;  /* 0x0000002400067c82 */ /* 0x000fe20008000000 */
[----:B--2---:R-:W-:-:S02]  /*a4a0*/  FSEL R195, R128, -INF , P4 ;  /* 0xff80000080c37808 */ /* 0x004fc40002000000 */
[----:B------:R-:W-:Y:S01]  /*a4b0*/  FMNMX.FTZ R0, R175, R0, !PT ;  /* 0x00000000af007209 */ /* 0x000fe20007810000 */
[----:B------:R-:W-:Y:S01]  /*a4c0*/  MUFU.EX2 R13, R13 ;  /* 0x0000000d000d7308 */ /* 0x000fe20000000800 */
[----:B------:R-:W-:Y:S02]  /*a4d0*/  ISETP.GT.AND P4, PT, R146, 0x41, PT ;  /* 0x000000419200780c */ /* 0x000fe40003f84270 */
[----:B-1----:R-:W-:Y:S02]  /*a4e0*/  FSEL R197, R132, -INF , P3 ;  /* 0xff80000084c57808 */ /* 0x002fe40001800000 */
[----:B------:R-:W-:Y:S02]  /*a4f0*/  FMNMX.FTZ R0, R195, R0, !PT ;  /* 0x00000000c3007209 */ /* 0x000fe40007810000 */
[----:B------:R-:W-:Y:S01]  /*a500*/  ISETP.GT.AND P3, PT, R146, 0x48, PT ;  /* 0x000000489200780c */ /* 0x000fe20003f64270 */
[----:B------:R-:W-:Y:S01]  /*a510*/  MUFU.EX2 R198, R198 ;  /* 0x000000c600c67308 */ /* 0x000fe20000000800 */
[----:B------:R-:W-:Y:S01]  /*a520*/  FSEL R199, R136, -INF , P4 ;  /* 0xff80000088c77808 */ /* 0x000fe20002000000 */
[----:B------:R-:W-:Y:S01]  /*a530*/  IMAD.U32 R136, RZ, RZ, UR37 ;  /* 0x00000025ff887e24 */ /* 0x000fe2000f8e00ff */
[----:B------:R-:W-:-:S02]  /*a540*/  FMNMX.FTZ R0, R197, R0, !PT ;  /* 0x00000000c5007209 */ /* 0x000fc40007810000 */
[----:B------:R-:W-:Y:S02]  /*a550*/  ISETP.GT.AND P4, PT, R146, 0x49, PT ;  /* 0x000000499200780c */ /* 0x000fe40003f84270 */
[----:B----4-:R-:W-:Y:S01]  /*a560*/  FSEL R201, R138, -INF , P3 ;  /* 0xff8000008ac97808 */ /* 0x010fe20001800000 */
[----:B------:R-:W-:Y:S01]  /*a570*/  MUFU.EX2 R21, R21 ;  /* 0x0000001500157308 */ /* 0x000fe20000000800 */
[----:B------:R-:W-:Y:S02]  /*a580*/  FMNMX.FTZ R0, R199, R0, !PT ;  /* 0x00000000c7007209 */ /* 0x000fe40007810000 */
[----:B------:R-:W-:Y:S02]  /*a590*/  ISETP.GT.AND P3, PT, R146, 0x50, PT ;  /* 0x000000509200780c */ /* 0x000fe40003f64270 */
[----:B------:R-:W-:Y:S02]  /*a5a0*/  FSEL R165, R140, -INF , P4 ;  /* 0xff8000008ca57808 */ /* 0x000fe40002000000 */
[----:B------:R-:W-:Y:S01]  /*a5b0*/  FMNMX.FTZ R0, R201, R0, !PT ;  /* 0x00000000c9007209 */ /* 0x000fe20007810000 */
[----:B------:R-:W-:Y:S01]  /*a5c0*/  MUFU.EX2 R192, R192 ;  /* 0x000000c000c07308 */ /* 0x000fe20000000800 */
[----:B------:R-:W-:-:S02]  /*a5d0*/  ISETP.GT.AND P4, PT, R146, 0x51, PT ;  /* 0x000000519200780c */ /* 0x000fc40003f84270 */
[----:B------:R-:W-:Y:S02]  /*a5e0*/  FSEL R203, R130, -INF , P3 ;  /* 0xff80000082cb7808 */ /* 0x000fe40001800000 */
[----:B------:R-:W-:Y:S02]  /*a5f0*/  FMNMX.FTZ R0, R165, R0, !PT ;  /* 0x00000000a5007209 */ /* 0x000fe40007810000 */
[----:B------:R-:W-:Y:S01]  /*a600*/  ISETP.GT.AND P3, PT, R146, 0x58, PT ;  /* 0x000000589200780c */ /* 0x000fe20003f64270 */
[----:B------:R-:W-:Y:S01]  /*a610*/  MUFU.EX2 R173, R173 ;  /* 0x000000ad00ad7308 */ /* 0x000fe20000000800 */
[----:B-----5:R-:W-:Y:S02]  /*a620*/  FSEL R217, R142, -INF , P4 ;  /* 0xff8000008ed97808 */ /* 0x020fe40002000000 */
[----:B------:R-:W-:Y:S02]  /*a630*/  FMNMX.FTZ R0, R203, R0, !PT ;  /* 0x00000000cb007209 */ /* 0x000fe40007810000 */
[----:B------:R-:W-:-:S02]  /*a640*/  ISETP.GT.AND P4, PT, R146, 0x59, PT ;  /* 0x000000599200780c */ /* 0x000fc40003f84270 */
[----:B------:R-:W-:Y:S01]  /*a650*/  FSEL R147, R134, -INF , P3 ;  /* 0xff80000086937808 */ /* 0x000fe20001800000 */
        /* <DEDUP_REMOVED lines=11> */
[----:B------:R-:W-:Y:S02]  /*a710*/  FSEL R223, R154, -INF , P4 ;  /* 0xff8000009adf7808 */ /* 0x000fe40002000000 */
[----:B------:R-:W-:Y:S02]  /*a720*/  FMNMX.FTZ R0, R221, R0, !PT ;  /* 0x00000000dd007209 */ /* 0x000fe40007810000 */
[----:B------:R-:W-:-:S02]  /*a730*/  ISETP.GT.AND P4, PT, R146, 0x69, PT ;  /* 0x000000699200780c */ /* 0x000fc40003f84270 */
[----:B------:R-:W-:Y:S01]  /*a740*/  FSEL R225, R156, -INF , P3 ;  /* 0xff8000009ce17808 */ /* 0x000fe20001800000 */
[----:B------:R-:W-:Y:S01]  /*a750*/  MUFU.EX2 R137, R137 ;  /* 0x0000008900897308 */ /* 0x000fe20000000800 */
[----:B------:R-:W-:Y:S02]  /*a760*/  FMNMX.FTZ R0, R223, R0, !PT ;  /* 0x00000000df007209 */ /* 0x000fe40007810000 */
[----:B------:R-:W-:Y:S02]  /*a770*/  FSEL R227, R126, -INF , P4 ;  /* 0xff8000007ee37808 */ /* 0x000fe40002000000 */
[----:B------:R-:W-:Y:S02]  /*a780*/  FMNMX.FTZ R0, R225, R0, !PT ;  /* 0x00000000e1007209 */ /* 0x000fe40007810000 */
[----:B------:R-:W-:Y:S01]  /*a790*/  FSEL R157, R8, RZ, P2 ;  /* 0x000000ff089d7208 */ /* 0x000fe20001000000 */
[----:B------:R-:W-:Y:S01]  /*a7a0*/  MUFU.EX2 R190, R190 ;  /* 0x000000be00be7308 */ /* 0x000fe20000000800 */
[----:B------:R-:W-:-:S03]  /*a7b0*/  FMNMX.FTZ R0, R227, R0, !PT ;  /* 0x00000000e3007209 */ /* 0x000fc60007810000 */
[----:B------:R-:W-:Y:S02]  /*a7c0*/  FADD.FTZ R157, -R157, R10 ;  /* 0x0000000a9d9d7221 */ /* 0x000fe40000010100 */
[----:B------:R-:W0:Y:S02]  /*a7d0*/  SHFL.BFLY PT, R7, R0, 0x2, 0x1f ;  /* 0x0c401f0000077f89 */ /* 0x000e2400000e0000 */
[----:B------:R-:W-:Y:S08]  /*a7e0*/  MUFU.EX2 R129, R129 ;  /* 0x0000008100817308 */ /* 0x000ff00000000800 */
[----:B------:R-:W-:Y:S08]  /*a7f0*/  MUFU.EX2 R184, R184 ;  /* 0x000000b800b87308 */ /* 0x000ff00000000800 */
[----:B------:R-:W-:Y:S01]  /*a800*/  MUFU.EX2 R133, R133 ;  /* 0x0000008500857308 */ /* 0x000fe20000000800 */
[----:B0-----:R-:W-:-:S07]  /*a810*/  FMNMX.FTZ R0, R0, R7, !PT ;  /* 0x0000000700007209 */ /* 0x001fce0007810000 */
[----:B------:R-:W-:Y:S01]  /*a820*/  MUFU.EX2 R186, R186 ;  /* 0x000000ba00ba7308 */ /* 0x000fe20000000800 */
[----:B------:R-:W0:Y:S07]  /*a830*/  SHFL.BFLY PT, R7, R0, 0x1, 0x1f ;  /* 0x0c201f0000077f89 */ /* 0x000e2e00000e0000 */
[----:B------:R-:W-:Y:S08]  /*a840*/  MUFU.EX2 R121, R121 ;  /* 0x0000007900797308 */ /* 0x000ff00000000800 */
[----:B------:R-:W-:Y:S08]  /*a850*/  MUFU.EX2 R12, R12 ;  /* 0x0000000c000c7308 */ /* 0x000ff00000000800 */
[----:B------:R-:W-:Y:S01]  /*a860*/  MUFU.EX2 R141, R141 ;  /* 0x0000008d008d7308 */ /* 0x000fe20000000800 */
[----:B0-----:R-:W-:Y:S01]  /*a870*/  FMNMX.FTZ R7, R0, R7, !PT ;  /* 0x0000000700077209 */ /* 0x001fe20007810000 */
[----:B------:R-:W-:-:S03]  /*a880*/  FMUL.FTZ R0, R157, R6 ;  /* 0x000000069d007220 */ /* 0x000fc60000410000 */
[C---:B------:R-:W-:Y:S01]  /*a890*/  FSETP.NEU.FTZ.AND P2, PT, R7.reuse, -INF , PT ;  /* 0xff8000000700780b */ /* 0x040fe20003f5d000 */
[CC--:B------:R-:W-:Y:S02]  /*a8a0*/  FMUL.FTZ R124, R7.reuse, R6.reuse ;  /* 0x00000006077c7220 */ /* 0x0c0fe40000410000 */
[----:B------:R-:W-:Y:S01]  /*a8b0*/  MUFU.EX2 R14, R14 ;  /* 0x0000000e000e7308 */ /* 0x000fe20000000800 */
[----:B------:R-:W-:Y:S02]  /*a8c0*/  FSEL R2, R7, RZ, P2 ;  /* 0x000000ff07027208 */ /* 0x000fe40001000000 */
[----:B------:R-:W-:Y:S02]  /*a8d0*/  FSEL R124, R124, RZ, P2 ;  /* 0x000000ff7c7c7208 */ /* 0x000fe40001000000 */
[----:B------:R-:W-:Y:S01]  /*a8e0*/  PLOP3.LUT P2, PT, PT, PT, UP0, 0x80, 0x0 ;  /* 0x000000000000781c */ /* 0x000fe20003f4f008 */
[----:B------:R-:W-:Y:S02]  /*a8f0*/  FADD.FTZ R9, -R2, R9 ;  /* 0x0000000902097221 */ /* 0x000fe40000010100 */
[----:B------:R-:W0:Y:S01]  /*a900*/  MUFU.EX2 R0, R0 ;  /* 0x0000000000007308 */ /* 0x000e220000000800 */
        /* <DEDUP_REMOVED lines=9> */
[----:B------:R-:W-:Y:S01]  /*a9a0*/  FFMA.FTZ R128, R15, R6, -R124 ;  /* 0x000000060f807223 */ /* 0x000fe2000001087c */
[----:B------:R-:W-:-:S02]  /*a9b0*/  WARPGROUP.DEPBAR.LE gsb0, 0x0 ;  /* 0x00008000000079c5 */ /* 0x000fc40000010000 */
[----:B------:R-:W-:Y:S01]  /*a9c0*/  WARPGROUP.ARRIVE ;  /* 0x00000000000079c5 */ /* 0x000fe20000000000 */
[-CC-:B------:R-:W-:Y:S01]  /*a9d0*/  FFMA.FTZ R182, R125, R6.reuse, -R120.reuse ;  /* 0x000000067db67223 */ /* 0x180fe20000010878 */
[----:B------:R-:W-:Y:S01]  /*a9e0*/  FFMA.FTZ R125, R163, R6, -R120 ;  /* 0x00000006a37d7223 */ /* 0x000fe20000010878 */
[----:B------:R-:W1:Y:S01]  /*a9f0*/  MUFU.EX2 R2, R9 ;  /* 0x0000000900027308 */ /* 0x000e620000000800 */
[----:B0-----:R-:W-:Y:S01]  /*aa00*/  FFMA.FTZ R139, R0, R4, R123 ;  /* 0x00000004008b7223 */ /* 0x001fe2000001007b */
[-CC-:B------:R-:W-:Y:S01]  /*aa10*/  FFMA.FTZ R120, R131, R6.reuse, -R124.reuse ;  /* 0x0000000683787223 */ /* 0x180fe2000001087c */
[----:B------:R-:W-:Y:S01]  /*aa20*/  HGMMA.64x192x16.F32.BF16 R24, R176, gdesc[UR8].tnspB, R24, gsb0 ;  /* 0x42e00008b0187df0 */ /* 0x000fe20008001818 */
[-CC-:B------:R-:W-:Y:S01]  /*aa30*/  FFMA.FTZ R131, R143, R6.reuse, -R124.reuse ;  /* 0x000000068f837223 */ /* 0x180fe2000001087c */
[----:B------:R-:W-:Y:S01]  /*aa40*/  FADD.FTZ R139, R200, R139 ;  /* 0x0000008bc88b7221 */ /* 0x000fe20000010000 */
[-CC-:B------:R-:W-:Y:S01]  /*aa50*/  FFMA.FTZ R15, R153, R6.reuse, -R124.reuse ;  /* 0x00000006990f7223 */ /* 0x180fe2000001087c */
[-CC-:B------:R-:W-:Y:S01]  /*aa60*/  FFMA.FTZ R130, R191, R6.reuse, -R124.reuse ;  /* 0x00000006bf827223 */ /* 0x180fe2000001087c */
[----:B------:R-:W0:Y:S01]  /*aa70*/  MUFU.EX2 R10, R10 ;  /* 0x0000000a000a7308 */ /* 0x000e220000000800 */
[----:B------:R-:W-:Y:S01]  /*aa80*/  FADD.FTZ R4, R202, R139 ;  /* 0x0000008bca047221 */ /* 0x000fe20000010000 */
[-CC-:B------:R-:W-:Y:S01]  /*aa90*/  FFMA.FTZ R132, R145, R6.reuse, -R124.reuse ;  /* 0x0000000691847223 */ /* 0x180fe2000001087c */
[-CC-:B------:R-:W-:Y:S01]  /*aaa0*/  FFMA.FTZ R189, R189, R6.reuse, -R124.reuse ;  /* 0x00000006bdbd7223 */ /* 0x180fe2000001087c */
[-C--:B------:R-:W-:Y:S01]  /*aab0*/  FFMA.FTZ R191, R175, R6.reuse, -R124 ;  /* 0x00000006afbf7223 */ /* 0x080fe2000001087c */
[----:B------:R-:W-:Y:S01]  /*aac0*/  FADD.FTZ R139, R11, R4 ;  /* 0x000000040b8b7221 */ /* 0x000fe20000010000 */
[-CC-:B------:R-:W-:Y:S01]  /*aad0*/  FFMA.FTZ R134, R195, R6.reuse, -R124.reuse ;  /* 0x00000006c3867223 */ /* 0x180fe2000001087c */
[----:B------:R-:W-:Y:S01]  /*aae0*/  FFMA.FTZ R185, R197, R6, -R124 ;  /* 0x00000006c5b97223 */ /* 0x000fe2000001087c */
[----:B------:R-:W2:Y:S01]  /*aaf0*/  MUFU.EX2 R120, R120 ;  /* 0x0000007800787308 */ /* 0x000ea20000000800 */
[----:B------:R-:W-:Y:S01]  /*ab00*/  FADD.FTZ R4, R196, R139 ;  /* 0x0000008bc4047221 */ /* 0x000fe20000010000 */
[----:B-1----:R-:W-:Y:S01]  /*ab10*/  FFMA.FTZ R9, R2, R3, R157 ;  /* 0x0000000302097223 */ /* 0x002fe2000001009d */
[----:B------:R-:W-:-:S02]  /*ab20*/  @!P1 VIADD R3, R136, 0x36840 ;  /* 0x0003684088039836 */ /* 0x000fc40000000000 */
[-C--:B------:R-:W-:Y:S01]  /*ab30*/  FFMA.FTZ R136, R199, R6.reuse, -R124 ;  /* 0x00000006c7887223 */ /* 0x080fe2000001087c */
[----:B------:R-:W-:Y:S01]  /*ab40*/  FADD.FTZ R139, R13, R4 ;  /* 0x000000040d8b7221 */ /* 0x000fe20000010000 */
[-CC-:B------:R-:W-:Y:S01]  /*ab50*/  FFMA.FTZ R187, R201, R6.reuse, -R124.reuse ;  /* 0x00000006c9bb7223 */ /* 0x180fe2000001087c */
[-CC-:B------:R-:W-:Y:S01]  /*ab60*/  FFMA.FTZ R181, R203, R6.reuse, -R124.reuse ;  /* 0x00000006cbb57223 */ /* 0x180fe2000001087c */
[----:B------:R-:W1:Y:S01]  /*ab70*/  MUFU.EX2 R127, R127 ;  /* 0x0000007f007f7308 */ /* 0x000e620000000800 */
[----:B------:R-:W-:Y:S01]  /*ab80*/  FADD.FTZ R4, R198, R139 ;  /* 0x0000008bc6047221 */ /* 0x000fe20000010000 */
[----:B0-----:R-:W-:Y:S01]  /*ab90*/  FADD.FTZ R9, R10, R9 ;  /* 0x000000090a097221 */ /* 0x001fe20000010000 */
[----:B------:R-:W-:Y:S01]  /*aba0*/  @!P1 PRMT R3, RZ, 0x654, R3 ;  /* 0x00000654ff039816 */ /* 0x000fe20000000003 */
[-C--:B------:R-:W-:Y:S01]  /*abb0*/  FFMA.FTZ R147, R147, R6.reuse, -R124 ;  /* 0x0000000693937223 */ /* 0x080fe2000001087c */
[----:B------:R-:W-:Y:S01]  /*abc0*/  FADD.FTZ R139, R21, R4 ;  /* 0x00000004158b7221 */ /* 0x000fe20000010000 */
[-CC-:B------:R-:W-:Y:S01]  /*abd0*/  FFMA.FTZ R219, R219, R6.reuse, -R124.reuse ;  /* 0x00000006dbdb7223 */ /* 0x180fe2000001087c */
[-CC-:B------:R-:W-:Y:S01]  /*abe0*/  FFMA.FTZ R221, R221, R6.reuse, -R124.reuse ;  /* 0x00000006dddd7223 */ /* 0x180fe2000001087c */
[----:B------:R-:W-:Y:S01]  /*abf0*/  MUFU.EX2 R122, R122 ;  /* 0x0000007a007a7308 */ /* 0x000fe20000000800 */
[----:B--2---:R-:W-:Y:S01]  /*ac00*/  FADD.FTZ R4, R120, R9 ;  /* 0x0000000978047221 */ /* 0x004fe20000010000 */
[----:B------:R-:W-:Y:S01]  /*ac10*/  FADD.FTZ R138, R192, R139 ;  /* 0x0000008bc08a7221 */ /* 0x000fe20000010000 */
[-CC-:B------:R-:W-:Y:S01]  /*ac20*/  FFMA.FTZ R223, R223, R6.reuse, -R124.reuse ;  /* 0x00000006dfdf7223 */ /* 0x180fe2000001087c */
[----:B------:R-:W-:Y:S01]  /*ac30*/  FFMA.FTZ R225, R225, R6, -R124 ;  /* 0x00000006e1e17223 */ /* 0x000fe2000001087c */
[----:B------:R-:W-:Y:S01]  /*ac40*/  F2FP.BF16.F32.PACK_AB R180, R141, R12 ;  /* 0x0000000c8db4723e */ /* 0x000fe200000010ff */
[----:B------:R-:W-:Y:S01]  /*ac50*/  FADD.FTZ R9, R173, R138 ;  /* 0x0000008aad097221 */ /* 0x000fe20000010000 */
[----:B------:R-:W-:Y:S01]  /*ac60*/  IMAD.U32 R139, RZ, RZ, UR4 ;  /* 0x00000004ff8b7e24 */ /* 0x000fe2000f8e00ff */
[----:B------:R-:W0:Y:S01]  /*ac70*/  MUFU.EX2 R131, R131 ;  /* 0x0000008300837308 */ /* 0x000e220000000800 */
[----:B------:R-:W-:Y:S01]  /*ac80*/  F2FP.BF16.F32.PACK_AB R201, R10, R157 ;  /* 0x0000009d0ac9723e */ /* 0x000fe200000010ff */
[----:B------:R-:W-:Y:S01]  /*ac90*/  FADD.FTZ R138, R194, R9 ;  /* 0x00000009c28a7221 */ /* 0x000fe20000010000 */
[----:B------:R-:W-:Y:S01]  /*aca0*/  @!P1 VIADD R139, R139, 0x36860 ;  /* 0x000368608b8b9836 */ /* 0x000fe20000000000 */
[----:B------:R-:W-:Y:S01]  /*acb0*/  F2FP.BF16.F32.PACK_AB R200, R200, R123 ;  /* 0x0000007bc8c8723e */ /* 0x000fe200000010ff */
[----:B------:R-:W-:-:S02]  /*acc0*/  IMAD.MOV.U32 R10, RZ, RZ, R8 ;  /* 0x000000ffff0a7224 */ /* 0x000fc400078e0008 */
[----:B------:R-:W-:Y:S01]  /*acd0*/  FADD.FTZ R9, R155, R138 ;  /* 0x0000008a9b097221 */ /* 0x000fe20000010000 */
[----:B------:R-:W-:Y:S01]  /*ace0*/  FFMA.FTZ R138, R165, R6, -R124 ;  /* 0x00000006a58a7223 */ /* 0x000fe2000001087c */
[----:B------:R-:W-:Y:S01]  /*acf0*/  MUFU.EX2 R126, R126 ;  /* 0x0000007e007e7308 */ /* 0x000fe20000000800 */
[----:B------:R-:W-:Y:S01]  /*ad00*/  @!P1 PRMT R139, RZ, 0x654, R139 ;  /* 0x00000654ff8b9816 */ /* 0x000fe2000000008b */
[----:B------:R-:W-:Y:S01]  /*ad10*/  FADD.FTZ R140, R188, R9 ;  /* 0x00000009bc8c7221 */ /* 0x000fe20000010000 */
[----:B------:R-:W-:Y:S02]  /*ad20*/  F2FP.BF16.F32.PACK_AB R202, R11, R202 ;  /* 0x000000ca0bca723e */ /* 0x000fe400000010ff */
[----:B------:R-:W-:Y:S01]  /*ad30*/  F2FP.BF16.F32.PACK_AB R196, R13, R196 ;  /* 0x000000c40dc4723e */ /* 0x000fe200000010ff */
[----:B------:R-:W-:Y:S01]  /*ad40*/  FADD.FTZ R9, R137, R140 ;  /* 0x0000008c89097221 */ /* 0x000fe20000010000 */
[-CC-:B------:R-:W-:Y:S01]  /*ad50*/  FFMA.FTZ R140, R217, R6.reuse, -R124.reuse ;  /* 0x00000006d98c7223 */ /* 0x180fe2000001087c */
[----:B------:R-:W2:Y:S01]  /*ad60*/  MUFU.EX2 R135, R135 ;  /* 0x0000008700877308 */ /* 0x000ea20000000800 */
[----:B------:R-:W-:Y:S01]  /*ad70*/  FFMA.FTZ R124, R227, R6, -R124 ;  /* 0x00000006e37c7223 */ /* 0x000fe2000001087c */
[----:B------:R-:W-:Y:S01]  /*ad80*/  FADD.FTZ R142, R190, R9 ;  /* 0x00000009be8e7221 */ /* 0x000fe20000010000 */
[----:B------:R-:W-:-:S02]  /*ad90*/  F2FP.BF16.F32.PACK_AB R198, R21, R198 ;  /* 0x000000c615c6723e */ /* 0x000fc400000010ff */
[----:B------:R-:W-:Y:S01]  /*ada0*/  F2FP.BF16.F32.PACK_AB R192, R173, R192 ;  /* 0x000000c0adc0723e */ /* 0x000fe200000010ff */
[----:B------:R-:W-:Y:S01]  /*adb0*/  FADD.FTZ R9, R129, R142 ;  /* 0x0000008e81097221 */ /* 0x000fe20000010000 */
[----:B------:R-:W-:Y:S01]  /*adc0*/  F2FP.BF16.F32.PACK_AB R194, R155, R194 ;  /* 0x000000c29bc2723e */ /* 0x000fe200000010ff */
[----:B------:R-:W-:Y:S01]  /*add0*/  MUFU.EX2 R193, R193 ;  /* 0x000000c100c17308 */ /* 0x000fe20000000800 */
[----:B------:R-:W-:Y:S02]  /*ade0*/  F2FP.BF16.F32.PACK_AB R188, R137, R188 ;  /* 0x000000bc89bc723e */ /* 0x000fe400000010ff */
[----:B------:R-:W-:Y:S02]  /*adf0*/  F2FP.BF16.F32.PACK_AB R190, R129, R190 ;  /* 0x000000be81be723e */ /* 0x000fe400000010ff */
[----:B-1----:R-:W-:Y:S02]  /*ae00*/  F2FP.BF16.F32.PACK_AB R203, R127, R120 ;  /* 0x000000787fcb723e */ /* 0x002fe400000010ff */
[----:B0-----:R-:W-:Y:S01]  /*ae10*/  F2FP.BF16.F32.PACK_AB R197, R131, R122 ;  /* 0x0000007a83c5723e */ /* 0x001fe200000010ff */
[----:B------:R-:W-:Y:S01]  /*ae20*/  MUFU.EX2 R128, R128 ;  /* 0x0000008000807308 */ /* 0x000fe20000000800 */
[----:B--2---:R-:W-:-:S07]  /*ae30*/  F2FP.BF16.F32.PACK_AB R199, R135, R126 ;  /* 0x0000007e87c7723e */ /* 0x004fce00000010ff */
[----:B------:R-:W-:Y:S08]  /*ae40*/  MUFU.EX2 R15, R15 ;  /* 0x0000000f000f7308 */ /* 0x000ff00000000800 */
[----:B------:R-:W0:Y:S08]  /*ae50*/  MUFU.EX2 R130, R130 ;  /* 0x0000008200827308 */ /* 0x000e300000000800 */
        /* <DEDUP_REMOVED lines=17> */
[----:B------:R0:W-:Y:S05]  /*af70*/  @!P1 SYNCS.ARRIVE.TRANS64.RED.A1T0 RZ, [R3+URZ], RZ ;  /* 0x000000ff03ff99a7 */ /* 0x0001ea000810043f */
[----:B------:R-:W1:Y:S01]  /*af80*/  MUFU.EX2 R149, R149 ;  /* 0x0000009500957308 */ /* 0x000e620000000800 */
[----:B0-----:R-:W-:Y:S01]  /*af90*/  FADD.FTZ R3, R127, R4 ;  /* 0x000000047f037221 */ /* 0x001fe20000010000 */
[----:B------:R0:W-:Y:S03]  /*afa0*/  @!P1 SYNCS.ARRIVE.TRANS64.RED.A1T0 RZ, [R139+URZ], RZ ;  /* 0x000000ff8bff99a7 */ /* 0x0001e6000810043f */
[----:B------:R-:W-:-:S03]  /*afb0*/  FADD.FTZ R4, R122, R3 ;  /* 0x000000037a047221 */ /* 0x000fc60000010000 */
[----:B------:R-:W-:Y:S01]  /*afc0*/  MUFU.EX2 R177, R223 ;  /* 0x000000df00b17308 */ /* 0x000fe20000000800 */
[----:B------:R-:W-:-:S04]  /*afd0*/  FADD.FTZ R3, R131, R4 ;  /* 0x0000000483037221 */ /* 0x000fc80000010000 */
[----:B------:R-:W-:-:S03]  /*afe0*/  FADD.FTZ R4, R126, R3 ;  /* 0x000000037e047221 */ /* 0x000fc60000010000 */
[----:B------:R-:W-:Y:S01]  /*aff0*/  MUFU.EX2 R20, R20 ;  /* 0x0000001400147308 */ /* 0x000fe20000000800 */
[----:B-1----:R-:W-:Y:S01]  /*b000*/  F2FP.BF16.F32.PACK_AB R176, R149, R14 ;  /* 0x0000000e95b0723e */ /* 0x002fe200000010ff */
[----:B------:R-:W-:-:S04]  /*b010*/  FADD.FTZ R4, R135, R4 ;  /* 0x0000000487047221 */ /* 0x000fc80000010000 */
[----:B------:R-:W-:Y:S02]  /*b020*/  FADD.FTZ R3, R193, R4 ;  /* 0x00000004c1037221 */ /* 0x000fe40000010000 */
[----:B------:R-:W1:Y:S01]  /*b030*/  MUFU.EX2 R151, R151 ;  /* 0x0000009700977308 */ /* 0x000e620000000800 */
[C---:B------:R-:W-:Y:S01]  /*b040*/  F2FP.BF16.F32.PACK_AB R193, R128.reuse, R193 ;  /* 0x000000c180c1723e */ /* 0x040fe200000010ff */
[----:B------:R-:W-:-:S04]  /*b050*/  FADD.FTZ R4, R128, R3 ;  /* 0x0000000380047221 */ /* 0x000fc80000010000 */
[----:B------:R-:W-:Y:S01]  /*b060*/  FADD.FTZ R3, R15, R4 ;  /* 0x000000040f037221 */ /* 0x000fe20000010000 */
[----:B------:R-:W-:Y:S01]  /*b070*/  FADD.FTZ R4, R184, R9 ;  /* 0x00000009b8047221 */ /* 0x000fe20000010000 */
[----:B------:R-:W-:Y:S01]  /*b080*/  MUFU.EX2 R124, R124 ;  /* 0x0000007c007c7308 */ /* 0x000fe20000000800 */
[C---:B------:R-:W-:Y:S01]  /*b090*/  F2FP.BF16.F32.PACK_AB R184, R133.reuse, R184 ;  /* 0x000000b885b8723e */ /* 0x040fe200000010ff */
[----:B------:R-:W-:Y:S01]  /*b0a0*/  FADD.FTZ R3, R130, R3 ;  /* 0x0000000382037221 */ /* 0x000fe20000010000 */
[----:B------:R-:W-:-:S03]  /*b0b0*/  FADD.FTZ R9, R133, R4 ;  /* 0x0000000485097221 */ /* 0x000fc60000010000 */
        /* <DEDUP_REMOVED lines=8> */
[----:B------:R-:W-:Y:S01]  /*b140*/  F2FP.BF16.F32.PACK_AB R189, R189, R132 ;  /* 0x00000084bdbd723e */ /* 0x000fe200000010ff */
[----:B------:R-:W1:Y:S01]  /*b150*/  MUFU.EX2 R12, R225 ;  /* 0x000000e1000c7308 */ /* 0x000e620000000800 */
[C---:B------:R-:W-:Y:S01]  /*b160*/  FADD.FTZ R4, R134.reuse, R3 ;  /* 0x0000000386047221 */ /* 0x040fe20000010000 */
        /* <DEDUP_REMOVED lines=11> */
[----:B------:R-:W-:Y:S01]  /*b220*/  FADD.FTZ R4, R138, R3 ;  /* 0x000000038a047221 */ /* 0x000fe20000010000 */
[----:B------:R-:W-:Y:S01]  /*b230*/  FADD.FTZ R9, R149, R142 ;  /* 0x0000008e95097221 */ /* 0x000fe20000010000 */
[----:B-1----:R-:W-:Y:S02]  /*b240*/  F2FP.BF16.F32.PACK_AB R179, R124, R12 ;  /* 0x0000000c7cb3723e */ /* 0x002fe400000010ff */
[----:B------:R-:W-:Y:S01]  /*b250*/  FADD.FTZ R3, R181, R4 ;  /* 0x00000004b5037221 */ /* 0x000fe20000010000 */
[----:B------:R-:W-:Y:S01]  /*b260*/  FADD.FTZ R4, R20, R9 ;  /* 0x0000000914047221 */ /* 0x000fe20000010000 */
[C---:B------:R-:W-:Y:S02]  /*b270*/  F2FP.BF16.F32.PACK_AB R181, R140.reuse, R181 ;  /* 0x000000b58cb5723e */ /* 0x040fe400000010ff */
[----:B------:R-:W-:Y:S01]  /*b280*/  FADD.FTZ R3, R140, R3 ;  /* 0x000000038c037221 */ /* 0x000fe20000010000 */
[----:B------:R-:W-:Y:S01]  /*b290*/  FADD.FTZ R4, R151, R4 ;  /* 0x0000000497047221 */ /* 0x000fe20000010000 */
[----:B------:R-:W-:-:S02]  /*b2a0*/  MOV R9, R7 ;  /* 0x0000000700097202 */ /* 0x000fc40000000f00 */
[----:B------:R-:W-:-:S04]  /*b2b0*/  FADD.FTZ R3, R144, R3 ;  /* 0x0000000390037221 */ /* 0x000fc80000010000 */
[C---:B------:R-:W-:Y:S01]  /*b2c0*/  FADD.FTZ R3, R183.reuse, R3 ;  /* 0x00000003b7037221 */ /* 0x040fe20000010000 */
[----:B------:R-:W-:-:S03]  /*b2d0*/  F2FP.BF16.F32.PACK_AB R183, R183, R144 ;  /* 0x00000090b7b7723e */ /* 0x000fc600000010ff */
[----:B------:R-:W-:-:S04]  /*b2e0*/  FADD.FTZ R3, R146, R3 ;  /* 0x0000000392037221 */ /* 0x000fc80000010000 */
[C---:B------:R-:W-:Y:S01]  /*b2f0*/  FADD.FTZ R3, R177.reuse, R3 ;  /* 0x00000003b1037221 */ /* 0x040fe20000010000 */
[----:B------:R-:W-:-:S03]  /*b300*/  F2FP.BF16.F32.PACK_AB R177, R177, R146 ;  /* 0x00000092b1b1723e */ /* 0x000fc600000010ff */
[----:B------:R-:W-:-:S04]  /*b310*/  FADD.FTZ R3, R12, R3 ;  /* 0x000000030c037221 */ /* 0x000fc80000010000 */
[----:B------:R-:W-:Y:S01]  /*b320*/  FADD.FTZ R3, R124, R3 ;  /* 0x000000037c037221 */ /* 0x000fe20000010000 */
[----:B0-----:R-:W-:Y:S06]  /*b330*/  @P2 BRA `(.L_x_2012) ;  /* 0xffffffb400842947 */ /* 0x001fec000383ffff */
.L_x_2003:
[----:B------:R-:W-:-:S13]  /*b340*/  ISETP.LE.AND P2, PT, RZ, UR7, PT ;  /* 0x00000007ff007c0c */ /* 0x000fda000bf43270 */
[----:B------:R-:W-:Y:S05]  /*b350*/  @!P2 BRA `(.L_x_2013) ;  /* 0x000000400090a947 */ /* 0x000fea0003800000 */
[----:B------:R-:W-:Y:S01]  /*b360*/  IMAD.MOV.U32 R10, RZ, RZ, R7 ;  /* 0x000000ffff0a7224 */ /* 0x000fe200078e0007 */
[----:B------:R-:W-:Y:S01]  /*b370*/  UMOV UR37, UR60 ;  /* 0x0000003c00257c82 */ /* 0x000fe20008000000 */
[----:B------:R-:W-:Y:S01]  /*b380*/  IMAD.MOV.U32 R9, RZ, RZ, R8 ;  /* 0x000000ffff097224 */ /* 0x000fe200078e0008 */
[----:B------:R-:W-:Y:S01]  /*b390*/  UMOV UR6, UR36 ;  /* 0x0000002400067c82 */ /* 0x000fe20008000000 */
[----:B------:R-:W-:-:S05]  /*b3a0*/  ULDC UR5, c[0x0][0x9d8] ;  /* 0x0002760000057ab9 */ /* 0x000fca0000000800 */
.L_x_2022:
[----:B------:R-:W-:-:S04]  /*b3b0*/  UIADD3 UR36, UR6, 0x1, URZ ;  /* 0x0000000106247890 */ /* 0x000fc8000fffe03f */
[----:B------:R-:W-:-:S04]  /*b3c0*/  UISETP.NE.AND UP0, UPT, UR36, 0x2, UPT ;  /* 0x000000022400788c */ /* 0x000fc8000bf05270 */
[----:B------:R-:W-:Y:S02]  /*b3d0*/  USEL UR60, URZ, 0x1, UP0 ;  /* 0x000000013f3c7887 */ /* 0x000fe40008000000 */
[----:B------:R-:W-:Y:S02]  /*b3e0*/  USEL UR36, UR36, URZ, UP0 ;  /* 0x0000003f24247287 */ /* 0x000fe40008000000 */
[----:B------:R-:W-:Y:S01]  /*b3f0*/  ULOP3.LUT UR60, UR37, UR60, URZ, 0x3c, !UPT ;  /* 0x0000003c253c7292 */ /* 0x000fe2000f8e3c3f */
[----:B------:R-:W-:Y:S11]  /*b400*/  @!P0 BRA `(.L_x_2014) ;  /* 0x0000000000048947 */ /* 0x000ff60003800000 */
[----:B------:R-:W-:Y:S01]  /*b410*/  BPT.TRAP 0x1 ;  /* 0x000000040000795c */ /* 0x000fe20000300000 */
.L_x_2014:
[----:B------:R-:W-:Y:S01]  /*b420*/  ULEA UR4, UR36, UR38, 0x3 ;  /* 0x0000002624047291 */ /* 0x000fe2000f8e183f */
[----:B------:R-:W-:-:S05]  /*b430*/  IMAD.U32 R6, RZ, RZ, UR60 ;  /* 0x0000003cff067e24 */ /* 0x000fca000f8e00ff */
[----:B------:R-:W-:-:S04]  /*b440*/  SHF.L.U32 R6, R6, 0x1f, RZ ;  /* 0x0000001f06067819 */ /* 0x000fc800000006ff */
[----:B------:R0:W1:Y:S01]  /*b450*/  SYNCS.PHASECHK.TRANS64.TRYWAIT P2, [UR4+0x36830], R6 ;  /* 0x03683006ff0075a7 */ /* 0x0000620008040144 */
[----:B------:R-:W-:Y:S05]  /*b460*/  @!P0 BRA `(.L_x_2015) ;  /* 0x0000000000048947 */ /* 0x000fea0003800000 */
[----:B------:R-:W-:Y:S01]  /*b470*/  BPT.TRAP 0x1 ;  /* 0x000000040000795c */ /* 0x000fe20000300000 */
.L_x_2015:
[----:B-1----:R-:W-:Y:S05]  /*b480*/  @P2 BRA `(.L_x_2016) ;  /* 0x0000000000082947 */ /* 0x002fea0003800000 */
[----:B------:R-:W1:Y:S02]  /*b490*/  SYNCS.PHASECHK.TRANS64.TRYWAIT P2, [UR4+0x36830], R6 ;  /* 0x03683006ff0075a7 */ /* 0x000e640008040144 */
[----:B-1----:R-:W-:Y:S05]  /*b4a0*/  @!P2 BRA `(.L_x_2017) ;  /* 0x000000cc00f8a947 */ /* 0x002fea0003800000 */
.L_x_2016:
        /* <DEDUP_REMOVED lines=592> */
.L_x_2018:
[----:B------:R-:W-:Y:S01]  /*d9b0*/  ULEA UR14, UR6, UR38, 0x3 ;  /* 0x00000026060e7291 */ /* 0x000fe2000f8e183f */
[----:B------:R-:W-:-:S05]  /*d9c0*/  IMAD.U32 R0, RZ, RZ, UR37 ;  /* 0x00000025ff007e24 */ /* 0x000fca000f8e00ff */
[----:B------:R-:W-:-:S04]  /*d9d0*/  SHF.L.U32 R0, R0, 0x1f, RZ ;  /* 0x0000001f00007819 */ /* 0x000fc800000006ff */
[----:B------:R2:W3:Y:S01]  /*d9e0*/  SYNCS.PHASECHK.TRANS64.TRYWAIT P2, [UR14+0x36850], R0 ;  /* 0x03685000ff0075a7 */ /* 0x0004e2000804014e */
[----:B------:R-:W-:Y:S05]  /*d9f0*/  @!P0 BRA `(.L_x_2019) ;  /* 0x0000000000048947 */ /* 0x000fea0003800000 */
[----:B------:R-:W-:Y:S01]  /*da00*/  BPT.TRAP 0x1 ;  /* 0x000000040000795c */ /* 0x000fe20000300000 */
.L_x_2019:
[----:B---3--:R-:W-:Y:S05]  /*da10*/  @P2 BRA `(.L_x_2020) ;  /* 0x0000000000082947 */ /* 0x008fea0003800000 */
[----:B------:R-:W3:Y:S02]  /*da20*/  SYNCS.PHASECHK.TRANS64.TRYWAIT P2, [UR14+0x36850], R0 ;  /* 0x03685000ff0075a7 */ /* 0x000ee4000804014e */
[----:B---3--:R-:W-:Y:S05]  /*da30*/  @!P2 BRA `(.L_x_2021) ;  /* 0x000000a800aca947 */ /* 0x008fea0003800000 */
.L_x_2020:
[----:B------:R-:W-:Y:S01]  /*da40*/  UIADD3 UR4, UR38, 0x400, URZ ;  /* 0x0000040026047890 */ /* 0x000fe2000fffe03f */
[----:B------:R-:W-:Y:S01]  /*da50*/  WARPGROUP.ARRIVE ;  /* 0x00000000000079c5 */ /* 0x000fe20000000000 */
[----:B------:R-:W-:Y:S01]  /*da60*/  UMOV UR11, 0x40000040 ;  /* 0x40000040000b7882 */ /* 0x000fe20000000000 */
[----:B------:R-:W-:Y:S01]  /*da70*/  FMUL.FTZ R2, R168, UR5 ;  /* 0x00000005a8027c20 */ /* 0x000fe20008410000 */
[----:B------:R-:W-:Y:S01]  /*da80*/  USHF.R.U32.HI UR4, URZ, 0x4, UR4 ;  /* 0x000000043f047899 */ /* 0x000fe20008011604 */
[----:B-1----:R-:W-:Y:S01]  /*da90*/  FMUL.FTZ R7, R169, UR5 ;  /* 0x00000005a9077c20 */ /* 0x002fe20008410000 */
        /* <DEDUP_REMOVED lines=21> */
[----:B------:R-:W3:Y:S01]  /*dbf0*/  MUFU.TANH R17, R17 ;  /* 0x0000001100117308 */ /* 0x000ee20000002400 */
[----:B------:R-:W-:Y:S01]  /*dc00*/  UMOV UR11, 0x40000040 ;  /* 0x40000040000b7882 */ /* 0x000fe20000000000 */
[----:B--2---:R-:W-:Y:S01]  /*dc10*/  FMNMX.FTZ R0, R2, R9, !PT ;  /* 0x0000000902007209 */ /* 0x004fe20007810000 */
[----:B------:R-:W-:Y:S01]  /*dc20*/  FMUL.FTZ R235, R141, UR5 ;  /* 0x000000058deb7c20 */ /* 0x000fe20008410000 */
[----:B------:R-:W-:Y:S01]  /*dc30*/  FMUL.FTZ R237, R128, UR5 ;  /* 0x0000000580ed7c20 */ /* 0x000fe20008410000 */
[----:B------:R-:W-:Y:S01]  /*dc40*/  FMUL.FTZ R231, R129, UR5 ;  /* 0x0000000581e77c20 */ /* 0x000fe20008410000 */
[----:B------:R-:W-:Y:S01]  /*dc50*/  FMUL.FTZ R227, R132, UR5 ;  /* 0x0000000584e37c20 */ /* 0x000fe20008410000 */
[----:B-1----:R-:W-:Y:S01]  /*dc60*/  FMNMX.FTZ R0, R7, R0, !PT ;  /* 0x0000000007007209 */ /* 0x002fe20007810000 */
[----:B------:R-:W1:Y:S01]  /*dc70*/  MUFU.TANH R19, R19 ;  /* 0x0000001300137308 */ /* 0x000e620000002400 */
[----:B------:R-:W-:Y:S01]  /*dc80*/  FMUL.FTZ R233, R133, UR5 ;  /* 0x0000000585e97c20 */ /* 0x000fe20008410000 */
[----:B------:R-:W-:Y:S01]  /*dc90*/  FMUL.FTZ R229, R120, UR5 ;  /* 0x0000000578e57c20 */ /* 0x000fe20008410000 */
[----:B------:R-:W-:Y:S01]  /*dca0*/  FMUL.FTZ R12, R121, UR5 ;  /* 0x00000005790c7c20 */ /* 0x000fe20008410000 */
[----:B0-----:R-:W0:Y:S01]  /*dcb0*/  LDC R6, c[0x0][0x988] ;  /* 0x00026200ff067b82 */ /* 0x001e220000000800 */
[----:B------:R-:W-:Y:S01]  /*dcc0*/  FMUL.FTZ R11, R170, UR5 ;  /* 0x00000005aa0b7c20 */ /* 0x000fe20008410000 */
[----:B------:R-:W-:Y:S01]  /*dcd0*/  FMUL.FTZ R15, R174, UR5 ;  /* 0x00000005ae0f7c20 */ /* 0x000fe20008410000 */
[----:B------:R-:W-:Y:S01]  /*dce0*/  FMUL.FTZ R161, R162, UR5 ;  /* 0x00000005a2a17c20 */ /* 0x000fe20008410000 */
        /* <DEDUP_REMOVED lines=22> */
[----:B------:R-:W-:Y:S01]  /*de50*/  ISETP.LT.AND P2, PT, RZ, UR7, PT ;  /* 0x00000007ff007c0c */ /* 0x000fe2000bf41270 */
[----:B------:R-:W-:Y:S01]  /*de60*/  UMOV UR37, UR60 ;  /* 0x0000003c00257c82 */ /* 0x000fe20008000000 */
[----:B------:R-:W2:Y:S01]  /*de70*/  MUFU.TANH R175, R175 ;  /* 0x000000af00af7308 */ /* 0x000ea20000002400 */
[----:B---3--:R-:W-:Y:S01]  /*de80*/  FMNMX.FTZ R0, R171, R0, !PT ;  /* 0x00000000ab007209 */ /* 0x008fe20007810000 */
[----:B------:R-:W-:-:S06]  /*de90*/  UMOV UR6, UR36 ;  /* 0x0000002400067c82 */ /* 0x000fcc0008000000 */
[----:B------:R-:W-:Y:S01]  /*dea0*/  MUFU.TANH R217, R217 ;  /* 0x000000d900d97308 */ /* 0x000fe20000002400 */
[----:B-1----:R-:W-:-:S07]  /*deb0*/  FMNMX.FTZ R0, R173, R0, !PT ;  /* 0x00000000ad007209 */ /* 0x002fce0007810000 */
        /* <DEDUP_REMOVED lines=23> */
[----:B------:R-:W-:-:S03]  /*e030*/  FMUL.FTZ R203, R145, UR5 ;  /* 0x0000000591cb7c20 */ /* 0x000fc60008410000 */
[----:B------:R-:W-:Y:S01]  /*e040*/  MUFU.TANH R155, R155 ;  /* 0x0000009b009b7308 */ /* 0x000fe20000002400 */
[----:B------:R-:W-:Y:S01]  /*e050*/  FMUL.FTZ R145, R146, UR5 ;  /* 0x0000000592917c20 */ /* 0x000fe20008410000 */
[----:B------:R-:W-:Y:S01]  /*e060*/  HGMMA.64x192x16.F32.BF16 R24, R196, gdesc[UR8].tnspB, R24, gsb0 ;  /* 0x42e00008c4187df0 */ /* 0x000fe20008001818 */
[----:B------:R-:W-:Y:S01]  /*e070*/  UIADD3 UR10, UR4, 0x100, URZ ;  /* 0x00000100040a7890 */ /* 0x000fe2000fffe03f */
[----:B------:R-:W-:-:S04]  /*e080*/  UMOV UR11, 0x40000040 ;  /* 0x40000040000b7882 */ /* 0x000fc80000000000 */
        /* <DEDUP_REMOVED lines=27> */
[----:B--2---:R-:W-:Y:S01]  /*e240*/  FMNMX.FTZ R0, R199, R0, !PT ;  /* 0x00000000c7007209 */ /* 0x004fe20007810000 */
        /* <DEDUP_REMOVED lines=27> */
[----:B------:R-:W-:Y:S01]  /*e400*/  FMUL.FTZ R129, R139, UR5 ;  /* 0x000000058b817c20 */ /* 0x000fe20008410000 */
[----:B------:R-:W-:-:S05]  /*e410*/  FMUL.FTZ R139, R130, UR5 ;  /* 0x00000005828b7c20 */ /* 0x000fca0008410000 */
[----:B------:R-:W-:Y:S08]  /*e420*/  MUFU.TANH R129, R129 ;  /* 0x0000008100817308 */ /* 0x000ff00000002400 */
[----:B------:R-:W-:Y:S01]  /*e430*/  MUFU.TANH R139, R139 ;  /* 0x0000008b008b7308 */ /* 0x000fe20000002400 */
        /* <DEDUP_REMOVED lines=10> */
[----:B------:R-:W3:Y:S01]  /*e4e0*/  MUFU.TANH R125, R125 ;  /* 0x0000007d007d7308 */ /* 0x000ee20000002400 */
[----:B-1----:R-:W-:-:S04]  /*e4f0*/  FMNMX.FTZ R0, R191, R0, !PT ;  /* 0x00000000bf007209 */ /* 0x002fc80007810000 */
[----:B--2---:R-:W-:-:S05]  /*e500*/  FMNMX.FTZ R0, R189, R0, !PT ;  /* 0x00000000bd007209 */ /* 0x004fca0007810000 */
[----:B------:R-:W1:Y:S02]  /*e510*/  SHFL.BFLY PT, R141, R0, 0x2, 0x1f ;  /* 0x0c401f00008d7f89 */ /* 0x000e6400000e0000 */
[----:B-1----:R-:W-:Y:S01]  /*e520*/  FMNMX.FTZ R8, R0, R141, !PT ;  /* 0x0000008d00087209 */ /* 0x002fe20007810000 */
[----:B------:R-:W-:-:S04]  /*e530*/  FMUL.FTZ R141, R134, UR5 ;  /* 0x00000005868d7c20 */ /* 0x000fc80008410000 */
[----:B------:R-:W1:Y:S02]  /*e540*/  SHFL.BFLY PT, R0, R8, 0x1, 0x1f ;  /* 0x0c201f0008007f89 */ /* 0x000e6400000e0000 */
[----:B------:R-:W2:Y:S01]  /*e550*/  MUFU.TANH R141, R141 ;  /* 0x0000008d008d7308 */ /* 0x000ea20000002400 */
[----:B-1----:R-:W-:-:S05]  /*e560*/  FMNMX.FTZ R8, R8, R0, !PT ;  /* 0x0000000008087209 */ /* 0x002fca0007810000 */
[C---:B------:R-:W-:Y:S01]  /*e570*/  FADD.FTZ R9, -R8.reuse, R9 ;  /* 0x0000000908097221 */ /* 0x040fe20000010100 */
[----:B0-----:R-:W-:-:S03]  /*e580*/  FMUL.FTZ R14, R8, R6 ;  /* 0x00000006080e7220 */ /* 0x001fc60000410000 */
[-C--:B------:R-:W-:Y:S01]  /*e590*/  FMUL.FTZ R0, R9, R6.reuse ;  /* 0x0000000609007220 */ /* 0x080fe20000410000 */
        /* <DEDUP_REMOVED lines=22> */
[----:B------:R-:W-:Y:S01]  /*e700*/  FFMA.FTZ R18, R229, R6, -R14 ;  /* 0x00000006e5127223 */ /* 0x000fe2000001080e */
[----:B------:R-:W-:Y:S02]  /*e710*/  MUFU.EX2 R0, R0 ;  /* 0x0000000000007308 */ /* 0x000fe40000000800 */
[----:B------:R-:W-:-:S04]  /*e720*/  FMNMX.FTZ R2, R165, R2, !PT ;  /* 0x00000002a5027209 */ /* 0x000fc80007810000 */
[----:B------:R-:W-:Y:S02]  /*e730*/  FMNMX.FTZ R2, R167, R2, !PT ;  /* 0x00000002a7027209 */ /* 0x000fe40007810000 */
        /* <DEDUP_REMOVED lines=13> */
[----:B---3--:R-:W-:-:S04]  /*e810*/  FMNMX.FTZ R2, R125, R2, !PT ;  /* 0x000000027d027209 */ /* 0x008fc80007810000 */
        /* <DEDUP_REMOVED lines=8> */
[----:B--2---:R-:W-:-:S04]  /*e8a0*/  FMNMX.FTZ R2, R141, R2, !PT ;  /* 0x000000028d027209 */ /* 0x004fc80007810000 */
[----:B------:R-:W-:Y:S02]  /*e8b0*/  FMNMX.FTZ R2, R135, R2, !PT ;  /* 0x0000000287027209 */ /* 0x000fe40007810000 */
[----:B------:R-:W-:Y:S02]  /*e8c0*/  MUFU.EX2 R192, R192 ;  /* 0x000000c000c07308 */ /* 0x000fe40000000800 */
[----:B------:R-:W-:-:S04]  /*e8d0*/  FMNMX.FTZ R2, R143, R2, !PT ;  /* 0x000000028f027209 */ /* 0x000fc80007810000 */
[----:B------:R-:W-:Y:S02]  /*e8e0*/  FMNMX.FTZ R2, R123, R2, !PT ;  /* 0x000000027b027209 */ /* 0x000fe40007810000 */
[----:B------:R-:W-:Y:S02]  /*e8f0*/  MUFU.EX2 R171, R171 ;  /* 0x000000ab00ab7308 */ /* 0x000fe40000000800 */
[----:B------:R-:W-:-:S04]  /*e900*/  FMNMX.FTZ R2, R151, R2, !PT ;  /* 0x0000000297027209 */ /* 0x000fc80007810000 */
[----:B------:R-:W-:Y:S02]  /*e910*/  FMNMX.FTZ R2, R127, R2, !PT ;  /* 0x000000027f027209 */ /* 0x000fe40007810000 */
[----:B------:R-:W-:Y:S01]  /*e920*/  MUFU.EX2 R194, R194 ;  /* 0x000000c200c27308 */ /* 0x000fe20000000800 */
[----:B------:R-:W-:Y:S02]  /*e930*/  WARPGROUP.DEPBAR.LE gsb0, 0x0 ;  /* 0x00008000000079c5 */ /* 0x000fe40000010000 */
[----:B------:R-:W-:Y:S01]  /*e940*/  WARPGROUP.ARRIVE ;  /* 0x00000000000079c5 */ /* 0x000fe20000000000 */
[----:B------:R-:W0:Y:S01]  /*e950*/  SHFL.BFLY PT, R7, R2, 0x2, 0x1f ;  /* 0x0c401f0002077f89 */ /* 0x000e2200000e0000 */
        /* <DEDUP_REMOVED lines=10> */
[----:B------:R-:W-:Y:S01]  /*ea00*/  MUFU.EX2 R173, R173 ;  /* 0x000000ad00ad7308 */ /* 0x000fe20000000800 */
[----:B------:R-:W-:-:S07]  /*ea10*/  UIADD3 UR4, UR7, -0x1, URZ ;  /* 0xffffffff07047890 */ /* 0x000fce000fffe03f */
[----:B------:R-:W-:Y:S01]  /*ea20*/  MUFU.EX2 R188, R188 ;  /* 0x000000bc00bc7308 */ /* 0x000fe20000000800 */
[----:B------:R-:W-:Y:S01]  /*ea30*/  UMOV UR7, UR4 ;  /* 0x0000000400077c82 */ /* 0x000fe20008000000 */
[----:B0-----:R-:W-:-:S06]  /*ea40*/  FMNMX.FTZ R20, R2, R7, !PT ;  /* 0x0000000702147209 */ /* 0x001fcc0007810000 */
[----:B------:R-:W-:Y:S01]  /*ea50*/  MUFU.EX2 R175, R175 ;  /* 0x000000af00af7308 */ /* 0x000fe20000000800 */
[----:B------:R-:W0:Y:S07]  /*ea60*/  SHFL.BFLY PT, R7, R20, 0x1, 0x1f ;  /* 0x0c201f0014077f89 */ /* 0x000e2e00000e0000 */
[----:B------:R-:W-:Y:S08]  /*ea70*/  MUFU.EX2 R190, R190 ;  /* 0x000000be00be7308 */ /* 0x000ff00000000800 */
[----:B------:R-:W-:Y:S08]  /*ea80*/  MUFU.EX2 R185, R185 ;  /* 0x000000b900b97308 */ /* 0x000ff00000000800 */
[----:B------:R-:W-:Y:S01]  /*ea90*/  MUFU.EX2 R184, R184 ;  /* 0x000000b800b87308 */ /* 0x000fe20000000800 */
[----:B0-----:R-:W-:-:S05]  /*eaa0*/  FMNMX.FTZ R7, R20, R7, !PT ;  /* 0x0000000714077209 */ /* 0x001fca0007810000 */
[C---:B------:R-:W-:Y:S01]  /*eab0*/  FADD.FTZ R189, -R7.reuse, R10 ;  /* 0x0000000a07bd7221 */ /* 0x040fe20000010100 */
[-C--:B------:R-:W-:Y:S01]  /*eac0*/  FMUL.FTZ R10, R7, R6.reuse ;  /* 0x00000006070a7220 */ /* 0x080fe20000410000 */
[----:B------:R-:W-:Y:S02]  /*ead0*/  MUFU.EX2 R187, R187 ;  /* 0x000000bb00bb7308 */ /* 0x000fe40000000800 */
[-C--:B------:R-:W-:Y:S01]  /*eae0*/  FMUL.FTZ R189, R189, R6.reuse ;  /* 0x00000006bdbd7220 */ /* 0x080fe20000410000 */
[-CC-:B------:R-:W-:Y:S01]  /*eaf0*/  FFMA.FTZ R201, R11, R6.reuse, -R10.reuse ;  /* 0x000000060bc97223 */ /* 0x180fe2000001080a */
[----:B------:R-:W-:Y:S02]  /*eb00*/  IMAD.U32 R11, RZ, RZ, UR36 ;  /* 0x00000024ff0b7e24 */ /* 0x000fe4000f8e00ff */
[-CC-:B------:R-:W-:Y:S01]  /*eb10*/  FFMA.FTZ R203, R15, R6.reuse, -R10.reuse ;  /* 0x000000060fcb7223 */ /* 0x180fe2000001080a */
[-CC-:B------:R-:W-:Y:S01]  /*eb20*/  FFMA.FTZ R20, R21, R6.reuse, -R10.reuse ;  /* 0x0000000615147223 */ /* 0x180fe2000001080a */
[-CC-:B------:R-:W-:Y:S01]  /*eb30*/  FFMA.FTZ R197, R161, R6.reuse, -R10.reuse ;  /* 0x00000006a1c57223 */ /* 0x180fe2000001080a */
[----:B------:R0:W-:Y:S01]  /*eb40*/  MUFU.EX2 R2, R189 ;  /* 0x000000bd00027308 */ /* 0x0001e20000000800 */
[----:B------:R-:W-:Y:S01]  /*eb50*/  @!P1 LEA R11, R11, UR38, 0x3 ;  /* 0x000000260b0b9c11 */ /* 0x000fe2000f8e18ff */
[----:B------:R-:W-:Y:S01]  /*eb60*/  FFMA.FTZ R120, R163, R6, -R10 ;  /* 0x00000006a3787223 */ /* 0x000fe2000001080a */
[----:B------:R-:W-:-:S02]  /*eb70*/  IMAD.U32 R15, RZ, RZ, UR14 ;  /* 0x0000000eff0f7e24 */ /* 0x000fc4000f8e00ff */
[-CC-:B------:R-:W-:Y:S01]  /*eb80*/  FFMA.FTZ R199, R165, R6.reuse, -R10.reuse ;  /* 0x00000006a5c77223 */ /* 0x180fe2000001080a */
[----:B------:R-:W-:Y:S01]  /*eb90*/  @!P1 IADD3 R11, R11, 0x36840, RZ ;  /* 0x000368400b0b9810 */ /* 0x000fe20007ffe0ff */
[-CC-:B------:R-:W-:Y:S01]  /*eba0*/  FFMA.FTZ R122, R167, R6.reuse, -R10.reuse ;  /* 0x00000006a77a7223 */ /* 0x180fe2000001080a */
[----:B------:R-:W-:Y:S01]  /*ebb0*/  @!P1 VIADD R15, R15, 0x36860 ;  /* 0x000368600f0f9836 */ /* 0x000fe20000000000 */
[----:B------:R-:W1:Y:S01]  /*ebc0*/  MUFU.EX2 R201, R201 ;  /* 0x000000c900c97308 */ /* 0x000e620000000800 */
[----:B------:R-:W-:Y:S01]  /*ebd0*/  @!P1 PRMT R11, RZ, 0x654, R11 ;  /* 0x00000654ff0b9816 */ /* 0x000fe2000000000b */
[-CC-:B------:R-:W-:Y:S01]  /*ebe0*/  FFMA.FTZ R193, R153, R6.reuse, -R10.reuse ;  /* 0x0000000699c17223 */ /* 0x180fe2000001080a */
[-CC-:B------:R-:W-:Y:S01]  /*ebf0*/  FFMA.FTZ R124, R155, R6.reuse, -R10.reuse ;  /* 0x000000069b7c7223 */ /* 0x180fe2000001080a */
[----:B------:R-:W-:Y:S01]  /*ec00*/  @!P1 PRMT R15, RZ, 0x654, R15 ;  /* 0x00000654ff0f9816 */ /* 0x000fe2000000000f */
[-CC-:B------:R-:W-:Y:S01]  /*ec10*/  FFMA.FTZ R195, R157, R6.reuse, -R10.reuse ;  /* 0x000000069dc37223 */ /* 0x180fe2000001080a */
[-CC-:B------:R-:W-:Y:S01]  /*ec20*/  FFMA.FTZ R126, R159, R6.reuse, -R10.reuse ;  /* 0x000000069f7e7223 */ /* 0x180fe2000001080a */
[-CC-:B0-----:R-:W-:Y:S01]  /*ec30*/  FFMA.FTZ R189, R145, R6.reuse, -R10.reuse ;  /* 0x0000000691bd7223 */ /* 0x181fe2000001080a */
        /* <DEDUP_REMOVED lines=13> */
[----:B------:R-:W-:-:S03]  /*ed10*/  FFMA.FTZ R151, R151, R6, -R10 ;  /* 0x0000000697977223 */ /* 0x000fc6000001080a */
        /* <DEDUP_REMOVED lines=22> */
[----:B-1----:R-:W-:Y:S01]  /*ee80*/  FFMA.FTZ R13, R2, R3, R201 ;  /* 0x00000003020d7223 */ /* 0x002fe200000100c9 */
[----:B------:R-:W-:Y:S08]  /*ee90*/  MUFU.EX2 R217, R217 ;  /* 0x000000d900d97308 */ /* 0x000ff00000000800 */
[----:B------:R-:W0:Y:S08]  /*eea0*/  MUFU.EX2 R14, R14 ;  /* 0x0000000e000e7308 */ /* 0x000e300000000800 */
[----:B------:R-:W-:Y:S08]  /*eeb0*/  MUFU.EX2 R3, R125 ;  /* 0x0000007d00037308 */ /* 0x000ff00000000800 */
[----:B------:R-:W-:Y:S01]  /*eec0*/  MUFU.EX2 R139, R139 ;  /* 0x0000008b008b7308 */ /* 0x000fe20000000800 */
[C---:B0-----:R-:W-:Y:S01]  /*eed0*/  FADD.FTZ R132, R14.reuse, R13 ;  /* 0x0000000d0e847221 */ /* 0x041fe20000010000 */
[----:B------:R-:W-:-:S03]  /*eee0*/  F2FP.BF16.F32.PACK_AB R201, R14, R201 ;  /* 0x000000c90ec9723e */ /* 0x000fc600000010ff */
[----:B------:R-:W-:Y:S01]  /*eef0*/  FADD.FTZ R13, R203, R132 ;  /* 0x00000084cb0d7221 */ /* 0x000fe20000010000 */
[C---:B------:R-:W-:Y:S02]  /*ef00*/  F2FP.BF16.F32.PACK_AB R203, R20.reuse, R203 ;  /* 0x000000cb14cb723e */ /* 0x040fe400000010ff */
[----:B------:R-:W-:Y:S01]  /*ef10*/  MUFU.EX2 R180, R180 ;  /* 0x000000b400b47308 */ /* 0x000fe20000000800 */
[----:B------:R-:W-:-:S04]  /*ef20*/  FADD.FTZ R132, R20, R13 ;  /* 0x0000000d14847221 */ /* 0x000fc80000010000 */
        /* <DEDUP_REMOVED lines=11> */
[----:B------:R-:W-:-:S07]  /*efe0*/  FADD.FTZ R132, R124, R13 ;  /* 0x0000000d7c847221 */ /* 0x000fce0000010000 */
[----:B------:R-:W-:Y:S08]  /*eff0*/  MUFU.EX2 R182, R182 ;  /* 0x000000b600b67308 */ /* 0x000ff00000000800 */
[----:B------:R-:W-:Y:S08]  /*f000*/  MUFU.EX2 R135, R135 ;  /* 0x0000008700877308 */ /* 0x000ff00000000800 */
[----:B------:R-:W-:Y:S08]  /*f010*/  MUFU.EX2 R183, R183 ;  /* 0x000000b700b77308 */ /* 0x000ff00000000800 */
[----:B------:R-:W-:Y:S08]  /*f020*/  MUFU.EX2 R143, R143 ;  /* 0x0000008f008f7308 */ /* 0x000ff00000000800 */
[----:B------:R-:W-:Y:S08]  /*f030*/  MUFU.EX2 R18, R18 ;  /* 0x0000001200127308 */ /* 0x000ff00000000800 */
[----:B------:R-:W-:Y:S08]  /*f040*/  MUFU.EX2 R123, R123 ;  /* 0x0000007b007b7308 */ /* 0x000ff00000000800 */
[----:B------:R-:W0:Y:S08]  /*f050*/  MUFU.EX2 R219, R219 ;  /* 0x000000db00db7308 */ /* 0x000e300000000800 */
[----:B------:R-:W-:Y:S08]  /*f060*/  MUFU.EX2 R151, R151 ;  /* 0x0000009700977308 */ /* 0x000ff00000000800 */
[----:B------:R-:W-:Y:S08]  /*f070*/  MUFU.EX2 R12, R12 ;  /* 0x0000000c000c7308 */ /* 0x000ff00000000800 */
[----:B------:R-:W1:Y:S01]  /*f080*/  MUFU.EX2 R221, R221 ;  /* 0x000000dd00dd7308 */ /* 0x000e620000000800 */
[----:B------:R-:W-:-:S02]  /*f090*/  WARPGROUP.DEPBAR.LE gsb0, 0x0 ;  /* 0x00008000000079c5 */ /* 0x000fc40000010000 */
[----:B------:R2:W-:Y:S01]  /*f0a0*/  @!P1 SYNCS.ARRIVE.TRANS64.RED.A1T0 RZ, [R11+URZ], RZ ;  /* 0x000000ff0bff99a7 */ /* 0x0005e2000810043f */
[----:B0-----:R-:W-:Y:S02]  /*f0b0*/  F2FP.BF16.F32.PACK_AB R176, R219, R18 ;  /* 0x00000012dbb0723e */ /* 0x001fe400000010ff */
[----:B------:R-:W-:Y:S02]  /*f0c0*/  F2FP.BF16.F32.PACK_AB R177, R123, R143 ;  /* 0x0000008f7bb1723e */ /* 0x000fe400000010ff */
[----:B-1----:R-:W-:Y:S01]  /*f0d0*/  F2FP.BF16.F32.PACK_AB R178, R221, R12 ;  /* 0x0000000cddb2723e */ /* 0x002fe200000010ff */
[----:B--2---:R-:W-:Y:S01]  /*f0e0*/  FFMA.FTZ R11, R0, R4, R9 ;  /* 0x00000004000b7223 */ /* 0x004fe20000010009 */
[----:B------:R0:W-:Y:S01]  /*f0f0*/  @!P1 SYNCS.ARRIVE.TRANS64.RED.A1T0 RZ, [R15+URZ], RZ ;  /* 0x000000ff0fff99a7 */ /* 0x0001e2000810043f */
[-C--:B------:R-:W-:Y:S02]  /*f100*/  FFMA.FTZ R4, R129, R6.reuse, -R10 ;  /* 0x0000000681047223 */ /* 0x080fe4000001080a */
[C---:B------:R-:W-:Y:S01]  /*f110*/  FADD.FTZ R11, R200.reuse, R11 ;  /* 0x0000000bc80b7221 */ /* 0x040fe20000010000 */
[----:B------:R-:W-:Y:S01]  /*f120*/  F2FP.BF16.F32.PACK_AB R200, R200, R9 ;  /* 0x00000009c8c8723e */ /* 0x000fe200000010ff */
[----:B------:R-:W-:Y:S01]  /*f130*/  FADD.FTZ R9, R195, R132 ;  /* 0x00000084c3097221 */ /* 0x000fe20000010000 */
[----:B------:R-:W-:Y:S01]  /*f140*/  F2FP.BF16.F32.PACK_AB R195, R126, R195 ;  /* 0x000000c37ec3723e */ /* 0x000fe200000010ff */
[----:B------:R-:W-:Y:S01]  /*f150*/  FADD.FTZ R134, R202, R11 ;  /* 0x0000000bca867221 */ /* 0x000fe20000010000 */
[-C--:B------:R-:W-:Y:S01]  /*f160*/  FFMA.FTZ R11, R133, R6.reuse, -R10 ;  /* 0x00000006850b7223 */ /* 0x080fe2000001080a */
[----:B------:R-:W-:Y:S01]  /*f170*/  FADD.FTZ R132, R126, R9 ;  /* 0x000000097e847221 */ /* 0x000fe20000010000 */
[----:B------:R-:W-:Y:S01]  /*f180*/  MUFU.EX2 R4, R4 ;  /* 0x0000000400047308 */ /* 0x000fe20000000800 */
[----:B0-----:R-:W-:Y:S01]  /*f190*/  FADD.FTZ R15, R17, R134 ;  /* 0x00000086110f7221 */ /* 0x001fe20000010000 */
[----:B------:R-:W-:Y:S01]  /*f1a0*/  FFMA.FTZ R10, R127, R6, -R10 ;  /* 0x000000067f0a7223 */ /* 0x000fe2000001080a */
[----:B------:R-:W-:Y:S01]  /*f1b0*/  FADD.FTZ R9, R189, R132 ;  /* 0x00000084bd097221 */ /* 0x000fe20000010000 */
[----:B------:R-:W-:Y:S01]  /*f1c0*/  F2FP.BF16.F32.PACK_AB R202, R17, R202 ;  /* 0x000000ca11ca723e */ /* 0x000fe200000010ff */
[----:B------:R-:W-:Y:S01]  /*f1d0*/  FADD.FTZ R134, R196, R15 ;  /* 0x0000000fc4867221 */ /* 0x000fe20000010000 */
[----:B------:R-:W-:-:S02]  /*f1e0*/  F2FP.BF16.F32.PACK_AB R196, R19, R196 ;  /* 0x000000c413c4723e */ /* 0x000fc400000010ff */
[----:B------:R-:W-:Y:S01]  /*f1f0*/  MUFU.EX2 R11, R11 ;  /* 0x0000000b000b7308 */ /* 0x000fe20000000800 */
[----:B------:R-:W-:Y:S01]  /*f200*/  FADD.FTZ R15, R19, R134 ;  /* 0x00000086130f7221 */ /* 0x000fe20000010000 */
[----:B------:R-:W-:-:S03]  /*f210*/  F2FP.BF16.F32.PACK_AB R189, R128, R189 ;  /* 0x000000bd80bd723e */ /* 0x000fc600000010ff */
[----:B------:R-:W-:Y:S01]  /*f220*/  FADD.FTZ R134, R198, R15 ;  /* 0x0000000fc6867221 */ /* 0x000fe20000010000 */
[C---:B------:R-:W-:Y:S02]  /*f230*/  F2FP.BF16.F32.PACK_AB R198, R169.reuse, R198 ;  /* 0x000000c6a9c6723e */ /* 0x040fe400000010ff */
[----:B------:R-:W0:Y:S01]  /*f240*/  MUFU.EX2 R10, R10 ;  /* 0x0000000a000a7308 */ /* 0x000e220000000800 */
[----:B------:R-:W-:-:S04]  /*f250*/  FADD.FTZ R15, R169, R134 ;  /* 0x00000086a90f7221 */ /* 0x000fc80000010000 */
[----:B------:R-:W-:Y:S01]  /*f260*/  FADD.FTZ R134, R192, R15 ;  /* 0x0000000fc0867221 */ /* 0x000fe20000010000 */
[----:B------:R-:W-:-:S03]  /*f270*/  F2FP.BF16.F32.PACK_AB R192, R171, R192 ;  /* 0x000000c0abc0723e */ /* 0x000fc600000010ff */
[----:B------:R-:W-:-:S04]  /*f280*/  FADD.FTZ R15, R171, R134 ;  /* 0x00000086ab0f7221 */ /* 0x000fc80000010000 */
[----:B------:R-:W-:Y:S01]  /*f290*/  FADD.FTZ R134, R194, R15 ;  /* 0x0000000fc2867221 */ /* 0x000fe20000010000 */
[----:B------:R-:W-:-:S03]  /*f2a0*/  F2FP.BF16.F32.PACK_AB R194, R173, R194 ;  /* 0x000000c2adc2723e */ /* 0x000fc600000010ff */
[----:B------:R-:W-:Y:S01]  /*f2b0*/  FADD.FTZ R13, R173, R134 ;  /* 0x00000086ad0d7221 */ /* 0x000fe20000010000 */
[----:B0-----:R-:W-:-:S03]  /*f2c0*/  F2FP.BF16.F32.PACK_AB R179, R10, R151 ;  /* 0x000000970ab3723e */ /* 0x001fc600000010ff */
[----:B------:R-:W-:Y:S01]  /*f2d0*/  FADD.FTZ R14, R188, R13 ;  /* 0x0000000dbc0e7221 */ /* 0x000fe20000010000 */
[----:B------:R-:W-:-:S03]  /*f2e0*/  F2FP.BF16.F32.PACK_AB R188, R175, R188 ;  /* 0x000000bcafbc723e */ /* 0x000fc600000010ff */
[----:B------:R-:W-:Y:S01]  /*f2f0*/  FADD.FTZ R13, R175, R14 ;  /* 0x0000000eaf0d7221 */ /* 0x000fe20000010000 */
[----:B------:R-:W-:-:S03]  /*f300*/  FADD.FTZ R14, R128, R9 ;  /* 0x00000009800e7221 */ /* 0x000fc60000010000 */
        /* <DEDUP_REMOVED lines=20> */
[C---:B------:R-:W-:Y:S01]  /*f450*/  F2FP.BF16.F32.PACK_AB R180, R181.reuse, R180 ;  /* 0x000000b4b5b4723e */ /* 0x040fe200000010ff */
[----:B------:R-:W-:Y:S02]  /*f460*/  IMAD.MOV.U32 R9, RZ, RZ, R8 ;  /* 0x000000ffff097224 */ /* 0x000fe400078e0008 */
        /* <DEDUP_REMOVED lines=16> */
[----:B------:R-:W-:Y:S01]  /*f570*/  FADD.FTZ R3, R10, R14 ;  /* 0x0000000e0a037221 */ /* 0x000fe20000010000 */
[----:B------:R-:W-:Y:S01]  /*f580*/  IMAD.MOV.U32 R10, RZ, RZ, R7 ;  /* 0x000000ffff0a7224 */ /* 0x000fe200078e0007 */
[----:B------:R-:W-:Y:S06]  /*f590*/  @P2 BRA `(.L_x_2022) ;  /* 0xffffffbc00842947 */ /* 0x000fec000383ffff */
.L_x_2013:
        /* <DEDUP_REMOVED lines=99> */
.L_x_2023:
[----:B------:R-:W-:Y:S01]  /*fbd0*/  ULEA UR5, UR36, UR38, 0x3 ;  /* 0x0000002624057291 */ /* 0x000fe2000f8e183f */
[----:B------:R-:W-:-:S05]  /*fbe0*/  IMAD.U32 R0, RZ, RZ, UR60 ;  /* 0x0000003cff007e24 */ /* 0x000fca000f8e00ff */
[----:B------:R-:W-:-:S04]  /*fbf0*/  SHF.L.U32 R0, R0, 0x1f, RZ ;  /* 0x0000001f00007819 */ /* 0x000fc800000006ff */
[----:B------:R0:W1:Y:S01]  /*fc00*/  SYNCS.PHASECHK.TRANS64.TRYWAIT P2, [UR5+0x36850], R0 ;  /* 0x03685000ff0075a7 */ /* 0x0000620008040145 */
[----:B------:R-:W-:Y:S05]  /*fc10*/  @!P0 BRA `(.L_x_2024) ;  /* 0x0000000000048947 */ /* 0x000fea0003800000 */
[----:B------:R-:W-:Y:S01]  /*fc20*/  BPT.TRAP 0x1 ;  /* 0x000000040000795c */ /* 0x000fe20000300000 */
.L_x_2024:
[----:B-1----:R-:W-:Y:S05]  /*fc30*/  @P2 BRA `(.L_x_2025) ;  /* 0x0000000000082947 */ /* 0x002fea0003800000 */
[----:B------:R-:W1:Y:S02]  /*fc40*/  SYNCS.PHASECHK.TRANS64.TRYWAIT P0, [UR5+0x36850], R0 ;  /* 0x03685000ff0075a7 */ /* 0x000e640008000145 */
[----:B-1----:R-:W-:Y:S05]  /*fc50*/  @!P0 BRA `(.L_x_2026) ;  /* 0x00000088003c8947 */ /* 0x002fea0003800000 */
.L_x_2025:
[----:B------:R-:W-:Y:S01]  /*fc60*/  UIADD3 UR38, UR38, 0x400, URZ ;  /* 0x0000040026267890 */ /* 0x000fe2000fffe03f */
[----:B------:R-:W-:Y:S01]  /*fc70*/  WARPGROUP.ARRIVE ;  /* 0x00000000000079c5 */ /* 0x000fe20000000000 */
[----:B------:R-:W-:Y:S01]  /*fc80*/  UMOV UR7, 0x40000040 ;  /* 0x4000004000077882 */ /* 0x000fe20000000000 */
[----:B-1----:R-:W1:Y:S01]  /*fc90*/  SHFL.BFLY PT, R5, R4, 0x2, 0x1f ;  /* 0x0c401f0004057f89 */ /* 0x002e6200000e0000 */
[----:B------:R-:W-:Y:S01]  /*fca0*/  USHF.R.U32.HI UR38, URZ, 0x4, UR38 ;  /* 0x000000043f267899 */ /* 0x000fe20008011626 */
[----:B------:R-:W-:Y:S01]  /*fcb0*/  IMAD.MOV.U32 R10, RZ, RZ, RZ ;  /* 0x000000ffff0a7224 */ /* 0x000fe200078e00ff */
[----:B------:R-:W-:Y:S01]  /*fcc0*/  R2UR UR8, R210 ;  /* 0x00000000d20872ca */ /* 0x000fe200000e0000 */
[----:B0-----:R-:W0:Y:S01]  /*fcd0*/  SHFL.BFLY PT, R0, R3, 0x2, 0x1f ;  /* 0x0c401f0003007f89 */ /* 0x001e2200000e0000 */
[----:B------:R-:W-:-:S04]  /*fce0*/  ULOP3.LUT UR38, UR38, 0x3fff, URZ, 0xc0, !UPT ;  /* 0x00003fff26267892 */ /* 0x000fc8000f8ec03f */
        /* <DEDUP_REMOVED lines=10> */
[----:B------:R-:W-:Y:S01]  /*fd90*/  MOV R4, RZ ;  /* 0x000000ff00047202 */ /* 0x000fe20000000f00 */
[----:B0-----:R-:W-:Y:S01]  /*fda0*/  FADD.FTZ R2, R0, R3 ;  /* 0x0000000300027221 */ /* 0x001fe20000010000 */
[----:B------:R-:W-:Y:S01]  /*fdb0*/  MOV R210, UR8 ;  /* 0x0000000800d27c02 */ /* 0x000fe20008000f00 */
[----:B------:R-:W0:Y:S01]  /*fdc0*/  SHFL.BFLY PT, R0, R5, 0x1, 0x1f ;  /* 0x0c201f0005007f89 */ /* 0x000e2200000e0000 */
[----:B------:R-:W-:-:S03]  /*fdd0*/  USEL UR36, UR36, URZ, UP0 ;  /* 0x0000003f24247287 */ /* 0x000fc60008000000 */
[----:B------:R-:W1:Y:S01]  /*fde0*/  SHFL.BFLY PT, R9, R2, 0x1, 0x1f ;  /* 0x0c201f0002097f89 */ /* 0x000e6200000e0000 */
[----:B0-----:R-:W-:Y:S01]  /*fdf0*/  FADD.FTZ R13, R5, R0 ;  /* 0x00000000050d7221 */ /* 0x001fe20000010000 */
[----:B------:R-:W-:Y:S02]  /*fe00*/  IMAD.U32 R5, RZ, RZ, UR5 ;  /* 0x00000005ff057e24 */ /* 0x000fe4000f8e00ff */
[----:B------:R-:W-:Y:S02]  /*fe10*/  IMAD.MOV.U32 R0, RZ, RZ, -0x800000 ;  /* 0xff800000ff007424 */ /* 0x000fe400078e00ff */
[----:B-1----:R-:W-:Y:S01]  /*fe20*/  FADD.FTZ R14, R2, R9 ;  /* 0x00000009020e7221 */ /* 0x002fe20000010000 */
[----:B------:R-:W-:Y:S01]  /*fe30*/  FSETP.NE.FTZ.AND P0, PT, R13, RZ, PT ;  /* 0x000000ff0d00720b */ /* 0x000fe20003f15000 */
[----:B------:R-:W-:Y:S02]  /*fe40*/  @!P1 VIADD R5, R5, 0x36860 ;  /* 0x0003686005059836 */ /* 0x000fe40000000000 */
[----:B------:R-:W-:Y:S01]  /*fe50*/  IMAD.MOV.U32 R2, RZ, RZ, -0x800000 ;  /* 0xff800000ff027424 */ /* 0x000fe200078e00ff */
[----:B------:R-:W-:-:S02]  /*fe60*/  FSETP.NE.FTZ.AND P2, PT, R14, RZ, PT ;  /* 0x000000ff0e00720b */ /* 0x000fc40003f55000 */
[----:B------:R-:W-:-:S07]  /*fe70*/  @!P1 PRMT R5, RZ, 0x654, R5 ;  /* 0x00000654ff059816 */ /* 0x000fce0000000005 */
[----:B------:R-:W0:Y:S01]  /*fe80*/  @P0 MUFU.LG2 R9, R13 ;  /* 0x0000000d00090308 */ /* 0x000e220000000c00 */
[----:B------:R-:W-:-:S03]  /*fe90*/  @P0 FMUL.FTZ R3, R6, 0.69314718246459960938 ;  /* 0x3f31721806030820 */ /* 0x000fc60000410000 */
[----:B------:R-:W-:-:S04]  /*fea0*/  @P2 FMUL.FTZ R15, R6, 0.69314718246459960938 ;  /* 0x3f317218060f2820 */ /* 0x000fc80000410000 */
[----:B------:R-:W1:Y:S08]  /*feb0*/  @P2 MUFU.LG2 R11, R14 ;  /* 0x0000000e000b2308 */ /* 0x000e700000000c00 */
[----:B------:R-:W2:Y:S01]  /*fec0*/  @P2 MUFU.RCP R10, R14 ;  /* 0x0000000e000a2308 */ /* 0x000ea20000001000 */
[----:B0-----:R-:W-:-:S04]  /*fed0*/  @P0 FMUL.FTZ R6, R9, 0.69314718246459960938 ;  /* 0x3f31721809060820 */ /* 0x001fc80000410000 */
[----:B------:R-:W-:-:S03]  /*fee0*/  @P0 FFMA.FTZ R2, R3, R8, R6 ;  /* 0x0000000803020223 */ /* 0x000fc60000010006 */
[----:B------:R-:W0:Y:S01]  /*fef0*/  @P0 MUFU.RCP R4, R13 ;  /* 0x0000000d00040308 */ /* 0x000e220000001000 */
[----:B-1----:R-:W-:Y:S01]  /*ff00*/  @P2 FMUL.FTZ R12, R11, 0.69314718246459960938 ;  /* 0x3f3172180b0c2820 */ /* 0x002fe20000410000 */
        /* <DEDUP_REMOVED lines=36> */
[----:B------:R-:W-:Y:S01]  /*10150*/  FMUL.FTZ R130, R43, R10 ;  /* 0x0000000a2b827220 */ /* 0x000fe20000410000 */
[-C--:B0-----:R-:W-:Y:S01]  /*10160*/  FMUL.FTZ R120, R32, R4.reuse ;  /* 0x0000000420787220 */ /* 0x081fe20000410000 */
[-C--:B------:R-:W-:Y:S01]  /*10170*/  FMUL.FTZ R3, R36, R4.reuse ;  /* 0x0000000424037220 */ /* 0x080fe20000410000 */
[----:B------:R-:W-:Y:S01]  /*10180*/  FMUL.FTZ R122, R37, R4 ;  /* 0x00000004257a7220 */ /* 0x000fe20000410000 */
        /* <DEDUP_REMOVED lines=91> */
.L_x_1996:
[----:B------:R-:W0:Y:S01]  /*10740*/  S2R R5, SR_CgaCtaId ;  /* 0x0000000000057919 */ /* 0x000e220000008800 */
[----:B------:R-:W-:Y:S01]  /*10750*/  MOV R42, 0x400 ;  /* 0x00000400002a7802 */ /* 0x000fe20000000f00 */
[----:B------:R-:W-:Y:S01]  /*10760*/  BSSY B0, `(.L_x_2027) ;  /* 0x0000274000007945 */ /* 0x000fe20003800000 */
[----:B------:R-:W-:Y:S02]  /*10770*/  BAR.SYNC.DEFER_BLOCKING 0x5, 0x120 ;  /* 0x0144800000007b1d */ /* 0x000fe40000010000 */
[----:B0-----:R-:W-:-:S05]  /*10780*/  LEA R42, R5, R42, 0x18 ;  /* 0x0000002a052a7211 */ /* 0x001fca00078ec0ff */
[----:B------:R-:W0:Y:S02]  /*10790*/  LDS.128 R80, [R42+0x368d0] ;  /* 0x0368d0002a507984 */ /* 0x000e240000000c00 */
[----:B0-----:R-:W-:Y:S02]  /*107a0*/  R2UR UR4, R81 ;  /* 0x00000000510472ca */ /* 0x001fe400000e0000 */
[----:B------:R-:W-:-:S11]  /*107b0*/  R2UR UR5, R82 ;  /* 0x00000000520572ca */ /* 0x000fd600000e0000 */
[----:B------:R-:W-:Y:S01]  /*107c0*/  IMAD.U32 R17, RZ, RZ, UR4 ;  /* 0x00000004ff117e24 */ /* 0x000fe2000f8e00ff */
[----:B------:R-:W-:Y:S06]  /*107d0*/  BAR.ARV 0x4, 0x120 ;  /* 0x0104800000007b1d */ /* 0x000fec0000002000 */
[----:B------:R-:W-:Y:S05]  /*107e0*/  @P0 BRA `(.L_x_2028) ;  /* 0x0000001800800947 */ /* 0x000fea0003800000 */
[----:B------:R-:W0:Y:S01]  /*107f0*/  S2R R5, SR_SWINHI ;  /* 0x0000000000057919 */ /* 0x000e220000002f00 */
[----:B------:R-:W-:Y:S01]  /*10800*/  F2FP.BF16.F32.PACK_AB R6, R123, R6 ;  /* 0x000000067b06723e */ /* 0x000fe200000010ff */
[----:B------:R-:W-:Y:S01]  /*10810*/  ULDC.64 UR8, c[0x0][0xbe0] ;  /* 0x0002f80000087ab9 */ /* 0x000fe20000000a00 */
[----:B------:R-:W-:Y:S01]  /*10820*/  R2UR UR6, R208 ;  /* 0x00000000d00672ca */ /* 0x000fe200000e0000 */
[----:B------:R-:W-:Y:S01]  /*10830*/  UISETP.NE.U32.AND UP0, UPT, UR8, URZ, UPT ;  /* 0x0000003f0800728c */ /* 0x000fe2000bf05070 */
[----:B------:R-:W-:Y:S01]  /*10840*/  R2UR UR4, R206 ;  /* 0x00000000ce0472ca */ /* 0x000fe200000e0000 */
[----:B------:R-:W-:Y:S01]  /*10850*/  ULDC.64 UR12, c[0x0][0x208] ;  /* 0x00008200000c7ab9 */ /* 0x000fe20000000a00 */
[----:B------:R-:W-:Y:S01]  /*10860*/  F2FP.BF16.F32.PACK_AB R36, R37, R36 ;  /* 0x000000242524723e */ /* 0x000fe200000010ff */
[----:B------:R-:W-:Y:S01]  /*10870*/  UISETP.NE.AND.EX UP0, UPT, UR9, URZ, UPT, UP0 ;  /* 0x0000003f0900728c */ /* 0x000fe2000bf05300 */
[----:B------:R-:W-:Y:S02]  /*10880*/  F2FP.BF16.F32.PACK_AB R37, R47, R38 ;  /* 0x000000262f25723e */ /* 0x000fe400000010ff */
[----:B------:R-:W-:-:S02]  /*10890*/  F2FP.BF16.F32.PACK_AB R88, R89, R88 ;  /* 0x000000585958723e */ /* 0x000fc400000010ff */
[----:B------:R-:W-:Y:S02]  /*108a0*/  F2FP.BF16.F32.PACK_AB R38, R85, R84 ;  /* 0x000000545526723e */ /* 0x000fe400000010ff */
[----:B------:R-:W-:Y:S02]  /*108b0*/  F2FP.BF16.F32.PACK_AB R39, R128, R39 ;  /* 0x000000278027723e */ /* 0x000fe400000010ff */
[----:B------:R-:W-:Y:S01]  /*108c0*/  F2FP.BF16.F32.PACK_AB R89, R43, R90 ;  /* 0x0000005a2b59723e */ /* 0x000fe200000010ff */
[----:B------:R-:W-:Y:S01]  /*108d0*/  USHF.L.U64.HI UR11, UR4, 0x2, UR6 ;  /* 0x00000002040b7899 */ /* 0x000fe20008010206 */
[----:B------:R-:W-:Y:S01]  /*108e0*/  F2FP.BF16.F32.PACK_AB R96, R97, R96 ;  /* 0x000000606160723e */ /* 0x000fe200000010ff */
[----:B------:R-:W-:Y:S01]  /*108f0*/  USHF.L.U32 UR10, UR4, 0x2, URZ ;  /* 0x00000002040a7899 */ /* 0x000fe2000800063f */
[----:B------:R-:W-:Y:S01]  /*10900*/  F2FP.BF16.F32.PACK_AB R90, R93, R92 ;  /* 0x0000005c5d5a723e */ /* 0x000fe200000010ff */
[----:B------:R-:W-:Y:S01]  /*10910*/  ULDC.64 UR6, c[0x0][0xbd8] ;  /* 0x0002f60000067ab9 */ /* 0x000fe20000000a00 */
[----:B------:R-:W-:Y:S01]  /*10920*/  F2FP.BF16.F32.PACK_AB R91, R86, R91 ;  /* 0x0000005b565b723e */ /* 0x000fe200000010ff */
[----:B------:R-:W-:Y:S01]  /*10930*/  UISETP.NE.U32.AND UP1, UPT, UR6, URZ, UPT ;  /* 0x0000003f0600728c */ /* 0x000fe2000bf25070 */
[----:B------:R-:W-:Y:S01]  /*10940*/  F2FP.BF16.F32.PACK_AB R97, R99, R98 ;  /* 0x000000626361723e */ /* 0x000fe200000010ff */
[----:B------:R-:W-:Y:S01]  /*10950*/  UIADD3 UR4, UP2, UR10, UR6, URZ ;  /* 0x000000060a047290 */ /* 0x000fe2000ff5e03f */
[----:B------:R-:W-:Y:S01]  /*10960*/  F2FP.BF16.F32.PACK_AB R104, R105, R104 ;  /* 0x000000686968723e */ /* 0x000fe200000010ff */
[----:B------:R-:W-:Y:S01]  /*10970*/  UISETP.NE.AND.EX UP1, UPT, UR7, URZ, UPT, UP1 ;  /* 0x0000003f0700728c */ /* 0x000fe2000bf25310 */
[----:B------:R-:W-:Y:S01]  /*10980*/  F2FP.BF16.F32.PACK_AB R98, R101, R100 ;  /* 0x000000646562723e */ /* 0x000fe200000010ff */
[----:B------:R-:W-:Y:S01]  /*10990*/  @UP0 UIADD3 UR6, UP3, UR10, UR8, URZ ;  /* 0x000000080a060290 */ /* 0x000fe2000ff7e03f */
[----:B------:R-:W-:Y:S01]  /*109a0*/  F2FP.BF16.F32.PACK_AB R99, R103, R102 ;  /* 0x000000666763723e */ /* 0x000fe200000010ff */
[----:B------:R-:W-:Y:S01]  /*109b0*/  UIADD3.X UR8, UR11, UR7, URZ, UP2, !UPT ;  /* 0x000000070b087290 */ /* 0x000fe200097fe43f */
[----:B------:R-:W-:-:S02]  /*109c0*/  MOV R18, R42 ;  /* 0x0000002a00127202 */ /* 0x000fc40000000f00 */
[----:B0-----:R-:W-:Y:S01]  /*109d0*/  MOV R19, R5 ;  /* 0x0000000500137202 */ /* 0x001fe20000000f00 */
[----:B------:R-:W-:Y:S01]  /*109e0*/  @UP0 UIADD3.X UR7, UR11, UR9, URZ, UP3, !UPT ;  /* 0x000000090b070290 */ /* 0x000fe20009ffe43f */
[----:B------:R-:W-:Y:S02]  /*109f0*/  F2FP.BF16.F32.PACK_AB R105, R107, R106 ;  /* 0x0000006a6b69723e */ /* 0x000fe400000010ff */
[----:B------:R-:W-:Y:S01]  /*10a00*/  F2FP.BF16.F32.PACK_AB R112, R113, R112 ;  /* 0x000000707170723e */ /* 0x000fe200000010ff */
[----:B------:R-:W-:Y:S01]  /*10a10*/  IMAD.WIDE R4, R213, 0x2, R18 ;  /* 0x00000002d5047825 */ /* 0x000fe200078e0212 */
[----:B------:R-:W-:Y:S02]  /*10a20*/  F2FP.BF16.F32.PACK_AB R106, R109, R108 ;  /* 0x0000006c6d6a723e */ /* 0x000fe400000010ff */
[----:B------:R-:W-:Y:S02]  /*10a30*/  F2FP.BF16.F32.PACK_AB R107, R111, R110 ;  /* 0x0000006e6f6b723e */ /* 0x000fe400000010ff */
[----:B------:R-:W-:-:S02]  /*10a40*/  LOP3.LUT R29, R4, 0x380, RZ, 0xc0, !PT ;  /* 0x00000380041d7812 */ /* 0x000fc400078ec0ff */
        /* <DEDUP_REMOVED lines=11> */
[C---:B------:R-:W-:Y:S02]  /*10b00*/  IADD3 R143, P3, R4.reuse, 0x4060, RZ ;  /* 0x00004060048f7810 */ /* 0x040fe40007f7e0ff */
[C---:B------:R-:W-:Y:S01]  /*10b10*/  IADD3 R145, P2, R4.reuse, 0x8000, RZ ;  /* 0x0000800004917810 */ /* 0x040fe20007f5e0ff */
[--C-:B------:R-:W-:Y:S01]  /*10b20*/  IMAD.X R25, RZ, RZ, R5.reuse, P4 ;  /* 0x000000ffff197224 */ /* 0x100fe200020e0605 */
[C---:B------:R-:W-:Y:S01]  /*10b30*/  IADD3 R147, P1, R4.reuse, 0x8020, RZ ;  /* 0x0000802004937810 */ /* 0x040fe20007f3e0ff */
[--C-:B------:R-:W-:Y:S01]  /*10b40*/  IMAD.X R27, RZ, RZ, R5.reuse, P3 ;  /* 0x000000ffff1b7224 */ /* 0x100fe200018e0605 */
[C---:B------:R-:W-:Y:S02]  /*10b50*/  IADD3 R149, P6, R4.reuse, 0x8040, RZ ;  /* 0x0000804004957810 */ /* 0x040fe40007fde0ff */
[----:B------:R-:W-:Y:S01]  /*10b60*/  IADD3 R151, P5, R4, 0x8060, RZ ;  /* 0x0000806004977810 */ /* 0x000fe20007fbe0ff */
[--C-:B------:R-:W-:Y:S01]  /*10b70*/  IMAD.X R31, RZ, RZ, R5.reuse, P1 ;  /* 0x000000ffff1f7224 */ /* 0x100fe200008e0605 */
[----:B------:R-:W-:Y:S01]  /*10b80*/  LOP3.LUT R4, R29, R4, RZ, 0x3c, !PT ;  /* 0x000000041d047212 */ /* 0x000fe200078e3cff */
[--C-:B------:R-:W-:Y:S01]  /*10b90*/  IMAD.X R29, RZ, RZ, R5.reuse, P2 ;  /* 0x000000ffff1d7224 */ /* 0x100fe200010e0605 */
[-C--:B------:R-:W-:Y:S01]  /*10ba0*/  IADD3.X R21, RZ, R5.reuse, RZ, P0, !PT ;  /* 0x00000005ff157210 */ /* 0x080fe200007fe4ff */
[----:B------:R-:W-:Y:S01]  /*10bb0*/  IMAD.X R33, RZ, RZ, R5, P6 ;  /* 0x000000ffff217224 */ /* 0x000fe200030e0605 */
[----:B------:R-:W-:-:S02]  /*10bc0*/  IADD3.X R35, RZ, R5, RZ, P5, !PT ;  /* 0x00000005ff237210 */ /* 0x000fc40002ffe4ff */
[----:B------:R-:W-:Y:S02]  /*10bd0*/  LOP3.LUT R8, R81, 0x380, RZ, 0xc0, !PT ;  /* 0x0000038051087812 */ /* 0x000fe400078ec0ff */
[----:B------:R-:W-:Y:S02]  /*10be0*/  LOP3.LUT R10, R87, 0x380, RZ, 0xc0, !PT ;  /* 0x00000380570a7812 */ /* 0x000fe400078ec0ff */
[----:B------:R-:W-:Y:S02]  /*10bf0*/  MOV R134, R4 ;  /* 0x0000000400867202 */ /* 0x000fe40000000f00 */
[----:B------:R-:W-:Y:S02]  /*10c00*/  LOP3.LUT R12, R95, 0x380, RZ, 0xc0, !PT ;  /* 0x000003805f0c7812 */ /* 0x000fe400078ec0ff */
[----:B------:R-:W-:Y:S02]  /*10c10*/  LOP3.LUT R14, R137, 0x380, RZ, 0xc0, !PT ;  /* 0x00000380890e7812 */ /* 0x000fe400078ec0ff */
[----:B------:R-:W-:-:S02]  /*10c20*/  F2FP.BF16.F32.PACK_AB R5, R32, R135 ;  /* 0x000000872005723e */ /* 0x000fc400000010ff */
[----:B------:R-:W-:Y:S02]  /*10c30*/  LOP3.LUT R24, R141, 0x380, RZ, 0xc0, !PT ;  /* 0x000003808d187812 */ /* 0x000fe400078ec0ff */
[----:B------:R-:W-:Y:S02]  /*10c40*/  LOP3.LUT R26, R143, 0x380, RZ, 0xc0, !PT ;  /* 0x000003808f1a7812 */ /* 0x000fe400078ec0ff */
[----:B------:R-:W-:Y:S02]  /*10c50*/  LOP3.LUT R32, R147, 0x380, RZ, 0xc0, !PT ;  /* 0x0000038093207812 */ /* 0x000fe400078ec0ff */
[----:B------:R-:W-:Y:S02]  /*10c60*/  LOP3.LUT R20, R139, 0x380, RZ, 0xc0, !PT ;  /* 0x000003808b147812 */ /* 0x000fe400078ec0ff */
[----:B------:R-:W-:Y:S02]  /*10c70*/  LOP3.LUT R28, R145, 0x380, RZ, 0xc0, !PT ;  /* 0x00000380911c7812 */ /* 0x000fe400078ec0ff */
[----:B------:R-:W-:-:S02]  /*10c80*/  LOP3.LUT R34, R149, 0x380, RZ, 0xc0, !PT ;  /* 0x0000038095227812 */ /* 0x000fc400078ec0ff */
[----:B------:R-:W-:Y:S02]  /*10c90*/  SHF.R.U64 R8, R8, 0x3, RZ ;  /* 0x0000000308087819 */ /* 0x000fe400000012ff */
[----:B------:R-:W-:Y:S02]  /*10ca0*/  SHF.R.U64 R10, R10, 0x3, RZ ;  /* 0x000000030a0a7819 */ /* 0x000fe400000012ff */
[----:B------:R-:W-:Y:S02]  /*10cb0*/  LOP3.LUT R80, R151, 0x380, RZ, 0xc0, !PT ;  /* 0x0000038097507812 */ /* 0x000fe400078ec0ff */
[----:B------:R-:W-:Y:S02]  /*10cc0*/  SHF.R.U64 R12, R12, 0x3, RZ ;  /* 0x000000030c0c7819 */ /* 0x000fe400000012ff */
[----:B------:R-:W-:Y:S02]  /*10cd0*/  SHF.R.U64 R14, R14, 0x3, RZ ;  /* 0x000000030e0e7819 */ /* 0x000fe400000012ff */
[----:B------:R-:W-:-:S02]  /*10ce0*/  F2FP.BF16.F32.PACK_AB R4, R124, R7 ;  /* 0x000000077c04723e */ /* 0x000fc400000010ff */
[----:B------:R-:W-:Y:S02]  /*10cf0*/  SHF.R.U64 R24, R24, 0x3, RZ ;  /* 0x0000000318187819 */ /* 0x000fe400000012ff */
[----:B------:R-:W-:Y:S02]  /*10d00*/  SHF.R.U64 R26, R26, 0x3, RZ ;  /* 0x000000031a1a7819 */ /* 0x000fe400000012ff */
[----:B------:R-:W-:Y:S02]  /*10d10*/  SHF.R.U64 R32, R32, 0x3, RZ ;  /* 0x0000000320207819 */ /* 0x000fe400000012ff */
[----:B------:R-:W-:Y:S01]  /*10d20*/  F2FP.BF16.F32.PACK_AB R7, R133, R30 ;  /* 0x0000001e8507723e */ /* 0x000fe200000010ff */
[----:B------:R-:W-:Y:S01]  /*10d30*/  BAR.SYNC.DEFER_BLOCKING 0x1, 0x100 ;  /* 0x0044000000007b1d */ /* 0x000fe20000010000 */
[----:B------:R-:W-:Y:S02]  /*10d40*/  SHF.R.U64 R20, R20, 0x3, RZ ;  /* 0x0000000314147819 */ /* 0x000fe400000012ff */
[----:B------:R-:W-:-:S02]  /*10d50*/  SHF.R.U64 R28, R28, 0x3, RZ ;  /* 0x000000031c1c7819 */ /* 0x000fc400000012ff */
[----:B------:R-:W-:Y:S02]  /*10d60*/  SHF.R.U64 R34, R34, 0x3, RZ ;  /* 0x0000000322227819 */ /* 0x000fe400000012ff */
[----:B------:R-:W-:Y:S02]  /*10d70*/  LOP3.LUT R8, R8, R81, RZ, 0x3c, !PT ;  /* 0x0000005108087212 */ /* 0x000fe400078e3cff */
[----:B------:R-:W-:Y:S02]  /*10d80*/  LOP3.LUT R10, R10, R87, RZ, 0x3c, !PT ;  /* 0x000000570a0a7212 */ /* 0x000fe400078e3cff */
[----:B------:R-:W-:Y:S02]  /*10d90*/  SHF.R.U64 R80, R80, 0x3, RZ ;  /* 0x0000000350507819 */ /* 0x000fe400000012ff */
[----:B------:R-:W-:Y:S02]  /*10da0*/  LOP3.LUT R12, R12, R95, RZ, 0x3c, !PT ;  /* 0x0000005f0c0c7212 */ /* 0x000fe400078e3cff */
[----:B------:R-:W-:-:S02]  /*10db0*/  LOP3.LUT R14, R14, R137, RZ, 0x3c, !PT ;  /* 0x000000890e0e7212 */ /* 0x000fc400078e3cff */
[----:B------:R-:W-:Y:S02]  /*10dc0*/  LOP3.LUT R24, R24, R141, RZ, 0x3c, !PT ;  /* 0x0000008d18187212 */ /* 0x000fe400078e3cff */
[----:B------:R-:W-:Y:S02]  /*10dd0*/  LOP3.LUT R26, R26, R143, RZ, 0x3c, !PT ;  /* 0x0000008f1a1a7212 */ /* 0x000fe400078e3cff */
[----:B------:R-:W-:Y:S02]  /*10de0*/  LOP3.LUT R30, R32, R147, RZ, 0x3c, !PT ;  /* 0x00000093201e7212 */ /* 0x000fe400078e3cff */
[----:B------:R-:W-:Y:S01]  /*10df0*/  LOP3.LUT R20, R20, R139, RZ, 0x3c, !PT ;  /* 0x0000008b14147212 */ /* 0x000fe200078e3cff */
[----:B------:R0:W-:Y:S01]  /*10e00*/  STSM.16.M88.4 [R134], R4 ;  /* 0x0000000486007844 */ /* 0x0001e20000000200 */
[----:B------:R-:W-:Y:S02]  /*10e10*/  LOP3.LUT R28, R28, R145, RZ, 0x3c, !PT ;  /* 0x000000911c1c7212 */ /* 0x000fe400078e3cff */
[----:B------:R-:W-:-:S02]  /*10e20*/  LOP3.LUT R32, R34, R149, RZ, 0x3c, !PT ;  /* 0x0000009522207212 */ /* 0x000fc400078e3cff */
[----:B------:R-:W-:Y:S02]  /*10e30*/  LOP3.LUT R34, R80, R151, RZ, 0x3c, !PT ;  /* 0x0000009750227212 */ /* 0x000fe400078e3cff */
[----:B------:R-:W-:Y:S02]  /*10e40*/  MOV R133, R8 ;  /* 0x0000000800857202 */ /* 0x000fe40000000f00 */
[----:B------:R-:W-:Y:S02]  /*10e50*/  MOV R124, R10 ;  /* 0x0000000a007c7202 */ /* 0x000fe40000000f00 */
[----:B------:R-:W-:Y:S02]  /*10e60*/  MOV R123, R12 ;  /* 0x0000000c007b7202 */ /* 0x000fe40000000f00 */
[----:B------:R-:W-:Y:S02]  /*10e70*/  MOV R95, R14 ;  /* 0x0000000e005f7202 */ /* 0x000fe40000000f00 */
[----:B------:R-:W-:-:S02]  /*10e80*/  F2FP.BF16.F32.PACK_AB R8, R41, R40 ;  /* 0x000000282908723e */ /* 0x000fc400000010ff */
[----:B0-----:R-:W-:Y:S02]  /*10e90*/  F2FP.BF16.F32.PACK_AB R4, R121, R120 ;  /* 0x000000787904723e */ /* 0x001fe400000010ff */
[----:B------:R-:W-:Y:S02]  /*10ea0*/  F2FP.BF16.F32.PACK_AB R5, R132, R127 ;  /* 0x0000007f8405723e */ /* 0x000fe400000010ff */
[----:B------:R-:W-:Y:S02]  /*10eb0*/  F2FP.BF16.F32.PACK_AB R6, R122, R3 ;  /* 0x000000037a06723e */ /* 0x000fe400000010ff */
[----:B------:R-:W-:Y:S02]  /*10ec0*/  F2FP.BF16.F32.PACK_AB R7, R131, R126 ;  /* 0x0000007e8307723e */ /* 0x000fe400000010ff */
[----:B------:R-:W-:Y:S02]  /*10ed0*/  F2FP.BF16.F32.PACK_AB R9, R130, R125 ;  /* 0x0000007d8209723e */ /* 0x000fe400000010ff */
[----:B------:R-:W-:Y:S01]  /*10ee0*/  F2FP.BF16.F32.PACK_AB R10, R45, R44 ;  /* 0x0000002c2d0a723e */ /* 0x000fe200000010ff */
[----:B------:R0:W-:Y:S01]  /*10ef0*/  STSM.16.M88.4 [R133], R4 ;  /* 0x0000000485007844 */ /* 0x0001e20000000200 */
[----:B------:R-:W-:-:S02]  /*10f00*/  F2FP.BF16.F32.PACK_AB R11, R129, R46 ;  /* 0x0000002e810b723e */ /* 0x000fc400000010ff */
[----:B------:R-:W-:Y:S02]  /*10f10*/  MOV R87, R24 ;  /* 0x0000001800577202 */ /* 0x000fe40000000f00 */
[----:B------:R-:W-:Y:S01]  /*10f20*/  MOV R82, R26 ;  /* 0x0000001a00527202 */ /* 0x000fe20000000f00 */
[----:B------:R1:W-:Y:S01]  /*10f30*/  STSM.16.M88.4 [R124], R8 ;  /* 0x000000087c007844 */ /* 0x0003e20000000200 */
[----:B------:R-:W-:Y:S02]  /*10f40*/  F2FP.BF16.F32.PACK_AB R12, R49, R48 ;  /* 0x00000030310c723e */ /* 0x000fe400000010ff */
[----:B------:R-:W-:Y:S02]  /*10f50*/  F2FP.BF16.F32.PACK_AB R13, R51, R50 ;  /* 0x00000032330d723e */ /* 0x000fe400000010ff */
[----:B------:R-:W-:Y:S02]  /*10f60*/  F2FP.BF16.F32.PACK_AB R14, R53, R52 ;  /* 0x00000034350e723e */ /* 0x000fe400000010ff */
[----:B------:R-:W-:-:S02]  /*10f70*/  F2FP.BF16.F32.PACK_AB R15, R55, R54 ;  /* 0x00000036370f723e */ /* 0x000fc400000010ff */
[----:B------:R-:W-:Y:S01]  /*10f80*/  MOV R94, R20 ;  /* 0x00000014005e7202 */ /* 0x000fe20000000f00 */
[----:B0-----:R-:W-:Y:S01]  /*10f90*/  IMAD.U32 R4, RZ, RZ, UR4 ;  /* 0x00000004ff047e24 */ /* 0x001fe2000f8e00ff */
[----:B------:R-:W-:Y:S01]  /*10fa0*/  MOV R81, R28 ;  /* 0x0000001c00517202 */ /* 0x000fe20000000f00 */
[----:B------:R-:W-:Y:S01]  /*10fb0*/  STSM.16.M88.4 [R123], R12 ;  /* 0x0000000c7b007844 */ /* 0x000fe20000000200 */
[----:B------:R-:W-:Y:S01]  /*10fc0*/  MOV R80, R30 ;  /* 0x0000001e00507202 */ /* 0x000fe20000000f00 */
[----:B------:R-:W-:Y:S01]  /*10fd0*/  IMAD.U32 R5, RZ, RZ, UR8 ;  /* 0x00000008ff057e24 */ /* 0x000fe2000f8e00ff */
[----:B------:R-:W-:Y:S02]  /*10fe0*/  F2FP.BF16.F32.PACK_AB R24, R57, R56 ;  /* 0x000000383918723e */ /* 0x000fe400000010ff */
[----:B------:R-:W-:Y:S02]  /*10ff0*/  F2FP.BF16.F32.PACK_AB R25, R59, R58 ;  /* 0x0000003a3b19723e */ /* 0x000fe400000010ff */
[----:B------:R-:W-:-:S02]  /*11000*/  F2FP.BF16.F32.PACK_AB R26, R61, R60 ;  /* 0x0000003c3d1a723e */ /* 0x000fc400000010ff */
[----:B------:R-:W-:Y:S02]  /*11010*/  F2FP.BF16.F32.PACK_AB R27, R63, R62 ;  /* 0x0000003e3f1b723e */ /* 0x000fe400000010ff */
[----:B------:R-:W-:Y:S02]  /*11020*/  MOV R21, R32 ;  /* 0x0000002000157202 */ /* 0x000fe40000000f00 */
[----:B------:R-:W-:Y:S01]  /*11030*/  MOV R20, R34 ;  /* 0x0000002200147202 */ /* 0x000fe20000000f00 */
[----:B------:R-:W-:Y:S01]  /*11040*/  STSM.16.M88.4 [R95], R24 ;  /* 0x000000185f007844 */ /* 0x000fe20000000200 */
[----:B------:R-:W-:Y:S02]  /*11050*/  F2FP.BF16.F32.PACK_AB R28, R65, R64 ;  /* 0x00000040411c723e */ /* 0x000fe400000010ff */
[----:B------:R-:W-:Y:S02]  /*11060*/  F2FP.BF16.F32.PACK_AB R29, R67, R66 ;  /* 0x00000042431d723e */ /* 0x000fe400000010ff */
        /* <DEDUP_REMOVED lines=9> */
[----:B------:R0:W-:Y:S01]  /*11100*/  STSM.16.M88.4 [R87], R32 ;  /* 0x0000002057007844 */ /* 0x0001e20000000200 */
[----:B------:R-:W-:Y:S02]  /*11110*/  F2FP.BF16.F32.PACK_AB R115, R119, R118 ;  /* 0x000000767773723e */ /* 0x000fe400000010ff */
[----:B------:R-:W-:Y:S01]  /*11120*/  PLOP3.LUT P0, PT, PT, PT, UP1, 0x80, 0x0 ;  /* 0x000000000000781c */ /* 0x000fe20003f0f018 */
[----:B------:R2:W-:Y:S01]  /*11130*/  STSM.16.M88.4 [R82], R36 ;  /* 0x0000002452007844 */ /* 0x0005e20000000200 */
[----:B------:R-:W-:-:S03]  /*11140*/  PLOP3.LUT P1, PT, PT, PT, UP0, 0x80, 0x0 ;  /* 0x000000000000781c */ /* 0x000fc60003f2f008 */
[----:B------:R2:W-:Y:S04]  /*11150*/  STSM.16.M88.4 [R81], R88 ;  /* 0x0000005851007844 */ /* 0x0005e80000000200 */
[----:B------:R2:W-:Y:S04]  /*11160*/  STSM.16.M88.4 [R80], R96 ;  /* 0x0000006050007844 */ /* 0x0005e80000000200 */
[----:B------:R2:W-:Y:S04]  /*11170*/  STSM.16.M88.4 [R21], R104 ;  /* 0x0000006815007844 */ /* 0x0005e80000000200 */
[----:B------:R2:W-:Y:S01]  /*11180*/  STSM.16.M88.4 [R20], R112 ;  /* 0x0000007014007844 */ /* 0x0005e20000000200 */
[----:B------:R-:W-:Y:S01]  /*11190*/  BAR.SYNC.DEFER_BLOCKING 0x1, 0x100 ;  /* 0x0044000000007b1d */ /* 0x000fe20000010000 */
[----:B------:R-:W-:-:S02]  /*111a0*/  IMAD.U32 R6, RZ, RZ, UR6 ;  /* 0x00000006ff067e24 */ /* 0x000fc4000f8e00ff */
[----:B------:R-:W-:-:S03]  /*111b0*/  IMAD.U32 R7, RZ, RZ, UR7 ;  /* 0x00000007ff077e24 */ /* 0x000fc6000f8e00ff */
[----:B------:R-:W3:Y:S04]  /*111c0*/  @P0 LDG.E R3, desc[UR12][R4.64] ;  /* 0x0000000c04030981 */ /* 0x000ee8000c1e1900 */
[----:B------:R-:W4:Y:S01]  /*111d0*/  @P1 LDG.E R6, desc[UR12][R6.64] ;  /* 0x0000000c06061981 */ /* 0x000f22000c1e1900 */
[----:B-1----:R-:W-:Y:S01]  /*111e0*/  IMAD R9, R22, 0x40, R16 ;  /* 0x0000004016097824 */ /* 0x002fe200078e0210 */
[----:B------:R-:W-:Y:S01]  /*111f0*/  UMOV UR4, URZ ;  /* 0x0000003f00047c82 */ /* 0x000fe20008000000 */
[----:B------:R-:W-:Y:S02]  /*11200*/  ULDC UR10, c[0x0][0xa88] ;  /* 0x0002a200000a7ab9 */ /* 0x000fe40000000800 */
[----:B------:R-:W-:-:S03]  /*11210*/  IMAD.WIDE R18, R9, 0x2, R18 ;  /* 0x0000000209127825 */ /* 0x000fc600078e0212 */
[----:B0-----:R-:W-:Y:S02]  /*11220*/  IADD3 R33, P5, R18, 0x1000, RZ ;  /* 0x0000100012217810 */ /* 0x001fe40007fbe0ff */
[----:B---3--:R-:W-:Y:S02]  /*11230*/  @P0 R2UR UR4, R3 ;  /* 0x00000000030402ca */ /* 0x008fe400000e0000 */
[----:B----4-:R-:W-:Y:S01]  /*11240*/  @P1 R2UR UR10, R6 ;  /* 0x00000000060a12ca */ /* 0x010fe200000e0000 */
[----:B--2---:R-:W-:-:S14]  /*11250*/  @P1 BRA `(.L_x_2029) ;  /* 0x00000000001c1947 */ /* 0x004fdc0003800000 */
[----:B------:R-:W-:Y:S05]  /*11260*/  @!P0 BRA `(.L_x_2029) ;  /* 0x0000000000188947 */ /* 0x000fea0003800000 */
[----:B------:R-:W-:Y:S02]  /*11270*/  ULDC.64 UR6, c[0x0][0x208] ;  /* 0x0000820000067ab9 */ /* 0x000fe40000000a00 */
[----:B------:R-:W2:Y:S04]  /*11280*/  LDG.E R6, desc[UR6][R4.64] ;  /* 0x0000000604067981 */ /* 0x000ea8000c1e1900 */
[----:B------:R-:W3:Y:S01]  /*11290*/  LDG.E R3, desc[UR6][R4.64+0x4] ;  /* 0x0000040604037981 */ /* 0x000ee2000c1e1900 */
[----:B--2---:R-:W-:Y:S02]  /*112a0*/  R2UR UR6, R6 ;  /* 0x00000000060672ca */ /* 0x004fe400000e0000 */
[----:B---3--:R-:W-:-:S13]  /*112b0*/  R2UR UR10, R3 ;  /* 0x00000000030a72ca */ /* 0x008fda00000e0000 */
[----:B------:R-:W-:-:S12]  /*112c0*/  UIADD3 UR10, -UR6, UR10, URZ ;  /* 0x0000000a060a7290 */ /* 0x000fd8000fffe13f */
.L_x_2029:
[----:B------:R-:W-:Y:S01]  /*112d0*/  R2UR UR18, R207 ;  /* 0x00000000cf1272ca */ /* 0x000fe200000e0000 */
[----:B------:R-:W-:Y:S01]  /*112e0*/  ULDC.64 UR12, c[0x0][0xb70] ;  /* 0x0002dc00000c7ab9 */ /* 0x000fe20000000a00 */
[----:B------:R-:W-:Y:S01]  /*112f0*/  R2UR UR16, R208 ;  /* 0x00000000d01072ca */ /* 0x000fe200000e0000 */
[----:B------:R-:W-:Y:S01]  /*11300*/  USHF.R.S32.HI UR9, URZ, 0x1f, UR4 ;  /* 0x0000001f3f097899 */ /* 0x000fe20008011404 */
[----:B------:R-:W-:Y:S01]  /*11310*/  R2UR UR15, R206 ;  /* 0x00000000ce0f72ca */ /* 0x000fe200000e0000 */
[----:B------:R-:W-:Y:S01]  /*11320*/  UMOV UR8, UR4 ;  /* 0x0000000400087c82 */ /* 0x000fe20008000000 */
[----:B------:R-:W-:Y:S01]  /*11330*/  R2UR UR17, R209 ;  /* 0x00000000d11172ca */ /* 0x000fe200000e0000 */
[----:B------:R-:W-:Y:S01]  /*11340*/  ULDC.64 UR20, c[0x0][0x208] ;  /* 0x0000820000147ab9 */ /* 0x000fe20000000a00 */
[C---:B------:R-:W-:Y:S02]  /*11350*/  IADD3 R5, P3, R18.reuse, 0x3000, RZ ;  /* 0x0000300012057810 */ /* 0x040fe40007f7e0ff */
[----:B------:R-:W-:-:S02]  /*11360*/  IADD3 R57, P0, R18, 0x4000, RZ ;  /* 0x0000400012397810 */ /* 0x000fc40007f1e0ff */
[----:B------:R-:W-:Y:S01]  /*11370*/  LOP3.LUT R4, R5, 0x380, RZ, 0xc0, !PT ;  /* 0x0000038005047812 */ /* 0x000fe200078ec0ff */
[----:B------:R-:W-:Y:S01]  /*11380*/  USHF.R.S32.HI UR14, URZ, 0x1f, UR18 ;  /* 0x0000001f3f0e7899 */ /* 0x000fe20008011412 */
[----:B------:R-:W-:Y:S01]  /*11390*/  IADD3 R13, P4, R18, 0x2000, RZ ;  /* 0x00002000120d7810 */ /* 0x000fe20007f9e0ff */
[----:B------:R-:W-:Y:S01]  /*113a0*/  USEL UR16, UR16, URZ, !UP1 ;  /* 0x0000003f10107287 */ /* 0x000fe2000c800000 */
[----:B------:R-:W-:Y:S01]  /*113b0*/  SHF.R.U64 R4, R4, 0x3, RZ ;  /* 0x0000000304047819 */ /* 0x000fe200000012ff */
[----:B------:R-:W-:Y:S01]  /*113c0*/  UIMAD UR11, UR14, UR12, URZ ;  /* 0x0000000c0e0b72a4 */ /* 0x000fe2000f8e023f */
[----:B------:R-:W-:Y:S01]  /*113d0*/  IADD3 R45, P1, R18, 0x5000, RZ ;  /* 0x00005000122d7810 */ /* 0x000fe20007f3e0ff */
[----:B------:R-:W-:Y:S01]  /*113e0*/  UIMAD.WIDE.U32 UR6, UR18, UR12, UR8 ;  /* 0x0000000c120672a5 */ /* 0x000fe2000f8e0008 */
[----:B------:R-:W-:Y:S01]  /*113f0*/  MOV R6, UR17 ;  /* 0x0000001100067c02 */ /* 0x000fe20008000f00 */
[----:B------:R-:W-:Y:S01]  /*11400*/  UIMAD UR11, UR18, UR13, UR11 ;  /* 0x0000000d120b72a4 */ /* 0x000fe2000f8e020b */
[----:B------:R-:W-:Y:S01]  /*11410*/  LOP3.LUT R4, R4, R5, RZ, 0x3c, !PT ;  /* 0x0000000504047212 */ /* 0x000fe200078e3cff */
[----:B------:R-:W-:Y:S01]  /*11420*/  USEL UR15, UR15, URZ, !UP1 ;  /* 0x0000003f0f0f7287 */ /* 0x000fe2000c800000 */
[----:B------:R-:W-:Y:S01]  /*11430*/  IADD3 R29, P2, R18, 0x6000, RZ ;  /* 0x00006000121d7810 */ /* 0x000fe20007f5e0ff */
[----:B------:R-:W-:Y:S01]  /*11440*/  ULDC.64 UR12, c[0x0][0xb78] ;  /* 0x0002de00000c7ab9 */ /* 0x000fe20000000a00 */
[----:B------:R-:W-:Y:S01]  /*11450*/  UIADD3 UR7, UR7, UR11, URZ ;  /* 0x0000000b07077290 */ /* 0x000fe2000fffe03f */
[----:B------:R-:W-:Y:S01]  /*11460*/  IMAD R7, R6, 0x80, R205 ;  /* 0x0000008006077824 */ /* 0x000fe200078e02cd */
[----:B------:R-:W-:Y:S01]  /*11470*/  UIMAD UR8, UR16, UR12, URZ ;  /* 0x0000000c100872a4 */ /* 0x000fe2000f8e023f */
[----:B------:R-:W-:Y:S01]  /*11480*/  LOP3.LUT R56, R57, 0x380, RZ, 0xc0, !PT ;  /* 0x0000038039387812 */ /* 0x000fe200078ec0ff */
[----:B------:R-:W-:Y:S01]  /*11490*/  UIMAD.WIDE.U32 UR6, UR15, UR12, UR6 ;  /* 0x0000000c0f0672a5 */ /* 0x000fe2000f8e0006 */
[----:B------:R-:W-:Y:S01]  /*114a0*/  LOP3.LUT R32, R33, 0x380, RZ, 0xc0, !PT ;  /* 0x0000038021207812 */ /* 0x000fe200078ec0ff */
[----:B------:R-:W-:Y:S01]  /*114b0*/  UIMAD UR8, UR15, UR13, UR8 ;  /* 0x0000000d0f0872a4 */ /* 0x000fe2000f8e0208 */
[----:B------:R-:W-:-:S02]  /*114c0*/  SHF.R.S32.HI R3, RZ, 0x1f, R7 ;  /* 0x0000001fff037819 */ /* 0x000fc40000011407 */
[----:B------:R-:W-:Y:S01]  /*114d0*/  LOP3.LUT R12, R13, 0x380, RZ, 0xc0, !PT ;  /* 0x000003800d0c7812 */ /* 0x000fe200078ec0ff */
[----:B------:R-:W-:Y:S01]  /*114e0*/  ULDC.64 UR12, c[0x0][0xaa0] ;  /* 0x0002a800000c7ab9 */ /* 0x000fe20000000a00 */
[----:B------:R-:W-:Y:S01]  /*114f0*/  IADD3 R5, P6, R7, UR6, RZ ;  /* 0x0000000607057c10 */ /* 0x000fe2000ffde0ff */
[----:B------:R-:W-:Y:S01]  /*11500*/  IMAD.U32 R6, RZ, RZ, UR8 ;  /* 0x00000008ff067e24 */ /* 0x000fe2000f8e00ff */
[----:B------:R-:W-:Y:S02]  /*11510*/  LOP3.LUT R44, R45, 0x380, RZ, 0xc0, !PT ;  /* 0x000003802d2c7812 */ /* 0x000fe400078ec0ff */
[----:B------:R-:W-:Y:S02]  /*11520*/  LOP3.LUT R28, R29, 0x380, RZ, 0xc0, !PT ;  /* 0x000003801d1c7812 */ /* 0x000fe400078ec0ff */
[----:B------:R-:W-:Y:S01]  /*11530*/  IADD3.X R6, R3, UR7, R6, P6, !PT ;  /* 0x0000000703067c10 */ /* 0x000fe2000b7fe406 */
[----:B------:R-:W-:Y:S01]  /*11540*/  ULDC.64 UR6, c[0x0][0xb40] ;  /* 0x0002d00000067ab9 */ /* 0x000fe20000000a00 */
[----:B------:R-:W-:Y:S01]  /*11550*/  SHF.R.U64 R56, R56, 0x3, RZ ;  /* 0x0000000338387819 */ /* 0x000fe200000012ff */
[----:B------:R-:W-:Y:S01]  /*11560*/  VIADD R3, R7, 0x8 ;  /* 0x0000000807037836 */ /* 0x000fe20000000000 */
[----:B------:R-:W-:-:S02]  /*11570*/  SHF.R.U64 R32, R32, 0x3, RZ ;  /* 0x0000000320207819 */ /* 0x000fc400000012ff */
[----:B------:R-:W-:Y:S02]  /*11580*/  SHF.R.U64 R12, R12, 0x3, RZ ;  /* 0x000000030c0c7819 */ /* 0x000fe400000012ff */
[----:B------:R-:W-:Y:S02]  /*11590*/  LEA R20, P6, R5, UR6, 0x2 ;  /* 0x0000000605147c11 */ /* 0x000fe4000f8c10ff */
[----:B------:R-:W-:Y:S02]  /*115a0*/  SHF.R.U64 R44, R44, 0x3, RZ ;  /* 0x000000032c2c7819 */ /* 0x000fe400000012ff */
[----:B------:R-:W-:Y:S02]  /*115b0*/  SHF.R.U64 R28, R28, 0x3, RZ ;  /* 0x000000031c1c7819 */ /* 0x000fe400000012ff */
[----:B------:R-:W-:Y:S02]  /*115c0*/  LOP3.LUT R56, R56, R57, RZ, 0x3c, !PT ;  /* 0x0000003938387212 */ /* 0x000fe400078e3cff */
[----:B------:R-:W-:-:S02]  /*115d0*/  IADD3.X R57, RZ, R19, RZ, P0, !PT ;  /* 0x00000013ff397210 */ /* 0x000fc400007fe4ff */
[----:B------:R-:W-:Y:S02]  /*115e0*/  LOP3.LUT P0, RZ, R211, 0x3, RZ, 0xc0, !PT ;  /* 0x00000003d3ff7812 */ /* 0x000fe4000780c0ff */
[----:B------:R-:W-:Y:S01]  /*115f0*/  LOP3.LUT R32, R32, R33, RZ, 0x3c, !PT ;  /* 0x0000002120207212 */ /* 0x000fe200078e3cff */
[--C-:B------:R-:W-:Y:S01]  /*11600*/  IMAD.X R33, RZ, RZ, R19.reuse, P5 ;  /* 0x000000ffff217224 */ /* 0x100fe200028e0613 */
[----:B------:R-:W-:Y:S01]  /*11610*/  LOP3.LUT R12, R12, R13, RZ, 0x3c, !PT ;  /* 0x0000000d0c0c7212 */ /* 0x000fe200078e3cff */
[--C-:B------:R-:W-:Y:S01]  /*11620*/  IMAD.X R13, RZ, RZ, R19.reuse, P4 ;  /* 0x000000ffff0d7224 */ /* 0x100fe200020e0613 */
[----:B------:R-:W-:Y:S01]  /*11630*/  LEA.HI.X R21, R5, UR7, R6, 0x2, P6 ;  /* 0x0000000705157c11 */ /* 0x000fe2000b0f1406 */
[--C-:B------:R-:W-:Y:S01]  /*11640*/  IMAD.X R5, RZ, RZ, R19.reuse, P3 ;  /* 0x000000ffff057224 */ /* 0x100fe200018e0613 */
[----:B------:R-:W-:Y:S01]  /*11650*/  LOP3.LUT R44, R44, R45, RZ, 0x3c, !PT ;  /* 0x0000002d2c2c7212 */ /* 0x000fe200078e3cff */
[--C-:B------:R-:W-:Y:S01]  /*11660*/  IMAD.X R45, RZ, RZ, R19.reuse, P1 ;  /* 0x000000ffff2d7224 */ /* 0x100fe200008e0613 */
[----:B------:R-:W-:Y:S01]  /*11670*/  LOP3.LUT R28, R28, R29, RZ, 0x3c, !PT ;  /* 0x0000001d1c1c7212 */ /* 0x000fe200078e3cff */
[----:B------:R-:W-:Y:S01]  /*11680*/  IMAD.X R29, RZ, RZ, R19, P2 ;  /* 0x000000ffff1d7224 */ /* 0x000fe200010e0613 */
[----:B------:R-:W-:-:S02]  /*11690*/  IADD3 R9, P6, R18, 0x7000, RZ ;  /* 0x0000700012097810 */ /* 0x000fc40007fde0ff */
[C---:B------:R-:W-:Y:S02]  /*116a0*/  IADD3 R61, P5, R18.reuse, 0x8000, RZ ;  /* 0x00008000123d7810 */ /* 0x040fe40007fbe0ff */
[C---:B------:R-:W-:Y:S02]  /*116b0*/  IADD3 R53, P4, R18.reuse, 0x9000, RZ ;  /* 0x0000900012357810 */ /* 0x040fe40007f9e0ff */
[C---:B------:R-:W-:Y:S02]  /*116c0*/  IADD3 R37, P3, R18.reuse, 0xa000, RZ ;  /* 0x0000a00012257810 */ /* 0x040fe40007f7e0ff */
[----:B------:R-:W-:Y:S02]  /*116d0*/  ISETP.GE.OR P1, PT, R7, UR10, P0 ;  /* 0x0000000a07007c0c */ /* 0x000fe40008726670 */
[----:B------:R-:W-:Y:S02]  /*116e0*/  IADD3 R6, P2, R18, 0xb000, RZ ;  /* 0x0000b00012067810 */ /* 0x000fe40007f5e0ff */
[----:B------:R-:W-:-:S02]  /*116f0*/  ISETP.GE.OR P0, PT, R3, UR10, P0 ;  /* 0x0000000a03007c0c */ /* 0x000fc40008706670 */
[----:B------:R-:W-:Y:S01]  /*11700*/  LOP3.LUT R7, R18, 0x380, RZ, 0xc0, !PT ;  /* 0x0000038012077812 */ /* 0x000fe200078ec0ff */
[----:B------:R-:W-:Y:S01]  /*11710*/  IMAD.X R25, RZ, RZ, R19, P2 ;  /* 0x000000ffff197224 */ /* 0x000fe200010e0613 */
[----:B------:R-:W-:Y:S02]  /*11720*/  LOP3.LUT R8, R9, 0x380, RZ, 0xc0, !PT ;  /* 0x0000038009087812 */ /* 0x000fe400078ec0ff */
[----:B------:R-:W-:Y:S02]  /*11730*/  LOP3.LUT R60, R61, 0x380, RZ, 0xc0, !PT ;  /* 0x000003803d3c7812 */ /* 0x000fe400078ec0ff */
[----:B------:R-:W-:Y:S01]  /*11740*/  LOP3.LUT R52, R53, 0x380, RZ, 0xc0, !PT ;  /* 0x0000038035347812 */ /* 0x000fe200078ec0ff */
[----:B------:R0:W-:Y:S01]  /*11750*/  @!P1 STG.E desc[UR20][R20.64], R2 ;  /* 0x0000000214009986 */ /* 0x0001e2000c101914 */
[----:B------:R-:W-:Y:S02]  /*11760*/  LOP3.LUT R36, R37, 0x380, RZ, 0xc0, !PT ;  /* 0x0000038025247812 */ /* 0x000fe400078ec0ff */
[----:B------:R-:W-:Y:S01]  /*11770*/  LOP3.LUT R3, R6, 0x380, RZ, 0xc0, !PT ;  /* 0x0000038006037812 */ /* 0x000fe200078ec0ff */
[----:B------:R1:W-:Y:S01]  /*11780*/  @!P0 STG.E desc[UR20][R20.64+0x20], R0 ;  /* 0x0000200014008986 */ /* 0x0003e2000c101914 */
[----:B------:R-:W-:-:S02]  /*11790*/  SHF.R.U64 R7, R7, 0x3, RZ ;  /* 0x0000000307077819 */ /* 0x000fc400000012ff */
[----:B------:R-:W-:Y:S01]  /*117a0*/  SHF.R.U64 R8, R8, 0x3, RZ ;  /* 0x0000000308087819 */ /* 0x000fe200000012ff */
[----:B------:R-:W-:Y:S01]  /*117b0*/  UIMAD UR6, UR9, UR12, URZ ;  /* 0x0000000c090672a4 */ /* 0x000fe2000f8e023f */
[----:B------:R-:W-:Y:S01]  /*117c0*/  SHF.R.U64 R60, R60, 0x3, RZ ;  /* 0x000000033c3c7819 */ /* 0x000fe200000012ff */
[----:B------:R-:W5:Y:S01]  /*117d0*/  LD.E.128 R32, desc[UR20][R32.64] ;  /* 0x0000001420207980 */ /* 0x000f62000c101d00 */
[----:B------:R-:W-:Y:S01]  /*117e0*/  SHF.R.U64 R52, R52, 0x3, RZ ;  /* 0x0000000334347819 */ /* 0x000fe200000012ff */
[----:B0-----:R-:W-:Y:S01]  /*117f0*/  IMAD.MOV.U32 R2, RZ, RZ, R16 ;  /* 0x000000ffff027224 */ /* 0x001fe200078e0010 */
[----:B------:R-:W-:Y:S01]  /*11800*/  SHF.R.U64 R36, R36, 0x3, RZ ;  /* 0x0000000324247819 */ /* 0x000fe200000012ff */
[----:B------:R-:W5:Y:S01]  /*11810*/  LD.E.128 R12, desc[UR20][R12.64] ;  /* 0x000000140c0c7980 */ /* 0x000f62000c101d00 */
[----:B------:R-:W-:Y:S01]  /*11820*/  SHF.R.U64 R3, R3, 0x3, RZ ;  /* 0x0000000303037819 */ /* 0x000fe200000012ff */
[----:B------:R-:W-:Y:S01]  /*11830*/  ULDC.64 UR8, c[0x0][0xae0] ;  /* 0x0002b80000087ab9 */ /* 0x000fe20000000a00 */
[----:B------:R-:W-:Y:S01]  /*11840*/  LOP3.LUT R18, R7, R18, RZ, 0x3c, !PT ;  /* 0x0000001207127212 */ /* 0x000fe200078e3cff */
[----:B------:R-:W5:Y:S01]  /*11850*/  LD.E.128 R56, desc[UR20][R56.64] ;  /* 0x0000001438387980 */ /* 0x000f62000c101d00 */
[----:B------:R-:W-:Y:S01]  /*11860*/  LOP3.LUT R8, R8, R9, RZ, 0x3c, !PT ;  /* 0x0000000908087212 */ /* 0x000fe200078e3cff */
[--C-:B------:R-:W-:Y:S01]  /*11870*/  IMAD.X R9, RZ, RZ, R19.reuse, P6 ;  /* 0x000000ffff097224 */ /* 0x100fe200030e0613 */
[----:B------:R-:W-:Y:S01]  /*11880*/  LOP3.LUT R60, R60, R61, RZ, 0x3c, !PT ;  /* 0x0000003d3c3c7212 */ /* 0x000fe200078e3cff */
[--C-:B------:R-:W-:Y:S01]  /*11890*/  IMAD.X R61, RZ, RZ, R19.reuse, P5 ;  /* 0x000000ffff3d7224 */ /* 0x100fe200028e0613 */
[----:B------:R-:W-:Y:S01]  /*118a0*/  LOP3.LUT R52, R52, R53, RZ, 0x3c, !PT ;  /* 0x0000003534347212 */ /* 0x000fe200078e3cff */
[----:B------:R0:W5:Y:S01]  /*118b0*/  LD.E.128 R48, desc[UR20][R18.64] ;  /* 0x0000001412307980 */ /* 0x000162000c101d00 */
[----:B------:R-:W-:Y:S01]  /*118c0*/  LOP3.LUT R36, R36, R37, RZ, 0x3c, !PT ;  /* 0x0000002524247212 */ /* 0x000fe200078e3cff */
[----:B------:R-:W-:Y:S01]  /*118d0*/  IMAD.X R37, RZ, RZ, R19, P3 ;  /* 0x000000ffff257224 */ /* 0x000fe200018e0613 */
[----:B------:R-:W-:Y:S01]  /*118e0*/  IADD3.X R53, RZ, R19, RZ, P4, !PT ;  /* 0x00000013ff357210 */ /* 0x000fe200027fe4ff */
[----:B------:R-:W5:Y:S01]  /*118f0*/  LD.E.128 R44, desc[UR20][R44.64] ;  /* 0x000000142c2c7980 */ /* 0x000f62000c101d00 */
[----:B------:R-:W-:-:S02]  /*11900*/  LOP3.LUT R24, R3, R6, RZ, 0x3c, !PT ;  /* 0x0000000603187212 */ /* 0x000fc400078e3cff */
[----:B------:R-:W-:Y:S01]  /*11910*/  SHF.R.S32.HI R3, RZ, 0x1f, R16 ;  /* 0x0000001fff037819 */ /* 0x000fe20000011410 */
[----:B------:R-:W5:Y:S01]  /*11920*/  LD.E.128 R4, desc[UR20][R4.64] ;  /* 0x0000001404047980 */ /* 0x000f62000c101d00 */
[----:B0-----:R-:W-:Y:S01]  /*11930*/  IMAD.U32 R19, RZ, RZ, UR12 ;  /* 0x0000000cff137e24 */ /* 0x001fe2000f8e00ff */
[----:B------:R-:W-:Y:S02]  /*11940*/  UIMAD UR6, UR4, UR13, UR6 ;  /* 0x0000000d040672a4 */ /* 0x000fe4000f8e0206 */
[----:B------:R-:W5:Y:S01]  /*11950*/  LD.E.128 R28, desc[UR20][R28.64] ;  /* 0x000000141c1c7980 */ /* 0x000f62000c101d00 */
[----:B------:R-:W-:-:S03]  /*11960*/  IMAD.WIDE.U32 R2, R19, UR4, R2 ;  /* 0x0000000413027c25 */ /* 0x000fc6000f8e0002 */
        /* <DEDUP_REMOVED lines=12> */
[----:B------:R-:W-:Y:S01]  /*11a30*/  MOV R19, UR8 ;  /* 0x0000000800137c02 */ /* 0x000fe20008000f00 */
[----:B------:R-:W-:Y:S01]  /*11a40*/  VIADD R3, R3, UR6 ;  /* 0x0000000603037c36 */ /* 0x000fe20008000000 */
[----:B------:R-:W-:-:S02]  /*11a50*/  UIMAD UR10, UR17, -0x80, UR10 ;  /* 0xffffff80110a78a4 */ /* 0x000fc4000f8e020a */
[----:B------:R-:W-:Y:S02]  /*11a60*/  UIMAD UR4, UR18, UR9, UR4 ;  /* 0x00000009120472a4 */ /* 0x000fe4000f8e0204 */
[----:B------:R-:W-:Y:S01]  /*11a70*/  IMAD.WIDE.U32 R2, R19, UR18, R2 ;  /* 0x0000001213027c25 */ /* 0x000fe2000f8e0002 */
[----:B------:R-:W-:Y:S01]  /*11a80*/  ULDC.64 UR6, c[0x0][0xae8] ;  /* 0x0002ba0000067ab9 */ /* 0x000fe20000000a00 */
[----:B------:R-:W-:Y:S02]  /*11a90*/  ISETP.GE.AND P3, PT, R22, UR10, PT ;  /* 0x0000000a16007c0c */ /* 0x000fe4000bf66270 */
[----:B------:R-:W-:Y:S01]  /*11aa0*/  VIADD R3, R3, UR4 ;  /* 0x0000000403037c36 */ /* 0x000fe20008000000 */
[----:B------:R-:W-:Y:S01]  /*11ab0*/  UIMAD UR4, UR16, UR6, URZ ;  /* 0x00000006100472a4 */ /* 0x000fe2000f8e023f */
[----:B------:R-:W-:Y:S01]  /*11ac0*/  VIADD R42, R42, 0x36820 ;  /* 0x000368202a2a7836 */ /* 0x000fe20000000000 */
[----:B-1----:R-:W-:Y:S01]  /*11ad0*/  MOV R21, UR6 ;  /* 0x0000000600157c02 */ /* 0x002fe20008000f00 */
[C---:B------:R-:W-:Y:S01]  /*11ae0*/  VIADD R19, R22.reuse, 0x60 ;  /* 0x0000006016137836 */ /* 0x040fe20000000000 */
[----:B------:R-:W-:Y:S01]  /*11af0*/  UIMAD UR4, UR15, UR7, UR4 ;  /* 0x000000070f0472a4 */ /* 0x000fe2000f8e0204 */
[----:B------:R-:W-:Y:S01]  /*11b00*/  VIADD R18, R22, 0x40 ;  /* 0x0000004016127836 */ /* 0x000fe20000000000 */
[----:B------:R-:W-:Y:S01]  /*11b10*/  PRMT R42, RZ, 0x654, R42 ;  /* 0x00000654ff2a7816 */ /* 0x000fe2000000002a */
[----:B------:R-:W-:Y:S01]  /*11b20*/  IMAD.WIDE.U32 R20, R21, UR15, R2 ;  /* 0x0000000f15147c25 */ /* 0x000fe2000f8e0002 */
[----:B------:R-:W-:-:S02]  /*11b30*/  ISETP.GE.AND P2, PT, R19, UR10, PT ;  /* 0x0000000a13007c0c */ /* 0x000fc4000bf46270 */
[--C-:B------:R-:W-:Y:S01]  /*11b40*/  SHF.R.S32.HI R23, RZ, 0x1f, R22.reuse ;  /* 0x0000001fff177819 */ /* 0x100fe20000011416 */
[----:B------:R-:W-:Y:S01]  /*11b50*/  VIADD R0, R22, 0x20 ;  /* 0x0000002016007836 */ /* 0x000fe20000000000 */
[----:B0-----:R0:W-:Y:S01]  /*11b60*/  SYNCS.ARRIVE.TRANS64.RED.A1T0 RZ, [R42+URZ], RZ ;  /* 0x000000ff2aff79a7 */ /* 0x0011e2000810043f */
[----:B------:R-:W-:Y:S01]  /*11b70*/  IMAD.U32 R19, RZ, RZ, UR17 ;  /* 0x00000011ff137e24 */ /* 0x000fe2000f8e00ff */
[----:B------:R-:W-:Y:S01]  /*11b80*/  BSSY B1, `(.L_x_2030) ;  /* 0x000001a000017945 */ /* 0x000fe20003800000 */
[----:B------:R-:W-:Y:S01]  /*11b90*/  VIADD R43, R21, UR4 ;  /* 0x00000004152b7c36 */ /* 0x000fe20008000000 */
[----:B------:R-:W-:Y:S01]  /*11ba0*/  ISETP.GE.AND P1, PT, R18, UR10, PT ;  /* 0x0000000a12007c0c */ /* 0x000fe2000bf26270 */
[----:B------:R-:W-:Y:S01]  /*11bb0*/  IMAD.WIDE R18, R19, 0x80, R22 ;  /* 0x0000008013127825 */ /* 0x000fe200078e0216 */
[----:B------:R-:W-:Y:S01]  /*11bc0*/  ISETP.GE.AND P0, PT, R0, UR10, PT ;  /* 0x0000000a00007c0c */ /* 0x000fe2000bf06270 */
[----:B------:R-:W-:-:S12]  /*11bd0*/  @P3 BRA `(.L_x_2031) ;  /* 0x0000000000503947 */ /* 0x000fd80003800000 */
        /* <DEDUP_REMOVED lines=10> */
[C---:B------:R-:W-:Y:S01]  /*11c80*/  IMAD R41, R18.reuse, UR7, R41 ;  /* 0x0000000712297c24 */ /* 0x040fe2000f8e0229 */
[----:B------:R-:W-:Y:S01]  /*11c90*/  ULDC.64 UR8, c[0x0][0x208] ;  /* 0x0000820000087ab9 */ /* 0x000fe20000000a00 */
        /* <DEDUP_REMOVED lines=8> */
.L_x_2031:
[----:B------:R-:W-:Y:S05]  /*11d20*/  BSYNC B1 ;  /* 0x0000000000017941 */ /* 0x000fea0003800000 */
.L_x_2030:
[----:B------:R-:W-:Y:S04]  /*11d30*/  BSSY B1, `(.L_x_2032) ;  /* 0x0000018000017945 */ /* 0x000fe80003800000 */
[----:B------:R-:W-:Y:S05]  /*11d40*/  @P0 BRA `(.L_x_2033) ;  /* 0x0000000000580947 */ /* 0x000fea0003800000 */
[----:B-1----:R-:W-:Y:S01]  /*11d50*/  IADD3 R41, P0, R18, 0x20, RZ ;  /* 0x0000002012297810 */ /* 0x002fe20007f1e0ff */
[----:B------:R-:W-:Y:S01]  /*11d60*/  VIADD R2, R16, 0x40 ;  /* 0x0000004010027836 */ /* 0x000fe20000000000 */
[----:B------:R-:W-:Y:S01]  /*11d70*/  ULDC UR4, c[0x0][0xa8c] ;  /* 0x0002a30000047ab9 */ /* 0x000fe20000000800 */
        /* <DEDUP_REMOVED lines=19> */
.L_x_2033:
[----:B------:R-:W-:Y:S05]  /*11eb0*/  BSYNC B1 ;  /* 0x0000000000017941 */ /* 0x000fea0003800000 */
.L_x_2032:
[----:B------:R-:W-:Y:S04]  /*11ec0*/  BSSY B1, `(.L_x_2034) ;  /* 0x0000018000017945 */ /* 0x000fe80003800000 */
[----:B------:R-:W-:Y:S05]  /*11ed0*/  @P1 BRA `(.L_x_2035) ;  /* 0x0000000000581947 */ /* 0x000fea0003800000 */
[----:B--2--5:R-:W-:Y:S01]  /*11ee0*/  IADD3 R33, P0, R18, 0x40, RZ ;  /* 0x0000004012217810 */ /* 0x024fe20007f1e0ff */
        /* <DEDUP_REMOVED lines=21> */
.L_x_2035:
[----:B------:R-:W-:Y:S05]  /*12040*/  BSYNC B1 ;  /* 0x0000000000017941 */ /* 0x000fea0003800000 */
.L_x_2034:
[----:B------:R-:W-:Y:S05]  /*12050*/  @P2 BRA `(.L_x_2036) ;  /* 0x0000000c00902947 */ /* 0x000fea0003800000 */
[----:B---3-5:R-:W-:Y:S01]  /*12060*/  IADD3 R13, P0, R18, 0x60, RZ ;  /* 0x00000060120d7810 */ /* 0x028fe20007f1e0ff */
        /* <DEDUP_REMOVED lines=14> */
[----:B------:R-:W-:Y:S02]  /*12150*/  LEA R12, P0, R2, UR6, 0x1 ;  /* 0x00000006020c7c11 */ /* 0x000fe4000f8008ff */
[----:B------:R-:W-:-:S04]  /*12160*/  IADD3 R3, R3, R13, RZ ;  /* 0x0000000d03037210 */ /* 0x000fc80007ffe0ff */
        /* <DEDUP_REMOVED lines=8> */
.L_x_2028:
[----:B------:R-:W-:Y:S01]  /*121f0*/  R2UR UR8, R208 ;  /* 0x00000000d00872ca */ /* 0x000fe200000e0000 */
[----:B------:R-:W-:Y:S01]  /*12200*/  ULDC.64 UR6, c[0x0][0xbe0] ;  /* 0x0002f80000067ab9 */ /* 0x000fe20000000a00 */
[----:B------:R-:W-:Y:S01]  /*12210*/  R2UR UR4, R206 ;  /* 0x00000000ce0472ca */ /* 0x000fe200000e0000 */
[----:B------:R-:W-:Y:S01]  /*12220*/  UISETP.NE.U32.AND UP0, UPT, UR6, URZ, UPT ;  /* 0x0000003f0600728c */ /* 0x000fe2000bf05070 */
[----:B------:R-:W-:-:S03]  /*12230*/  ULDC.64 UR12, c[0x0][0x208] ;  /* 0x00008200000c7ab9 */ /* 0x000fc60000000a00 */
[----:B------:R-:W-:-:S06]  /*12240*/  UISETP.NE.AND.EX UP1, UPT, UR7, URZ, UPT, UP0 ;  /* 0x0000003f0700728c */ /* 0x000fcc000bf25300 */
[----:B------:R-:W-:Y:S02]  /*12250*/  PLOP3.LUT P2, PT, PT, PT, UP1, 0x80, 0x0 ;  /* 0x000000000000781c */ /* 0x000fe40003f4f018 */
[----:B------:R-:W-:Y:S02]  /*12260*/  USHF.L.U64.HI UR10, UR4, 0x2, UR8 ;  /* 0x00000002040a7899 */ /* 0x000fe40008010208 */
[----:B------:R-:W-:Y:S01]  /*12270*/  USHF.L.U32 UR4, UR4, 0x2, URZ ;  /* 0x0000000204047899 */ /* 0x000fe2000800063f */
[----:B------:R-:W-:-:S03]  /*12280*/  ULDC.64 UR8, c[0x0][0xbd8] ;  /* 0x0002f60000087ab9 */ /* 0x000fc60000000a00 */
[----:B------:R-:W-:Y:S02]  /*12290*/  @UP1 UIADD3 UR6, UP2, UR4, UR6, URZ ;  /* 0x0000000604061290 */ /* 0x000fe4000ff5e03f */
[----:B------:R-:W-:Y:S02]  /*122a0*/  UISETP.NE.U32.AND UP0, UPT, UR8, URZ, UPT ;  /* 0x0000003f0800728c */ /* 0x000fe4000bf05070 */
[----:B------:R-:W-:Y:S02]  /*122b0*/  @UP1 UIADD3.X UR7, UR10, UR7, URZ, UP2, !UPT ;  /* 0x000000070a071290 */ /* 0x000fe400097fe43f */
[----:B------:R-:W-:Y:S01]  /*122c0*/  IMAD.U32 R4, RZ, RZ, UR6 ;  /* 0x00000006ff047e24 */ /* 0x000fe2000f8e00ff */
[----:B------:R-:W-:Y:S02]  /*122d0*/  UISETP.NE.AND.EX UP0, UPT, UR9, URZ, UPT, UP0 ;  /* 0x0000003f0900728c */ /* 0x000fe4000bf05300 */
[----:B------:R-:W-:Y:S01]  /*122e0*/  UIADD3 UR4, UP1, UR4, UR8, URZ ;  /* 0x0000000804047290 */ /* 0x000fe2000ff3e03f */
[----:B------:R-:W-:-:S03]  /*122f0*/  IMAD.U32 R5, RZ, RZ, UR7 ;  /* 0x00000007ff057e24 */ /* 0x000fc6000f8e00ff */
[----:B------:R-:W-:Y:S01]  /*12300*/  PLOP3.LUT P1, PT, PT, PT, UP0, 0x80, 0x0 ;  /* 0x000000000000781c */ /* 0x000fe20003f2f008 */
[----:B------:R-:W-:Y:S01]  /*12310*/  UIADD3.X UR6, UR10, UR9, URZ, UP1, !UPT ;  /* 0x000000090a067290 */ /* 0x000fe20008ffe43f */
[----:B------:R-:W2:Y:S01]  /*12320*/  @P2 LDG.E R4, desc[UR12][R4.64] ;  /* 0x0000000c04042981 */ /* 0x000ea2000c1e1900 */
[----:B------:R-:W-:Y:S01]  /*12330*/  MOV R7, RZ ;  /* 0x000000ff00077202 */ /* 0x000fe20000000f00 */
[----:B------:R-:W-:-:S03]  /*12340*/  IMAD.U32 R2, RZ, RZ, UR4 ;  /* 0x00000004ff027e24 */ /* 0x000fc6000f8e00ff */
[----:B------:R-:W-:Y:S01]  /*12350*/  IMAD.U32 R3, RZ, RZ, UR6 ;  /* 0x00000006ff037e24 */ /* 0x000fe2000f8e00ff */
[----:B------:R-:W-:Y:S01]  /*12360*/  ULDC UR4, c[0x0][0xa88] ;  /* 0x0002a20000047ab9 */ /* 0x000fe20000000800 */
[----:B------:R-:W-:-:S04]  /*12370*/  ISETP.GT.AND P0, PT, R215, 0x7f, PT ;  /* 0x0000007fd700780c */ /* 0x000fc80003f04270 */
[----:B------:R0:W5:Y:S01]  /*12380*/  @P1 LDG.E R7, desc[UR12][R2.64] ;  /* 0x0000000c02071981 */ /* 0x000162000c1e1900 */
[----:B--2---:R-:W-:Y:S01]  /*12390*/  @P2 R2UR UR4, R4 ;  /* 0x00000000040422ca */ /* 0x004fe200000e0000 */
[----:B0-----:R-:W-:-:S14]  /*123a0*/  @P2 BRA `(.L_x_2037) ;  /* 0x00000000001c2947 */ /* 0x001fdc0003800000 */
[----:B------:R-:W-:Y:S05]  /*123b0*/  @!P1 BRA `(.L_x_2037) ;  /* 0x0000000000189947 */ /* 0x000fea0003800000 */
[----:B------:R-:W-:Y:S02]  /*123c0*/  ULDC.64 UR6, c[0x0][0x208] ;  /* 0x0000820000067ab9 */ /* 0x000fe40000000a00 */
[----:B------:R-:W2:Y:S04]  /*123d0*/  LDG.E R4, desc[UR6][R2.64] ;  /* 0x0000000602047981 */ /* 0x000ea8000c1e1900 */
[----:B------:R-:W3:Y:S01]  /*123e0*/  LDG.E R0, desc[UR6][R2.64+0x4] ;  /* 0x0000040602007981 */ /* 0x000ee2000c1e1900 */
[----:B--2---:R-:W-:Y:S02]  /*123f0*/  R2UR UR6, R4 ;  /* 0x00000000040672ca */ /* 0x004fe400000e0000 */
[----:B---3--:R-:W-:-:S13]  /*12400*/  R2UR UR4, R0 ;  /* 0x00000000000472ca */ /* 0x008fda00000e0000 */
[----:B------:R-:W-:-:S12]  /*12410*/  UIADD3 UR4, -UR6, UR4, URZ ;  /* 0x0000000406047290 */ /* 0x000fd8000fffe13f */
.L_x_2037:
[----:B------:R-:W-:Y:S01]  /*12420*/  R2UR UR8, R207 ;  /* 0x00000000cf0872ca */ /* 0x000fe200000e0000 */
[----:B------:R-:W-:Y:S01]  /*12430*/  BSSY B1, `(.L_x_2038) ;  /* 0x0000025000017945 */ /* 0x000fe20003800000 */
[----:B------:R-:W-:Y:S02]  /*12440*/  R2UR UR7, R206 ;  /* 0x00000000ce0772ca */ /* 0x000fe400000e0000 */
[----:B------:R-:W-:Y:S02]  /*12450*/  R2UR UR6, R208 ;  /* 0x00000000d00672ca */ /* 0x000fe400000e0000 */
[----:B------:R-:W-:Y:S02]  /*12460*/  SHF.R.S32.HI R9, RZ, 0x1f, R16 ;  /* 0x0000001fff097819 */ /* 0x000fe40000011410 */
[----:B-----5:R-:W-:-:S05]  /*12470*/  SHF.R.S32.HI R6, RZ, 0x1f, R7 ;  /* 0x0000001fff067819 */ /* 0x020fca0000011407 */
[----:B------:R-:W-:Y:S02]  /*12480*/  USHF.R.S32.HI UR8, URZ, 0x1f, UR8 ;  /* 0x0000001f3f087899 */ /* 0x000fe40008011408 */
[----:B------:R-:W-:Y:S02]  /*12490*/  USEL UR9, UR7, URZ, !UP0 ;  /* 0x0000003f07097287 */ /* 0x000fe4000c000000 */
[----:B------:R-:W-:Y:S01]  /*124a0*/  USEL UR10, UR6, URZ, !UP0 ;  /* 0x0000003f060a7287 */ /* 0x000fe2000c000000 */
[----:B------:R-:W-:Y:S11]  /*124b0*/  @P0 BRA `(.L_x_2039) ;  /* 0x0000000000700947 */ /* 0x000ff60003800000 */
[----:B------:R-:W0:Y:S01]  /*124c0*/  S2R R2, SR_TID.X ;  /* 0x0000000000027919 */ /* 0x000e220000002100 */
[----:B------:R-:W-:-:S13]  /*124d0*/  R2UR UR6, R209 ;  /* 0x00000000d10672ca */ /* 0x000fda00000e0000 */
[----:B------:R-:W-:-:S04]  /*124e0*/  IMAD.U32 R0, RZ, RZ, UR6 ;  /* 0x00000006ff007e24 */ /* 0x000fc8000f8e00ff */
[----:B0-----:R-:W-:-:S04]  /*124f0*/  IMAD R0, R0, 0x80, R2 ;  /* 0x0000008000007824 */ /* 0x001fc800078e0202 */
[----:B------:R-:W-:-:S05]  /*12500*/  VIADD R0, R0, 0xffffff80 ;  /* 0xffffff8000007836 */ /* 0x000fca0000000000 */
[----:B------:R-:W-:-:S13]  /*12510*/  ISETP.GE.AND P0, PT, R0, UR4, PT ;  /* 0x0000000400007c0c */ /* 0x000fda000bf06270 */
[----:B------:R-:W-:Y:S05]  /*12520*/  @P0 BRA `(.L_x_2039) ;  /* 0x0000000000540947 */ /* 0x000fea0003800000 */
[----:B------:R-:W-:Y:S01]  /*12530*/  R2UR UR7, R207 ;  /* 0x00000000cf0772ca */ /* 0x000fe200000e0000 */
[----:B------:R-:W-:Y:S01]  /*12540*/  ULDC.64 UR12, c[0x0][0xb70] ;  /* 0x0002dc00000c7ab9 */ /* 0x000fe20000000a00 */
[C---:B------:R-:W-:Y:S01]  /*12550*/  IADD3 R2, P0, R0.reuse, R7, RZ ;  /* 0x0000000700027210 */ /* 0x040fe20007f1e0ff */
[----:B------:R-:W-:Y:S02]  /*12560*/  UIMAD UR6, UR8, UR12, URZ ;  /* 0x0000000c080672a4 */ /* 0x000fe4000f8e023f */
[----:B------:R-:W-:Y:S01]  /*12570*/  IMAD.U32 R5, RZ, RZ, UR12 ;  /* 0x0000000cff057e24 */ /* 0x000fe2000f8e00ff */
[----:B------:R-:W-:Y:S01]  /*12580*/  ULDC.64 UR14, c[0x0][0x208] ;  /* 0x00008200000e7ab9 */ /* 0x000fe20000000a00 */
[----:B------:R-:W-:-:S06]  /*12590*/  LEA.HI.X.SX32 R3, R0, R6, 0x1, P0 ;  /* 0x0000000600037211 */ /* 0x000fcc00000f0eff */
[----:B------:R-:W-:Y:S02]  /*125a0*/  UIMAD UR6, UR7, UR13, UR6 ;  /* 0x0000000d070672a4 */ /* 0x000fe4000f8e0206 */
[----:B------:R-:W-:Y:S01]  /*125b0*/  IMAD.WIDE.U32 R2, R5, UR7, R2 ;  /* 0x0000000705027c25 */ /* 0x000fe2000f8e0002 */
[----:B------:R-:W-:Y:S02]  /*125c0*/  ULDC.64 UR12, c[0x0][0xb78] ;  /* 0x0002de00000c7ab9 */ /* 0x000fe40000000a00 */
[----:B------:R-:W-:Y:S02]  /*125d0*/  UIMAD UR7, UR10, UR12, URZ ;  /* 0x0000000c0a0772a4 */ /* 0x000fe4000f8e023f */
[----:B------:R-:W-:Y:S01]  /*125e0*/  MOV R5, UR12 ;  /* 0x0000000c00057c02 */ /* 0x000fe20008000f00 */
[----:B------:R-:W-:Y:S01]  /*125f0*/  VIADD R3, R3, UR6 ;  /* 0x0000000603037c36 */ /* 0x000fe20008000000 */
        /* <DEDUP_REMOVED lines=8> */
.L_x_2039:
[----:B------:R-:W-:Y:S05]  /*12680*/  BSYNC B1 ;  /* 0x0000000000017941 */ /* 0x000fea0003800000 */
.L_x_2038:
[----:B------:R-:W-:Y:S01]  /*12690*/  R2UR UR11, R209 ;  /* 0x00000000d10b72ca */ /* 0x000fe200000e0000 */
[----:B------:R-:W-:Y:S01]  /*126a0*/  ULDC.64 UR6, c[0x0][0xaa0] ;  /* 0x0002a80000067ab9 */ /* 0x000fe20000000a00 */
[----:B------:R-:W-:Y:S01]  /*126b0*/  R2UR UR14, R207 ;  /* 0x00000000cf0e72ca */ /* 0x000fe200000e0000 */
[----:B------:R-:W-:Y:S01]  /*126c0*/  IMAD.MOV.U32 R2, RZ, RZ, R16 ;  /* 0x000000ffff027224 */ /* 0x000fe200078e0010 */
[----:B------:R-:W-:Y:S01]  /*126d0*/  ULDC.64 UR12, c[0x0][0xae0] ;  /* 0x0002b800000c7ab9 */ /* 0x000fe20000000a00 */
[----:B0-----:R-:W-:Y:S01]  /*126e0*/  IMAD.MOV.U32 R3, RZ, RZ, R9 ;  /* 0x000000ffff037224 */ /* 0x001fe200078e0009 */
[----:B------:R-:W-:Y:S01]  /*126f0*/  MOV R5, UR12 ;  /* 0x0000000c00057c02 */ /* 0x000fe20008000f00 */
[----:B------:R-:W-:Y:S01]  /*12700*/  IMAD R0, R6, UR6, RZ ;  /* 0x0000000606007c24 */ /* 0x000fe2000f8e02ff */
[----:B------:R-:W-:Y:S01]  /*12710*/  BSSY B1, `(.L_x_2040) ;  /* 0x000002f000017945 */ /* 0x000fe20003800000 */
[----:B------:R-:W-:Y:S01]  /*12720*/  IMAD.WIDE.U32 R2, R7, UR6, R2 ;  /* 0x0000000607027c25 */ /* 0x000fe2000f8e0002 */
[----:B------:R-:W-:-:S03]  /*12730*/  UIMAD UR6, UR8, UR12, URZ ;  /* 0x0000000c080672a4 */ /* 0x000fc6000f8e023f */
[----:B------:R-:W-:Y:S01]  /*12740*/  IMAD R7, R7, UR7, R0 ;  /* 0x0000000707077c24 */ /* 0x000fe2000f8e0200 */
[----:B------:R-:W-:Y:S01]  /*12750*/  UIMAD UR7, UR11, -0x80, UR4 ;  /* 0xffffff800b0778a4 */ /* 0x000fe2000f8e0204 */
[C---:B------:R-:W-:Y:S01]  /*12760*/  VIADD R4, R22.reuse, 0x60 ;  /* 0x0000006016047836 */ /* 0x040fe20000000000 */
[----:B------:R-:W-:Y:S01]  /*12770*/  UIMAD UR6, UR14, UR13, UR6 ;  /* 0x0000000d0e0672a4 */ /* 0x000fe2000f8e0206 */
[----:B------:R-:W-:Y:S01]  /*12780*/  IMAD.IADD R3, R3, 0x1, R7 ;  /* 0x0000000103037824 */ /* 0x000fe200078e0207 */
[----:B------:R-:W-:Y:S01]  /*12790*/  SHF.R.S32.HI R7, RZ, 0x1f, R22 ;  /* 0x0000001fff077819 */ /* 0x000fe20000011416 */
[----:B------:R-:W-:Y:S01]  /*127a0*/  ULDC.64 UR12, c[0x0][0xae8] ;  /* 0x0002ba00000c7ab9 */ /* 0x000fe20000000a00 */
[----:B------:R-:W-:Y:S01]  /*127b0*/  ISETP.GE.AND P3, PT, R22, UR7, PT ;  /* 0x0000000716007c0c */ /* 0x000fe2000bf66270 */
[----:B------:R-:W-:Y:S01]  /*127c0*/  IMAD.WIDE.U32 R2, R5, UR14, R2 ;  /* 0x0000000e05027c25 */ /* 0x000fe2000f8e0002 */
[----:B------:R-:W-:Y:S01]  /*127d0*/  UIMAD UR4, UR10, UR12, URZ ;  /* 0x0000000c0a0472a4 */ /* 0x000fe2000f8e023f */
[----:B------:R-:W-:-:S02]  /*127e0*/  ISETP.GE.AND P0, PT, R4, UR7, PT ;  /* 0x0000000704007c0c */ /* 0x000fc4000bf06270 */
[----:B------:R-:W-:Y:S01]  /*127f0*/  VIADD R0, R22, 0x20 ;  /* 0x0000002016007836 */ /* 0x000fe20000000000 */
[----:B------:R-:W-:Y:S01]  /*12800*/  UIMAD UR4, UR9, UR13, UR4 ;  /* 0x0000000d090472a4 */ /* 0x000fe2000f8e0204 */
[----:B------:R-:W-:Y:S01]  /*12810*/  VIADD R3, R3, UR6 ;  /* 0x0000000603037c36 */ /* 0x000fe20008000000 */
[----:B------:R-:W-:Y:S01]  /*12820*/  MOV R9, UR11 ;  /* 0x0000000b00097c02 */ /* 0x000fe20008000f00 */
[----:B------:R-:W-:Y:S01]  /*12830*/  IMAD.U32 R5, RZ, RZ, UR12 ;  /* 0x0000000cff057e24 */ /* 0x000fe2000f8e00ff */
[----:B------:R-:W-:Y:S01]  /*12840*/  ISETP.GE.AND P2, PT, R0, UR7, PT ;  /* 0x0000000700007c0c */ /* 0x000fe2000bf46270 */
[----:B------:R-:W-:Y:S02]  /*12850*/  VIADD R0, R22, 0x40 ;  /* 0x0000004016007836 */ /* 0x000fe40000000000 */
[----:B------:R-:W-:-:S03]  /*12860*/  IMAD.WIDE.U32 R4, R5, UR9, R2 ;  /* 0x0000000905047c25 */ /* 0x000fc6000f8e0002 */
[----:B------:R-:W-:Y:S01]  /*12870*/  ISETP.GE.AND P1, PT, R0, UR7, PT ;  /* 0x0000000700007c0c */ /* 0x000fe2000bf26270 */
[----:B------:R-:W-:Y:S02]  /*12880*/  IMAD.MOV.U32 R6, RZ, RZ, R22 ;  /* 0x000000ffff067224 */ /* 0x000fe400078e0016 */
[----:B------:R-:W-:Y:S02]  /*12890*/  VIADD R11, R5, UR4 ;  /* 0x00000004050b7c36 */ /* 0x000fe40008000000 */
[----:B------:R-:W-:Y:S01]  /*128a0*/  IMAD.WIDE R6, R9, 0x80, R6 ;  /* 0x0000008009067825 */ /* 0x000fe200078e0206 */
[----:B------:R-:W-:Y:S07]  /*128b0*/  @P3 BRA `(.L_x_2041) ;  /* 0x0000000000503947 */ /* 0x000fee0003800000 */
        /* <DEDUP_REMOVED lines=20> */
.L_x_2041:
[----:B------:R-:W-:Y:S05]  /*12a00*/  BSYNC B1 ;  /* 0x0000000000017941 */ /* 0x000fea0003800000 */
.L_x_2040:
[----:B------:R-:W-:Y:S04]  /*12a10*/  BSSY B1, `(.L_x_2042) ;  /* 0x0000018000017945 */ /* 0x000fe80003800000 */
[----:B------:R-:W-:Y:S05]  /*12a20*/  @P2 BRA `(.L_x_2043) ;  /* 0x0000000000582947 */ /* 0x000fea0003800000 */
[----:B0-----:R-:W-:Y:S01]  /*12a30*/  IADD3 R9, P2, R6, 0x20, RZ ;  /* 0x0000002006097810 */ /* 0x001fe20007f5e0ff */
        /* <DEDUP_REMOVED lines=21> */
.L_x_2043:
[----:B------:R-:W-:Y:S05]  /*12b90*/  BSYNC B1 ;  /* 0x0000000000017941 */ /* 0x000fea0003800000 */
.L_x_2042:
[----:B------:R-:W-:Y:S04]  /*12ba0*/  BSSY B1, `(.L_x_2044) ;  /* 0x0000018000017945 */ /* 0x000fe80003800000 */
[----:B------:R-:W-:Y:S05]  /*12bb0*/  @P1 BRA `(.L_x_2045) ;  /* 0x0000000000581947 */ /* 0x000fea0003800000 */
[----:B01----:R-:W-:Y:S01]  /*12bc0*/  IADD3 R9, P1, R6, 0x40, RZ ;  /* 0x0000004006097810 */ /* 0x003fe20007f3e0ff */
        /* <DEDUP_REMOVED lines=21> */
.L_x_2045:
[----:B------:R-:W-:Y:S05]  /*12d20*/  BSYNC B1 ;  /* 0x0000000000017941 */ /* 0x000fea0003800000 */
.L_x_2044:
[----:B------:R-:W-:Y:S05]  /*12d30*/  @P0 BRA `(.L_x_2036) ;  /* 0x0000000000580947 */ /* 0x000fea0003800000 */
[----:B------:R-:W-:Y:S01]  /*12d40*/  IADD3 R5, P0, R6, 0x60, RZ ;  /* 0x0000006006057810 */ /* 0x000fe20007f1e0ff */
[C---:B------:R-:W-:Y:S01]  /*12d50*/  VIADD R0, R16.reuse, 0x40 ;  /* 0x0000004010007836 */ /* 0x040fe20000000000 */
[----:B------:R-:W-:Y:S01]  /*12d60*/  ULDC.64 UR6, c[0x0][0xad8] ;  /* 0x0002b60000067ab9 */ /* 0x000fe20000000a00 */
[----:B------:R-:W-:Y:S01]  /*12d70*/  ULDC UR4, c[0x0][0xa8c] ;  /* 0x0002a30000047ab9 */ /* 0x000fe20000000800 */
[----:B------:R-:W-:Y:S01]  /*12d80*/  IMAD.MOV.U32 R2, RZ, RZ, R4 ;  /* 0x000000ffff027224 */ /* 0x000fe200078e0004 */
[----:B------:R-:W-:Y:S01]  /*12d90*/  ISETP.GE.AND P1, PT, R16, UR4, PT ;  /* 0x0000000410007c0c */ /* 0x000fe2000bf26270 */
[----:B------:R-:W-:Y:S01]  /*12da0*/  IMAD.X R6, RZ, RZ, R7, P0 ;  /* 0x000000ffff067224 */ /* 0x000fe200000e0607 */
[----:B------:R-:W-:Y:S01]  /*12db0*/  ISETP.GE.AND P2, PT, R0, UR4, PT ;  /* 0x0000000400007c0c */ /* 0x000fe2000bf46270 */
[----:B------:R-:W-:Y:S01]  /*12dc0*/  IMAD.MOV.U32 R3, RZ, RZ, R11 ;  /* 0x000000ffff037224 */ /* 0x000fe200078e000b */
[----:B------:R-:W-:Y:S01]  /*12dd0*/  IADD3 R0, R16, 0x80, RZ ;  /* 0x0000008010007810 */ /* 0x000fe20007ffe0ff */
[----:B------:R-:W-:Y:S01]  /*12de0*/  IMAD R6, R6, UR6, RZ ;  /* 0x0000000606067c24 */ /* 0x000fe2000f8e02ff */
[----:B------:R-:W-:Y:S01]  /*12df0*/  ULDC.64 UR8, c[0x0][0x208] ;  /* 0x0000820000087ab9 */ /* 0x000fe20000000a00 */
        /* <DEDUP_REMOVED lines=10> */
.L_x_2036:
[----:B------:R-:W-:Y:S05]  /*12ea0*/  BSYNC B0 ;  /* 0x0000000000007941 */ /* 0x000fea0003800000 */
.L_x_2027:
[----:B------:R-:W-:Y:S02]  /*12eb0*/  ULDC UR4, c[0x0][0xc14] ;  /* 0x0003050000047ab9 */ /* 0x000fe40000000800 */
[----:B------:R-:W-:-:S13]  /*12ec0*/  ISETP.GE.AND P0, PT, R83, UR4, PT ;  /* 0x0000000453007c0c */ /* 0x000fda000bf06270 */
[----:B------:R-:W-:Y:S05]  /*12ed0*/  @!P0 BRA `(.L_x_2046) ;  /* 0xfffffedc00b88947 */ /* 0x000fea000383ffff */
[----:B------:R-:W-:Y:S05]  /*12ee0*/  EXIT ;  /* 0x000000000000794d */ /* 0x000fea0003800000 */
.L_x_1991:
        /* <DEDUP_REMOVED lines=10> */
[----:B------:R-:W-:Y:S01]  /*12f90*/  ULDC.64 UR6, c[0x0][0x208] ;  /* 0x0000820000067ab9 */ /* 0x000fe20000000a00 */
        /* <DEDUP_REMOVED lines=27> */
[----:B-1----:R-:W-:Y:S01]  /*13150*/  SEL R3, R6, RZ, P0 ;  /* 0x000000ff06037207 */ /* 0x002fe20000000000 */
[----:B------:R-:W-:Y:S01]  /*13160*/  IMAD.MOV.U32 R6, RZ, RZ, RZ ;  /* 0x000000ffff067224 */ /* 0x000fe200078e00ff */
        /* <DEDUP_REMOVED lines=18> */
[----:B------:R-:W-:Y:S01]  /*13290*/  MOV R6, RZ ;  /* 0x000000ff00067202 */ /* 0x000fe20000000f00 */
[----:B------:R-:W-:Y:S01]  /*132a0*/  ULDC UR5, c[0x0][0xc14] ;  /* 0x0003050000057ab9 */ /* 0x000fe20000000800 */
[----:B------:R-:W-:Y:S01]  /*132b0*/  ULDC UR7, c[0x0][0xc14] ;  /* 0x0003050000077ab9 */ /* 0x000fe20000000800 */
[----:B------:R-:W-:-:S05]  /*132c0*/  ULDC UR4, c[0x0][0xc10] ;  /* 0x0003040000047ab9 */ /* 0x000fca0000000800 */
.L_x_2051:
[----:B------:R-:W-:Y:S02]  /*132d0*/  VIADD R6, R6, 0x1f ;  /* 0x0000001f06067836 */ /* 0x000fe40000000000 */
[----:B------:R-:W-:-:S03]  /*132e0*/  IMAD.U32 R19, RZ, RZ, UR7 ;  /* 0x00000007ff137e24 */ /* 0x000fc6000f8e00ff */
[----:B------:R-:W-:-:S13]  /*132f0*/  ISETP.GE.AND P0, PT, R6, UR5, PT ;  /* 0x0000000506007c0c */ /* 0x000fda000bf06270 */
[----:B------:R-:W-:Y:S05]  /*13300*/  @P0 BRA `(.L_x_2048) ;  /* 0x0000000400cc0947 */ /* 0x000fea0003800000 */
        /* <DEDUP_REMOVED lines=12> */
.L_x_2050:
[----:B------:R-:W-:Y:S05]  /*133d0*/  BSYNC B0 ;  /* 0x0000000000007941 */ /* 0x000fea0003800000 */
.L_x_2049:
        /* <DEDUP_REMOVED lines=8> */
[----:B------:R-:W-:Y:S02]  /*13460*/  ISETP.GE.U32.AND P1, PT, R8, 0x8, PT ;  /* 0x000000080800780c */ /* 0x000fe40003f26070 */
[----:B------:R-:W-:-:S05]  /*13470*/  IADD3 R2, R3, R2, RZ ;  /* 0x0000000203027210 */ /* 0x000fca0007ffe0ff */
        /* <DEDUP_REMOVED lines=15> */
.L_x_2047:
[----:B------:R-:W-:Y:S01]  /*13570*/  IMAD.IADD R7, R5, 0x1, -R2 ;  /* 0x0000000105077824 */ /* 0x000fe200078e0a02 */
[----:B------:R-:W-:-:S03]  /*13580*/  ULDC.64 UR8, c[0x0][0x208] ;  /* 0x0000820000087ab9 */ /* 0x000fc60000000a00 */
[----:B------:R-:W-:-:S05]  /*13590*/  IMAD R2, R4, UR4, R7 ;  /* 0x0000000404027c24 */ /* 0x000fca000f8e0207 */
[----:B------:R-:W-:Y:S02]  /*135a0*/  ISETP.GT.AND P0, PT, R2, UR6, PT ;  /* 0x0000000602007c0c */ /* 0x000fe4000bf04270 */
[----:B------:R-:W0:Y:S11]  /*135b0*/  LDC.64 R2, c[0x0][0xc68] ;  /* 0x00031a00ff027b82 */ /* 0x000e360000000a00 */
[----:B------:R-:W-:-:S04]  /*135c0*/  VOTE.ANY R9, PT, !P0 ;  /* 0x0000000000097806 */ /* 0x000fc800040e0100 */
[----:B------:R-:W1:Y:S02]  /*135d0*/  POPC R5, R9 ;  /* 0x0000000900057309 */ /* 0x000e640000000000 */
[----:B-1----:R-:W-:-:S05]  /*135e0*/  IADD3 R19, R5, R6, RZ ;  /* 0x0000000605137210 */ /* 0x002fca0007ffe0ff */
        /* <DEDUP_REMOVED lines=13> */
.L_x_2052:
[----:B-1----:R-:W-:Y:S01]  /*136c0*/  IMAD.MOV R2, RZ, RZ, -R3 ;  /* 0x000000ffff027224 */ /* 0x002fe200078e0a03 */
[----:B--2---:R-:W-:Y:S01]  /*136d0*/  IABS R4, R6 ;  /* 0x0000000600047213 */ /* 0x004fe20000000000 */
[----:B---3--:R-:W-:Y:S02]  /*136e0*/  IMAD R16, R16, UR4, R7 ;  /* 0x0000000410107c24 */ /* 0x008fe4000f8e0207 */
[----:B------:R-:W-:Y:S02]  /*136f0*/  IMAD R5, R2, R11, RZ ;  /* 0x0000000b02057224 */ /* 0x000fe400078e02ff */
[----:B------:R-:W-:Y:S02]  /*13700*/  IMAD.MOV.U32 R2, RZ, RZ, RZ ;  /* 0x000000ffff027224 */ /* 0x000fe400078e00ff */
[----:B------:R-:W-:Y:S02]  /*13710*/  IMAD.MOV R4, RZ, RZ, -R4 ;  /* 0x000000ffff047224 */ /* 0x000fe400078e0a04 */
[----:B------:R-:W-:Y:S01]  /*13720*/  IMAD.HI.U32 R2, R3, R5, R2 ;  /* 0x0000000503027227 */ /* 0x000fe200078e0002 */
[----:B------:R-:W-:-:S04]  /*13730*/  IADD3 R5, -R16, UR6, RZ ;  /* 0x0000000610057c10 */ /* 0x000fc8000fffe1ff */
[----:B------:R-:W-:-:S05]  /*13740*/  IABS R3, R5 ;  /* 0x0000000500037213 */ /* 0x000fca0000000000 */
[----:B------:R-:W-:-:S04]  /*13750*/  IMAD.HI.U32 R9, R2, R3, RZ ;  /* 0x0000000302097227 */ /* 0x000fc800078e00ff */
[----:B------:R-:W-:-:S05]  /*13760*/  IMAD R2, R9, R4, R3 ;  /* 0x0000000409027224 */ /* 0x000fca00078e0203 */
[----:B------:R-:W-:-:S13]  /*13770*/  ISETP.GT.U32.AND P0, PT, R11, R2, PT ;  /* 0x000000020b00720c */ /* 0x000fda0003f04070 */
[----:B------:R-:W-:Y:S01]  /*13780*/  @!P0 IMAD.IADD R2, R2, 0x1, -R11 ;  /* 0x0000000102028824 */ /* 0x000fe200078e0a0b */
[----:B------:R-:W-:-:S04]  /*13790*/  @!P0 IADD3 R9, R9, 0x1, RZ ;  /* 0x0000000109098810 */ /* 0x000fc80007ffe0ff */
[----:B------:R-:W-:Y:S02]  /*137a0*/  ISETP.GE.U32.AND P0, PT, R2, R11, PT ;  /* 0x0000000b0200720c */ /* 0x000fe40003f06070 */
[----:B------:R-:W-:-:S11]  /*137b0*/  LOP3.LUT R2, R5, R6, RZ, 0x3c, !PT ;  /* 0x0000000605027212 */ /* 0x000fd600078e3cff */
[----:B------:R-:W-:Y:S01]  /*137c0*/  @P0 VIADD R9, R9, 0x1 ;  /* 0x0000000109090836 */ /* 0x000fe20000000000 */
[----:B------:R-:W-:-:S13]  /*137d0*/  ISETP.GE.AND P0, PT, R2, RZ, PT ;  /* 0x000000ff0200720c */ /* 0x000fda0003f06270 */
[----:B------:R-:W-:Y:S01]  /*137e0*/  @!P0 IMAD.MOV R9, RZ, RZ, -R9 ;  /* 0x000000ffff098224 */ /* 0x000fe200078e0a09 */
[----:B------:R-:W-:-:S13]  /*137f0*/  ISETP.NE.AND P0, PT, R6, RZ, PT ;  /* 0x000000ff0600720c */ /* 0x000fda0003f05270 */
[----:B------:R-:W-:-:S05]  /*13800*/  @!P0 LOP3.LUT R9, RZ, R6, RZ, 0x33, !PT ;  /* 0x00000006ff098212 */ /* 0x000fca00078e33ff */
[----:B------:R-:W-:Y:S01]  /*13810*/  IMAD R4, R8, R9, RZ ;  /* 0x0000000908047224 */ /* 0x000fe200078e02ff */
[----:B------:R-:W-:-:S03]  /*13820*/  IADD3 R9, -R9, RZ, RZ ;  /* 0x000000ff09097210 */ /* 0x000fc60007ffe1ff */
[----:B------:R-:W-:Y:S02]  /*13830*/  IMAD.MOV R3, RZ, RZ, -R4 ;  /* 0x000000ffff037224 */ /* 0x000fe400078e0a04 */
[----:B------:R-:W-:-:S03]  /*13840*/  IMAD R5, R6, R9, R5 ;  /* 0x0000000906057224 */ /* 0x000fc600078e0205 */
[----:B------:R-:W-:Y:S01]  /*13850*/  VIADDMNMX R8, R3, UR4, R8, PT ;  /* 0x0000000403087c46 */ /* 0x000fe2000b800108 */
[----:B------:R-:W-:-:S03]  /*13860*/  IMAD.IADD R4, R5, 0x1, R4 ;  /* 0x0000000105047824 */ /* 0x000fc600078e0204 */
[----:B------:R-:W-:-:S04]  /*13870*/  IABS R7, R8 ;  /* 0x0000000800077213 */ /* 0x000fc80000000000 */
[----:B------:R-:W1:Y:S08]  /*13880*/  I2F.RP R10, R7 ;  /* 0x00000007000a7306 */ /* 0x000e700000209400 */
[----:B-1----:R-:W1:Y:S02]  /*13890*/  MUFU.RCP R10, R10 ;  /* 0x0000000a000a7308 */ /* 0x002e640000001000 */
[----:B-1----:R-:W-:-:S06]  /*138a0*/  VIADD R2, R10, 0xffffffe ;  /* 0x0ffffffe0a027836 */ /* 0x002fcc0000000000 */
[----:B------:R1:W2:Y:S02]  /*138b0*/  F2I.FTZ.U32.TRUNC.NTZ R3, R2 ;  /* 0x0000000200037305 */ /* 0x0002a4000021f000 */
[----:B-1----:R-:W-:Y:S02]  /*138c0*/  IMAD.MOV.U32 R2, RZ, RZ, RZ ;  /* 0x000000ffff027224 */ /* 0x002fe400078e00ff */
[----:B--2---:R-:W-:-:S04]  /*138d0*/  IMAD.MOV R6, RZ, RZ, -R3 ;  /* 0x000000ffff067224 */ /* 0x004fc800078e0a03 */
        /* <DEDUP_REMOVED lines=12> */
[----:B------:R-:W-:Y:S02]  /*139a0*/  @P0 IADD3 R3, R3, 0x1, RZ ;  /* 0x0000000103030810 */ /* 0x000fe40007ffe0ff */
        /* <DEDUP_REMOVED lines=9> */
.L_x_2048:
[----:B------:R-:W-:Y:S01]  /*13a40*/  IMAD.MOV.U32 R17, RZ, RZ, RZ ;  /* 0x000000ffff117224 */ /* 0x000fe200078e00ff */
[----:B------:R-:W-:Y:S01]  /*13a50*/  MOV R16, UR6 ;  /* 0x0000000600107c02 */ /* 0x000fe20008000f00 */
[----:B------:R-:W-:-:S07]  /*13a60*/  IMAD.MOV.U32 R18, RZ, RZ, RZ ;  /* 0x000000ffff127224 */ /* 0x000fce00078e00ff */
.L_x_2053:
[----:B------:R-:W1:Y:S01]  /*13a70*/  S2R R2, SR_TID.X ;  /* 0x0000000000027919 */ /* 0x000e620000002100 */
[----:B------:R-:W-:Y:S01]  /*13a80*/  STL [R1+0x20], RZ ;  /* 0x000020ff01007387 */ /* 0x000fe20000100800 */
        /* <DEDUP_REMOVED lines=10> */
[----:B------:R1:W-:Y:S03]  /*13b30*/  STL [R1], RZ ;  /* 0x000000ff01007387 */ /* 0x0003e60000100800 */
[----:B------:R-:W-:Y:S05]  /*13b40*/  @P0 BRA `(.L_x_2054) ;  /* 0x0000004000f80947 */ /* 0x000fea0003800000 */
[----:B-1----:R-:W-:Y:S01]  /*13b50*/  IMAD.MOV.U32 R0, RZ, RZ, 0x1 ;  /* 0x00000001ff007424 */ /* 0x002fe200078e00ff */
[----:B------:R1:W-:Y:S01]  /*13b60*/  STL [R1], RZ ;  /* 0x000000ff01007387 */ /* 0x0003e20000100800 */
[----:B------:R-:W-:Y:S01]  /*13b70*/  ULDC UR38, c[0x0][0xc] ;  /* 0x0000030000267ab9 */ /* 0x000fe20000000800 */
[----:B------:R-:W-:Y:S02]  /*13b80*/  ULDC.64 UR36, c[0x0][0x198] ;  /* 0x0000660000247ab9 */ /* 0x000fe40000000a00 */
[----:B------:R1:W-:Y:S04]  /*13b90*/  STL [R1+0x8], R0 ;  /* 0x0000080001007387 */ /* 0x0003e80000100800 */
[----:B------:R1:W-:Y:S02]  /*13ba0*/  STL [R1+0x20], RZ ;  /* 0x000020ff01007387 */ /* 0x0003e40000100800 */
.L_x_2121:
[----:B--2---:R-:W2:Y:S01]  /*13bb0*/  LDC.64 R2, c[0x0][0xc60] ;  /* 0x00031800ff027b82 */ /* 0x004ea20000000a00 */
[----:B------:R-:W-:Y:S01]  /*13bc0*/  ULDC.64 UR4, c[0x0][0x208] ;  /* 0x0000820000047ab9 */ /* 0x000fe20000000a00 */
[----:B--2---:R-:W-:-:S05]  /*13bd0*/  IMAD.WIDE R2, R19, 0x4, R2 ;  /* 0x0000000413027825 */ /* 0x004fca00078e0202 */
[----:B------:R-:W2:Y:S01]  /*13be0*/  LDG.E R5, desc[UR4][R2.64] ;  /* 0x0000000402057981 */ /* 0x000ea2000c1e1900 */
[----:B------:R-:W-:Y:S05]  /*13bf0*/  YIELD ;  /* 0x0000000000007946 */ /* 0x000fea0003800000 */
[----:B------:R-:W-:Y:S01]  /*13c00*/  ULDC.64 UR4, c[0x0][0xa28] ;  /* 0x00028a0000047ab9 */ /* 0x000fe20000000a00 */
[----:B-1----:R-:W-:Y:S01]  /*13c10*/  IMAD.MOV.U32 R0, RZ, RZ, RZ ;  /* 0x000000ffff007224 */ /* 0x002fe200078e00ff */
[----:B------:R-:W-:Y:S01]  /*13c20*/  ISETP.NE.U32.AND P0, PT, RZ, UR4, PT ;  /* 0x00000004ff007c0c */ /* 0x000fe2000bf05070 */
[----:B------:R-:W-:Y:S01]  /*13c30*/  ULDC.64 UR8, c[0x0][0x208] ;  /* 0x0000820000087ab9 */ /* 0x000fe20000000a00 */
[----:B------:R-:W-:Y:S01]  /*13c40*/  MOV R6, RZ ;  /* 0x000000ff00067202 */ /* 0x000fe20000000f00 */
[----:B------:R-:W-:Y:S01]  /*13c50*/  ULDC.64 UR6, c[0x0][0xa08] ;  /* 0x0002820000067ab9 */ /* 0x000fe20000000a00 */
[----:B------:R-:W-:-:S02]  /*13c60*/  ISETP.NE.AND.EX P0, PT, RZ, UR5, PT, P0 ;  /* 0x00000005ff007c0c */ /* 0x000fc4000bf05300 */
[----:B--2---:R-:W-:Y:S01]  /*13c70*/  SHF.R.S32.HI R4, RZ, 0x1f, R5 ;  /* 0x0000001fff047819 */ /* 0x004fe20000011405 */
[----:B------:R-:W-:-:S10]  /*13c80*/  IMAD.SHL.U32 R11, R5, 0x4, RZ ;  /* 0x00000004050b7824 */ /* 0x000fd400078e00ff */
[C---:B------:R-:W-:Y:S01]  /*13c90*/  @P0 LEA R2, P1, R5.reuse, UR4, 0x2 ;  /* 0x0000000405020c11 */ /* 0x040fe2000f8210ff */
[----:B------:R1:W-:Y:S03]  /*13ca0*/  STL [R1+0x10], R5 ;  /* 0x0000100501007387 */ /* 0x0003e60000100800 */
[C-C-:B------:R-:W-:Y:S01]  /*13cb0*/  @P0 LEA.HI.X R3, R5.reuse, UR5, R4.reuse, 0x2, P1 ;  /* 0x0000000505030c11 */ /* 0x140fe200088f1404 */
[----:B------:R-:W-:Y:S02]  /*13cc0*/  ULDC.64 UR4, c[0x0][0xa18] ;  /* 0x0002860000047ab9 */ /* 0x000fe40000000a00 */
[----:B------:R-:W-:Y:S02]  /*13cd0*/  ISETP.NE.U32.AND P1, PT, RZ, UR4, PT ;  /* 0x00000004ff007c0c */ /* 0x000fe4000bf25070 */
[----:B------:R2:W5:Y:S01]  /*13ce0*/  @P0 LDG.E R0, desc[UR8][R2.64] ;  /* 0x0000000802000981 */ /* 0x000562000c1e1900 */
[----:B------:R-:W-:-:S02]  /*13cf0*/  SHF.L.U64.HI R10, R5, 0x2, R4 ;  /* 0x00000002050a7819 */ /* 0x000fc40000010204 */
[----:B------:R-:W-:Y:S01]  /*13d00*/  ISETP.NE.AND.EX P1, PT, RZ, UR5, PT, P1 ;  /* 0x00000005ff007c0c */ /* 0x000fe2000bf25310 */
[----:B------:R-:W-:Y:S04]  /*13d10*/  STL [R1+0x18], R11 ;  /* 0x0000180b01007387 */ /* 0x000fe80000100800 */
[----:B------:R-:W-:Y:S08]  /*13d20*/  STL [R1+0x1c], R10 ;  /* 0x00001c0a01007387 */ /* 0x000ff00000100800 */
[----:B------:R-:W-:-:S04]  /*13d30*/  @P1 IADD3 R8, P0, R11, UR4, RZ ;  /* 0x000000040b081c10 */ /* 0x000fc8000ff1e0ff */
[C---:B------:R-:W-:Y:S01]  /*13d40*/  @P1 IADD3.X R9, R10.reuse, UR5, RZ, P0, !PT ;  /* 0x000000050a091c10 */ /* 0x040fe200087fe4ff */
[----:B------:R-:W-:Y:S02]  /*13d50*/  ULDC.64 UR4, c[0x0][0xa00] ;  /* 0x0002800000047ab9 */ /* 0x000fe40000000a00 */
[----:B------:R-:W-:Y:S02]  /*13d60*/  ISETP.NE.U32.AND P2, PT, RZ, UR4, PT ;  /* 0x00000004ff007c0c */ /* 0x000fe4000bf45070 */
[C---:B--2---:R-:W-:Y:S02]  /*13d70*/  IADD3 R2, P0, R11.reuse, UR4, RZ ;  /* 0x000000040b027c10 */ /* 0x044fe4000ff1e0ff */
[----:B------:R-:W-:Y:S02]  /*13d80*/  ISETP.NE.AND.EX P2, PT, RZ, UR5, PT, P2 ;  /* 0x00000005ff007c0c */ /* 0x000fe4000bf45320 */
[----:B------:R-:W-:Y:S01]  /*13d90*/  IADD3.X R3, R10, UR5, RZ, P0, !PT ;  /* 0x000000050a037c10 */ /* 0x000fe200087fe4ff */
[----:B------:R-:W-:Y:S01]  /*13da0*/  ULDC UR4, c[0x0][0x288] ;  /* 0x0000a20000047ab9 */ /* 0x000fe20000000800 */
[----:B------:R-:W-:-:S04]  /*13db0*/  IADD3 R4, P0, R11, UR6, RZ ;  /* 0x000000060b047c10 */ /* 0x000fc8000ff1e0ff */
[----:B-1----:R-:W-:-:S05]  /*13dc0*/  IADD3.X R5, R10, UR7, RZ, P0, !PT ;  /* 0x000000070a057c10 */ /* 0x002fca00087fe4ff */
[----:B------:R-:W2:Y:S01]  /*13dd0*/  @P2 LDG.E R6, desc[UR8][R2.64] ;  /* 0x0000000802062981 */ /* 0x000ea2000c1e1900 */
[----:B------:R-:W-:-:S04]  /*13de0*/  ISETP.NE.U32.AND P0, PT, RZ, UR6, PT ;  /* 0x00000006ff007c0c */ /* 0x000fc8000bf05070 */
[----:B------:R-:W-:Y:S01]  /*13df0*/  ISETP.NE.AND.EX P0, PT, RZ, UR7, PT, P0 ;  /* 0x00000007ff007c0c */ /* 0x000fe2000bf05300 */
[----:B--2---:R1:W-:Y:S02]  /*13e00*/  STL [R1+0x24], R6 ;  /* 0x0000240601007387 */ /* 0x0043e40000100800 */
[----:B-1----:R-:W-:Y:S01]  /*13e10*/  IMAD.U32 R6, RZ, RZ, UR4 ;  /* 0x00000004ff067e24 */ /* 0x002fe2000f8e00ff */
[----:B------:R-:W-:Y:S02]  /*13e20*/  ULDC.64 UR4, c[0x0][0x3f8] ;  /* 0x0000fe0000047ab9 */ /* 0x000fe40000000a00 */
[----:B------:R-:W-:-:S03]  /*13e30*/  UISETP.NE.U32.AND UP0, UPT, UR4, URZ, UPT ;  /* 0x0000003f0400728c */ /* 0x000fc6000bf05070 */
[----:B------:R-:W-:Y:S01]  /*13e40*/  ULDC UR4, c[0x0][0x404] ;  /* 0x0001010000047ab9 */ /* 0x000fe20000000800 */
[----:B------:R-:W-:Y:S01]  /*13e50*/  UISETP.NE.AND.EX UP0, UPT, UR5, URZ, UPT, UP0 ;  /* 0x0000003f0500728c */ /* 0x000fe2000bf05300 */
[----:B------:R1:W5:Y:S02]  /*13e60*/  @P1 LDG.E R6, desc[UR8][R8.64] ;  /* 0x0000000808061981 */ /* 0x000364000c1e1900 */
[----:B------:R-:W-:Y:S01]  /*13e70*/  ULDC UR5, c[0x0][0x2e0] ;  /* 0x0000b80000057ab9 */ /* 0x000fe20000000800 */
[----:B------:R-:W-:-:S04]  /*13e80*/  USEL UR4, UR4, 0x1, UP0 ;  /* 0x0000000104047887 */ /* 0x000fc80008000000 */
[----:B------:R-:W-:-:S06]  /*13e90*/  UIMAD UR4, UR4, UR5, URZ ;  /* 0x00000005040472a4 */ /* 0x000fcc000f8e023f */
[----:B------:R-:W-:Y:S01]  /*13ea0*/  IMAD.U32 R7, RZ, RZ, UR4 ;  /* 0x00000004ff077e24 */ /* 0x000fe2000f8e00ff */
[----:B-1----:R-:W-:Y:S06]  /*13eb0*/  @P1 BRA `(.L_x_2055) ;  /* 0x0000000000141947 */ /* 0x002fec0003800000 */
[----:B------:R-:W-:Y:S05]  /*13ec0*/  @!P2 BRA `(.L_x_2055) ;  /* 0x000000000010a947 */ /* 0x000fea0003800000 */
[----:B------:R-:W-:Y:S02]  /*13ed0*/  ULDC.64 UR4, c[0x0][0x208] ;  /* 0x0000820000047ab9 */ /* 0x000fe40000000a00 */
[----:B-----5:R-:W2:Y:S04]  /*13ee0*/  LDG.E R6, desc[UR4][R2.64] ;  /* 0x0000000402067981 */ /* 0x020ea8000c1e1900 */
[----:B------:R-:W2:Y:S02]  /*13ef0*/  LDG.E R9, desc[UR4][R2.64+0x4] ;  /* 0x0000040402097981 */ /* 0x000ea4000c1e1900 */
[----:B--2---:R-:W-:-:S07]  /*13f00*/  IMAD.IADD R6, R9, 0x1, -R6 ;  /* 0x0000000109067824 */ /* 0x004fce00078e0a06 */
.L_x_2055:
[----:B------:R-:W-:Y:S01]  /*13f10*/  IMAD.MOV.U32 R3, RZ, RZ, RZ ;  /* 0x000000ffff037224 */ /* 0x000fe200078e00ff */
[----:B------:R-:W-:-:S05]  /*13f20*/  ULDC.64 UR4, c[0x0][0x208] ;  /* 0x0000820000047ab9 */ /* 0x000fca0000000a00 */
[----:B------:R-:W2:Y:S01]  /*13f30*/  @P0 LDG.E R3, desc[UR4][R4.64] ;  /* 0x0000000404030981 */ /* 0x000ea2000c1e1900 */
[----:B------:R-:W-:Y:S02]  /*13f40*/  ULDC.64 UR4, c[0x0][0xa20] ;  /* 0x0002880000047ab9 */ /* 0x000fe40000000a00 */
[----:B------:R-:W-:-:S04]  /*13f50*/  ISETP.NE.U32.AND P1, PT, RZ, UR4, PT ;  /* 0x00000004ff007c0c */ /* 0x000fc8000bf25070 */
[----:B------:R-:W-:Y:S01]  /*13f60*/  ISETP.NE.AND.EX P1, PT, RZ, UR5, PT, P1 ;  /* 0x00000005ff007c0c */ /* 0x000fe2000bf25310 */
[----:B--2--5:R-:W-:-:S05]  /*13f70*/  IMAD.IADD R2, R3, 0x1, R0 ;  /* 0x0000000103027824 */ /* 0x024fca00078e0200 */
[----:B------:R1:W-:Y:S07]  /*13f80*/  STL [R1+0x4], R2 ;  /* 0x0000040201007387 */ /* 0x0003ee0000100800 */
[----:B------:R-:W-:Y:S05]  /*13f90*/  @!P1 BRA `(.L_x_2056) ;  /* 0x0000000000149947 */ /* 0x000fea0003800000 */
[----:B-1----:R-:W-:Y:S01]  /*13fa0*/  IADD3 R2, P0, R11, UR4, RZ ;  /* 0x000000040b027c10 */ /* 0x002fe2000ff1e0ff */
[----:B------:R-:W-:-:S03]  /*13fb0*/  ULDC.64 UR6, c[0x0][0x208] ;  /* 0x0000820000067ab9 */ /* 0x000fc60000000a00 */
[----:B------:R-:W-:-:S05]  /*13fc0*/  IADD3.X R3, R10, UR5, RZ, P0, !PT ;  /* 0x000000050a037c10 */ /* 0x000fca00087fe4ff */
[----:B------:R1:W5:Y:S01]  /*13fd0*/  LDG.E R7, desc[UR6][R2.64] ;  /* 0x0000000602077981 */ /* 0x000362000c1e1900 */
[----:B------:R-:W-:Y:S05]  /*13fe0*/  BRA `(.L_x_2057) ;  /* 0x0000000000147947 */ /* 0x000fea0003800000 */
.L_x_2056:
[----:B------:R-:W-:Y:S05]  /*13ff0*/  @!P0 BRA `(.L_x_2057) ;  /* 0x0000000000108947 */ /* 0x000fea0003800000 */
[----:B------:R-:W-:Y:S02]  /*14000*/  ULDC.64 UR4, c[0x0][0x208] ;  /* 0x0000820000047ab9 */ /* 0x000fe40000000a00 */
[----:B------:R-:W2:Y:S04]  /*14010*/  LDG.E R7, desc[UR4][R4.64] ;  /* 0x0000000404077981 */ /* 0x000ea8000c1e1900 */
[----:B-1----:R-:W2:Y:S02]  /*14020*/  LDG.E R2, desc[UR4][R4.64+0x4] ;  /* 0x0000040404027981 */ /* 0x002ea4000c1e1900 */
[----:B--2---:R-:W-:-:S07]  /*14030*/  IADD3 R7, -R7, R2, RZ ;  /* 0x0000000207077210 */ /* 0x004fce0007ffe1ff */
.L_x_2057:
[----:B-----5:R-:W-:Y:S01]  /*14040*/  IMAD.IADD R7, R7, 0x1, -R0 ;  /* 0x0000000107077824 */ /* 0x020fe200078e0a00 */
[----:B-1----:R-:W-:Y:S01]  /*14050*/  LEA R2, R17, 0xef, 0x7 ;  /* 0x000000ef11027811 */ /* 0x002fe200078e38ff */
[----:B------:R-:W-:Y:S01]  /*14060*/  IMAD.MOV.U32 R4, RZ, RZ, RZ ;  /* 0x000000ffff047224 */ /* 0x000fe200078e00ff */
[----:B------:R-:W-:Y:S01]  /*14070*/  BSSY B6, `(.L_x_2058) ;  /* 0x0000327000067945 */ /* 0x000fe20003800000 */
[C---:B------:R-:W-:Y:S01]  /*14080*/  VIADD R5, R7.reuse, 0x6f ;  /* 0x0000006f07057836 */ /* 0x040fe20000000000 */
[----:B------:R-:W-:Y:S01]  /*14090*/  IADD3 R3, R7, R2, -R6 ;  /* 0x0000000207037210 */ /* 0x000fe20007ffe806 */
[----:B------:R-:W-:Y:S02]  /*140a0*/  IMAD.MOV.U32 R2, RZ, RZ, RZ ;  /* 0x000000ffff027224 */ /* 0x000fe400078e00ff */
[----:B------:R-:W-:-:S04]  /*140b0*/  IMAD.HI R4, R5, -0x6db6db6d, R4 ;  /* 0x9249249305047827 */ /* 0x000fc800078e0204 */
[----:B------:R-:W-:Y:S01]  /*140c0*/  IMAD.HI R2, R3, -0x6db6db6d, R2 ;  /* 0x9249249303027827 */ /* 0x000fe200078e0202 */
[----:B------:R-:W-:-:S04]  /*140d0*/  SHF.R.U32.HI R3, RZ, 0x1f, R4 ;  /* 0x0000001fff037819 */ /* 0x000fc80000011604 */
[----:B------:R-:W-:Y:S02]  /*140e0*/  SHF.R.U32.HI R5, RZ, 0x1f, R2 ;  /* 0x0000001fff057819 */ /* 0x000fe40000011602 */
[----:B------:R-:W-:Y:S02]  /*140f0*/  LEA.HI.SX32 R3, R4, R3, 0x1a ;  /* 0x0000000304037211 */ /* 0x000fe400078fd2ff */
[----:B------:R-:W-:-:S04]  /*14100*/  LEA.HI.SX32 R2, R2, R5, 0x1a ;  /* 0x0000000502027211 */ /* 0x000fc800078fd2ff */
[----:B------:R-:W-:-:S04]  /*14110*/  VIMNMX R8, R3, R2, PT ;  /* 0x0000000203087248 */ /* 0x000fc80003fe0100 */
[----:B------:R-:W-:Y:S01]  /*14120*/  ISETP.GT.AND P0, PT, R8, RZ, PT ;  /* 0x000000ff0800720c */ /* 0x000fe20003f04270 */
[----:B------:R1:W-:-:S12]  /*14130*/  STL [R1+0x14], R8 ;  /* 0x0000140801007387 */ /* 0x0003d80000100800 */
[----:B-1----:R-:W-:Y:S05]  /*14140*/  @P0 BRA `(.L_x_2059) ;  /* 0x0000000000480947 */ /* 0x002fea0003800000 */
[----:B------:R-:W1:Y:S02]  /*14150*/  S2R R8, SR_TID.X ;  /* 0x0000000000087919 */ /* 0x000e640000002100 */
        /* <DEDUP_REMOVED lines=15> */
[----:B-1----:R-:W-:Y:S01]  /*14250*/  IADD3 R16, R0, UR38, R7 ;  /* 0x0000002600107c10 */ /* 0x002fe2000fffe007 */
[----:B------:R-:W-:Y:S06]  /*14260*/  BRA `(.L_x_2060) ;  /* 0x00000030001c7947 */ /* 0x000fec0003800000 */
.L_x_2059:
[----:B------:R-:W1:Y:S01]  /*14270*/  S2R R3, SR_CgaCtaId ;  /* 0x0000000000037919 */ /* 0x000e620000008800 */
[----:B------:R-:W-:-:S04]  /*14280*/  MOV R0, 0x400 ;  /* 0x0000040000007802 */ /* 0x000fc80000000f00 */
[----:B-1----:R-:W-:-:S05]  /*14290*/  LEA R2, R3, R0, 0x18 ;  /* 0x0000000003027211 */ /* 0x002fca00078ec0ff */
[----:B------:R1:W-:Y:S01]  /*142a0*/  STL [R1+0xc], R2 ;  /* 0x00000c0201007387 */ /* 0x0003e20000100800 */
[----:B------:R-:W-:-:S05]  /*142b0*/  VIADD R0, R2, 0x21400 ;  /* 0x0002140002007836 */ /* 0x000fca0000000000 */
[----:B------:R-:W-:-:S13]  /*142c0*/  LOP3.LUT P0, RZ, R0, 0x3ff, RZ, 0xc0, !PT ;  /* 0x000003ff00ff7812 */ /* 0x000fda000780c0ff */
[----:B-1----:R-:W-:Y:S05]  /*142d0*/  @!P0 BRA `(.L_x_2061) ;  /* 0x0000000000408947 */ /* 0x002fea0003800000 */
[----:B------:R-:W-:Y:S01]  /*142e0*/  MOV R2, 0x0 ;  /* 0x0000000000027802 */ /* 0x000fe20000000f00 */
[----:B------:R-:W-:Y:S01]  /*142f0*/  ULDC.64 UR6, c[0x4][0xa8] ;  /* 0x01002a0000067ab9 */ /* 0x000fe20000000a00 */
[----:B------:R-:W-:Y:S01]  /*14300*/  ULDC.64 UR8, c[0x4][0xb0] ;  /* 0x01002c0000087ab9 */ /* 0x000fe20000000a00 */
[----:B------:R-:W-:Y:S01]  /*14310*/  ULDC.64 UR4, c[0x4][0x8] ;  /* 0x0100020000047ab9 */ /* 0x000fe20000000a00 */
[----:B------:R-:W-:Y:S01]  /*14320*/  MOV R4, UR6 ;  /* 0x0000000600047c02 */ /* 0x000fe20008000f00 */
[----:B------:R-:W-:Y:S01]  /*14330*/  IMAD.U32 R5, RZ, RZ, UR7 ;  /* 0x00000007ff057e24 */ /* 0x000fe2000f8e00ff */
[----:B------:R-:W1:Y:S01]  /*14340*/  LDC.64 R2, c[0x4][R2] ;  /* 0x0100000002027b82 */ /* 0x000e620000000a00 */
        /* <DEDUP_REMOVED lines=9> */
.L_x_2061:
        /* <DEDUP_REMOVED lines=12> */
[----:B0-----:R-:W-:Y:S01]  /*144a0*/  MOV R13, RZ ;  /* 0x000000ff000d7202 */ /* 0x001fe20000000f00 */
[----:B------:R-:W-:Y:S02]  /*144b0*/  IMAD.U32 R7, RZ, RZ, UR9 ;  /* 0x00000009ff077e24 */ /* 0x000fe4000f8e00ff */
[----:B------:R-:W-:-:S02]  /*144c0*/  IMAD.U32 R10, RZ, RZ, UR4 ;  /* 0x00000004ff0a7e24 */ /* 0x000fc4000f8e00ff */
[----:B------:R-:W-:Y:S02]  /*144d0*/  IMAD.U32 R11, RZ, RZ, UR5 ;  /* 0x00000005ff0b7e24 */ /* 0x000fe4000f8e00ff */
[----:B------:R-:W-:Y:S02]  /*144e0*/  IMAD.MOV.U32 R8, RZ, RZ, 0x70 ;  /* 0x00000070ff087424 */ /* 0x000fe400078e00ff */
[----:B-1----:R-:W-:-:S07]  /*144f0*/  IMAD.MOV.U32 R12, RZ, RZ, 0x1 ;  /* 0x00000001ff0c7424 */ /* 0x002fce00078e00ff */
[----:B------:R-:W-:-:S07]  /*14500*/  LEPC R20, `(.L_x_2063) ;  /* 0x000000001014794e */ /* 0x000fce0000000000 */
[----:B--2---:R-:W-:Y:S05]  /*14510*/  CALL.ABS.NOINC R2 ;  /* 0x0000000002007343 */ /* 0x004fea0003c00000 */
.L_x_2063:
        /* <DEDUP_REMOVED lines=16> */
.L_x_2062:
[----:B------:R-:W2:Y:S01]  /*14620*/  LDL.LU R2, [R1+0x18] ;  /* 0x0000180001027983 */ /* 0x000ea20000300800 */
[----:B------:R-:W-:-:S03]  /*14630*/  ULDC.64 UR4, c[0x0][0x9f8] ;  /* 0x00027e0000047ab9 */ /* 0x000fc60000000a00 */
[----:B------:R-:W3:Y:S04]  /*14640*/  LDL.LU R0, [R1+0x1c] ;  /* 0x00001c0001007983 */ /* 0x000ee80000300800 */
[----:B------:R-:W4:Y:S04]  /*14650*/  LDL.LU R7, [R1+0x10] ;  /* 0x0000100001077983 */ /* 0x000f280000300800 */
[----:B------:R-:W4:Y:S01]  /*14660*/  LDL.LU R8, [R1+0x24] ;  /* 0x0000240001087983 */ /* 0x000f220000300800 */
[----:B------:R-:W-:Y:S01]  /*14670*/  ISETP.NE.U32.AND P0, PT, RZ, UR4, PT ;  /* 0x00000004ff007c0c */ /* 0x000fe2000bf05070 */
[----:B------:R-:W-:-:S03]  /*14680*/  ULDC.64 UR6, c[0x0][0x208] ;  /* 0x0000820000067ab9 */ /* 0x000fc60000000a00 */
[----:B------:R-:W-:Y:S01]  /*14690*/  ISETP.NE.AND.EX P0, PT, RZ, UR5, PT, P0 ;  /* 0x00000005ff007c0c */ /* 0x000fe2000bf05300 */
[----:B------:R-:W1:Y:S02]  /*146a0*/  S2R R9, SR_TID.X ;  /* 0x0000000000097919 */ /* 0x000e640000002100 */
[----:B-1----:R-:W-:-:S04]  /*146b0*/  LOP3.LUT R9, R9, 0x1f, RZ, 0xc0, !PT ;  /* 0x0000001f09097812 */ /* 0x002fc800078ec0ff */
        /* <DEDUP_REMOVED lines=8> */
[----:B------:R-:W1:Y:S01]  /*14740*/  LDC R0, c[0x0][0x428] ;  /* 0x00010a00ff007b82 */ /* 0x000e620000000800 */
[----:B----4-:R-:W-:-:S06]  /*14750*/  MOV R4, R7 ;  /* 0x0000000700047202 */ /* 0x010fcc0000000f00 */
[----:B------:R2:W5:Y:S01]  /*14760*/  @P0 LDG.E R4, desc[UR6][R2.64] ;  /* 0x0000000602040981 */ /* 0x000562000c1e1900 */
[----:B------:R-:W-:Y:S01]  /*14770*/  IMAD R17, R17, 0x80, R8 ;  /* 0x0000008011117824 */ /* 0x000fe200078e0208 */
[----:B------:R-:W-:Y:S02]  /*14780*/  PLOP3.LUT P1, PT, P6, PT, PT, 0x8, 0x0 ;  /* 0x000000000000781c */ /* 0x000fe4000372e170 */
[----:B-1----:R-:W-:Y:S01]  /*14790*/  ISETP.NE.AND P0, PT, R0, 0x1, PT ;  /* 0x000000010000780c */ /* 0x002fe20003f05270 */
[----:B------:R-:W-:-:S12]  /*147a0*/  IMAD.MOV.U32 R0, RZ, RZ, R18 ;  /* 0x000000ffff007224 */ /* 0x000fd800078e0012 */
[----:B------:R-:W1:Y:S08]  /*147b0*/  @P0 LDC R5, c[0x0][0x42c] ;  /* 0x00010b00ff050b82 */ /* 0x000e700000000800 */
[----:B------:R-:W3:Y:S01]  /*147c0*/  @P0 LDC R6, c[0x0][0x430] ;  /* 0x00010c00ff060b82 */ /* 0x000ee20000000800 */
[----:B-1----:R-:W-:-:S05]  /*147d0*/  @P0 IMAD.HI.U32 R5, R18, R5, RZ ;  /* 0x0000000512050227 */ /* 0x002fca00078e00ff */
[----:B---3--:R-:W-:Y:S02]  /*147e0*/  @P0 SHF.R.U32.HI R0, RZ, R6, R5 ;  /* 0x00000006ff000219 */ /* 0x008fe40000011605 */
[----:B------:R-:W-:-:S04]  /*147f0*/  ISETP.NE.U32.AND P0, PT, RZ, UR4, PT ;  /* 0x00000004ff007c0c */ /* 0x000fc8000bf05070 */
[----:B------:R-:W-:-:S04]  /*14800*/  ISETP.NE.AND.EX P0, PT, RZ, UR5, PT, P0 ;  /* 0x00000005ff007c0c */ /* 0x000fc8000bf05300 */
[----:B--2---:R-:W-:-:S09]  /*14810*/  SEL R7, R7, RZ, !P0 ;  /* 0x000000ff07077207 */ /* 0x004fd20004000000 */
.L_x_2064:
        /* <DEDUP_REMOVED lines=16> */
.L_x_2065:
        /* <DEDUP_REMOVED lines=15> */
.L_x_2066:
        /* <DEDUP_REMOVED lines=18> */
.L_x_2137:
[----:B------:R-:W-:Y:S01]  /*14b30*/  UMOV UR4, 0xffffffff ;  /* 0xffffffff00047882 */ /* 0x000fe20000000000 */
[----:B0-----:R-:W-:Y:S02]  /*14b40*/  SHF.R.S32.HI R13, RZ, 0x1f, R4 ;  /* 0x0000001fff0d7819 */ /* 0x001fe40000011404 */
[----:B------:R-:W-:Y:S05]  /*14b50*/  BRA.DIV UR4, `(.L_x_2068) ;  /* 0x0000003a04c87947 */ /* 0x000fea000b800000 */
[----:B------:R-:W-:-:S13]  /*14b60*/  ELECT P6, URZ, PT ;  /* 0x00000000003f782f */ /* 0x000fda00038c0000 */
.L_x_2140:
[----:B------:R-:W-:Y:S05]  /*14b70*/  @!P6 BRA `(.L_x_2069) ;  /* 0x00000004002ce947 */ /* 0x000fea0003800000 */
[----:B------:R-:W-:-:S04]  /*14b80*/  ISETP.NE.U32.AND P0, PT, R2, RZ, PT ;  /* 0x000000ff0200720c */ /* 0x000fc80003f05070 */
[----:B------:R-:W-:-:S13]  /*14b90*/  ISETP.NE.AND.EX P0, PT, R3, RZ, PT, P0 ;  /* 0x000000ff0300720c */ /* 0x000fda0003f05300 */
[----:B------:R-:W-:Y:S05]  /*14ba0*/  @!P0 BRA `(.L_x_2070) ;  /* 0x00000000004c8947 */ /* 0x000fea0003800000 */
[----:B------:R-:W0:Y:S01]  /*14bb0*/  LDC R10, c[0x0][0x41c] ;  /* 0x00010700ff0a7b82 */ /* 0x000e220000000800 */
[----:B------:R-:W-:Y:S01]  /*14bc0*/  IMAD.MOV.U32 R6, RZ, RZ, R5 ;  /* 0x000000ffff067224 */ /* 0x000fe200078e0005 */
[----:B------:R-:W-:Y:S01]  /*14bd0*/  ULDC.64 UR4, c[0x0][0x408] ;  /* 0x0001020000047ab9 */ /* 0x000fe20000000a00 */
[----:B------:R-:W-:Y:S01]  /*14be0*/  ULDC.64 UR6, c[0x0][0x208] ;  /* 0x0000820000067ab9 */ /* 0x000fe20000000a00 */
[----:B0-----:R-:W-:-:S13]  /*14bf0*/  ISETP.NE.AND P0, PT, R10, 0x1, PT ;  /* 0x000000010a00780c */ /* 0x001fda0003f05270 */
[----:B------:R-:W0:Y:S02]  /*14c00*/  @P0 LDC.64 R8, c[0x0][0x420] ;  /* 0x00010800ff080b82 */ /* 0x000e240000000a00 */
[----:B0-----:R-:W-:-:S05]  /*14c10*/  @P0 IMAD.HI.U32 R8, R5, R8, RZ ;  /* 0x0000000805080227 */ /* 0x001fca00078e00ff */
[----:B------:R-:W-:-:S04]  /*14c20*/  @P0 SHF.R.U32.HI R6, RZ, R9, R8 ;  /* 0x00000009ff060219 */ /* 0x000fc80000011608 */
[----:B------:R-:W-:Y:S02]  /*14c30*/  IADD3 R8, -R6, RZ, RZ ;  /* 0x000000ff06087210 */ /* 0x000fe40007ffe1ff */
[----:B------:R-:W-:-:S03]  /*14c40*/  SHF.R.S32.HI R9, RZ, 0x1f, R6 ;  /* 0x0000001fff097819 */ /* 0x000fc60000011406 */
[----:B------:R-:W-:Y:S02]  /*14c50*/  IMAD R5, R10, R8, R5 ;  /* 0x000000080a057224 */ /* 0x000fe400078e0205 */
[----:B------:R-:W-:-:S04]  /*14c60*/  IMAD R8, R13, UR4, RZ ;  /* 0x000000040d087c24 */ /* 0x000fc8000f8e02ff */
[----:B------:R-:W-:Y:S02]  /*14c70*/  IMAD R10, R4, UR5, R8 ;  /* 0x00000005040a7c24 */ /* 0x000fe4000f8e0208 */
[----:B------:R-:W-:-:S04]  /*14c80*/  IMAD.MOV.U32 R8, RZ, RZ, R6 ;  /* 0x000000ffff087224 */ /* 0x000fc800078e0006 */
[----:B------:R-:W-:-:S04]  /*14c90*/  IMAD.WIDE.U32 R8, R4, UR4, R8 ;  /* 0x0000000404087c25 */ /* 0x000fc8000f8e0008 */
[----:B------:R-:W-:Y:S01]  /*14ca0*/  IMAD.IADD R6, R9, 0x1, R10 ;  /* 0x0000000109067824 */ /* 0x000fe200078e020a */
[----:B------:R-:W-:-:S04]  /*14cb0*/  LEA R10, P0, R8, R2, 0x2 ;  /* 0x00000002080a7211 */ /* 0x000fc800078010ff */
[----:B------:R-:W-:-:S05]  /*14cc0*/  LEA.HI.X R11, R8, R3, R6, 0x2, P0 ;  /* 0x00000003080b7211 */ /* 0x000fca00000f1406 */
[----:B------:R0:W5:Y:S04]  /*14cd0*/  LDG.E R6, desc[UR6][R10.64] ;  /* 0x000000060a067981 */ /* 0x000168000c1e1900 */
.L_x_2070:
        /* <DEDUP_REMOVED lines=9> */
.L_x_2141:
        /* <DEDUP_REMOVED lines=11> */
.L_x_2072:
        /* <DEDUP_REMOVED lines=33> */
.L_x_2069:
[----:B------:R-:W2:Y:S01]  /*15030*/  LDL.LU R11, [R1+0x20] ;  /* 0x00002000010b7983 */ /* 0x000ea20000300800 */
[----:B------:R-:W-:Y:S01]  /*15040*/  MOV R9, 0x400 ;  /* 0x0000040000097802 */ /* 0x000fe20000000f00 */
[----:B------:R-:W-:Y:S05]  /*15050*/  WARPSYNC.ALL ;  /* 0x0000000000007948 */ /* 0x000fea0003800000 */
[----:B------:R-:W0:Y:S01]  /*15060*/  S2R R10, SR_CgaCtaId ;  /* 0x00000000000a7919 */ /* 0x000e220000008800 */
[----:B------:R-:W-:-:S13]  /*15070*/  ELECT P0, URZ, PT ;  /* 0x00000000003f782f */ /* 0x000fda0003800000 */
[----:B------:R-:W-:Y:S01]  /*15080*/  @P0 R2UR UR13, R7 ;  /* 0x00000000070d02ca */ /* 0x000fe200000e0000 */
[----:B------:R-:W-:Y:S01]  /*15090*/  UIADD3 UR4, UP0, UR36, 0x270, URZ ;  /* 0x0000027024047890 */ /* 0x000fe2000ff1e03f */
[C---:B------:R-:W-:Y:S01]  /*150a0*/  @P0 R2UR UR12, R18.reuse ;  /* 0x00000000120c02ca */ /* 0x040fe200000e0000 */
        /* <DEDUP_REMOVED lines=9> */
[----:B------:R-:W-:Y:S01]  /*15140*/  UMOV UR15, 0x12f00000 ;  /* 0x12f00000000f7882 */ /* 0x000fe20000000000 */
[----:B------:R-:W-:Y:S01]  /*15150*/  @P0 MOV R8, 0xc000 ;  /* 0x0000c00000080802 */ /* 0x000fe20000000f00 */
        /* <DEDUP_REMOVED lines=28> */
.L_x_2142:
[----:B------:R-:W-:Y:S05]  /*15320*/  BSYNC B0 ;  /* 0x0000000000007941 */ /* 0x000fea0003800000 */
.L_x_2073:
[----:B0-----:R-:W2:Y:S01]  /*15330*/  LDL R8, [R1+0x14] ;  /* 0x0000140001087983 */ /* 0x001ea20000100800 */
[----:B------:R-:W-:Y:S01]  /*15340*/  BSSY B0, `(.L_x_2075) ;  /* 0x00001a5000007945 */ /* 0x000fe20003800000 */
[----:B--2---:R-:W-:-:S13]  /*15350*/  ISETP.GE.AND P0, PT, R8, 0x2, PT ;  /* 0x000000020800780c */ /* 0x004fda0003f06270 */
[----:B------:R-:W-:Y:S05]  /*15360*/  @!P0 BRA `(.L_x_2076) ;  /* 0x0000001800888947 */ /* 0x000fea0003800000 */
[C---:B------:R-:W-:Y:S01]  /*15370*/  LOP3.LUT R7, R8.reuse, 0x1, RZ, 0xc0, !PT ;  /* 0x0000000108077812 */ /* 0x040fe200078ec0ff */
[----:B------:R-:W-:Y:S01]  /*15380*/  VIADD R10, R8, 0xfffffffe ;  /* 0xfffffffe080a7836 */ /* 0x000fe20000000000 */
[----:B------:R-:W-:Y:S02]  /*15390*/  BSSY B1, `(.L_x_2077) ;  /* 0x0000092000017945 */ /* 0x000fe40003800000 */
[----:B------:R-:W-:Y:S01]  /*153a0*/  ISETP.NE.U32.AND P0, PT, R7, 0x1, PT ;  /* 0x000000010700780c */ /* 0x000fe20003f05070 */
[----:B------:R-:W-:-:S12]  /*153b0*/  IMAD.MOV.U32 R7, RZ, RZ, R10 ;  /* 0x000000ffff077224 */ /* 0x000fd800078e000a */
[----:B------:R-:W-:Y:S05]  /*153c0*/  @!P0 BRA `(.L_x_2078) ;  /* 0x0000000800388947 */ /* 0x000fea0003800000 */
[----:B------:R-:W2:Y:S04]  /*153d0*/  LDL R9, [R1] ;  /* 0x0000000001097983 */ /* 0x000ea80000100800 */
[----:B------:R-:W3:Y:S01]  /*153e0*/  LDL R8, [R1+0x8] ;  /* 0x0000080001087983 */ /* 0x000ee20000100800 */
[----:B------:R-:W-:Y:S01]  /*153f0*/  BSSY B2, `(.L_x_2079) ;  /* 0x0000087000027945 */ /* 0x000fe20003800000 */
[----:B--2---:R-:W-:-:S04]  /*15400*/  IADD3 R11, R9, 0x1, RZ ;  /* 0x00000001090b7810 */ /* 0x004fc80007ffe0ff */
[----:B------:R-:W-:-:S04]  /*15410*/  ISETP.NE.AND P0, PT, R11, 0x2, PT ;  /* 0x000000020b00780c */ /* 0x000fc80003f05270 */
[----:B------:R-:W-:Y:S02]  /*15420*/  SEL R12, RZ, 0x1, P0 ;  /* 0x00000001ff0c7807 */ /* 0x000fe40000000000 */
[----:B------:R-:W-:Y:S02]  /*15430*/  SEL R11, R11, RZ, P0 ;  /* 0x000000ff0b0b7207 */ /* 0x000fe40000000000 */
[----:B---3--:R-:W-:Y:S01]  /*15440*/  LOP3.LUT R12, R8, R12, RZ, 0x3c, !PT ;  /* 0x0000000c080c7212 */ /* 0x008fe200078e3cff */
[----:B------:R-:W-:Y:S06]  /*15450*/  @!P6 BRA `(.L_x_2080) ;  /* 0x000000080000e947 */ /* 0x000fec0003800000 */
[----:B------:R-:W-:Y:S01]  /*15460*/  ISETP.NE.U32.AND P0, PT, R2, RZ, PT ;  /* 0x000000ff0200720c */ /* 0x000fe20003f05070 */
[----:B------:R-:W-:Y:S02]  /*15470*/  IMAD.MOV.U32 R8, RZ, RZ, R6 ;  /* 0x000000ffff087224 */ /* 0x000fe400078e0006 */
[----:B------:R-:W-:Y:S01]  /*15480*/  IMAD.MOV.U32 R7, RZ, RZ, R10 ;  /* 0x000000ffff077224 */ /* 0x000fe200078e000a */
        /* <DEDUP_REMOVED lines=9> */
[----:B------:R-:W-:Y:S01]  /*15520*/  @P0 SHF.R.U32.HI R7, RZ, R9, R8 ;  /* 0x00000009ff070219 */ /* 0x000fe20000011608 */
[----:B------:R-:W-:-:S03]  /*15530*/  IMAD R8, R13, UR4, RZ ;  /* 0x000000040d087c24 */ /* 0x000fc6000f8e02ff */
[--C-:B------:R-:W-:Y:S01]  /*15540*/  SHF.R.S32.HI R9, RZ, 0x1f, R7.reuse ;  /* 0x0000001fff097819 */ /* 0x100fe20000011407 */
[C---:B------:R-:W-:Y:S02]  /*15550*/  IMAD R14, R4.reuse, UR5, R8 ;  /* 0x00000005040e7c24 */ /* 0x040fe4000f8e0208 */
[--C-:B------:R-:W-:Y:S02]  /*15560*/  IMAD.MOV.U32 R8, RZ, RZ, R7.reuse ;  /* 0x000000ffff087224 */ /* 0x100fe400078e0007 */
[----:B------:R-:W-:Y:S02]  /*15570*/  IMAD.MOV R7, RZ, RZ, -R7 ;  /* 0x000000ffff077224 */ /* 0x000fe400078e0a07 */
[----:B------:R-:W-:-:S04]  /*15580*/  IMAD.WIDE.U32 R8, R4, UR4, R8 ;  /* 0x0000000404087c25 */ /* 0x000fc8000f8e0008 */
[----:B------:R-:W-:Y:S01]  /*15590*/  IMAD R7, R15, R7, R10 ;  /* 0x000000070f077224 */ /* 0x000fe200078e020a */
[----:B------:R-:W-:Y:S02]  /*155a0*/  IADD3 R14, R14, R9, RZ ;  /* 0x000000090e0e7210 */ /* 0x000fe40007ffe0ff */
[----:B------:R-:W-:-:S04]  /*155b0*/  LEA R2, P0, R8, R2, 0x2 ;  /* 0x0000000208027211 */ /* 0x000fc800078010ff */
[----:B------:R-:W-:-:S05]  /*155c0*/  LEA.HI.X R3, R8, R3, R14, 0x2, P0 ;  /* 0x0000000308037211 */ /* 0x000fca00000f140e */
[----:B------:R0:W5:Y:S04]  /*155d0*/  LDG.E R8, desc[UR6][R2.64] ;  /* 0x0000000602087981 */ /* 0x000168000c1e1900 */
.L_x_2081:
[----:B0-----:R-:W0:Y:S01]  /*155e0*/  S2R R3, SR_CgaCtaId ;  /* 0x0000000000037919 */ /* 0x001e220000008800 */
[----:B------:R-:W-:-:S04]  /*155f0*/  MOV R2, 0x400 ;  /* 0x0000040000027802 */ /* 0x000fc80000000f00 */
[----:B0-----:R-:W-:Y:S02]  /*15600*/  LEA R2, R3, R2, 0x18 ;  /* 0x0000000203027211 */ /* 0x001fe400078ec0ff */
[----:B------:R-:W-:-:S03]  /*15610*/  SHF.L.U32 R3, R12, 0x1f, RZ ;  /* 0x0000001f0c037819 */ /* 0x000fc600000006ff */
[----:B------:R-:W-:-:S04]  /*15620*/  IMAD R2, R11, 0x8, R2 ;  /* 0x000000080b027824 */ /* 0x000fc800078e0202 */
[----:B------:R-:W0:Y:S02]  /*15630*/  SYNCS.PHASECHK.TRANS64.TRYWAIT P0, [R2+URZ+0x36840], R3 ;  /* 0x03684003020075a7 */ /* 0x000e24000800017f */
[----:B0-----:R-:W-:Y:S05]  /*15640*/  @!P0 BRA `(.L_x_2082) ;  /* 0x0000003000608947 */ /* 0x001fea0003800000 */
.L_x_2143:
        /* <DEDUP_REMOVED lines=11> */
.L_x_2083:
        /* <DEDUP_REMOVED lines=37> */
.L_x_2144:
        /* <DEDUP_REMOVED lines=13> */
.L_x_2085:
        /* <DEDUP_REMOVED lines=13> */
[----:B------:R-:W-:Y:S01]  /*15af0*/  MOV R6, R8 ;  /* 0x0000000800067202 */ /* 0x000fe20000000f00 */
[----:B------:R-:W-:-:S02]  /*15b00*/  IMAD.MOV.U32 R5, RZ, RZ, R7 ;  /* 0x000000ffff057224 */ /* 0x000fc400078e0007 */
        /* <DEDUP_REMOVED lines=21> */
.L_x_2080:
[----:B------:R-:W-:Y:S05]  /*15c60*/  BSYNC B2 ;  /* 0x0000000000027941 */ /* 0x000fea0003800000 */
.L_x_2079:
[----:B------:R-:W2:Y:S04]  /*15c70*/  LDL.LU R2, [R1+0x14] ;  /* 0x0000140001027983 */ /* 0x000ea80000300800 */
[----:B------:R0:W-:Y:S04]  /*15c80*/  STL [R1], R11 ;  /* 0x0000000b01007387 */ /* 0x0001e80000100800 */
[----:B------:R0:W-:Y:S02]  /*15c90*/  STL [R1+0x8], R12 ;  /* 0x0000080c01007387 */ /* 0x0001e40000100800 */
[----:B0-2---:R-:W-:-:S07]  /*15ca0*/  VIADD R7, R2, 0xfffffffd ;  /* 0xfffffffd02077836 */ /* 0x005fce0000000000 */
.L_x_2078:
[----:B------:R-:W-:Y:S05]  /*15cb0*/  BSYNC B1 ;  /* 0x0000000000017941 */ /* 0x000fea0003800000 */
.L_x_2077:
[----:B------:R-:W-:-:S13]  /*15cc0*/  ISETP.NE.AND P0, PT, R10, RZ, PT ;  /* 0x000000ff0a00720c */ /* 0x000fda0003f05270 */
[----:B------:R-:W-:Y:S05]  /*15cd0*/  @!P0 BRA `(.L_x_2076) ;  /* 0x00000010002c8947 */ /* 0x000fea0003800000 */
[----:B------:R-:W-:-:S07]  /*15ce0*/  IMAD.MOV.U32 R10, RZ, RZ, R6 ;  /* 0x000000ffff0a7224 */ /* 0x000fce00078e0006 */
.L_x_2100:
        /* <DEDUP_REMOVED lines=11> */
[----:B------:R-:W-:Y:S02]  /*15da0*/  MOV R12, R7 ;  /* 0x00000007000c7202 */ /* 0x000fe40000000f00 */
        /* <DEDUP_REMOVED lines=21> */
.L_x_2088:
[----:B------:R-:W1:Y:S01]  /*15f00*/  S2R R3, SR_CgaCtaId ;  /* 0x0000000000037919 */ /* 0x000e620000008800 */
[----:B------:R-:W-:-:S04]  /*15f10*/  MOV R2, 0x400 ;  /* 0x0000040000027802 */ /* 0x000fc80000000f00 */
[----:B-1----:R-:W-:Y:S02]  /*15f20*/  LEA R2, R3, R2, 0x18 ;  /* 0x0000000203027211 */ /* 0x002fe400078ec0ff */
[----:B------:R-:W-:-:S03]  /*15f30*/  SHF.L.U32 R3, R9, 0x1f, RZ ;  /* 0x0000001f09037819 */ /* 0x000fc600000006ff */
[----:B------:R-:W-:-:S04]  /*15f40*/  IMAD R2, R8, 0x8, R2 ;  /* 0x0000000808027824 */ /* 0x000fc800078e0202 */
[----:B------:R-:W1:Y:S02]  /*15f50*/  SYNCS.PHASECHK.TRANS64.TRYWAIT P0, [R2+URZ+0x36840], R3 ;  /* 0x03684003020075a7 */ /* 0x000e64000800017f */
[----:B-1----:R-:W-:Y:S05]  /*15f60*/  @!P0 BRA `(.L_x_2089) ;  /* 0x0000002800408947 */ /* 0x002fea0003800000 */
.L_x_2145:
        /* <DEDUP_REMOVED lines=11> */
.L_x_2090:
        /* <DEDUP_REMOVED lines=37> */
.L_x_2146:
        /* <DEDUP_REMOVED lines=8> */
.L_x_2092:
        /* <DEDUP_REMOVED lines=15> */
[----:B------:R-:W-:Y:S01]  /*163e0*/  IMAD.MOV.U32 R5, RZ, RZ, R12 ;  /* 0x000000ffff057224 */ /* 0x000fe200078e000c */
[----:B------:R-:W-:Y:S01]  /*163f0*/  MOV R6, R10 ;  /* 0x0000000a00067202 */ /* 0x000fe20000000f00 */
        /* <DEDUP_REMOVED lines=18> */
.L_x_2087:
[----:B------:R-:W-:Y:S05]  /*16520*/  BSYNC B1 ;  /* 0x0000000000017941 */ /* 0x000fea0003800000 */
.L_x_2086:
        /* <DEDUP_REMOVED lines=32> */
.L_x_2095:
[----:B------:R-:W2:Y:S01]  /*16730*/  S2R R3, SR_CgaCtaId ;  /* 0x0000000000037919 */ /* 0x000ea20000008800 */
[----:B------:R-:W-:-:S04]  /*16740*/  MOV R2, 0x400 ;  /* 0x0000040000027802 */ /* 0x000fc80000000f00 */
[----:B--2---:R-:W-:Y:S02]  /*16750*/  LEA R2, R3, R2, 0x18 ;  /* 0x0000000203027211 */ /* 0x004fe400078ec0ff */
[----:B------:R-:W-:-:S03]  /*16760*/  SHF.L.U32 R3, R14, 0x1f, RZ ;  /* 0x0000001f0e037819 */ /* 0x000fc600000006ff */
[----:B------:R-:W-:-:S04]  /*16770*/  IMAD R2, R15, 0x8, R2 ;  /* 0x000000080f027824 */ /* 0x000fc800078e0202 */
[----:B------:R-:W2:Y:S02]  /*16780*/  SYNCS.PHASECHK.TRANS64.TRYWAIT P0, [R2+URZ+0x36840], R3 ;  /* 0x03684003020075a7 */ /* 0x000ea4000800017f */
[----:B--2---:R-:W-:Y:S05]  /*16790*/  @!P0 BRA `(.L_x_2096) ;  /* 0x00000020005c8947 */ /* 0x004fea0003800000 */
.L_x_2147:
        /* <DEDUP_REMOVED lines=11> */
.L_x_2097:
        /* <DEDUP_REMOVED lines=29> */
[----:B------:R-:W-:Y:S01]  /*16a20*/  LEA R2, R8, R2, 0x3 ;  /* 0x0000000208027211 */ /* 0x000fe200078e18ff */
        /* <DEDUP_REMOVED lines=8> */
.L_x_2148:
        /* <DEDUP_REMOVED lines=8> */
.L_x_2099:
        /* <DEDUP_REMOVED lines=33> */
.L_x_2094:
[----:B------:R-:W-:Y:S05]  /*16d40*/  BSYNC B1 ;  /* 0x0000000000017941 */ /* 0x000fea0003800000 */
.L_x_2093:
[C---:B------:R-:W-:Y:S01]  /*16d50*/  ISETP.GT.AND P0, PT, R7.reuse, 0x1, PT ;  /* 0x000000010700780c */ /* 0x040fe20003f04270 */
[----:B------:R-:W-:-:S05]  /*16d60*/  VIADD R2, R7, 0xfffffffe ;  /* 0xfffffffe07027836 */ /* 0x000fca0000000000 */
[----:B------:R-:W-:-:S07]  /*16d70*/  MOV R7, R2 ;  /* 0x0000000200077202 */ /* 0x000fce0000000f00 */
[----:B------:R-:W-:Y:S05]  /*16d80*/  @P0 BRA `(.L_x_2100) ;  /* 0xffffffec00d80947 */ /* 0x000fea000383ffff */
.L_x_2076:
[----:B------:R-:W-:Y:S05]  /*16d90*/  BSYNC B0 ;  /* 0x0000000000007941 */ /* 0x000fea0003800000 */
.L_x_2075:
        /* <DEDUP_REMOVED lines=18> */
.L_x_2102:
[----:B------:R-:W-:Y:S05]  /*16ec0*/  BSYNC B0 ;  /* 0x0000000000007941 */ /* 0x000fea0003800000 */
.L_x_2101:
        /* <DEDUP_REMOVED lines=11> */
.L_x_2149:
        /* <DEDUP_REMOVED lines=11> */
.L_x_2106:
        /* <DEDUP_REMOVED lines=33> */
.L_x_2104:
[----:B------:R-:W-:Y:S05]  /*17240*/  BSYNC B0 ;  /* 0x0000000000007941 */ /* 0x000fea0003800000 */
.L_x_2103:
        /* <DEDUP_REMOVED lines=9> */
.L_x_2060:
[----:B------:R-:W-:Y:S05]  /*172e0*/  BSYNC B6 ;  /* 0x0000000000067941 */ /* 0x000fea0003800000 */
.L_x_2058:
[----:B------:R-:W-:-:S03]  /*172f0*/  UMOV UR4, 0xffffffff ;  /* 0xffffffff00047882 */ /* 0x000fc60000000000 */
[----:B------:R-:W-:Y:S05]  /*17300*/  BRA.DIV UR4, `(.L_x_2107) ;  /* 0x0000001604bc7947 */ /* 0x000fea000b800000 */
[----:B------:R2:W3:Y:S04]  /*17310*/  SHFL.IDX PT, R4, R16, RZ, 0x1f ;  /* 0x00001fff10047589 */ /* 0x0004e800000e0000 */
[----:B------:R-:W4:Y:S02]  /*17320*/  SHFL.IDX PT, R16, R16, 0x1, 0x1f ;  /* 0x00201f0010107f89 */ /* 0x000f2400000e0000 */
.L_x_2153:
[----:B-1----:R-:W1:Y:S01]  /*17330*/  S2R R0, SR_TID.X ;  /* 0x0000000000007919 */ /* 0x002e620000002100 */
[----:B------:R-:W-:Y:S01]  /*17340*/  ULDC UR4, c[0x0][0xc14] ;  /* 0x0003050000047ab9 */ /* 0x000fe20000000800 */
[----:B------:R-:W-:Y:S01]  /*17350*/  BSSY B0, `(.L_x_2108) ;  /* 0x000000c000007945 */ /* 0x000fe20003800000 */
[----:B------:R-:W-:Y:S01]  /*17360*/  IMAD.MOV.U32 R17, RZ, RZ, RZ ;  /* 0x000000ffff117224 */ /* 0x000fe200078e00ff */
[----:B-1----:R-:W-:Y:S02]  /*17370*/  LOP3.LUT R6, R0, 0x1f, RZ, 0xc0, !PT ;  /* 0x0000001f00067812 */ /* 0x002fe400078ec0ff */
[----:B------:R-:W-:Y:S02]  /*17380*/  MOV R0, UR4 ;  /* 0x0000000400007c02 */ /* 0x000fe40008000f00 */
        /* <DEDUP_REMOVED lines=8> */
.L_x_2109:
[----:B------:R-:W-:Y:S05]  /*17410*/  BSYNC B0 ;  /* 0x0000000000007941 */ /* 0x000fea0003800000 */
.L_x_2108:
        /* <DEDUP_REMOVED lines=17> */
[----:B0-----:R-:W-:-:S04]  /*17530*/  SEL R14, R14, RZ, P1 ;  /* 0x000000ff0e0e7207 */ /* 0x001fc80000800000 */
[----:B------:R-:W-:-:S05]  /*17540*/  IADD3 R5, R3, R14, RZ ;  /* 0x0000000e03057210 */ /* 0x000fca0007ffe0ff */
[----:B------:R-:W0:Y:S02]  /*17550*/  SHFL.UP PT, R14, R5, 0x10, RZ ;  /* 0x06000000050e7989 */ /* 0x000e2400000e00ff */
[----:B0-----:R-:W-:-:S05]  /*17560*/  SEL R14, R14, RZ, P0 ;  /* 0x000000ff0e0e7207 */ /* 0x001fca0000000000 */
[----:B------:R-:W-:-:S05]  /*17570*/  IMAD.IADD R2, R5, 0x1, R14 ;  /* 0x0000000105027824 */ /* 0x000fca00078e020e */
[----:B------:R0:W1:Y:S02]  /*17580*/  SHFL.IDX PT, R14, R2, 0x1f, 0x1f ;  /* 0x03e01f00020e7f89 */ /* 0x00006400000e0000 */
.L_x_2161:
[----:B------:R-:W-:Y:S02]  /*17590*/  ULDC UR4, c[0x0][0xc10] ;  /* 0x0003040000047ab9 */ /* 0x000fe40000000800 */
[----:B------:R-:W-:-:S04]  /*175a0*/  IMAD.U32 R5, RZ, RZ, UR4 ;  /* 0x00000004ff057e24 */ /* 0x000fc8000f8e00ff */
[----:B-1----:R-:W-:-:S04]  /*175b0*/  IMAD R3, R14, R5, RZ ;  /* 0x000000050e037224 */ /* 0x002fc800078e02ff */
[----:B--2-4-:R-:W-:-:S05]  /*175c0*/  IMAD.IADD R16, R16, 0x1, R3 ;  /* 0x0000000110107824 */ /* 0x014fca00078e0203 */
[----:B---3--:R-:W-:-:S13]  /*175d0*/  ISETP.GT.AND P0, PT, R16, R4, PT ;  /* 0x000000041000720c */ /* 0x008fda0003f04270 */
[----:B------:R-:W-:Y:S05]  /*175e0*/  @P0 BRA `(.L_x_2111) ;  /* 0x0000000000b80947 */ /* 0x000fea0003800000 */
[----:B------:R-:W1:Y:S02]  /*175f0*/  LDC R0, c[0x0][0xc14] ;  /* 0x00030500ff007b82 */ /* 0x000e640000000800 */
.L_x_2116:
[----:B------:R-:W-:-:S05]  /*17600*/  VIADD R19, R19, 0x1f ;  /* 0x0000001f13137836 */ /* 0x000fca0000000000 */
[----:B-1----:R-:W-:-:S13]  /*17610*/  ISETP.GE.AND P0, PT, R19, R0, PT ;  /* 0x000000001300720c */ /* 0x002fda0003f06270 */
[----:B------:R-:W-:Y:S05]  /*17620*/  @P0 BRA `(.L_x_2112) ;  /* 0x0000000400f40947 */ /* 0x000fea0003800000 */
[----:B0-----:R-:W0:Y:S01]  /*17630*/  S2R R2, SR_TID.X ;  /* 0x0000000000027919 */ /* 0x001e220000002100 */
[----:B------:R-:W-:Y:S01]  /*17640*/  BSSY B0, `(.L_x_2113) ;  /* 0x000000b000007945 */ /* 0x000fe20003800000 */
[----:B------:R-:W-:Y:S01]  /*17650*/  IMAD.MOV.U32 R17, RZ, RZ, RZ ;  /* 0x000000ffff117224 */ /* 0x000fe200078e00ff */
[----:B0-----:R-:W-:-:S04]  /*17660*/  LOP3.LUT R6, R2, 0x1f, RZ, 0xc0, !PT ;  /* 0x0000001f02067812 */ /* 0x001fc800078ec0ff */
[C---:B------:R-:W-:Y:S02]  /*17670*/  ISETP.NE.AND P1, PT, R6.reuse, 0x1f, PT ;  /* 0x0000001f0600780c */ /* 0x040fe40003f25270 */
[----:B------:R-:W-:-:S04]  /*17680*/  IADD3 R5, R6, R19, RZ ;  /* 0x0000001306057210 */ /* 0x000fc80007ffe0ff */
[----:B------:R-:W-:-:S13]  /*17690*/  ISETP.GE.OR P0, PT, R5, R0, !P1 ;  /* 0x000000000500720c */ /* 0x000fda0004f06670 */
[----:B------:R-:W-:Y:S05]  /*176a0*/  @P0 BRA `(.L_x_2114) ;  /* 0x0000000000100947 */ /* 0x000fea0003800000 */
[----:B------:R-:W0:Y:S01]  /*176b0*/  LDC.64 R2, c[0x0][0xc58] ;  /* 0x00031600ff027b82 */ /* 0x000e220000000a00 */
[----:B------:R-:W-:Y:S01]  /*176c0*/  ULDC.64 UR4, c[0x0][0x208] ;  /* 0x0000820000047ab9 */ /* 0x000fe20000000a00 */
[----:B0-----:R-:W-:-:S05]  /*176d0*/  IMAD.WIDE R2, R5, 0x4, R2 ;  /* 0x0000000405027825 */ /* 0x001fca00078e0202 */
[----:B------:R0:W5:Y:S02]  /*176e0*/  LDG.E R17, desc[UR4][R2.64] ;  /* 0x0000000402117981 */ /* 0x000164000c1e1900 */
.L_x_2114:
[----:B------:R-:W-:Y:S05]  /*176f0*/  BSYNC B0 ;  /* 0x0000000000007941 */ /* 0x000fea0003800000 */
.L_x_2113:
        /* <DEDUP_REMOVED lines=23> */
.L_x_2169:
[----:B------:R-:W-:Y:S02]  /*17870*/  ULDC UR4, c[0x0][0xc10] ;  /* 0x0003040000047ab9 */ /* 0x000fe40000000800 */
[----:B------:R-:W-:-:S04]  /*17880*/  IMAD.U32 R5, RZ, RZ, UR4 ;  /* 0x00000004ff057e24 */ /* 0x000fc8000f8e00ff */
[----:B-1----:R-:W-:-:S04]  /*17890*/  IMAD R3, R14, R5, RZ ;  /* 0x000000050e037224 */ /* 0x002fc800078e02ff */
[----:B------:R-:W-:-:S05]  /*178a0*/  IMAD.IADD R16, R3, 0x1, R16 ;  /* 0x0000000103107824 */ /* 0x000fca00078e0210 */
[----:B------:R-:W-:-:S13]  /*178b0*/  ISETP.GT.AND P0, PT, R16, R4, PT ;  /* 0x000000041000720c */ /* 0x000fda0003f04270 */
[----:B------:R-:W-:Y:S05]  /*178c0*/  @!P0 BRA `(.L_x_2116) ;  /* 0xfffffffc004c8947 */ /* 0x000fea000383ffff */
.L_x_2111:
        /* <DEDUP_REMOVED lines=8> */
.L_x_2173:
[----:B------:R-:W-:Y:S02]  /*17950*/  ISETP.NE.AND P0, PT, R3, RZ, PT ;  /* 0x000000ff0300720c */ /* 0x000fe40003f05270 */
[----:B------:R-:W-:-:S11]  /*17960*/  MOV R7, RZ ;  /* 0x000000ff00077202 */ /* 0x000fd60000000f00 */
[----:B------:R-:W-:Y:S05]  /*17970*/  @!P0 BRA `(.L_x_2118) ;  /* 0x0000000000108947 */ /* 0x000fea0003800000 */
[----:B------:R-:W-:Y:S01]  /*17980*/  UMOV UR4, 0xffffffff ;  /* 0xffffffff00047882 */ /* 0x000fe20000000000 */
[----:B------:R-:W-:Y:S02]  /*17990*/  VIADD R12, R6, 0xffffffff ;  /* 0xffffffff060c7836 */ /* 0x000fe40000000000 */
[----:B------:R-:W-:Y:S05]  /*179a0*/  BRA.DIV UR4, `(.L_x_2119) ;  /* 0x0000001a04487947 */ /* 0x000fea000b800000 */
[----:B------:R3:W4:Y:S02]  /*179b0*/  SHFL.IDX PT, R7, R2, R12, 0x1f ;  /* 0x00001f0c02077589 */ /* 0x00072400000e0000 */
.L_x_2118:
[----:B0--3--:R-:W0:Y:S01]  /*179c0*/  LDC.64 R2, c[0x0][0xc68] ;  /* 0x00031a00ff027b82 */ /* 0x009e220000000a00 */
[----:B------:R-:W-:Y:S01]  /*179d0*/  IMAD.IADD R19, R6, 0x1, R19 ;  /* 0x0000000106137824 */ /* 0x000fe200078e0213 */
[----:B------:R-:W-:-:S03]  /*179e0*/  ULDC.64 UR4, c[0x0][0x208] ;  /* 0x0000820000047ab9 */ /* 0x000fc60000000a00 */
[----:B0-----:R-:W-:-:S05]  /*179f0*/  IMAD.WIDE R2, R19, 0x4, R2 ;  /* 0x0000000413027825 */ /* 0x001fca00078e0202 */
[----:B------:R0:W1:Y:S01]  /*17a00*/  LDG.E R8, desc[UR4][R2.64] ;  /* 0x0000000402087981 */ /* 0x000062000c1e1900 */
[----:B----4-:R-:W-:-:S04]  /*17a10*/  IMAD R16, R7, R5, R16 ;  /* 0x0000000507107224 */ /* 0x010fc800078e0210 */
[----:B------:R-:W-:Y:S01]  /*17a20*/  IMAD.IADD R7, R4, 0x1, -R16 ;  /* 0x0000000104077824 */ /* 0x000fe200078e0a10 */
[----:B0-----:R-:W-:Y:S01]  /*17a30*/  MOV R2, RZ ;  /* 0x000000ff00027202 */ /* 0x001fe20000000f00 */
        /* <DEDUP_REMOVED lines=19> */
[----:B------:R-:W-:Y:S02]  /*17b70*/  @P0 IADD3 R2, R2, 0x1, RZ ;  /* 0x0000000102020810 */ /* 0x000fe40007ffe0ff */
[----:B------:R-:W-:-:S03]  /*17b80*/  ISETP.GE.AND P0, PT, R3, RZ, PT ;  /* 0x000000ff0300720c */ /* 0x000fc60003f06270 */
[----:B------:R-:W-:-:S10]  /*17b90*/  IMAD.MOV.U32 R9, RZ, RZ, R2 ;  /* 0x000000ffff097224 */ /* 0x000fd400078e0002 */
[----:B------:R-:W-:Y:S01]  /*17ba0*/  @!P0 IMAD.MOV R9, RZ, RZ, -R9 ;  /* 0x000000ffff098224 */ /* 0x000fe200078e0a09 */
[----:B------:R-:W-:-:S13]  /*17bb0*/  ISETP.NE.AND P0, PT, R6, RZ, PT ;  /* 0x000000ff0600720c */ /* 0x000fda0003f05270 */
[----:B------:R-:W-:-:S05]  /*17bc0*/  @!P0 LOP3.LUT R9, RZ, R6, RZ, 0x33, !PT ;  /* 0x00000006ff098212 */ /* 0x000fca00078e33ff */
[----:B------:R-:W-:Y:S01]  /*17bd0*/  IMAD R4, R8, R9, RZ ;  /* 0x0000000908047224 */ /* 0x000fe200078e02ff */
[----:B------:R-:W-:-:S03]  /*17be0*/  IADD3 R9, -R9, RZ, RZ ;  /* 0x000000ff09097210 */ /* 0x000fc60007ffe1ff */
        /* <DEDUP_REMOVED lines=30> */
[----:B------:R-:W-:-:S03]  /*17dd0*/  IMAD R18, R3, R8, R4 ;  /* 0x0000000803127224 */ /* 0x000fc600078e0204 */
[----:B------:R-:W-:Y:S01]  /*17de0*/  IADD3 R17, R17, R2, RZ ;  /* 0x0000000211117210 */ /* 0x000fe20007ffe0ff */
[----:B------:R-:W-:Y:S06]  /*17df0*/  BRA `(.L_x_2120) ;  /* 0x00000000001c7947 */ /* 0x000fec0003800000 */
.L_x_2112:
[----:B------:R-:W-:Y:S01]  /*17e00*/  UMOV UR4, URZ ;  /* 0x0000003f00047c82 */ /* 0x000fe20008000000 */
[----:B------:R-:W-:Y:S01]  /*17e10*/  UMOV UR5, URZ ;  /* 0x0000003f00057c82 */ /* 0x000fe20008000000 */
[----:B------:R-:W-:Y:S01]  /*17e20*/  ULDC UR6, c[0x0][0xc14] ;  /* 0x0003050000067ab9 */ /* 0x000fe20000000800 */
[----:B------:R-:W-:Y:S02]  /*17e30*/  IMAD.MOV.U32 R16, RZ, RZ, R4 ;  /* 0x000000ffff107224 */ /* 0x000fe400078e0004 */
[----:B------:R-:W-:Y:S02]  /*17e40*/  IMAD.U32 R17, RZ, RZ, UR4 ;  /* 0x00000004ff117e24 */ /* 0x000fe4000f8e00ff */
[----:B------:R-:W-:Y:S02]  /*17e50*/  IMAD.U32 R18, RZ, RZ, UR5 ;  /* 0x00000005ff127e24 */ /* 0x000fe4000f8e00ff */
[----:B------:R-:W-:-:S07]  /*17e60*/  IMAD.U32 R19, RZ, RZ, UR6 ;  /* 0x00000006ff137e24 */ /* 0x000fce000f8e00ff */
.L_x_2120:
        /* <DEDUP_REMOVED lines=12> */
.L_x_2054:
[----:B-1----:R-:W3:Y:S01]  /*17f30*/  LDL.LU R0, [R1+0x20] ;  /* 0x0000200001007983 */ /* 0x002ee20000300800 */
[----:B------:R-:W-:Y:S01]  /*17f40*/  BSSY B0, `(.L_x_2122) ;  /* 0x000000b000007945 */ /* 0x000fe20003800000 */
[----:B------:R-:W1:Y:S01]  /*17f50*/  S2R R5, SR_CgaCtaId ;  /* 0x0000000000057919 */ /* 0x000e620000008800 */
[----:B---3--:R-:W-:-:S04]  /*17f60*/  IADD3 R0, R0, 0x1, RZ ;  /* 0x0000000100007810 */ /* 0x008fc80007ffe0ff */
        /* <DEDUP_REMOVED lines=8> */
.L_x_2176:
[----:B------:R-:W-:Y:S05]  /*17ff0*/  BSYNC B0 ;  /* 0x0000000000007941 */ /* 0x000fea0003800000 */
.L_x_2122:
[----:B------:R-:W-:-:S03]  /*18000*/  UMOV UR4, 0xffffffff ;  /* 0xffffffff00047882 */ /* 0x000fc60000000000 */
[----:B------:R-:W-:Y:S05]  /*18010*/  BRA.DIV UR4, `(.L_x_2124) ;  /* 0x0000001204e87947 */ /* 0x000fea000b800000 */
[----:B------:R-:W2:Y:S02]  /*18020*/  S2R R2, SR_TID.X ;  /* 0x0000000000027919 */ /* 0x000ea40000002100 */
[----:B--2---:R-:W-:-:S04]  /*18030*/  SHF.R.U32.HI R2, RZ, 0x5, R2 ;  /* 0x00000005ff027819 */ /* 0x004fc80000011602 */
[----:B------:R-:W-:-:S05]  /*18040*/  LOP3.LUT R2, R2, 0x3, RZ, 0xc0, !PT ;  /* 0x0000000302027812 */ /* 0x000fca00078ec0ff */
[----:B------:R2:W3:Y:S02]  /*18050*/  SHFL.IDX PT, R14, R2, RZ, 0x1f ;  /* 0x00001fff020e7589 */ /* 0x0004e400000e0000 */
.L_x_2179:
[----:B---3--:R-:W-:Y:S01]  /*18060*/  ISETP.NE.AND P0, PT, R14, RZ, PT ;  /* 0x000000ff0e00720c */ /* 0x008fe20003f05270 */
[----:B------:R-:W-:-:S12]  /*18070*/  BSSY B0, `(.L_x_2125) ;  /* 0x0000029000007945 */ /* 0x000fd80003800000 */
[----:B------:R-:W-:Y:S05]  /*18080*/  @P0 BRA `(.L_x_2126) ;  /* 0x00000000009c0947 */ /* 0x000fea0003800000 */
[----:B------:R-:W-:-:S03]  /*18090*/  UMOV UR4, 0xffffffff ;  /* 0xffffffff00047882 */ /* 0x000fc60000000000 */
[----:B------:R-:W-:Y:S05]  /*180a0*/  BRA.DIV UR4, `(.L_x_2127) ;  /* 0x0000001204f87947 */ /* 0x000fea000b800000 */
[----:B------:R-:W-:-:S13]  /*180b0*/  ELECT P6, URZ, PT ;  /* 0x00000000003f782f */ /* 0x000fda00038c0000 */
.L_x_2182:
        /* <DEDUP_REMOVED lines=8> */
.L_x_2128:
[----:B-1----:R-:W2:Y:S04]  /*18140*/  LDL R3, [R1] ;  /* 0x0000000001037983 */ /* 0x002ea80000100800 */
[----:B------:R-:W3:Y:S01]  /*18150*/  LDL.LU R7, [R1+0x8] ;  /* 0x0000080001077983 */ /* 0x000ee20000300800 */
[----:B------:R-:W-:-:S04]  /*18160*/  VIADD R2, R0, 0x36840 ;  /* 0x0003684000027836 */ /* 0x000fc80000000000 */
[C---:B--2---:R-:W-:Y:S01]  /*18170*/  IMAD R6, R3.reuse, 0x8, R2 ;  /* 0x0000000803067824 */ /* 0x044fe200078e0202 */
[----:B------:R-:W-:Y:S02]  /*18180*/  IADD3 R3, R3, 0x1, RZ ;  /* 0x0000000103037810 */ /* 0x000fe40007ffe0ff */
[----:B---3--:R-:W-:Y:S02]  /*18190*/  SHF.L.U32 R5, R7, 0x1f, RZ ;  /* 0x0000001f07057819 */ /* 0x008fe400000006ff */
[C---:B------:R-:W-:Y:S02]  /*181a0*/  ISETP.NE.AND P1, PT, R3.reuse, 0x2, PT ;  /* 0x000000020300780c */ /* 0x040fe40003f25270 */
[----:B------:R-:W1:Y:S02]  /*181b0*/  SYNCS.PHASECHK.TRANS64.TRYWAIT P0, [R6+URZ], R5 ;  /* 0x00000005060075a7 */ /* 0x000e64000800017f */
[----:B------:R-:W-:Y:S02]  /*181c0*/  SEL R4, RZ, 0x1, P1 ;  /* 0x00000001ff047807 */ /* 0x000fe40000800000 */
[----:B------:R-:W-:-:S02]  /*181d0*/  SEL R3, R3, RZ, P1 ;  /* 0x000000ff03037207 */ /* 0x000fc40000800000 */
[----:B------:R-:W-:-:S03]  /*181e0*/  LOP3.LUT R4, R7, R4, RZ, 0x3c, !PT ;  /* 0x0000000407047212 */ /* 0x000fc600078e3cff */
[----:B------:R-:W-:Y:S01]  /*181f0*/  IMAD R7, R3, 0x8, R2 ;  /* 0x0000000803077824 */ /* 0x000fe200078e0202 */
[----:B------:R-:W-:Y:S01]  /*18200*/  SHF.L.U32 R2, R4, 0x1f, RZ ;  /* 0x0000001f04027819 */ /* 0x000fe200000006ff */
[----:B-1----:R-:W-:Y:S06]  /*18210*/  @!P0 BRA `(.L_x_2129) ;  /* 0x0000001000bc8947 */ /* 0x002fec0003800000 */
.L_x_2183:
[----:B------:R-:W2:Y:S02]  /*18220*/  SYNCS.PHASECHK.TRANS64.TRYWAIT P0, [R7+URZ], R2 ;  /* 0x00000002070075a7 */ /* 0x000ea4000800017f */
[----:B--2---:R-:W-:Y:S05]  /*18230*/  @!P0 BRA `(.L_x_2130) ;  /* 0x0000001000c88947 */ /* 0x004fea0003800000 */
.L_x_2184:
[----:B------:R-:W-:Y:S05]  /*18240*/  @!P2 BRA `(.L_x_2131) ;  /* 0x000000000004a947 */ /* 0x000fea0003800000 */
[----:B------:R-:W-:Y:S01]  /*18250*/  BPT.TRAP 0x1 ;  /* 0x000000040000795c */ /* 0x000fe20000300000 */
.L_x_2131:
[----:B------:R-:W3:Y:S01]  /*18260*/  LDL.LU R4, [R1] ;  /* 0x0000000001047983 */ /* 0x000ee20000300800 */
[----:B------:R-:W-:-:S04]  /*18270*/  VIADD R0, R0, 0x36860 ;  /* 0x0003686000007836 */ /* 0x000fc80000000000 */
[----:B---3--:R-:W-:-:S04]  /*18280*/  IMAD R4, R4, 0x8, R0 ;  /* 0x0000000804047824 */ /* 0x008fc800078e0200 */
[----:B------:R-:W3:Y:S02]  /*18290*/  SYNCS.PHASECHK.TRANS64.TRYWAIT P0, [R4+URZ], R5 ;  /* 0x00000005040075a7 */ /* 0x000ee4000800017f */
[----:B---3--:R-:W-:Y:S05]  /*182a0*/  @!P0 BRA `(.L_x_2132) ;  /* 0x0000001000c08947 */ /* 0x008fea0003800000 */
.L_x_2185:
[----:B------:R-:W-:-:S07]  /*182b0*/  IMAD R3, R3, 0x8, R0 ;  /* 0x0000000803037824 */ /* 0x000fce00078e0200 */
.L_x_2133:
[----:B----4-:R4:W0:Y:S02]  /*182c0*/  SYNCS.PHASECHK.TRANS64.TRYWAIT P0, [R3+URZ], R2 ;  /* 0x00000002030075a7 */ /* 0x010824000800017f */
[----:B0-----:R-:W-:Y:S05]  /*182d0*/  @!P0 NANOSLEEP.SYNCS 0x989680 ;  /* 0x009896800000895d */ /* 0x001fea0003900000 */
[----:B------:R-:W0:Y:S02]  /*182e0*/  @!P0 SYNCS.PHASECHK.TRANS64 P0, [R3+URZ], R2 ;  /* 0x00000002030085a7 */ /* 0x000e24000800007f */
[----:B0-----:R-:W-:Y:S05]  /*182f0*/  @!P0 BRA `(.L_x_2133) ;  /* 0xfffffffc00f08947 */ /* 0x001fea000383ffff */
.L_x_2126:
[----:B------:R-:W-:Y:S05]  /*18300*/  BSYNC B0 ;  /* 0x0000000000007941 */ /* 0x000fea0003800000 */
.L_x_2125:
[----:B------:R-:W-:Y:S05]  /*18310*/  EXIT ;  /* 0x000000000000794d */ /* 0x000fea0003800000 */
.L_x_1998:
[----:B0-----:R-:W-:-:S04]  /*18320*/  MOV R3, UR38 ;  /* 0x0000002600037c02 */ /* 0x001fc80008000f00 */
[----:B------:R0:W1:Y:S03]  /*18330*/  SYNCS.PHASECHK.TRANS64.TRYWAIT P1, [R3+URZ+0x36800], R0 ;  /* 0x03680000030075a7 */ /* 0x000066000802017f */
[----:B-1----:R-:W-:Y:S05]  /*18340*/  @!P1 NANOSLEEP.SYNCS 0x989680 ;  /* 0x009896800000995d */ /* 0x002fea0003900000 */
[----:B------:R-:W1:Y:S02]  /*18350*/  @!P1 SYNCS.PHASECHK.TRANS64 P1, [R3+URZ+0x36800], R0 ;  /* 0x03680000030095a7 */ /* 0x000e64000802007f */
[----:B-1----:R-:W-:Y:S05]  /*18360*/  @!P1 BRA `(.L_x_1998) ;  /* 0xfffffffc00ec9947 */ /* 0x002fea000383ffff */
[----:B------:R-:W-:Y:S05]  /*18370*/  BRA `(.L_x_2134) ;  /* 0xfffffe9400b87947 */ /* 0x000fea000383ffff */
.L_x_2002:
[----:B-1----:R1:W2:Y:S02]  /*18380*/  SYNCS.PHASECHK.TRANS64.TRYWAIT P2, [R0+URZ+0x36830], R3 ;  /* 0x03683003000075a7 */ /* 0x0022a4000804017f */
[----:B--2---:R-:W-:Y:S05]  /*18390*/  @!P2 NANOSLEEP.SYNCS 0x989680 ;  /* 0x009896800000a95d */ /* 0x004fea0003900000 */
[----:B------:R-:W2:Y:S02]  /*183a0*/  @!P2 SYNCS.PHASECHK.TRANS64 P2, [R0+URZ+0x36830], R3 ;  /* 0x036830030000a5a7 */ /* 0x000ea4000804007f */
[----:B--2---:R-:W-:Y:S05]  /*183b0*/  @!P2 BRA `(.L_x_2002) ;  /* 0xfffffffc00f0a947 */ /* 0x004fea000383ffff */
[----:B------:R-:W-:Y:S05]  /*183c0*/  BRA `(.L_x_2001) ;  /* 0xfffffe9400e07947 */ /* 0x000fea000383ffff */
.L_x_2007:
[----:B-1----:R-:W-:-:S04]  /*183d0*/  IMAD.U32 R7, RZ, RZ, UR37 ;  /* 0x00000025ff077e24 */ /* 0x002fc8000f8e00ff */
[----:B------:R1:W2:Y:S03]  /*183e0*/  SYNCS.PHASECHK.TRANS64.TRYWAIT P2, [R7+URZ+0x36830], R6 ;  /* 0x03683006070075a7 */ /* 0x0002a6000804017f */
[----:B--2---:R-:W-:Y:S05]  /*183f0*/  @!P2 NANOSLEEP.SYNCS 0x989680 ;  /* 0x009896800000a95d */ /* 0x004fea0003900000 */
[----:B------:R-:W2:Y:S02]  /*18400*/  @!P2 SYNCS.PHASECHK.TRANS64 P2, [R7+URZ+0x36830], R6 ;  /* 0x036830060700a5a7 */ /* 0x000ea4000804007f */
[----:B--2---:R-:W-:Y:S05]  /*18410*/  @!P2 BRA `(.L_x_2007) ;  /* 0xfffffffc00eca947 */ /* 0x004fea000383ffff */
[----:B------:R-:W-:Y:S05]  /*18420*/  BRA `(.L_x_2006) ;  /* 0xfffffee400887947 */ /* 0x000fea000383ffff */
.L_x_2011:
[----:B-1----:R-:W-:-:S04]  /*18430*/  IMAD.U32 R7, RZ, RZ, UR4 ;  /* 0x00000004ff077e24 */ /* 0x002fc8000f8e00ff */
[----:B------:R1:W3:Y:S03]  /*18440*/  SYNCS.PHASECHK.TRANS64.TRYWAIT P2, [R7+URZ+0x36850], R0 ;  /* 0x03685000070075a7 */ /* 0x0002e6000804017f */
[----:B---3--:R-:W-:Y:S05]  /*18450*/  @!P2 NANOSLEEP.SYNCS 0x989680 ;  /* 0x009896800000a95d */ /* 0x008fea0003900000 */
[----:B------:R-:W3:Y:S02]  /*18460*/  @!P2 SYNCS.PHASECHK.TRANS64 P2, [R7+URZ+0x36850], R0 ;  /* 0x036850000700a5a7 */ /* 0x000ee4000804007f */
[----:B---3--:R-:W-:Y:S05]  /*18470*/  @!P2 BRA `(.L_x_2011) ;  /* 0xfffffffc00eca947 */ /* 0x008fea000383ffff */
[----:B------:R-:W-:Y:S05]  /*18480*/  BRA `(.L_x_2010) ;  /* 0xffffff0800d47947 */ /* 0x000fea000383ffff */
.L_x_2017:
[----:B-1----:R-:W-:-:S04]  /*18490*/  IMAD.U32 R7, RZ, RZ, UR4 ;  /* 0x00000004ff077e24 */ /* 0x002fc8000f8e00ff */
[----:B------:R1:W2:Y:S03]  /*184a0*/  SYNCS.PHASECHK.TRANS64.TRYWAIT P2, [R7+URZ+0x36830], R6 ;  /* 0x03683006070075a7 */ /* 0x0002a6000804017f */
[----:B--2---:R-:W-:Y:S05]  /*184b0*/  @!P2 NANOSLEEP.SYNCS 0x989680 ;  /* 0x009896800000a95d */ /* 0x004fea0003900000 */
[----:B------:R-:W2:Y:S02]  /*184c0*/  @!P2 SYNCS.PHASECHK.TRANS64 P2, [R7+URZ+0x36830], R6 ;  /* 0x036830060700a5a7 */ /* 0x000ea4000804007f */
[----:B--2---:R-:W-:Y:S05]  /*184d0*/  @!P2 BRA `(.L_x_2017) ;  /* 0xfffffffc00eca947 */ /* 0x004fea000383ffff */
[----:B------:R-:W-:Y:S05]  /*184e0*/  BRA `(.L_x_2016) ;  /* 0xffffff2c00f07947 */ /* 0x000fea000383ffff */
.L_x_2021:
[----:B-1----:R-:W-:-:S04]  /*184f0*/  IMAD.U32 R7, RZ, RZ, UR14 ;  /* 0x0000000eff077e24 */ /* 0x002fc8000f8e00ff */
[----:B------:R1:W3:Y:S03]  /*18500*/  SYNCS.PHASECHK.TRANS64.TRYWAIT P2, [R7+URZ+0x36850], R0 ;  /* 0x03685000070075a7 */ /* 0x0002e6000804017f */
[----:B---3--:R-:W-:Y:S05]  /*18510*/  @!P2 NANOSLEEP.SYNCS 0x989680 ;  /* 0x009896800000a95d */ /* 0x008fea0003900000 */
[----:B------:R-:W3:Y:S02]  /*18520*/  @!P2 SYNCS.PHASECHK.TRANS64 P2, [R7+URZ+0x36850], R0 ;  /* 0x036850000700a5a7 */ /* 0x000ee4000804007f */
[----:B---3--:R-:W-:Y:S05]  /*18530*/  @!P2 BRA `(.L_x_2021) ;  /* 0xfffffffc00eca947 */ /* 0x008fea000383ffff */
[----:B------:R-:W-:Y:S05]  /*18540*/  BRA `(.L_x_2020) ;  /* 0xffffff54003c7947 */ /* 0x000fea000383ffff */
.L_x_2026:
[----:B-1----:R-:W-:-:S04]  /*18550*/  MOV R5, UR5 ;  /* 0x0000000500057c02 */ /* 0x002fc80008000f00 */
[----:B------:R1:W2:Y:S03]  /*18560*/  SYNCS.PHASECHK.TRANS64.TRYWAIT P0, [R5+URZ+0x36850], R0 ;  /* 0x03685000050075a7 */ /* 0x0002a6000800017f */
[----:B--2---:R-:W-:Y:S05]  /*18570*/  @!P0 NANOSLEEP.SYNCS 0x989680 ;  /* 0x009896800000895d */ /* 0x004fea0003900000 */
[----:B------:R-:W2:Y:S02]  /*18580*/  @!P0 SYNCS.PHASECHK.TRANS64 P0, [R5+URZ+0x36850], R0 ;  /* 0x03685000050085a7 */ /* 0x000ea4000800007f */
[----:B--2---:R-:W-:Y:S05]  /*18590*/  @!P0 BRA `(.L_x_2026) ;  /* 0xfffffffc00ec8947 */ /* 0x004fea000383ffff */
[----:B------:R-:W-:Y:S05]  /*185a0*/  BRA `(.L_x_2025) ;  /* 0xffffff7400ac7947 */ /* 0x000fea000383ffff */
.L_x_2067:
[----:B------:R-:W1:Y:S01]  /*185b0*/  S2R R8, SR_TID.X ;  /* 0x0000000000087919 */ /* 0x000e620000002100 */
[----:B------:R-:W-:Y:S01]  /*185c0*/  BSSY B0, `(.L_x_2135) ;  /* 0x000000a000007945 */ /* 0x000fe20003800000 */
[----:B------:R-:W-:Y:S02]  /*185d0*/  IMAD.MOV.U32 R12, RZ, RZ, RZ ;  /* 0x000000ffff0c7224 */ /* 0x000fe400078e00ff */
[----:B------:R-:W-:Y:S02]  /*185e0*/  IMAD.MOV.U32 R11, RZ, RZ, 0x1f ;  /* 0x0000001fff0b7424 */ /* 0x000fe400078e00ff */
[----:B------:R-:W-:Y:S01]  /*185f0*/  IMAD.MOV.U32 R15, RZ, RZ, -0x1 ;  /* 0xffffffffff0f7424 */ /* 0x000fe200078e00ff */
[----:B-1----:R-:W-:-:S04]  /*18600*/  SHF.R.U32.HI R8, RZ, 0x5, R8 ;  /* 0x00000005ff087819 */ /* 0x002fc80000011608 */
[----:B------:R-:W-:-:S05]  /*18610*/  LOP3.LUT R8, R8, 0x3, RZ, 0xc0, !PT ;  /* 0x0000000308087812 */ /* 0x000fca00078ec0ff */
[----:B0-----:R-:W-:-:S07]  /*18620*/  IMAD.MOV.U32 R13, RZ, RZ, R8 ;  /* 0x000000ffff0d7224 */ /* 0x001fce00078e0008 */
[----:B------:R-:W-:Y:S05]  /*18630*/  WARPSYNC.COLLECTIVE R15, `(.L_x_2136) ;  /* 0x000000000f087348 */ /* 0x000fea0003c00000 */
[----:B------:R0:W1:Y:S02]  /*18640*/  SHFL.IDX P6, R14, R13, R12, R11 ;  /* 0x0000000c0d0e7389 */ /* 0x00006400000c000b */
[----:B01----:R-:W-:Y:S01]  /*18650*/  ENDCOLLECTIVE ;  /* 0x000000000000791b */ /* 0x003fe20003800000 */
.L_x_2136:
[----:B------:R-:W-:Y:S05]  /*18660*/  BSYNC B0 ;  /* 0x0000000000007941 */ /* 0x000fea0003800000 */
.L_x_2135:
[----:B------:R-:W-:Y:S05]  /*18670*/  BRA `(.L_x_2137) ;  /* 0xffffffc4002c7947 */ /* 0x000fea000383ffff */
.L_x_2068:
[----:B------:R-:W-:Y:S01]  /*18680*/  BSSY B0, `(.L_x_2138) ;  /* 0x0000006000007945 */ /* 0x000fe20003800000 */
[----:B------:R-:W-:-:S07]  /*18690*/  MOV R15, 0xffffffff ;  /* 0xffffffff000f7802 */ /* 0x000fce0000000f00 */
[----:B------:R-:W-:Y:S05]  /*186a0*/  WARPSYNC.COLLECTIVE R15, `(.L_x_2139) ;  /* 0x000000000f0c7348 */ /* 0x000fea0003c00000 */
[----:B------:R-:W-:Y:S02]  /*186b0*/  ELECT P6, UR62, PT ;  /* 0x00000000003e782f */ /* 0x000fe400038c0000 */
[----:B------:R-:W-:Y:S01]  /*186c0*/  MOV R14, UR62 ;  /* 0x0000003e000e7c02 */ /* 0x000fe20008000f00 */
[----:B------:R-:W-:Y:S10]  /*186d0*/  ENDCOLLECTIVE ;  /* 0x000000000000791b */ /* 0x000ff40003800000 */
.L_x_2139:
[----:B------:R-:W-:Y:S05]  /*186e0*/  BSYNC B0 ;  /* 0x0000000000007941 */ /* 0x000fea0003800000 */
.L_x_2138:
[----:B------:R-:W-:Y:S05]  /*186f0*/  BRA `(.L_x_2140) ;  /* 0xffffffc4001c7947 */ /* 0x000fea000383ffff */
.L_x_2071:
[----:B0-----:R0:W1:Y:S02]  /*18700*/  SYNCS.PHASECHK.TRANS64.TRYWAIT P0, [R8+URZ+0x36840], R9 ;  /* 0x03684009080075a7 */ /* 0x001064000800017f */
[----:B-1----:R-:W-:Y:S05]  /*18710*/  @!P0 NANOSLEEP.SYNCS 0x989680 ;  /* 0x009896800000895d */ /* 0x002fea0003900000 */
[----:B------:R-:W1:Y:S02]  /*18720*/  @!P0 SYNCS.PHASECHK.TRANS64 P0, [R8+URZ+0x36840], R9 ;  /* 0x03684009080085a7 */ /* 0x000e64000800007f */
[----:B-1----:R-:W-:Y:S05]  /*18730*/  @!P0 BRA `(.L_x_2071) ;  /* 0xfffffffc00f08947 */ /* 0x002fea000383ffff */
[----:B------:R-:W-:Y:S05]  /*18740*/  BRA `(.L_x_2141) ;  /* 0xffffffc400887947 */ /* 0x000fea000383ffff */
.L_x_2074:
        /* <DEDUP_REMOVED lines=8> */
.L_x_2082:
[----:B0-----:R0:W1:Y:S02]  /*187d0*/  SYNCS.PHASECHK.TRANS64.TRYWAIT P0, [R2+URZ+0x36840], R3 ;  /* 0x03684003020075a7 */ /* 0x001064000800017f */
[----:B-1----:R-:W-:Y:S05]  /*187e0*/  @!P0 NANOSLEEP.SYNCS 0x989680 ;  /* 0x009896800000895d */ /* 0x002fea0003900000 */
[----:B------:R-:W1:Y:S02]  /*187f0*/  @!P0 SYNCS.PHASECHK.TRANS64 P0, [R2+URZ+0x36840], R3 ;  /* 0x03684003020085a7 */ /* 0x000e64000800007f */
[----:B-1----:R-:W-:Y:S05]  /*18800*/  @!P0 BRA `(.L_x_2082) ;  /* 0xfffffffc00f08947 */ /* 0x002fea000383ffff */
[----:B------:R-:W-:Y:S05]  /*18810*/  BRA `(.L_x_2143) ;  /* 0xffffffcc008c7947 */ /* 0x000fea000383ffff */
.L_x_2084:
[----:B0-----:R0:W1:Y:S02]  /*18820*/  SYNCS.PHASECHK.TRANS64.TRYWAIT P0, [R3+URZ+0x60], R2 ;  /* 0x00006002030075a7 */ /* 0x001064000800017f */
[----:B-1----:R-:W-:Y:S05]  /*18830*/  @!P0 NANOSLEEP.SYNCS 0x989680 ;  /* 0x009896800000895d */ /* 0x002fea0003900000 */
[----:B------:R-:W1:Y:S02]  /*18840*/  @!P0 SYNCS.PHASECHK.TRANS64 P0, [R3+URZ+0x60], R2 ;  /* 0x00006002030085a7 */ /* 0x000e64000800007f */
[----:B-1----:R-:W-:Y:S05]  /*18850*/  @!P0 BRA `(.L_x_2084) ;  /* 0xfffffffc00f08947 */ /* 0x002fea000383ffff */
[----:B------:R-:W-:Y:S05]  /*18860*/  BRA `(.L_x_2144) ;  /* 0xffffffd000387947 */ /* 0x000fea000383ffff */
.L_x_2089:
[----:B-1----:R1:W2:Y:S02]  /*18870*/  SYNCS.PHASECHK.TRANS64.TRYWAIT P0, [R2+URZ+0x36840], R3 ;  /* 0x03684003020075a7 */ /* 0x0022a4000800017f */
[----:B--2---:R-:W-:Y:S05]  /*18880*/  @!P0 NANOSLEEP.SYNCS 0x989680 ;  /* 0x009896800000895d */ /* 0x004fea0003900000 */
[----:B------:R-:W2:Y:S02]  /*18890*/  @!P0 SYNCS.PHASECHK.TRANS64 P0, [R2+URZ+0x36840], R3 ;  /* 0x03684003020085a7 */ /* 0x000ea4000800007f */
[----:B--2---:R-:W-:Y:S05]  /*188a0*/  @!P0 BRA `(.L_x_2089) ;  /* 0xfffffffc00f08947 */ /* 0x004fea000383ffff */
[----:B------:R-:W-:Y:S05]  /*188b0*/  BRA `(.L_x_2145) ;  /* 0xffffffd400ac7947 */ /* 0x000fea000383ffff */
.L_x_2091:
[----:B0-----:R0:W1:Y:S02]  /*188c0*/  SYNCS.PHASECHK.TRANS64.TRYWAIT P1, [R3+URZ+0x60], R2 ;  /* 0x00006002030075a7 */ /* 0x001064000802017f */
[----:B-1----:R-:W-:Y:S05]  /*188d0*/  @!P1 NANOSLEEP.SYNCS 0x989680 ;  /* 0x009896800000995d */ /* 0x002fea0003900000 */
[----:B------:R-:W1:Y:S02]  /*188e0*/  @!P1 SYNCS.PHASECHK.TRANS64 P1, [R3+URZ+0x60], R2 ;  /* 0x00006002030095a7 */ /* 0x000e64000802007f */
[----:B-1----:R-:W-:Y:S05]  /*188f0*/  @!P1 BRA `(.L_x_2091) ;  /* 0xfffffffc00f09947 */ /* 0x002fea000383ffff */
[----:B------:R-:W-:Y:S05]  /*18900*/  BRA `(.L_x_2146) ;  /* 0xffffffd800587947 */ /* 0x000fea000383ffff */
.L_x_2096:
[----:B--2---:R2:W3:Y:S02]  /*18910*/  SYNCS.PHASECHK.TRANS64.TRYWAIT P0, [R2+URZ+0x36840], R3 ;  /* 0x03684003020075a7 */ /* 0x0044e4000800017f */
[----:B---3--:R-:W-:Y:S05]  /*18920*/  @!P0 NANOSLEEP.SYNCS 0x989680 ;  /* 0x009896800000895d */ /* 0x008fea0003900000 */
[----:B------:R-:W3:Y:S02]  /*18930*/  @!P0 SYNCS.PHASECHK.TRANS64 P0, [R2+URZ+0x36840], R3 ;  /* 0x03684003020085a7 */ /* 0x000ee4000800007f */
[----:B---3--:R-:W-:Y:S05]  /*18940*/  @!P0 BRA `(.L_x_2096) ;  /* 0xfffffffc00f08947 */ /* 0x008fea000383ffff */
[----:B------:R-:W-:Y:S05]  /*18950*/  BRA `(.L_x_2147) ;  /* 0xffffffdc00907947 */ /* 0x000fea000383ffff */
.L_x_2098:
[----:B0-----:R0:W1:Y:S02]  /*18960*/  SYNCS.PHASECHK.TRANS64.TRYWAIT P1, [R2+URZ+0x60], R9 ;  /* 0x00006009020075a7 */ /* 0x001064000802017f */
[----:B-1----:R-:W-:Y:S05]  /*18970*/  @!P1 NANOSLEEP.SYNCS 0x989680 ;  /* 0x009896800000995d */ /* 0x002fea0003900000 */
[----:B------:R-:W1:Y:S02]  /*18980*/  @!P1 SYNCS.PHASECHK.TRANS64 P1, [R2+URZ+0x60], R9 ;  /* 0x00006009020095a7 */ /* 0x000e64000802007f */
[----:B-1----:R-:W-:Y:S05]  /*18990*/  @!P1 BRA `(.L_x_2098) ;  /* 0xfffffffc00f09947 */ /* 0x002fea000383ffff */
[----:B------:R-:W-:Y:S05]  /*189a0*/  BRA `(.L_x_2148) ;  /* 0xffffffe000407947 */ /* 0x000fea000383ffff */
.L_x_2105:
[----:B-1----:R1:W2:Y:S02]  /*189b0*/  SYNCS.PHASECHK.TRANS64.TRYWAIT P0, [R3+URZ+0x36860], R2 ;  /* 0x03686002030075a7 */ /* 0x0022a4000800017f */
[----:B--2---:R-:W-:Y:S05]  /*189c0*/  @!P0 NANOSLEEP.SYNCS 0x989680 ;  /* 0x009896800000895d */ /* 0x004fea0003900000 */
[----:B------:R-:W2:Y:S02]  /*189d0*/  @!P0 SYNCS.PHASECHK.TRANS64 P0, [R3+URZ+0x36860], R2 ;  /* 0x03686002030085a7 */ /* 0x000ea4000800007f */
[----:B--2---:R-:W-:Y:S05]  /*189e0*/  @!P0 BRA `(.L_x_2105) ;  /* 0xfffffffc00f08947 */ /* 0x004fea000383ffff */
[----:B------:R-:W-:Y:S05]  /*189f0*/  BRA `(.L_x_2149) ;  /* 0xffffffe400607947 */ /* 0x000fea000383ffff */
.L_x_2107:
        /* <DEDUP_REMOVED lines=8> */
.L_x_2151:
[----:B------:R-:W-:Y:S05]  /*18a80*/  BSYNC B0 ;  /* 0x0000000000007941 */ /* 0x000fea0003800000 */
.L_x_2150:
[----:B------:R-:W-:Y:S01]  /*18a90*/  IMAD.MOV.U32 R13, RZ, RZ, R16 ;  /* 0x000000ffff0d7224 */ /* 0x000fe200078e0010 */
[----:B------:R-:W-:Y:S01]  /*18aa0*/  MOV R4, R14 ;  /* 0x0000000e00047202 */ /* 0x000fe20000000f00 */
[----:B------:R-:W-:Y:S02]  /*18ab0*/  IMAD.MOV.U32 R12, RZ, RZ, 0x1 ;  /* 0x00000001ff0c7424 */ /* 0x000fe400078e00ff */
[----:B------:R-:W-:Y:S02]  /*18ac0*/  IMAD.MOV.U32 R11, RZ, RZ, 0x1f ;  /* 0x0000001fff0b7424 */ /* 0x000fe400078e00ff */
[----:B------:R-:W-:-:S07]  /*18ad0*/  IMAD.MOV.U32 R15, RZ, RZ, -0x1 ;  /* 0xffffffffff0f7424 */ /* 0x000fce00078e00ff */
[----:B------:R-:W-:Y:S05]  /*18ae0*/  WARPSYNC.COLLECTIVE R15, `(.L_x_2152) ;  /* 0x000000000f087348 */ /* 0x000fea0003c00000 */
[----:B------:R0:W1:Y:S02]  /*18af0*/  SHFL.IDX P6, R14, R13, R12, R11 ;  /* 0x0000000c0d0e7389 */ /* 0x00006400000c000b */
[----:B01----:R-:W-:Y:S01]  /*18b00*/  ENDCOLLECTIVE ;  /* 0x000000000000791b */ /* 0x003fe20003800000 */
.L_x_2152:
[----:B------:R-:W-:Y:S01]  /*18b10*/  MOV R16, R14 ;  /* 0x0000000e00107202 */ /* 0x000fe20000000f00 */
[----:B------:R-:W-:Y:S06]  /*18b20*/  BRA `(.L_x_2153) ;  /* 0xffffffe800007947 */ /* 0x000fec000383ffff */
.L_x_2110:
[----:B------:R-:W-:Y:S01]  /*18b30*/  BSSY B0, `(.L_x_2154) ;  /* 0x0000008000007945 */ /* 0x000fe20003800000 */
[----:B0----5:R-:W-:Y:S02]  /*18b40*/  IMAD.MOV.U32 R13, RZ, RZ, R17 ;  /* 0x000000ffff0d7224 */ /* 0x021fe400078e0011 */
[----:B------:R-:W-:Y:S02]  /*18b50*/  IMAD.MOV.U32 R12, RZ, RZ, 0x1 ;  /* 0x00000001ff0c7424 */ /* 0x000fe400078e00ff */
[----:B------:R-:W-:Y:S02]  /*18b60*/  IMAD.MOV.U32 R11, RZ, RZ, RZ ;  /* 0x000000ffff0b7224 */ /* 0x000fe400078e00ff */
[----:B------:R-:W-:-:S07]  /*18b70*/  IMAD.MOV.U32 R15, RZ, RZ, -0x1 ;  /* 0xffffffffff0f7424 */ /* 0x000fce00078e00ff */
[----:B-1234-:R-:W-:Y:S05]  /*18b80*/  WARPSYNC.COLLECTIVE R15, `(.L_x_2155) ;  /* 0x000000000f087348 */ /* 0x01efea0003c00000 */
[----:B------:R0:W0:Y:S02]  /*18b90*/  SHFL.UP P6, R14, R13, R12, R11 ;  /* 0x0400000c0d0e7389 */ /* 0x00002400000c000b */
[----:B01234-:R-:W-:Y:S01]  /*18ba0*/  ENDCOLLECTIVE ;  /* 0x000000000000791b */ /* 0x01ffe20003800000 */
.L_x_2155:
[----:B------:R-:W-:Y:S05]  /*18bb0*/  BSYNC B0 ;  /* 0x0000000000007941 */ /* 0x000fea0003800000 */
.L_x_2154:
        /* <DEDUP_REMOVED lines=10> */
.L_x_2156:
[----:B------:R-:W-:Y:S01]  /*18c60*/  IMAD.MOV.U32 R12, RZ, RZ, 0x4 ;  /* 0x00000004ff0c7424 */ /* 0x000fe200078e00ff */
[----:B------:R-:W-:Y:S02]  /*18c70*/  SEL R2, R14, RZ, P0 ;  /* 0x000000ff0e027207 */ /* 0x000fe40000000000 */
[----:B------:R-:W-:-:S03]  /*18c80*/  ISETP.GE.U32.AND P0, PT, R6, 0x4, PT ;  /* 0x000000040600780c */ /* 0x000fc60003f06070 */
[----:B------:R-:W-:-:S05]  /*18c90*/  IMAD.IADD R2, R13, 0x1, R2 ;  /* 0x000000010d027824 */ /* 0x000fca00078e0202 */
[----:B------:R-:W-:-:S07]  /*18ca0*/  MOV R13, R2 ;  /* 0x00000002000d7202 */ /* 0x000fce0000000f00 */
[----:B------:R-:W-:Y:S05]  /*18cb0*/  WARPSYNC.COLLECTIVE R15, `(.L_x_2157) ;  /* 0x000000000f087348 */ /* 0x000fea0003c00000 */
[----:B------:R0:W1:Y:S02]  /*18cc0*/  SHFL.UP P6, R14, R13, R12, R11 ;  /* 0x0400000c0d0e7389 */ /* 0x00006400000c000b */
[----:B01----:R-:W-:Y:S01]  /*18cd0*/  ENDCOLLECTIVE ;  /* 0x000000000000791b */ /* 0x003fe20003800000 */
.L_x_2157:
        /* <DEDUP_REMOVED lines=8> */
.L_x_2158:
[----:B------:R-:W-:Y:S01]  /*18d60*/  IMAD.MOV.U32 R12, RZ, RZ, 0x10 ;  /* 0x00000010ff0c7424 */ /* 0x000fe200078e00ff */
[----:B------:R-:W-:Y:S02]  /*18d70*/  SEL R14, R14, RZ, P0 ;  /* 0x000000ff0e0e7207 */ /* 0x000fe40000000000 */
[----:B------:R-:W-:Y:S02]  /*18d80*/  ISETP.GE.U32.AND P0, PT, R6, 0x10, PT ;  /* 0x000000100600780c */ /* 0x000fe40003f06070 */
[----:B------:R-:W-:-:S05]  /*18d90*/  IADD3 R5, R3, R14, RZ ;  /* 0x0000000e03057210 */ /* 0x000fca0007ffe0ff */
[----:B------:R-:W-:-:S07]  /*18da0*/  IMAD.MOV.U32 R13, RZ, RZ, R5 ;  /* 0x000000ffff0d7224 */ /* 0x000fce00078e0005 */
[----:B------:R-:W-:Y:S05]  /*18db0*/  WARPSYNC.COLLECTIVE R15, `(.L_x_2159) ;  /* 0x000000000f087348 */ /* 0x000fea0003c00000 */
[----:B------:R0:W1:Y:S02]  /*18dc0*/  SHFL.UP P6, R14, R13, R12, R11 ;  /* 0x0400000c0d0e7389 */ /* 0x00006400000c000b */
[----:B01----:R-:W-:Y:S01]  /*18dd0*/  ENDCOLLECTIVE ;  /* 0x000000000000791b */ /* 0x003fe20003800000 */
.L_x_2159:
        /* <DEDUP_REMOVED lines=8> */
.L_x_2160:
[----:B------:R-:W-:Y:S05]  /*18e60*/  BRA `(.L_x_2161) ;  /* 0xffffffe400c87947 */ /* 0x000fea000383ffff */
.L_x_2115:
[----:B------:R-:W-:Y:S01]  /*18e70*/  BSSY B0, `(.L_x_2162) ;  /* 0x0000008000007945 */ /* 0x000fe20003800000 */
[----:B-----5:R-:W-:Y:S01]  /*18e80*/  IMAD.MOV.U32 R13, RZ, RZ, R17 ;  /* 0x000000ffff0d7224 */ /* 0x020fe200078e0011 */
[----:B------:R-:W-:Y:S01]  /*18e90*/  MOV R15, 0xffffffff ;  /* 0xffffffff000f7802 */ /* 0x000fe20000000f00 */
[----:B------:R-:W-:Y:S02]  /*18ea0*/  IMAD.MOV.U32 R12, RZ, RZ, 0x1 ;  /* 0x00000001ff0c7424 */ /* 0x000fe400078e00ff */
[----:B------:R-:W-:-:S07]  /*18eb0*/  IMAD.MOV.U32 R11, RZ, RZ, RZ ;  /* 0x000000ffff0b7224 */ /* 0x000fce00078e00ff */
[----:B0-----:R-:W-:Y:S05]  /*18ec0*/  WARPSYNC.COLLECTIVE R15, `(.L_x_2163) ;  /* 0x000000000f087348 */ /* 0x001fea0003c00000 */
[----:B------:R1:W2:Y:S02]  /*18ed0*/  SHFL.UP P6, R14, R13, R12, R11 ;  /* 0x0400000c0d0e7389 */ /* 0x0002a400000c000b */
[----:B012---:R-:W-:Y:S01]  /*18ee0*/  ENDCOLLECTIVE ;  /* 0x000000000000791b */ /* 0x007fe20003800000 */
.L_x_2163:
[----:B------:R-:W-:Y:S05]  /*18ef0*/  BSYNC B0 ;  /* 0x0000000000007941 */ /* 0x000fea0003800000 */
.L_x_2162:
        /* <DEDUP_REMOVED lines=10> */
.L_x_2164:
        /* <DEDUP_REMOVED lines=8> */
.L_x_2165:
        /* <DEDUP_REMOVED lines=8> */
.L_x_2166:
        /* <DEDUP_REMOVED lines=8> */
.L_x_2167:
[----:B------:R-:W-:Y:S02]  /*19120*/  IMAD.MOV.U32 R12, RZ, RZ, 0x1f ;  /* 0x0000001fff0c7424 */ /* 0x000fe400078e00ff */
[----:B------:R-:W-:Y:S01]  /*19130*/  IMAD.MOV.U32 R11, RZ, RZ, 0x1f ;  /* 0x0000001fff0b7424 */ /* 0x000fe200078e00ff */
[----:B------:R-:W-:-:S05]  /*19140*/  SEL R2, R14, RZ, P0 ;  /* 0x000000ff0e027207 */ /* 0x000fca0000000000 */
[----:B------:R-:W-:-:S05]  /*19150*/  IMAD.IADD R2, R5, 0x1, R2 ;  /* 0x0000000105027824 */ /* 0x000fca00078e0202 */
[----:B------:R-:W-:-:S07]  /*19160*/  MOV R13, R2 ;  /* 0x00000002000d7202 */ /* 0x000fce0000000f00 */
[----:B------:R-:W-:Y:S05]  /*19170*/  WARPSYNC.COLLECTIVE R15, `(.L_x_2168) ;  /* 0x000000000f087348 */ /* 0x000fea0003c00000 */
[----:B------:R0:W1:Y:S02]  /*19180*/  SHFL.IDX P6, R14, R13, R12, R11 ;  /* 0x0000000c0d0e7389 */ /* 0x00006400000c000b */
[----:B01----:R-:W-:Y:S01]  /*19190*/  ENDCOLLECTIVE ;  /* 0x000000000000791b */ /* 0x003fe20003800000 */
.L_x_2168:
[----:B------:R-:W-:Y:S05]  /*191a0*/  BRA `(.L_x_2169) ;  /* 0xffffffe400b07947 */ /* 0x000fea000383ffff */
.L_x_2117:
[----:B------:R-:W-:Y:S01]  /*191b0*/  BSSY B0, `(.L_x_2170) ;  /* 0x0000006000007945 */ /* 0x000fe20003800000 */
[----:B------:R-:W-:Y:S01]  /*191c0*/  PLOP3.LUT P6, PT, P6, PT, PT, 0x8, 0x0 ;  /* 0x000000000000781c */ /* 0x000fe200037ce170 */
[----:B------:R-:W-:-:S12]  /*191d0*/  IMAD.MOV.U32 R15, RZ, RZ, -0x1 ;  /* 0xffffffffff0f7424 */ /* 0x000fd800078e00ff */
[----:B0-----:R-:W-:Y:S05]  /*191e0*/  WARPSYNC.COLLECTIVE R15, `(.L_x_2171) ;  /* 0x000000000f087348 */ /* 0x001fea0003c00000 */
[----:B------:R-:W-:Y:S01]  /*191f0*/  VOTE.ANY R14, PT, P6 ;  /* 0x00000000000e7806 */ /* 0x000fe200030e0100 */
[----:B0-----:R-:W-:Y:S06]  /*19200*/  ENDCOLLECTIVE ;  /* 0x000000000000791b */ /* 0x001fec0003800000 */
.L_x_2171:
[----:B------:R-:W-:Y:S05]  /*19210*/  BSYNC B0 ;  /* 0x0000000000007941 */ /* 0x000fea0003800000 */
.L_x_2170:
[----:B------:R-:W-:Y:S01]  /*19220*/  IMAD.MOV.U32 R3, RZ, RZ, R14 ;  /* 0x000000ffff037224 */ /* 0x000fe200078e000e */
[----:B------:R-:W-:Y:S01]  /*19230*/  MOV R13, R17 ;  /* 0x00000011000d7202 */ /* 0x000fe20000000f00 */
[----:B------:R-:W-:Y:S02]  /*19240*/  IMAD.MOV.U32 R11, RZ, RZ, 0x1f ;  /* 0x0000001fff0b7424 */ /* 0x000fe400078e00ff */
[----:B------:R-:W0:Y:S01]  /*19250*/  POPC R6, R3 ;  /* 0x0000000300067309 */ /* 0x000e220000000000 */
[----:B------:R-:W-:Y:S02]  /*19260*/  IMAD.MOV.U32 R15, RZ, RZ, -0x1 ;  /* 0xffffffffff0f7424 */ /* 0x000fe400078e00ff */
[----:B0-----:R-:W-:-:S07]  /*19270*/  IMAD.MOV.U32 R12, RZ, RZ, R6 ;  /* 0x000000ffff0c7224 */ /* 0x001fce00078e0006 */
[----:B------:R-:W-:Y:S05]  /*19280*/  WARPSYNC.COLLECTIVE R15, `(.L_x_2172) ;  /* 0x000000000f087348 */ /* 0x000fea0003c00000 */
[----:B------:R0:W1:Y:S02]  /*19290*/  SHFL.IDX P6, R14, R13, R12, R11 ;  /* 0x0000000c0d0e7389 */ /* 0x00006400000c000b */
[----:B01----:R-:W-:Y:S01]  /*192a0*/  ENDCOLLECTIVE ;  /* 0x000000000000791b */ /* 0x003fe20003800000 */
.L_x_2172:
[----:B------:R-:W-:Y:S01]  /*192b0*/  IMAD.MOV.U32 R17, RZ, RZ, R14 ;  /* 0x000000ffff117224 */ /* 0x000fe200078e000e */
[----:B------:R-:W-:Y:S06]  /*192c0*/  BRA `(.L_x_2173) ;  /* 0xffffffe400a07947 */ /* 0x000fec000383ffff */
.L_x_2119:
[----:B------:R-:W-:Y:S01]  /*192d0*/  BSSY B0, `(.L_x_2174) ;  /* 0x0000007000007945 */ /* 0x000fe20003800000 */
[----:B------:R-:W-:Y:S01]  /*192e0*/  MOV R13, R2 ;  /* 0x00000002000d7202 */ /* 0x000fe20000000f00 */
[----:B------:R-:W-:Y:S02]  /*192f0*/  IMAD.MOV.U32 R11, RZ, RZ, 0x1f ;  /* 0x0000001fff0b7424 */ /* 0x000fe400078e00ff */
[----:B------:R-:W-:-:S07]  /*19300*/  IMAD.MOV.U32 R15, RZ, RZ, -0x1 ;  /* 0xffffffffff0f7424 */ /* 0x000fce00078e00ff */
[----:B012---:R-:W-:Y:S05]  /*19310*/  WARPSYNC.COLLECTIVE R15, `(.L_x_2175) ;  /* 0x000000000f087348 */ /* 0x007fea0003c00000 */
[----:B------:R3:W4:Y:S02]  /*19320*/  SHFL.IDX P6, R14, R13, R12, R11 ;  /* 0x0000000c0d0e7389 */ /* 0x00072400000c000b */
[----:B01234-:R-:W-:Y:S01]  /*19330*/  ENDCOLLECTIVE ;  /* 0x000000000000791b */ /* 0x01ffe20003800000 */
.L_x_2175:
[----:B------:R-:W-:Y:S05]  /*19340*/  BSYNC B0 ;  /* 0x0000000000007941 */ /* 0x000fea0003800000 */
.L_x_2174:
[----:B------:R-:W-:Y:S01]  /*19350*/  IMAD.MOV.U32 R7, RZ, RZ, R14 ;  /* 0x000000ffff077224 */ /* 0x000fe200078e000e */
[----:B------:R-:W-:Y:S06]  /*19360*/  BRA `(.L_x_2118) ;  /* 0xffffffe400947947 */ /* 0x000fec000383ffff */
.L_x_2123:
[----:B-1----:R1:W2:Y:S02]  /*19370*/  SYNCS.PHASECHK.TRANS64.TRYWAIT P0, [R0+URZ+0x36820], R3 ;  /* 0x03682003000075a7 */ /* 0x0022a4000800017f */
[----:B--2---:R-:W-:Y:S05]  /*19380*/  @!P0 NANOSLEEP.SYNCS 0x989680 ;  /* 0x009896800000895d */ /* 0x004fea0003900000 */
[----:B------:R-:W2:Y:S02]  /*19390*/  @!P0 SYNCS.PHASECHK.TRANS64 P0, [R0+URZ+0x36820], R3 ;  /* 0x03682003000085a7 */ /* 0x000ea4000800007f */
[----:B--2---:R-:W-:Y:S05]  /*193a0*/  @!P0 BRA `(.L_x_2123) ;  /* 0xfffffffc00f08947 */ /* 0x004fea000383ffff */
[----:B------:R-:W-:Y:S05]  /*193b0*/  BRA `(.L_x_2176) ;  /* 0xffffffec000c7947 */ /* 0x000fea000383ffff */
.L_x_2124:
[----:B------:R-:W2:Y:S01]  /*193c0*/  S2R R2, SR_TID.X ;  /* 0x0000000000027919 */ /* 0x000ea20000002100 */
[----:B------:R-:W-:Y:S01]  /*193d0*/  BSSY B0, `(.L_x_2177) ;  /* 0x000000a000007945 */ /* 0x000fe20003800000 */
[----:B------:R-:W-:Y:S01]  /*193e0*/  MOV R12, RZ ;  /* 0x000000ff000c7202 */ /* 0x000fe20000000f00 */
[----:B------:R-:W-:Y:S02]  /*193f0*/  IMAD.MOV.U32 R11, RZ, RZ, 0x1f ;  /* 0x0000001fff0b7424 */ /* 0x000fe400078e00ff */
[----:B------:R-:W-:Y:S01]  /*19400*/  IMAD.MOV.U32 R15, RZ, RZ, -0x1 ;  /* 0xffffffffff0f7424 */ /* 0x000fe200078e00ff */
[----:B--2---:R-:W-:-:S04]  /*19410*/  SHF.R.U32.HI R2, RZ, 0x5, R2 ;  /* 0x00000005ff027819 */ /* 0x004fc80000011602 */
[----:B------:R-:W-:-:S05]  /*19420*/  LOP3.LUT R2, R2, 0x3, RZ, 0xc0, !PT ;  /* 0x0000000302027812 */ /* 0x000fca00078ec0ff */
[----:B0-----:R-:W-:-:S07]  /*19430*/  IMAD.MOV.U32 R13, RZ, RZ, R2 ;  /* 0x000000ffff0d7224 */ /* 0x001fce00078e0002 */
[----:B-1----:R-:W-:Y:S05]  /*19440*/  WARPSYNC.COLLECTIVE R15, `(.L_x_2178) ;  /* 0x000000000f087348 */ /* 0x002fea0003c00000 */
[----:B------:R0:W2:Y:S02]  /*19450*/  SHFL.IDX P6, R14, R13, R12, R11 ;  /* 0x0000000c0d0e7389 */ /* 0x0000a400000c000b */
[----:B012---:R-:W-:Y:S01]  /*19460*/  ENDCOLLECTIVE ;  /* 0x000000000000791b */ /* 0x007fe20003800000 */
.L_x_2178:
[----:B------:R-:W-:Y:S05]  /*19470*/  BSYNC B0 ;  /* 0x0000000000007941 */ /* 0x000fea0003800000 */
.L_x_2177:
[----:B------:R-:W-:Y:S05]  /*19480*/  BRA `(.L_x_2179) ;  /* 0xffffffe800f47947 */ /* 0x000fea000383ffff */
.L_x_2127:
[----:B------:R-:W-:Y:S01]  /*19490*/  BSSY B1, `(.L_x_2180) ;  /* 0x0000006000017945 */ /* 0x000fe20003800000 */
[----:B------:R-:W-:-:S07]  /*194a0*/  IMAD.MOV.U32 R15, RZ, RZ, -0x1 ;  /* 0xffffffffff0f7424 */ /* 0x000fce00078e00ff */
[----:B012---:R-:W-:Y:S05]  /*194b0*/  WARPSYNC.COLLECTIVE R15, `(.L_x_2181) ;  /* 0x000000000f0c7348 */ /* 0x007fea0003c00000 */
[----:B------:R-:W-:Y:S02]  /*194c0*/  ELECT P6, UR62, PT ;  /* 0x00000000003e782f */ /* 0x000fe400038c0000 */
[----:B------:R-:W-:Y:S01]  /*194d0*/  MOV R14, UR62 ;  /* 0x0000003e000e7c02 */ /* 0x000fe20008000f00 */
[----:B012---:R-:W-:Y:S10]  /*194e0*/  ENDCOLLECTIVE ;  /* 0x000000000000791b */ /* 0x007ff40003800000 */
.L_x_2181:
[----:B------:R-:W-:Y:S05]  /*194f0*/  BSYNC B1 ;  /* 0x0000000000017941 */ /* 0x000fea0003800000 */
.L_x_2180:
[----:B------:R-:W-:Y:S05]  /*19500*/  BRA `(.L_x_2182) ;  /* 0xffffffe800ec7947 */ /* 0x000fea000383ffff */
.L_x_2129:
[----:B-1----:R1:W2:Y:S02]  /*19510*/  SYNCS.PHASECHK.TRANS64.TRYWAIT P0, [R6+URZ], R5 ;  /* 0x00000005060075a7 */ /* 0x0022a4000800017f */
[----:B--2---:R-:W-:Y:S05]  /*19520*/  @!P0 NANOSLEEP.SYNCS 0x989680 ;  /* 0x009896800000895d */ /* 0x004fea0003900000 */
[----:B------:R-:W2:Y:S02]  /*19530*/  @!P0 SYNCS.PHASECHK.TRANS64 P0, [R6+URZ], R5 ;  /* 0x00000005060085a7 */ /* 0x000ea4000800007f */
[----:B--2---:R-:W-:Y:S05]  /*19540*/  @!P0 BRA `(.L_x_2129) ;  /* 0xfffffffc00f08947 */ /* 0x004fea000383ffff */
[----:B------:R-:W-:Y:S05]  /*19550*/  BRA `(.L_x_2183) ;  /* 0xffffffec00307947 */ /* 0x000fea000383ffff */
.L_x_2130:
[----:B--2---:R2:W3:Y:S02]  /*19560*/  SYNCS.PHASECHK.TRANS64.TRYWAIT P0, [R7+URZ], R2 ;  /* 0x00000002070075a7 */ /* 0x0044e4000800017f */
[----:B---3--:R-:W-:Y:S05]  /*19570*/  @!P0 NANOSLEEP.SYNCS 0x989680 ;  /* 0x009896800000895d */ /* 0x008fea0003900000 */
[----:B------:R-:W3:Y:S02]  /*19580*/  @!P0 SYNCS.PHASECHK.TRANS64 P0, [R7+URZ], R2 ;  /* 0x00000002070085a7 */ /* 0x000ee4000800007f */
[----:B---3--:R-:W-:Y:S05]  /*19590*/  @!P0 BRA `(.L_x_2130) ;  /* 0xfffffffc00f08947 */ /* 0x008fea000383ffff */
[----:B------:R-:W-:Y:S05]  /*195a0*/  BRA `(.L_x_2184) ;  /* 0xffffffec00247947 */ /* 0x000fea000383ffff */
.L_x_2132:
[----:B---3--:R3:W4:Y:S02]  /*195b0*/  SYNCS.PHASECHK.TRANS64.TRYWAIT P0, [R4+URZ], R5 ;  /* 0x00000005040075a7 */ /* 0x008724000800017f */
[----:B----4-:R-:W-:Y:S05]  /*195c0*/  @!P0 NANOSLEEP.SYNCS 0x989680 ;  /* 0x009896800000895d */ /* 0x010fea0003900000 */
[----:B------:R-:W4:Y:S02]  /*195d0*/  @!P0 SYNCS.PHASECHK.TRANS64 P0, [R4+URZ], R5 ;  /* 0x00000005040085a7 */ /* 0x000f24000800007f */
[----:B----4-:R-:W-:Y:S05]  /*195e0*/  @!P0 BRA `(.L_x_2132) ;  /* 0xfffffffc00f08947 */ /* 0x010fea000383ffff */
[----:B------:R-:W-:Y:S05]  /*195f0*/  BRA `(.L_x_2185) ;  /* 0xffffffec002c7947 */ /* 0x000fea000383ffff */
.L_x_2186:
        /* <DEDUP_REMOVED lines=16> */
.L_x_2663:


//--------------------- .text._ZN7cutlass13device_kernelIN5flash11enable_sm90INS1_16FlashAttnFwdSm90INS1_25CollectiveMainloopFwdSm90ILi2EN4cute5tupleIJNS5_1CILi1EEES8_S8_EEENS6_IJNS7_ILi128EEENS7_ILi112EEENS7_ILi192EEEEEELi192ENS_10bfloat16_tEfNS_4arch4Sm90ELb1ELb0ELb1ELb1ELb0ELb1ELb0ELb1ELb1ELb0ELb0ELb0EEENS1_21CollectiveEpilogueFwdINS6_IJSA_SC_SB_EEES9_SE_SG_Li256ELb1ELb0ELb0ELb0EEENS1_36VarlenDynamicPersistentTileSchedulerILi128ELi112ELi256ELi32ELb0ELb0ELb1ELb1ELb1ELb1EEEEEEEEEvNT_6ParamsE --------------------------
	.section	.text._ZN7cutlass13device_kernelIN5flash11enable_sm90INS1_16FlashAttnFwdSm90INS1_25CollectiveMainloopFwdSm90ILi2EN4cute5tupleIJNS5_1CILi1EEES8_S8_EEENS6_IJNS7_ILi128EEENS7_ILi112EEENS7_ILi192EEEEEELi192ENS_10bfloat16_tEfNS_4arch4Sm90ELb1ELb0ELb1ELb1ELb0ELb1ELb0ELb1ELb1ELb0ELb0ELb0EEENS1_21CollectiveEpilogueFwdINS6_IJSA_SC_SB_EEES9_SE_SG_Li256ELb1ELb0ELb0ELb0EEENS1_36VarlenDynamicPersistentTileSchedulerILi128ELi112ELi256ELi32ELb0ELb0ELb1ELb1ELb1ELb1EEEEEEEEEvNT_6ParamsE,"ax",@progbits
	.align	128
.text._ZN7cutlass13device_kernelIN5flash11enable_sm90INS1_16FlashAttnFwdSm90INS1_25CollectiveMainloopFwdSm90ILi2EN4cute5tupleIJNS5_1CILi1EEES8_S8_EEENS6_IJNS7_ILi128EEENS7_ILi112EEENS7_ILi192EEEEEELi192ENS_10bfloat16_tEfNS_4arch4Sm90ELb1ELb0ELb1ELb1ELb0ELb1ELb0ELb1ELb1ELb0ELb0ELb0EEENS1_21CollectiveEpilogueFwdINS6_IJSA_SC_SB_EEES9_SE_SG_Li256ELb1ELb0ELb0ELb0EEENS1_36VarlenDynamicPersistentTileSchedulerILi128ELi112ELi256ELi32ELb0ELb0ELb1ELb1ELb1ELb1EEEEEEEEEvNT_6ParamsE:
        .type           _ZN7cutlass13device_kernelIN5flash11enable_sm90INS1_16FlashAttnFwdSm90INS1_25CollectiveMainloopFwdSm90ILi2EN4cute5tupleIJNS5_1CILi1EEES8_S8_EEENS6_IJNS7_ILi128EEENS7_ILi112EEENS7_ILi192EEEEEELi192ENS_10bfloat16_tEfNS_4arch4Sm90ELb1ELb0ELb1ELb1ELb0ELb1ELb0ELb1ELb1ELb0ELb0ELb0EEENS1_21CollectiveEpilogueFwdINS6_IJSA_SC_SB_EEES9_SE_SG_Li256ELb1ELb0ELb0ELb0EEENS1_36VarlenDynamicPersistentTileSchedulerILi128ELi112ELi256ELi32ELb0ELb0ELb1ELb1ELb1ELb1EEEEEEEEEvNT_6ParamsE,@function
        .size           _ZN7cutlass13device_kernelIN5flash11enable_sm90INS1_16FlashAttnFwdSm90INS1_25CollectiveMainloopFwdSm90ILi2EN4cute5tupleIJNS5_1CILi1EEES8_S8_EEENS6_IJNS7_ILi128EEENS7_ILi112EEENS7_ILi192EEEEEELi192ENS_10bfloat16_tEfNS_4arch4Sm90ELb1ELb0ELb1ELb1ELb0ELb1ELb0ELb1ELb1ELb0ELb0ELb0EEENS1_21CollectiveEpilogueFwdINS6_IJSA_SC_SB_EEES9_SE_SG_Li256ELb1ELb0ELb0ELb0EEENS1_36VarlenDynamicPersistentTileSchedulerILi128ELi112ELi256ELi32ELb0ELb0ELb1ELb1ELb1ELb1EEEEEEEEEvNT_6ParamsE,(.L_x_2664 - _ZN7cutlass13device_kernelIN5flash11enable_sm90INS1_16FlashAttnFwdSm90INS1_25CollectiveMainloopFwdSm90ILi2EN4cute5tupleIJNS5_1CILi1EEES8_S8_EEENS6_IJNS7_ILi128EEENS7_ILi112EEENS7_ILi192EEEEEELi192ENS_10bfloat16_tEfNS_4arch4Sm90ELb1ELb0ELb1ELb1ELb0ELb1ELb0ELb1ELb1ELb0ELb0ELb0EEENS1_21CollectiveEpilogueFwdINS6_IJSA_SC_SB_EEES9_SE_SG_Li256ELb1ELb0ELb0ELb0EEENS1_36VarlenDynamicPersistentTileSchedulerILi128ELi112ELi256ELi32ELb0ELb0ELb1ELb1ELb1ELb1EEEEEEEEEvNT_6ParamsE)
        .other          _ZN7cutlass13device_kernelIN5flash11enable_sm90INS1_16FlashAttnFwdSm90INS1_25CollectiveMainloopFwdSm90ILi2EN4cute5tupleIJNS5_1CILi1EEES8_S8_EEENS6_IJNS7_ILi128EEENS7_ILi112EEENS7_ILi192EEEEEELi192ENS_10bfloat16_tEfNS_4arch4Sm90ELb1ELb0ELb1ELb1ELb0ELb1ELb0ELb1ELb1ELb0ELb0ELb0EEENS1_21CollectiveEpilogueFwdINS6_IJSA_SC_SB_EEES9_SE_SG_Li256ELb1ELb0ELb0ELb0EEENS1_36VarlenDynamicPersistentTileSchedulerILi128ELi112ELi256ELi32ELb0ELb0ELb1ELb1ELb1ELb1EEEEEEEEEvNT_6ParamsE,@"STO_CUDA_ENTRY STV_DEFAULT"
_ZN7cutlass13device_kernelIN5flash11enable_sm90INS1_16FlashAttnFwdSm90INS1_25CollectiveMainloopFwdSm90ILi2EN4cute5tupleIJNS5_1CILi1EEES8_S8_EEENS6_IJNS7_ILi128EEENS7_ILi112EEENS7_ILi192EEEEEELi192ENS_10bfloat16_tEfNS_4arch4Sm90ELb1ELb0ELb1ELb1ELb0ELb1ELb0ELb1ELb1ELb0ELb0ELb0EEENS1_21CollectiveEpilogueFwdINS6_IJSA_SC_SB_EEES9_SE_SG_Li256ELb1ELb0ELb0ELb0EEENS1_36VarlenDynamicPersistentTileSchedulerILi128ELi112ELi256ELi32ELb0ELb0ELb1ELb1ELb1ELb1EEEEEEEEEvNT_6ParamsE:
        /* <DEDUP_REMOVED lines=27> */
.L_x_2188:
[----:B------:R-:W-:Y:S05]  /*01b0*/  BSYNC B0 ;  /* 0x0000000000007941 */ /* 0x000fea0003800000 */
.L_x_2187:
        /* <DEDUP_REMOVED lines=41> */
.L_x_2189:
        /* <DEDUP_REMOVED lines=22> */
.L_x_2190:
        /* <DEDUP_REMOVED lines=18> */
.L_x_2191:
        /* <DEDUP_REMOVED lines=22> */
.L_x_2192:
        /* <DEDUP_REMOVED lines=22> */
.L_x_2193:
        /* <DEDUP_REMOVED lines=10> */
.L_x_2196:
        /* <DEDUP_REMOVED lines=9> */
[----:B------:R-:W-:Y:S01]  /*0ac0*/  IMAD.U32 R18, RZ, RZ, UR4 ;  /* 0x00000004ff127e24 */ /* 0x000fe2000f8e00ff */
[----:B------:R-:W-:-:S04]  /*0ad0*/  ULDC UR4, c[0x0][0xc14] ;  /* 0x0003050000047ab9 */ /* 0x000fc80000000800 */
[----:B------:R-:W1:Y:S01]  /*0ae0*/  LDS.128 R216, [R18+0x368d0] ;  /* 0x0368d00012d87984 */ /* 0x000e620000000c00 */
[----:B------:R-:W-:Y:S06]  /*0af0*/  BAR.ARV 0x4, 0x120 ;  /* 0x0104800000007b1d */ /* 0x000fec0000002000 */
[----:B-1----:R-:W-:-:S13]  /*0b00*/  ISETP.GE.AND P0, PT, R219, UR4, PT ;  /* 0x00000004db007c0c */ /* 0x002fda000bf06270 */
[----:B------:R-:W-:Y:S05]  /*0b10*/  @P0 BRA `(.L_x_2197) ;  /* 0x000002c000e40947 */ /* 0x000fea0003800000 */
[----:B------:R-:W2:Y:S01]  /*0b20*/  LDL R0, [R1+0x74] ;  /* 0x0000740001007983 */ /* 0x000ea20000100800 */
[----:B------:R-:W-:Y:S01]  /*0b30*/  VIADD R236, R4, 0xffffff80 ;  /* 0xffffff8004ec7836 */ /* 0x000fe20000000000 */
[----:B------:R-:W-:Y:S01]  /*0b40*/  R2UR UR4, R18 ;  /* 0x00000000120472ca */ /* 0x000fe200000e0000 */
[----:B------:R-:W-:Y:S01]  /*0b50*/  IMAD.MOV.U32 R232, RZ, RZ, RZ ;  /* 0x000000ffffe87224 */ /* 0x000fe200078e00ff */
[----:B------:R-:W-:Y:S01]  /*0b60*/  CS2R R208, SRZ ;  /* 0x0000000000d07805 */ /* 0x000fe2000001ff00 */
[----:B------:R-:W-:Y:S01]  /*0b70*/  IMAD.MOV.U32 R19, RZ, RZ, RZ ;  /* 0x000000ffff137224 */ /* 0x000fe200078e00ff */
[----:B------:R-:W-:Y:S01]  /*0b80*/  SHF.R.S32.HI R3, RZ, 0x1f, R236 ;  /* 0x0000001fff037819 */ /* 0x000fe200000114ec */
[----:B------:R-:W-:-:S03]  /*0b90*/  IMAD.MOV.U32 R205, RZ, RZ, RZ ;  /* 0x000000ffffcd7224 */ /* 0x000fc600078e00ff */
[CC--:B0-----:R-:W-:Y:S02]  /*0ba0*/  LEA.HI R2, R3.reuse, R236.reuse, RZ, 0x4 ;  /* 0x000000ec03027211 */ /* 0x0c1fe400078f20ff */
[----:B------:R-:W-:-:S03]  /*0bb0*/  LEA.HI R224, R3, R236, RZ, 0x3 ;  /* 0x000000ec03e07211 */ /* 0x000fc600078f18ff */
[----:B------:R-:W-:Y:S01]  /*0bc0*/  UIADD3 UR4, UR4, 0x15400, URZ ;  /* 0x0001540004047890 */ /* 0x000fe2000fffe03f */
[----:B--2---:R-:W-:Y:S02]  /*0bd0*/  R2UR UR5, R0 ;  /* 0x00000000000572ca */ /* 0x004fe400000e0000 */
[----:B------:R-:W-:-:S04]  /*0be0*/  LEA.HI R0, R3, R236, RZ, 0x7 ;  /* 0x000000ec03007211 */ /* 0x000fc800078f38ff */
[----:B------:R-:W-:Y:S02]  /*0bf0*/  LOP3.LUT R5, R0, 0xffffff80, RZ, 0xc0, !PT ;  /* 0xffffff8000057812 */ /* 0x000fe400078ec0ff */
[----:B------:R-:W-:-:S03]  /*0c00*/  SHF.R.S32.HI R16, RZ, 0x7, R0 ;  /* 0x00000007ff107819 */ /* 0x000fc60000011400 */
[----:B------:R-:W-:Y:S01]  /*0c10*/  IMAD.IADD R15, R236, 0x1, -R5 ;  /* 0x00000001ec0f7824 */ /* 0x000fe200078e0a05 */
[----:B------:R-:W-:Y:S01]  /*0c20*/  SHF.R.S32.HI R5, RZ, 0x4, R2 ;  /* 0x00000004ff057819 */ /* 0x000fe20000011402 */
[----:B------:R-:W-:Y:S01]  /*0c30*/  ULOP3.LUT UR5, UR5, 0x1, URZ, 0xfc, !UPT ;  /* 0x0000000105057892 */ /* 0x000fe2000f8efc3f */
[----:B------:R-:W-:Y:S02]  /*0c40*/  LEA.HI R0, R0, R16, RZ, 0x1 ;  /* 0x0000001000007211 */ /* 0x000fe400078f08ff */
[----:B------:R-:W-:Y:S01]  /*0c50*/  SHF.R.S32.HI R7, RZ, 0x1f, R15 ;  /* 0x0000001fff077819 */ /* 0x000fe2000001140f */
[----:B------:R-:W-:Y:S01]  /*0c60*/  STL [R1+0x4c], R15 ;  /* 0x00004c0f01007387 */ /* 0x000fe20000100800 */
[----:B------:R-:W-:Y:S02]  /*0c70*/  LEA.HI R4, R2, R5, RZ, 0x1 ;  /* 0x0000000502047211 */ /* 0x000fe400078f08ff */
[CC--:B------:R-:W-:Y:S01]  /*0c80*/  LEA.HI R8, R7.reuse, R15.reuse, RZ, 0x2 ;  /* 0x0000000f07087211 */ /* 0x0c0fe200078f10ff */
[----:B------:R0:W-:Y:S01]  /*0c90*/  STL [R1+0x6c], R16 ;  /* 0x00006c1001007387 */ /* 0x0001e20000100800 */
[----:B------:R-:W-:-:S02]  /*0ca0*/  LEA.HI R7, R7, R15, RZ, 0x5 ;  /* 0x0000000f07077211 */ /* 0x000fc400078f28ff */
[--C-:B------:R-:W-:Y:S02]  /*0cb0*/  SHF.R.S32.HI R9, RZ, 0x2, R8.reuse ;  /* 0x00000002ff097819 */ /* 0x100fe40000011408 */
[----:B------:R-:W-:Y:S02]  /*0cc0*/  SHF.R.S32.HI R6, RZ, 0x1f, R8 ;  /* 0x0000001fff067819 */ /* 0x000fe40000011408 */
[----:B------:R-:W-:Y:S02]  /*0cd0*/  SHF.R.S32.HI R7, RZ, 0x5, R7 ;  /* 0x00000005ff077819 */ /* 0x000fe40000011407 */
[----:B------:R-:W-:Y:S02]  /*0ce0*/  LEA.HI R10, R6, R9, RZ, 0x3 ;  /* 0x00000009060a7211 */ /* 0x000fe400078f18ff */
[----:B------:R-:W-:Y:S02]  /*0cf0*/  LOP3.LUT R6, R4, 0x1ffffffe, RZ, 0xc0, !PT ;  /* 0x1ffffffe04067812 */ /* 0x000fe400078ec0ff */
[----:B------:R-:W-:-:S02]  /*0d00*/  LOP3.LUT R10, R10, 0xfffffff8, RZ, 0xc0, !PT ;  /* 0xfffffff80a0a7812 */ /* 0x000fc400078ec0ff */
[-C--:B------:R-:W-:Y:S01]  /*0d10*/  LEA.HI R4, R3, R236.reuse, RZ, 0x5 ;  /* 0x000000ec03047211 */ /* 0x080fe200078f28ff */
[----:B------:R-:W-:Y:S01]  /*0d20*/  IMAD.IADD R6, R5, 0x1, -R6 ;  /* 0x0000000105067824 */ /* 0x000fe200078e0a06 */
[----:B------:R-:W-:Y:S01]  /*0d30*/  LOP3.LUT R5, R224, 0x1ffffff8, RZ, 0xc0, !PT ;  /* 0x1ffffff8e0057812 */ /* 0x000fe200078ec0ff */
[----:B------:R-:W-:Y:S01]  /*0d40*/  IMAD.IADD R10, R9, 0x1, -R10 ;  /* 0x00000001090a7824 */ /* 0x000fe200078e0a0a */
[----:B------:R-:W-:Y:S02]  /*0d50*/  LEA.HI R9, R3, R236, RZ, 0x2 ;  /* 0x000000ec03097211 */ /* 0x000fe400078f10ff */
[----:B------:R-:W-:Y:S01]  /*0d60*/  LOP3.LUT R3, R2, 0x3fffff0, RZ, 0xc0, !PT ;  /* 0x03fffff002037812 */ /* 0x000fe200078ec0ff */
[C---:B------:R-:W-:Y:S01]  /*0d70*/  IMAD.IADD R5, R236.reuse, 0x1, -R5 ;  /* 0x00000001ec057824 */ /* 0x040fe200078e0a05 */
[----:B------:R-:W-:Y:S01]  /*0d80*/  LOP3.LUT R11, R9, 0xfffffffc, RZ, 0xc0, !PT ;  /* 0xfffffffc090b7812 */ /* 0x000fe200078ec0ff */
[----:B------:R-:W-:Y:S01]  /*0d90*/  IMAD R7, R7, 0x10, R10 ;  /* 0x0000001007077824 */ /* 0x000fe200078e020a */
[----:B------:R-:W-:Y:S01]  /*0da0*/  SHF.R.S32.HI R204, RZ, 0x2, R9 ;  /* 0x00000002ffcc7819 */ /* 0x000fe20000011409 */
[C---:B------:R-:W-:Y:S01]  /*0db0*/  IMAD.IADD R3, R236.reuse, 0x1, -R3 ;  /* 0x00000001ec037824 */ /* 0x040fe200078e0a03 */
[----:B------:R-:W-:Y:S01]  /*0dc0*/  SHF.R.S32.HI R9, RZ, 0x1f, R9 ;  /* 0x0000001fff097819 */ /* 0x000fe20000011409 */
[----:B------:R-:W-:Y:S01]  /*0dd0*/  IMAD.IADD R236, R236, 0x1, -R11 ;  /* 0x00000001ecec7824 */ /* 0x000fe200078e0a0b */
[----:B------:R-:W-:Y:S01]  /*0de0*/  SHF.R.S32.HI R4, RZ, 0x5, R4 ;  /* 0x00000005ff047819 */ /* 0x000fe20000011404 */
[----:B------:R-:W-:Y:S01]  /*0df0*/  VIADD R233, R204, 0x40 ;  /* 0x00000040cce97836 */ /* 0x000fe20000000000 */
[----:B------:R-:W-:Y:S01]  /*0e00*/  LEA.HI R9, R9, R204, RZ, 0x3 ;  /* 0x000000cc09097211 */ /* 0x000fe200078f18ff */
[----:B------:R-:W-:Y:S01]  /*0e10*/  IMAD.SHL.U32 R22, R236, 0x8, RZ ;  /* 0x00000008ec167824 */ /* 0x000fe200078e00ff */
[----:B------:R-:W-:Y:S01]  /*0e20*/  LOP3.LUT R0, R0, 0x3fffffe, RZ, 0xc0, !PT ;  /* 0x03fffffe00007812 */ /* 0x000fe200078ec0ff */
[----:B------:R-:W-:Y:S01]  /*0e30*/  IMAD R3, R4, 0x10, R3 ;  /* 0x0000001004037824 */ /* 0x000fe200078e0203 */
[----:B------:R-:W-:Y:S01]  /*0e40*/  LOP3.LUT R9, R9, 0xfffffff8, RZ, 0xc0, !PT ;  /* 0xfffffff809097812 */ /* 0x000fe200078ec0ff */
[----:B------:R-:W-:Y:S01]  /*0e50*/  VIADD R206, R22, 0x20 ;  /* 0x0000002016ce7836 */ /* 0x000fe20000000000 */
[----:B------:R-:W-:Y:S01]  /*0e60*/  SHF.R.S32.HI R2, RZ, 0x1f, R233 ;  /* 0x0000001fff027819 */ /* 0x000fe200000114e9 */
[----:B------:R-:W-:Y:S01]  /*0e70*/  IMAD R12, R3, 0x8, R6 ;  /* 0x00000008030c7824 */ /* 0x000fe200078e0206 */
[----:B------:R-:W-:Y:S01]  /*0e80*/  LOP3.LUT R226, R8, 0x7ffffffc, RZ, 0xc0, !PT ;  /* 0x7ffffffc08e27812 */ /* 0x000fe200078ec0ff */
[----:B------:R-:W-:Y:S01]  /*0e90*/  IMAD.IADD R223, R204, 0x1, -R9 ;  /* 0x00000001ccdf7824 */ /* 0x000fe200078e0a09 */
[----:B------:R-:W-:Y:S01]  /*0ea0*/  SHF.R.S32.HI R3, RZ, 0x1f, R206 ;  /* 0x0000001fff037819 */ /* 0x000fe200000114ce */
[----:B------:R-:W-:Y:S01]  /*0eb0*/  IMAD.SHL.U32 R212, R233, 0x40, RZ ;  /* 0x00000040e9d47824 */ /* 0x000fe200078e00ff */
[----:B------:R-:W-:Y:S01]  /*0ec0*/  LEA.HI R2, R2, R233, RZ, 0x3 ;  /* 0x000000e902027211 */ /* 0x000fe200078f18ff */
[----:B------:R-:W-:Y:S01]  /*0ed0*/  IMAD.SHL.U32 R213, R223, 0x40, RZ ;  /* 0x00000040dfd57824 */ /* 0x000fe200078e00ff */
[----:B------:R-:W-:Y:S01]  /*0ee0*/  SHF.R.S32.HI R224, RZ, 0x3, R224 ;  /* 0x00000003ffe07819 */ /* 0x000fe200000114e0 */
[----:B------:R-:W-:Y:S01]  /*0ef0*/  IMAD.IADD R0, R16, 0x1, -R0 ;  /* 0x0000000110007824 */ /* 0x000fe200078e0a00 */
[----:B------:R-:W-:Y:S01]  /*0f00*/  LOP3.LUT R212, R212, 0x1c0, RZ, 0xc0, !PT ;  /* 0x000001c0d4d47812 */ /* 0x000fe200078ec0ff */
[----:B------:R-:W-:Y:S01]  /*0f10*/  IMAD.SHL.U32 R215, R4, 0x200, RZ ;  /* 0x0000020004d77824 */ /* 0x000fe200078e00ff */
[-C--:B------:R-:W-:Y:S01]  /*0f20*/  LEA.HI R4, R3, R206.reuse, RZ, 0x6 ;  /* 0x000000ce03047211 */ /* 0x080fe200078f30ff */
[----:B------:R-:W-:Y:S01]  /*0f30*/  VIADD R207, R22, 0x40 ;  /* 0x0000004016cf7836 */ /* 0x000fe20000000000 */
[----:B------:R-:W-:Y:S01]  /*0f40*/  LOP3.LUT R213, R213, 0x1c0, RZ, 0xc0, !PT ;  /* 0x000001c0d5d57812 */ /* 0x000fe200078ec0ff */
[----:B------:R-:W-:Y:S01]  /*0f50*/  IMAD.SHL.U32 R2, R2, 0x40, RZ ;  /* 0x0000004002027824 */ /* 0x000fe200078e00ff */
[----:B------:R-:W-:Y:S01]  /*0f60*/  LEA.HI R3, R3, R206, RZ, 0x3 ;  /* 0x000000ce03037211 */ /* 0x000fe200078f18ff */
[----:B------:R-:W-:Y:S01]  /*0f70*/  IMAD R227, R0, 0x40, R7 ;  /* 0x0000004000e37824 */ /* 0x000fe200078e0207 */
[----:B------:R-:W-:Y:S01]  /*0f80*/  SHF.R.S32.HI R6, RZ, 0x1f, R207 ;  /* 0x0000001fff067819 */ /* 0x000fe200000114cf */
[----:B------:R-:W-:Y:S01]  /*0f90*/  IMAD.U32 R0, RZ, RZ, UR5 ;  /* 0x00000005ff007e24 */ /* 0x000fe2000f8e00ff */
[----:B------:R-:W-:Y:S01]  /*0fa0*/  SHF.R.U32.HI R214, RZ, 0x3, R213 ;  /* 0x00000003ffd67819 */ /* 0x000fe200000116d5 */
[----:B------:R-:W-:Y:S01]  /*0fb0*/  IMAD.SHL.U32 R4, R4, 0x80, RZ ;  /* 0x0000008004047824 */ /* 0x000fe200078e00ff */
[--C-:B------:R-:W-:Y:S01]  /*0fc0*/  LOP3.LUT R9, R213, 0x38, R3.reuse, 0xf8, !PT ;  /* 0x00000038d5097812 */ /* 0x100fe200078ef803 */
[----:B------:R-:W-:Y:S01]  /*0fd0*/  IMAD.SHL.U32 R221, R5, 0x8, RZ ;  /* 0x0000000805dd7824 */ /* 0x000fe200078e00ff */
[----:B------:R-:W-:Y:S01]  /*0fe0*/  SHF.R.U32.HI R14, RZ, 0x3, R212 ;  /* 0x00000003ff0e7819 */ /* 0x000fe200000116d4 */
[----:B------:R1:W-:Y:S01]  /*0ff0*/  STL [R1+0x44], R0 ;  /* 0x0000440001007387 */ /* 0x0003e20000100800 */
[----:B------:R-:W-:Y:S01]  /*1000*/  LOP3.LUT R10, R212, 0x38, R3, 0xf8, !PT ;  /* 0x00000038d40a7812 */ /* 0x000fe200078ef803 */
[----:B------:R-:W-:Y:S01]  /*1010*/  IMAD.SHL.U32 R5, R12, 0x8, RZ ;  /* 0x000000080c057824 */ /* 0x000fe200078e00ff */
[----:B------:R-:W-:Y:S01]  /*1020*/  LOP3.LUT R220, R2, 0xfffffe00, RZ, 0xc0, !PT ;  /* 0xfffffe0002dc7812 */ /* 0x000fe200078ec0ff */
[----:B0-----:R-:W-:Y:S01]  /*1030*/  IMAD.SHL.U32 R16, R236, 0x4, RZ ;  /* 0x00000004ec107824 */ /* 0x001fe200078e00ff */
[CC--:B------:R-:W-:Y:S01]  /*1040*/  LEA.HI R2, R6.reuse, R207.reuse, RZ, 0x3 ;  /* 0x000000cf06027211 */ /* 0x0c0fe200078f18ff */
[----:B------:R-:W-:Y:S01]  /*1050*/  IMAD.IADD R226, R15, 0x1, -R226 ;  /* 0x000000010fe27824 */ /* 0x000fe200078e0ae2 */
[----:B------:R-:W-:-:S02]  /*1060*/  LEA.HI R6, R6, R207, RZ, 0x6 ;  /* 0x000000cf06067211 */ /* 0x000fc400078f30ff */
[----:B------:R-:W-:Y:S01]  /*1070*/  LOP3.LUT R4, R4, 0xffffe000, RZ, 0xc0, !PT ;  /* 0xffffe00004047812 */ /* 0x000fe200078ec0ff */
[----:B-1----:R-:W-:Y:S01]  /*1080*/  IMAD.U32 R0, RZ, RZ, UR4 ;  /* 0x00000004ff007e24 */ /* 0x002fe2000f8e00ff */
[----:B------:R-:W-:Y:S01]  /*1090*/  LOP3.LUT R9, R9, R214, RZ, 0x3c, !PT ;  /* 0x000000d609097212 */ /* 0x000fe200078e3cff */
[----:B------:R-:W-:Y:S01]  /*10a0*/  IMAD.SHL.U32 R6, R6, 0x80, RZ ;  /* 0x0000008006067824 */ /* 0x000fe200078e00ff */
[----:B------:R-:W-:Y:S02]  /*10b0*/  LOP3.LUT R11, R10, R14, RZ, 0x3c, !PT ;  /* 0x0000000e0a0b7212 */ /* 0x000fe400078e3cff */
[C---:B------:R-:W-:Y:S01]  /*10c0*/  LOP3.LUT R7, R212.reuse, 0x38, R22, 0xf8, !PT ;  /* 0x00000038d4077812 */ /* 0x040fe200078ef816 */
[----:B------:R0:W-:Y:S01]  /*10d0*/  STL [R1+0x68], R0 ;  /* 0x0000680001007387 */ /* 0x0001e20000100800 */
[-C--:B------:R-:W-:Y:S02]  /*10e0*/  IADD3 R9, R9, R4.reuse, R215 ;  /* 0x0000000409097210 */ /* 0x080fe40007ffe0d7 */
[----:B------:R-:W-:Y:S01]  /*10f0*/  IADD3 R4, R11, R4, R220 ;  /* 0x000000040b047210 */ /* 0x000fe20007ffe0dc */
[----:B------:R-:W-:Y:S01]  /*1100*/  STL [R1+0x70], R5 ;  /* 0x0000700501007387 */ /* 0x000fe20000100800 */
[----:B------:R-:W-:-:S02]  /*1110*/  LOP3.LUT R10, R212, 0x38, R2, 0xf8, !PT ;  /* 0x00000038d40a7812 */ /* 0x000fc400078ef802 */
[----:B------:R-:W-:Y:S02]  /*1120*/  LOP3.LUT R11, R213, 0x38, R2, 0xf8, !PT ;  /* 0x00000038d50b7812 */ /* 0x000fe400078ef802 */
[----:B------:R-:W-:Y:S02]  /*1130*/  LOP3.LUT R7, R220, R7, R14, 0xf6, !PT ;  /* 0x00000007dc077212 */ /* 0x000fe400078ef60e */
[----:B0-----:R-:W-:Y:S02]  /*1140*/  SHF.R.S32.HI R0, RZ, 0x3, R3 ;  /* 0x00000003ff007819 */ /* 0x001fe40000011403 */
[----:B------:R-:W-:Y:S02]  /*1150*/  LOP3.LUT R6, R6, 0xffffe000, RZ, 0xc0, !PT ;  /* 0xffffe00006067812 */ /* 0x000fe400078ec0ff */
[----:B------:R-:W-:Y:S01]  /*1160*/  LOP3.LUT R13, R10, R14, RZ, 0x3c, !PT ;  /* 0x0000000e0a0d7212 */ /* 0x000fe200078e3cff */
[----:B------:R0:W-:Y:S01]  /*1170*/  STL [R1+0x48], R0 ;  /* 0x0000480001007387 */ /* 0x0001e20000100800 */
[----:B------:R-:W-:-:S02]  /*1180*/  SHF.R.S32.HI R3, RZ, 0x3, R2 ;  /* 0x00000003ff037819 */ /* 0x000fc40000011402 */
[----:B------:R-:W-:Y:S02]  /*1190*/  LOP3.LUT R11, R11, R214, RZ, 0x3c, !PT ;  /* 0x000000d60b0b7212 */ /* 0x000fe400078e3cff */
[----:B------:R-:W-:Y:S01]  /*11a0*/  LEA R2, R7, UR4, 0x1 ;  /* 0x0000000407027c11 */ /* 0x000fe2000f8e08ff */
[----:B------:R1:W-:Y:S01]  /*11b0*/  STL [R1+0x5c], R3 ;  /* 0x00005c0301007387 */ /* 0x0003e20000100800 */
[-C--:B------:R-:W-:Y:S02]  /*11c0*/  IADD3 R13, R13, R6.reuse, R220 ;  /* 0x000000060d0d7210 */ /* 0x080fe40007ffe0dc */
[----:B------:R-:W-:Y:S01]  /*11d0*/  IADD3 R11, R11, R6, R215 ;  /* 0x000000060b0b7210 */ /* 0x000fe20007ffe0d7 */
[----:B------:R2:W-:Y:S01]  /*11e0*/  STL [R1+0x60], R2 ;  /* 0x0000600201007387 */ /* 0x0005e20000100800 */
[----:B0-----:R-:W-:Y:S02]  /*11f0*/  LEA R0, R9, UR4, 0x1 ;  /* 0x0000000409007c11 */ /* 0x001fe4000f8e08ff */
[----:B------:R-:W-:-:S02]  /*1200*/  SHF.R.S32.HI R234, RZ, 0x1f, R204 ;  /* 0x0000001fffea7819 */ /* 0x000fc400000114cc */
[----:B-1----:R-:W-:Y:S01]  /*1210*/  LEA R3, R4, UR4, 0x1 ;  /* 0x0000000404037c11 */ /* 0x002fe2000f8e08ff */
[----:B------:R0:W-:Y:S01]  /*1220*/  STL [R1+0x64], R0 ;  /* 0x0000640001007387 */ /* 0x0001e20000100800 */
[----:B--2---:R-:W-:-:S03]  /*1230*/  LEA R2, R11, UR4, 0x1 ;  /* 0x000000040b027c11 */ /* 0x004fc6000f8e08ff */
[----:B------:R1:W-:Y:S01]  /*1240*/  STL [R1+0x54], R3 ;  /* 0x0000540301007387 */ /* 0x0003e20000100800 */
[----:B0-----:R-:W-:-:S05]  /*1250*/  LEA R0, R13, UR4, 0x1 ;  /* 0x000000040d007c11 */ /* 0x001fca000f8e08ff */
[----:B------:R1:W-:Y:S04]  /*1260*/  STL [R1+0x50], R0 ;  /* 0x0000500001007387 */ /* 0x0003e80000100800 */
[----:B------:R1:W-:Y:S02]  /*1270*/  STL [R1+0x58], R2 ;  /* 0x0000580201007387 */ /* 0x0003e40000100800 */
.L_x_2433:
[----:B01----:R-:W0:Y:S01]  /*1280*/  LDC.64 R2, c[0x0][0xc60] ;  /* 0x00031800ff027b82 */ /* 0x003e220000000a00 */
[----:B------:R-:W-:Y:S01]  /*1290*/  ULDC.64 UR4, c[0x0][0xa28] ;  /* 0x00028a0000047ab9 */ /* 0x000fe20000000a00 */
[----:B------:R-:W-:Y:S01]  /*12a0*/  ULDC.64 UR8, c[0x0][0xa18] ;  /* 0x0002860000087ab9 */ /* 0x000fe20000000a00 */
[----:B------:R-:W-:Y:S01]  /*12b0*/  ULDC.64 UR6, c[0x0][0xa08] ;  /* 0x0002820000067ab9 */ /* 0x000fe20000000a00 */
[----:B0-----:R-:W-:-:S05]  /*12c0*/  IMAD.WIDE R2, R219, 0x4, R2 ;  /* 0x00000004db027825 */ /* 0x001fca00078e0202 */
[----:B--2---:R-:W2:Y:S01]  /*12d0*/  LDG.E R231, desc[UR60][R2.64] ;  /* 0x0000003c02e77981 */ /* 0x004ea2000c1e1900 */
[----:B------:R-:W-:Y:S01]  /*12e0*/  ISETP.NE.U32.AND P2, PT, RZ, UR4, PT ;  /* 0x00000004ff007c0c */ /* 0x000fe2000bf45070 */
[----:B------:R-:W-:Y:S01]  /*12f0*/  IMAD.MOV.U32 R0, RZ, RZ, RZ ;  /* 0x000000ffff007224 */ /* 0x000fe200078e00ff */
[----:B------:R-:W-:Y:S01]  /*1300*/  ISETP.NE.U32.AND P1, PT, RZ, UR8, PT ;  /* 0x00000008ff007c0c */ /* 0x000fe2000bf25070 */
[----:B-----5:R-:W-:Y:S01]  /*1310*/  IMAD.MOV.U32 R26, RZ, RZ, RZ ;  /* 0x000000ffff1a7224 */ /* 0x020fe200078e00ff */
        /* <DEDUP_REMOVED lines=10> */
[----:B------:R-:W-:-:S03]  /*13c0*/  IADD3 R6, P4, R229, UR6, RZ ;  /* 0x00000006e5067c10 */ /* 0x000fc6000ff9e0ff */
[----:B------:R0:W5:Y:S01]  /*13d0*/  @P2 LDG.E R0, desc[UR60][R2.64] ;  /* 0x0000003c02002981 */ /* 0x000162000c1e1900 */
[----:B---34-:R-:W-:Y:S01]  /*13e0*/  @P1 IADD3 R4, P2, R229, UR8, RZ ;  /* 0x00000008e5041c10 */ /* 0x018fe2000ff5e0ff */
[----:B------:R-:W-:Y:S01]  /*13f0*/  IMAD.U32 R219, RZ, RZ, UR4 ;  /* 0x00000004ffdb7e24 */ /* 0x000fe2000f8e00ff */
[C---:B------:R-:W-:Y:S01]  /*1400*/  IADD3.X R7, R230.reuse, UR7, RZ, P4, !PT ;  /* 0x00000007e6077c10 */ /* 0x040fe2000a7fe4ff */
[----:B------:R-:W-:Y:S01]  /*1410*/  ULDC.64 UR4, c[0x0][0x3f8] ;  /* 0x0000fe0000047ab9 */ /* 0x000fe20000000a00 */
[----:B------:R-:W-:Y:S01]  /*1420*/  @P1 IADD3.X R5, R230, UR9, RZ, P2, !PT ;  /* 0x00000009e6051c10 */ /* 0x000fe200097fe4ff */
[----:B------:R-:W-:Y:S02]  /*1430*/  ULDC.64 UR6, c[0x0][0xa20] ;  /* 0x0002880000067ab9 */ /* 0x000fe40000000a00 */
[----:B------:R0:W5:Y:S04]  /*1440*/  @P0 LDG.E R26, desc[UR60][R6.64] ;  /* 0x0000003c061a0981 */ /* 0x000168000c1e1900 */
[----:B------:R0:W5:Y:S01]  /*1450*/  @P1 LDG.E R219, desc[UR60][R4.64] ;  /* 0x0000003c04db1981 */ /* 0x000162000c1e1900 */
[----:B------:R-:W-:-:S03]  /*1460*/  UISETP.NE.U32.AND UP0, UPT, UR4, URZ, UPT ;  /* 0x0000003f0400728c */ /* 0x000fc6000bf05070 */
[----:B------:R-:W-:Y:S01]  /*1470*/  ULDC UR4, c[0x0][0x404] ;  /* 0x0001010000047ab9 */ /* 0x000fe20000000800 */
[----:B------:R-:W-:Y:S01]  /*1480*/  UISETP.NE.AND.EX UP0, UPT, UR5, URZ, UPT, UP0 ;  /* 0x0000003f0500728c */ /* 0x000fe2000bf05300 */
[----:B------:R-:W-:Y:S02]  /*1490*/  ISETP.NE.U32.AND P2, PT, RZ, UR6, PT ;  /* 0x00000006ff007c0c */ /* 0x000fe4000bf45070 */
[----:B------:R-:W-:Y:S01]  /*14a0*/  ULDC UR5, c[0x0][0x2e0] ;  /* 0x0000b80000057ab9 */ /* 0x000fe20000000800 */
[----:B------:R-:W-:Y:S01]  /*14b0*/  USEL UR4, UR4, 0x1, UP0 ;  /* 0x0000000104047887 */ /* 0x000fe20008000000 */
[----:B------:R-:W-:-:S03]  /*14c0*/  ISETP.NE.AND.EX P2, PT, RZ, UR7, PT, P2 ;  /* 0x00000007ff007c0c */ /* 0x000fc6000bf45320 */
        /* <DEDUP_REMOVED lines=15> */
.L_x_2198:
[----:B------:R-:W-:Y:S02]  /*15c0*/  IMAD.U32 R2, RZ, RZ, UR5 ;  /* 0x00000005ff027e24 */ /* 0x000fe4000f8e00ff */
[----:B------:R-:W-:Y:S01]  /*15d0*/  IMAD.U32 R29, RZ, RZ, UR4 ;  /* 0x00000004ff1d7e24 */ /* 0x000fe2000f8e00ff */
[----:B------:R-:W-:Y:S06]  /*15e0*/  @!P2 BRA `(.L_x_2199) ;  /* 0x000000000010a947 */ /* 0x000fec0003800000 */
[----:B------:R-:W-:-:S04]  /*15f0*/  IADD3 R4, P0, R229, UR6, RZ ;  /* 0x00000006e5047c10 */ /* 0x000fc8000ff1e0ff */
[----:B------:R-:W-:-:S05]  /*1600*/  IADD3.X R5, R230, UR7, RZ, P0, !PT ;  /* 0x00000007e6057c10 */ /* 0x000fca00087fe4ff */
[----:B------:R0:W5:Y:S01]  /*1610*/  LDG.E R29, desc[UR60][R4.64] ;  /* 0x0000003c041d7981 */ /* 0x000162000c1e1900 */
[----:B------:R-:W-:Y:S05]  /*1620*/  BRA `(.L_x_2200) ;  /* 0x0000000000107947 */ /* 0x000fea0003800000 */
.L_x_2199:
[----:B------:R-:W-:Y:S05]  /*1630*/  @!P0 BRA `(.L_x_2200) ;  /* 0x00000000000c8947 */ /* 0x000fea0003800000 */
[----:B------:R-:W2:Y:S04]  /*1640*/  LDG.E R4, desc[UR60][R6.64] ;  /* 0x0000003c06047981 */ /* 0x000ea8000c1e1900 */
[----:B------:R-:W2:Y:S02]  /*1650*/  LDG.E R29, desc[UR60][R6.64+0x4] ;  /* 0x0000043c061d7981 */ /* 0x000ea4000c1e1900 */
[----:B--2---:R-:W-:-:S07]  /*1660*/  IMAD.IADD R29, R29, 0x1, -R4 ;  /* 0x000000011d1d7824 */ /* 0x004fce00078e0a04 */
.L_x_2200:
        /* <DEDUP_REMOVED lines=21> */
[----:B------:R-:W-:Y:S02]  /*17c0*/  IMAD.MOV.U32 R24, RZ, RZ, R125 ;  /* 0x000000ffff187224 */ /* 0x000fe400078e007d */
[----:B--2---:R-:W-:Y:S01]  /*17d0*/  @P0 IMAD.IADD R2, R8, 0x1, -R3 ;  /* 0x0000000108020824 */ /* 0x004fe200078e0a03 */
[----:B------:R-:W-:-:S03]  /*17e0*/  LEA R8, R217, 0xef, 0x7 ;  /* 0x000000efd9087811 */ /* 0x000fc600078e38ff */
[----:B------:R-:W-:-:S04]  /*17f0*/  IMAD.IADD R222, R11, 0x1, R2 ;  /* 0x000000010bde7824 */ /* 0x000fc800078e0202 */
        /* <DEDUP_REMOVED lines=9> */
[----:B------:R-:W-:-:S05]  /*1890*/  VIMNMX R148, R3, R148, PT ;  /* 0x0000009403947248 */ /* 0x000fca0003fe0100 */
[----:B------:R-:W-:-:S05]  /*18a0*/  IMAD R3, R148, 0x70, -R11 ;  /* 0x0000007094037824 */ /* 0x000fca00078e0a0b */
[----:B------:R-:W-:-:S04]  /*18b0*/  VIMNMX R3, R3, R2, PT ;  /* 0x0000000203037248 */ /* 0x000fc80003fe0100 */
[----:B------:R-:W-:-:S13]  /*18c0*/  ISETP.GT.AND P0, PT, R3, R0, PT ;  /* 0x000000000300720c */ /* 0x000fda0003f04270 */
[----:B------:R-:W-:Y:S02]  /*18d0*/  @P0 VIADD R5, R3, 0x6f ;  /* 0x0000006f03050836 */ /* 0x000fe40000000000 */
        /* <DEDUP_REMOVED lines=26> */
.L_x_2203:
[----:B------:R-:W-:Y:S05]  /*1a80*/  BSYNC B6 ;  /* 0x0000000000067941 */ /* 0x000fea0003800000 */
.L_x_2202:
        /* <DEDUP_REMOVED lines=20> */
.L_x_2205:
[----:B------:R-:W-:Y:S05]  /*1bd0*/  BSYNC B6 ;  /* 0x0000000000067941 */ /* 0x000fea0003800000 */
.L_x_2204:
        /* <DEDUP_REMOVED lines=12> */
[----:B------:R-:W4:Y:S02]  /*1ca0*/  LDC.64 R102, c[0x0][0x3d8] ;  /* 0x0000f600ff667b82 */ /* 0x000f240000000a00 */
[----:B------:R-:W-:Y:S01]  /*1cb0*/  @P0 IADD3.X R5, R230, UR5, RZ, P1, !PT ;  /* 0x00000005e6050c10 */ /* 0x000fe20008ffe4ff */
[----:B------:R-:W-:-:S04]  /*1cc0*/  ULDC.64 UR4, c[0x0][0x320] ;  /* 0x0000c80000047ab9 */ /* 0x000fc80000000a00 */
[----:B------:R3:W2:Y:S01]  /*1cd0*/  @P0 LDG.E R27, desc[UR60][R4.64] ;  /* 0x0000003c041b0981 */ /* 0x0006a2000c1e1900 */
[----:B0-----:R-:W-:Y:S01]  /*1ce0*/  ISETP.NE.AND P0, PT, R0, 0x1, PT ;  /* 0x000000010000780c */ /* 0x001fe20003f05270 */
[----:B------:R-:W0:Y:S01]  /*1cf0*/  LDC R31, c[0x0][0x3d4] ;  /* 0x0000f500ff1f7b82 */ /* 0x000e220000000800 */
[----:B------:R-:W-:Y:S01]  /*1d00*/  ISETP.GE.AND P2, PT, R206, UR6, PT ;  /* 0x00000006ce007c0c */ /* 0x000fe2000bf46270 */
[----:B------:R-:W0:Y:S01]  /*1d10*/  S2R R149, SR_TID.X ;  /* 0x0000000000957919 */ /* 0x000e220000002100 */
[----:B------:R-:W-:Y:S01]  /*1d20*/  ISETP.GE.AND P1, PT, R22, UR6, PT ;  /* 0x0000000616007c0c */ /* 0x000fe2000bf26270 */
[----:B-1----:R-:W-:Y:S01]  /*1d30*/  IMAD R33, R115, 0x70, RZ ;  /* 0x0000007073217824 */ /* 0x002fe200078e02ff */
[----:B------:R-:W-:Y:S01]  /*1d40*/  SEL R6, RZ, 0xffffffff, P2 ;  /* 0xffffffffff067807 */ /* 0x000fe20001000000 */
[----:B------:R-:W-:Y:S01]  /*1d50*/  IMAD.SHL.U32 R136, R114, 0x40, RZ ;  /* 0x0000004072887824 */ /* 0x000fe200078e00ff */
[----:B------:R-:W-:Y:S01]  /*1d60*/  IADD3 R0, R22, 0x60, RZ ;  /* 0x0000006016007810 */ /* 0x000fe20007ffe0ff */
[----:B---3--:R-:W-:Y:S01]  /*1d70*/  IMAD.WIDE.U32 R110, R204, R108, R22 ;  /* 0x0000006ccc6e7225 */ /* 0x008fe200078e0016 */
[----:B------:R-:W-:-:S02]  /*1d80*/  SEL R3, RZ, 0x1, P1 ;  /* 0x00000001ff037807 */ /* 0x000fc40000800000 */
[----:B------:R-:W-:Y:S01]  /*1d90*/  ISETP.GE.AND P1, PT, R207, UR6, PT ;  /* 0x00000006cf007c0c */ /* 0x000fe2000bf26270 */
[----:B------:R-:W1:Y:S01]  /*1da0*/  @P0 LDC R7, c[0x0][0x42c] ;  /* 0x00010b00ff070b82 */ /* 0x000e620000000800 */
[----:B------:R-:W-:Y:S01]  /*1db0*/  IMAD.SHL.U32 R4, R6, 0x2, RZ ;  /* 0x0000000206047824 */ /* 0x000fe200078e00ff */
[----:B------:R-:W-:Y:S01]  /*1dc0*/  ISETP.GE.AND P2, PT, R0, UR6, PT ;  /* 0x0000000600007c0c */ /* 0x000fe2000bf46270 */
[----:B----4-:R-:W-:Y:S01]  /*1dd0*/  IMAD.WIDE.U32 R104, R204, R102, R22 ;  /* 0x00000066cc687225 */ /* 0x010fe200078e0016 */
[----:B------:R-:W-:Y:S02]  /*1de0*/  SEL R5, RZ, 0x4, P1 ;  /* 0x00000004ff057807 */ /* 0x000fe40000800000 */
[----:B------:R-:W-:Y:S01]  /*1df0*/  LOP3.LUT R4, R4, 0x2, R3, 0xe2, !PT ;  /* 0x0000000204047812 */ /* 0x000fe200078ee203 */
[----:B------:R-:W-:Y:S01]  /*1e00*/  VIADD R3, R22, 0x80 ;  /* 0x0000008016037836 */ /* 0x000fe20000000000 */
[----:B------:R-:W3:Y:S01]  /*1e10*/  @P0 LDC R9, c[0x0][0x430] ;  /* 0x00010c00ff090b82 */ /* 0x000ee20000000800 */
[----:B------:R-:W-:Y:S01]  /*1e20*/  SEL R6, RZ, 0x8, P2 ;  /* 0x00000008ff067807 */ /* 0x000fe20001000000 */
[----:B------:R-:W-:Y:S01]  /*1e30*/  IMAD R35, R109, 0x70, RZ ;  /* 0x000000706d237824 */ /* 0x000fe200078e02ff */
[----:B------:R-:W-:Y:S01]  /*1e40*/  SHF.R.S32.HI R15, RZ, 0x1f, R121 ;  /* 0x0000001fff0f7819 */ /* 0x000fe20000011479 */
[----:B0-----:R-:W-:Y:S01]  /*1e50*/  IMAD.SHL.U32 R124, R31, 0x2, RZ ;  /* 0x000000021f7c7824 */ /* 0x001fe200078e00ff */
[----:B------:R-:W-:Y:S01]  /*1e60*/  LOP3.LUT R5, R6, R4, R5, 0xfe, !PT ;  /* 0x0000000406057212 */ /* 0x000fe200078efe05 */
[----:B------:R-:W-:Y:S01]  /*1e70*/  IMAD R133, R103, 0x70, RZ ;  /* 0x0000007067857824 */ /* 0x000fe200078e02ff */
[----:B------:R-:W-:Y:S01]  /*1e80*/  ISETP.GE.AND P1, PT, R3, UR6, PT ;  /* 0x0000000603007c0c */ /* 0x000fe2000bf26270 */
[----:B------:R-:W-:Y:S01]  /*1e90*/  IMAD R6, R15, R114, RZ ;  /* 0x000000720f067224 */ /* 0x000fe200078e02ff */
[----:B------:R-:W-:-:S02]  /*1ea0*/  SHF.R.S32.HI R17, RZ, 0x1f, R16 ;  /* 0x0000001fff117819 */ /* 0x000fc40000011410 */
[----:B------:R-:W-:Y:S02]  /*1eb0*/  SEL R30, RZ, 0x10, P1 ;  /* 0x00000010ff1e7807 */ /* 0x000fe40000800000 */
[-C--:B------:R-:W-:Y:S01]  /*1ec0*/  ISETP.GE.AND P3, PT, R207, R31.reuse, PT ;  /* 0x0000001fcf00720c */ /* 0x080fe20003f66270 */
[----:B------:R-:W-:Y:S01]  /*1ed0*/  IMAD.WIDE.U32 R112, R204, R108, R16 ;  /* 0x0000006ccc707225 */ /* 0x000fe200078e0010 */
[----:B------:R-:W-:Y:S02]  /*1ee0*/  LOP3.LUT R30, R5, R30, RZ, 0xfc, !PT ;  /* 0x0000001e051e7212 */ /* 0x000fe400078efcff */
[----:B------:R-:W-:Y:S01]  /*1ef0*/  ISETP.GE.AND P1, PT, R206, R31, PT ;  /* 0x0000001fce00720c */ /* 0x000fe20003f26270 */
[----:B-1----:R-:W-:Y:S01]  /*1f00*/  @P0 IMAD.HI.U32 R4, R218, R7, RZ ;  /* 0x00000007da040227 */ /* 0x002fe200078e00ff */
[----:B------:R-:W-:Y:S02]  /*1f10*/  LOP3.LUT P2, RZ, R223, 0x4, RZ, 0xc0, !PT ;  /* 0x00000004dfff7812 */ /* 0x000fe4000784c0ff */
[----:B------:R-:W-:Y:S01]  /*1f20*/  SHF.R.U32.HI R28, RZ, 0x3, R212 ;  /* 0x00000003ff1c7819 */ /* 0x000fe200000116d4 */
[----:B------:R-:W-:Y:S01]  /*1f30*/  IMAD.WIDE.U32 R106, R204, R102, R16 ;  /* 0x00000066cc6a7225 */ /* 0x000fe200078e0010 */
[----:B------:R-:W-:-:S02]  /*1f40*/  SHF.L.U64.HI R135, R114, 0x6, R115 ;  /* 0x0000000672877819 */ /* 0x000fc40000010273 */
[----:B---3--:R-:W-:Y:S01]  /*1f50*/  @P0 SHF.R.U32.HI R218, RZ, R9, R4 ;  /* 0x00000009ffda0219 */ /* 0x008fe20000011604 */
[C---:B------:R-:W-:Y:S01]  /*1f60*/  IMAD.WIDE.U32 R4, R121.reuse, R114, RZ ;  /* 0x0000007279047225 */ /* 0x040fe200078e00ff */
[----:B------:R-:W-:Y:S02]  /*1f70*/  ISETP.NE.U32.AND P0, PT, RZ, UR8, PT ;  /* 0x00000008ff007c0c */ /* 0x000fe4000bf05070 */
[----:B------:R-:W-:Y:S01]  /*1f80*/  SHF.R.S32.HI R8, RZ, 0x1f, R218 ;  /* 0x0000001fff087819 */ /* 0x000fe200000114da */
[----:B------:R-:W-:Y:S01]  /*1f90*/  IMAD R9, R121, R115, R6 ;  /* 0x0000007379097224 */ /* 0x000fe200078e0206 */
[----:B------:R-:W-:Y:S01]  /*1fa0*/  ISETP.NE.AND.EX P0, PT, RZ, UR9, PT, P0 ;  /* 0x00000009ff007c0c */ /* 0x000fe2000bf05300 */
[----:B------:R-:W-:Y:S01]  /*1fb0*/  IMAD.WIDE.U32 R6, R218, UR4, R22 ;  /* 0x00000004da067c25 */ /* 0x000fe2000f8e0016 */
[----:B------:R-:W-:Y:S02]  /*1fc0*/  SHF.R.S32.HI R145, RZ, 0x1f, R233 ;  /* 0x0000001fff917819 */ /* 0x000fe400000114e9 */
[----:B------:R-:W-:Y:S01]  /*1fd0*/  LEA.HI R149, R149, 0x8, RZ, 0x19 ;  /* 0x0000000895957811 */ /* 0x000fe200078fc8ff */
[----:B------:R-:W-:-:S02]  /*1fe0*/  IMAD R11, R8, UR4, RZ ;  /* 0x00000004080b7c24 */ /* 0x000fc4000f8e02ff */
[----:B------:R-:W-:Y:S02]  /*1ff0*/  IMAD.IADD R5, R5, 0x1, R9 ;  /* 0x0000000105057824 */ /* 0x000fe400078e0209 */
[----:B------:R-:W-:Y:S01]  /*2000*/  IMAD R11, R218, UR5, R11 ;  /* 0x00000005da0b7c24 */ /* 0x000fe2000f8e020b */
[----:B------:R-:W-:Y:S01]  /*2010*/  ULDC.64 UR4, c[0x0][0x2f8] ;  /* 0x0000be0000047ab9 */ /* 0x000fe20000000a00 */
[----:B------:R-:W-:Y:S02]  /*2020*/  IMAD.MOV.U32 R116, RZ, RZ, R6 ;  /* 0x000000ffff747224 */ /* 0x000fe400078e0006 */
[----:B------:R-:W-:Y:S02]  /*2030*/  IMAD R9, R8, UR4, RZ ;  /* 0x0000000408097c24 */ /* 0x000fe4000f8e02ff */
[----:B------:R-:W-:Y:S02]  /*2040*/  IMAD.IADD R117, R7, 0x1, R11 ;  /* 0x0000000107757824 */ /* 0x000fe400078e020b */
[----:B------:R-:W-:-:S02]  /*2050*/  IMAD R9, R218, UR5, R9 ;  /* 0x00000005da097c24 */ /* 0x000fc4000f8e0209 */
[----:B------:R-:W-:Y:S01]  /*2060*/  IMAD.WIDE.U32 R4, R218, UR4, R4 ;  /* 0x00000004da047c25 */ /* 0x000fe2000f8e0004 */
[----:B------:R-:W-:-:S03]  /*2070*/  ULDC.64 UR4, c[0x0][0x300] ;  /* 0x0000c00000047ab9 */ /* 0x000fc60000000a00 */
[----:B------:R-:W-:Y:S02]  /*2080*/  IMAD.IADD R5, R5, 0x1, R9 ;  /* 0x0000000105057824 */ /* 0x000fe400078e0209 */
[----:B------:R-:W-:-:S04]  /*2090*/  IMAD R6, R234, R108, RZ ;  /* 0x0000006cea067224 */ /* 0x000fc800078e02ff */
[----:B------:R-:W-:-:S04]  /*20a0*/  IMAD R11, R204, R109, R6 ;  /* 0x0000006dcc0b7224 */ /* 0x000fc800078e0206 */
[----:B------:R-:W-:Y:S02]  /*20b0*/  IMAD.IADD R113, R113, 0x1, R11 ;  /* 0x0000000171717824 */ /* 0x000fe400078e020b */
[----:B------:R-:W-:Y:S02]  /*20c0*/  IMAD.IADD R111, R11, 0x1, R111 ;  /* 0x000000010b6f7824 */ /* 0x000fe400078e026f */
[----:B-----5:R-:W-:-:S04]  /*20d0*/  IMAD.WIDE.U32 R112, R144, R108, R112 ;  /* 0x0000006c90707225 */ /* 0x020fc800078e0070 */
[----:B------:R-:W-:Y:S01]  /*20e0*/  IMAD.WIDE.U32 R110, R144, R108, R110 ;  /* 0x0000006c906e7225 */ /* 0x000fe200078e006e */
[----:B--2---:R-:W-:-:S04]  /*20f0*/  LOP3.LUT R20, R20, 0xfffffffe, RZ, 0xc0, !PT ;  /* 0xfffffffe14147812 */ /* 0x004fc800078ec0ff */
[----:B------:R-:W-:-:S04]  /*2100*/  @P3 LOP3.LUT R20, R20, 0x1, RZ, 0xfc, !PT ;  /* 0x0000000114143812 */ /* 0x000fc800078efcff */
[----:B------:R-:W-:-:S04]  /*2110*/  LOP3.LUT R20, R20, 0xfffffffb, RZ, 0xc0, !PT ;  /* 0xfffffffb14147812 */ /* 0x000fc800078ec0ff */
[----:B------:R-:W-:-:S05]  /*2120*/  @P2 LOP3.LUT R20, R20, 0x4, RZ, 0xfc, !PT ;  /* 0x0000000414142812 */ /* 0x000fca00078efcff */
[----:B------:R0:W-:Y:S01]  /*2130*/  STL [R1], R20 ;  /* 0x0000001401007387 */ /* 0x0001e20000100800 */
        /* <DEDUP_REMOVED lines=10> */
[----:B------:R-:W-:Y:S02]  /*21e0*/  IMAD R21, R204, R115, R4 ;  /* 0x00000073cc157224 */ /* 0x000fe400078e0204 */
[----:B------:R-:W-:Y:S02]  /*21f0*/  IMAD.IADD R4, R119, 0x1, R13 ;  /* 0x0000000177047824 */ /* 0x000fe400078e020d */
[----:B------:R-:W-:Y:S02]  /*2200*/  IMAD R8, R8, UR4, RZ ;  /* 0x0000000408087c24 */ /* 0x000fe4000f8e02ff */
[----:B------:R-:W-:Y:S01]  /*2210*/  IMAD.WIDE.U32 R116, R9, UR4, R116 ;  /* 0x0000000409747c25 */ /* 0x000fe2000f8e0074 */
[----:B------:R-:W-:-:S02]  /*2220*/  IADD3.X R6, R4, R7, R21, P0, !PT ;  /* 0x0000000704067210 */ /* 0x000fc400007fe415 */
[----:B------:R-:W-:Y:S01]  /*2230*/  ISETP.GE.AND P0, PT, R22, R31, PT ;  /* 0x0000001f1600720c */ /* 0x000fe20003f06270 */
[----:B------:R-:W-:Y:S02]  /*2240*/  IMAD R7, R234, R102, RZ ;  /* 0x00000066ea077224 */ /* 0x000fe400078e02ff */
[----:B------:R-:W-:Y:S01]  /*2250*/  IMAD R41, R9, UR5, R8 ;  /* 0x0000000509297c24 */ /* 0x000fe2000f8e0208 */
[C---:B------:R-:W-:Y:S01]  /*2260*/  SEL R8, R31.reuse, RZ, P3 ;  /* 0x000000ff1f087207 */ /* 0x040fe20001800000 */
[----:B------:R-:W-:Y:S01]  /*2270*/  IMAD R11, R204, R103, R7 ;  /* 0x00000067cc0b7224 */ /* 0x000fe200078e0207 */
[C---:B------:R-:W-:Y:S01]  /*2280*/  SEL R7, R31.reuse, RZ, P0 ;  /* 0x000000ff1f077207 */ /* 0x040fe20000000000 */
[----:B------:R-:W-:Y:S01]  /*2290*/  IMAD.WIDE.U32 R114, R114, 0x70, RZ ;  /* 0x0000007072727825 */ /* 0x000fe200078e00ff */
[----:B------:R-:W-:Y:S02]  /*22a0*/  SEL R9, R31, RZ, P1 ;  /* 0x000000ff1f097207 */ /* 0x000fe40000800000 */
[----:B------:R-:W-:Y:S01]  /*22b0*/  IADD3 R120, P3, R204, R121, RZ ;  /* 0x00000079cc787210 */ /* 0x000fe20007f7e0ff */
[----:B------:R-:W-:-:S02]  /*22c0*/  IMAD.IADD R7, R22, 0x1, R7 ;  /* 0x0000000116077824 */ /* 0x000fc400078e0207 */
[----:B------:R-:W-:Y:S02]  /*22d0*/  IMAD.IADD R12, R207, 0x1, R8 ;  /* 0x00000001cf0c7824 */ /* 0x000fe400078e0208 */
[----:B------:R-:W-:Y:S01]  /*22e0*/  IMAD.IADD R9, R206, 0x1, R9 ;  /* 0x00000001ce097824 */ /* 0x000fe200078e0209 */
[----:B------:R-:W-:Y:S01]  /*22f0*/  SHF.R.S32.HI R8, RZ, 0x1f, R7 ;  /* 0x0000001fff087819 */ /* 0x000fe20000011407 */
[----:B------:R-:W-:Y:S01]  /*2300*/  IMAD.IADD R107, R107, 0x1, R11 ;  /* 0x000000016b6b7824 */ /* 0x000fe200078e020b */
[----:B------:R-:W-:Y:S01]  /*2310*/  SHF.R.S32.HI R13, RZ, 0x1f, R12 ;  /* 0x0000001fff0d7819 */ /* 0x000fe2000001140c */
[----:B------:R-:W-:Y:S01]  /*2320*/  IMAD.IADD R105, R11, 0x1, R105 ;  /* 0x000000010b697824 */ /* 0x000fe200078e0269 */
[-C--:B------:R-:W-:Y:S01]  /*2330*/  LEA.HI R21, R8, R7.reuse, RZ, 0x3 ;  /* 0x0000000708157211 */ /* 0x080fe200078f18ff */
[-C--:B------:R-:W-:Y:S01]  /*2340*/  IMAD.WIDE.U32 R106, R144, R102.reuse, R106 ;  /* 0x00000066906a7225 */ /* 0x080fe200078e006a */
[----:B------:R-:W-:Y:S02]  /*2350*/  LEA.HI R7, R8, R7, RZ, 0x6 ;  /* 0x0000000708077211 */ /* 0x000fe400078f30ff */
[----:B------:R-:W-:Y:S01]  /*2360*/  SHF.R.S32.HI R10, RZ, 0x1f, R9 ;  /* 0x0000001fff0a7819 */ /* 0x000fe20000011409 */
[----:B------:R-:W-:Y:S01]  /*2370*/  IMAD.WIDE.U32 R104, R144, R102, R104 ;  /* 0x0000006690687225 */ /* 0x000fe200078e0068 */
[----:B------:R-:W-:-:S02]  /*2380*/  SHF.R.S32.HI R8, RZ, 0x6, R7 ;  /* 0x00000006ff087819 */ /* 0x000fc40000011407 */
[----:B------:R-:W-:Y:S01]  /*2390*/  LEA.HI R11, R10, R9, RZ, 0x6 ;  /* 0x000000090a0b7211 */ /* 0x000fe200078f30ff */
[----:B------:R-:W-:Y:S01]  /*23a0*/  IMAD.X R121, R234, 0x1, R15, P3 ;  /* 0x00000001ea797824 */ /* 0x000fe200018e060f */
[-C--:B------:R-:W-:Y:S01]  /*23b0*/  LEA.HI R29, R13, R12.reuse, RZ, 0x3 ;  /* 0x0000000c0d1d7211 */ /* 0x080fe200078f18ff */
[C---:B------:R-:W-:Y:S01]  /*23c0*/  IMAD R143, R8.reuse, 0x1c00, R215 ;  /* 0x00001c00088f7824 */ /* 0x040fe200078e02d7 */
[----:B------:R-:W-:Y:S01]  /*23d0*/  LOP3.LUT R7, R213, 0x38, R21, 0xf8, !PT ;  /* 0x00000038d5077812 */ /* 0x000fe200078ef815 */
[----:B------:R-:W-:Y:S01]  /*23e0*/  IMAD R141, R8, 0x1c00, R220 ;  /* 0x00001c00088d7824 */ /* 0x000fe200078e02dc */
[----:B------:R-:W-:Y:S01]  /*23f0*/  LEA.HI R12, R13, R12, RZ, 0x6 ;  /* 0x0000000c0d0c7211 */ /* 0x000fe200078f30ff */
[----:B------:R-:W-:Y:S01]  /*2400*/  IMAD.IADD R132, R115, 0x1, R33 ;  /* 0x0000000173847824 */ /* 0x000fe200078e0221 */
[----:B------:R-:W-:Y:S02]  /*2410*/  SHF.R.S32.HI R11, RZ, 0x6, R11 ;  /* 0x00000006ff0b7819 */ /* 0x000fe4000001140b */
[----:B------:R-:W-:-:S02]  /*2420*/  LOP3.LUT R8, R7, R214, RZ, 0x3c, !PT ;  /* 0x000000d607087212 */ /* 0x000fc400078e3cff */
[----:B------:R-:W-:Y:S01]  /*2430*/  SHF.R.S32.HI R12, RZ, 0x6, R12 ;  /* 0x00000006ff0c7819 */ /* 0x000fe2000001140c */
[----:B------:R-:W-:Y:S01]  /*2440*/  IMAD R142, R11, 0x1c00, R215 ;  /* 0x00001c000b8e7824 */ /* 0x000fe200078e02d7 */
[----:B------:R-:W-:Y:S01]  /*2450*/  LOP3.LUT R7, R213, 0x38, R29, 0xf8, !PT ;  /* 0x00000038d5077812 */ /* 0x000fe200078ef81d */
[----:B------:R-:W-:Y:S01]  /*2460*/  IMAD R139, R11, 0x1c00, R220 ;  /* 0x00001c000b8b7824 */ /* 0x000fe200078e02dc */
[----:B------:R-:W-:Y:S01]  /*2470*/  LEA.HI R27, R10, R9, RZ, 0x3 ;  /* 0x000000090a1b7211 */ /* 0x000fe200078f18ff */
[C---:B------:R-:W-:Y:S01]  /*2480*/  IMAD R140, R12.reuse, 0x1c00, R215 ;  /* 0x00001c000c8c7824 */ /* 0x040fe200078e02d7 */
[----:B------:R-:W-:Y:S01]  /*2490*/  LOP3.LUT R7, R7, R214, RZ, 0x3c, !PT ;  /* 0x000000d607077212 */ /* 0x000fe200078e3cff */
[----:B------:R-:W-:Y:S01]  /*24a0*/  IMAD.IADD R143, R143, 0x1, R8 ;  /* 0x000000018f8f7824 */ /* 0x000fe200078e0208 */
[----:B------:R-:W-:Y:S01]  /*24b0*/  SHF.R.S32.HI R11, RZ, 0x1f, R144 ;  /* 0x0000001fff0b7819 */ /* 0x000fe20000011490 */
[----:B------:R-:W-:Y:S01]  /*24c0*/  IMAD R138, R12, 0x1c00, R220 ;  /* 0x00001c000c8a7824 */ /* 0x000fe200078e02dc */
[----:B------:R-:W-:Y:S01]  /*24d0*/  LOP3.LUT R9, R213, 0x38, R27, 0xf8, !PT ;  /* 0x00000038d5097812 */ /* 0x000fe200078ef81b */
[----:B------:R-:W-:Y:S01]  /*24e0*/  IMAD.IADD R140, R140, 0x1, R7 ;  /* 0x000000018c8c7824 */ /* 0x000fe200078e0207 */
[C---:B------:R-:W-:Y:S01]  /*24f0*/  LOP3.LUT R8, R212.reuse, 0x38, R27, 0xf8, !PT ;  /* 0x00000038d4087812 */ /* 0x040fe200078ef81b */
[----:B------:R-:W-:Y:S01]  /*2500*/  IMAD R7, R11, R108, RZ ;  /* 0x0000006c0b077224 */ /* 0x000fe200078e02ff */
[----:B------:R-:W-:Y:S01]  /*2510*/  LOP3.LUT R9, R9, R214, RZ, 0x3c, !PT ;  /* 0x000000d609097212 */ /* 0x000fe200078e3cff */
[----:B------:R-:W-:Y:S01]  /*2520*/  IMAD R11, R11, R102, RZ ;  /* 0x000000660b0b7224 */ /* 0x000fe200078e02ff */
[----:B------:R-:W-:Y:S01]  /*2530*/  LOP3.LUT R10, R212, 0x38, R21, 0xf8, !PT ;  /* 0x00000038d40a7812 */ /* 0x000fe200078ef815 */
[----:B------:R-:W-:Y:S01]  /*2540*/  IMAD R39, R144, R109, R7 ;  /* 0x0000006d90277224 */ /* 0x000fe200078e0207 */
[-C--:B------:R-:W-:Y:S01]  /*2550*/  LOP3.LUT R8, R8, R28.reuse, RZ, 0x3c, !PT ;  /* 0x0000001c08087212 */ /* 0x080fe200078e3cff */
[----:B------:R-:W-:Y:S01]  /*2560*/  IMAD R37, R144, R103, R11 ;  /* 0x0000006790257224 */ /* 0x000fe200078e020b */
[-C--:B------:R-:W-:Y:S01]  /*2570*/  LOP3.LUT R10, R10, R28.reuse, RZ, 0x3c, !PT ;  /* 0x0000001c0a0a7212 */ /* 0x080fe200078e3cff */
[----:B------:R-:W-:Y:S01]  /*2580*/  VIADD R11, R22, 0xa0 ;  /* 0x000000a0160b7836 */ /* 0x000fe20000000000 */
[----:B------:R-:W-:Y:S01]  /*2590*/  LOP3.LUT R13, R213, 0x18, R22, 0xf8, !PT ;  /* 0x00000018d50d7812 */ /* 0x000fe200078ef816 */
[----:B------:R-:W-:Y:S01]  /*25a0*/  IMAD.IADD R142, R142, 0x1, R9 ;  /* 0x000000018e8e7824 */ /* 0x000fe200078e0209 */
[----:B------:R-:W-:Y:S01]  /*25b0*/  LOP3.LUT R9, R212, 0x38, R29, 0xf8, !PT ;  /* 0x00000038d4097812 */ /* 0x000fe200078ef81d */
[----:B------:R-:W-:Y:S01]  /*25c0*/  IMAD.IADD R139, R139, 0x1, R8 ;  /* 0x000000018b8b7824 */ /* 0x000fe200078e0208 */
[----:B------:R-:W-:Y:S01]  /*25d0*/  ISETP.GE.AND P2, PT, R11, UR6, PT ;  /* 0x000000060b007c0c */ /* 0x000fe2000bf46270 */
[----:B------:R-:W-:Y:S01]  /*25e0*/  IMAD.SHL.U32 R8, R108, 0x40, RZ ;  /* 0x000000406c087824 */ /* 0x000fe200078e00ff */
[----:B------:R-:W-:Y:S01]  /*25f0*/  LOP3.LUT R9, R9, R28, RZ, 0x3c, !PT ;  /* 0x0000001c09097212 */ /* 0x000fe200078e3cff */
[----:B------:R-:W-:Y:S01]  /*2600*/  IMAD.IADD R141, R141, 0x1, R10 ;  /* 0x000000018d8d7824 */ /* 0x000fe200078e020a */
[----:B------:R-:W-:Y:S01]  /*2610*/  SEL R31, RZ, 0x20, P2 ;  /* 0x00000020ff1f7807 */ /* 0x000fe20001000000 */
[----:B------:R-:W-:Y:S01]  /*2620*/  IMAD.SHL.U32 R10, R102, 0x40, RZ ;  /* 0x00000040660a7824 */ /* 0x000fe200078e00ff */
[----:B------:R-:W-:Y:S01]  /*2630*/  SHF.L.U64.HI R7, R108, 0x6, R109 ;  /* 0x000000066c077819 */ /* 0x000fe2000001026d */
[----:B------:R-:W-:Y:S01]  /*2640*/  IMAD.IADD R138, R138, 0x1, R9 ;  /* 0x000000018a8a7824 */ /* 0x000fe200078e0209 */
[----:B------:R-:W-:Y:S01]  /*2650*/  LOP3.LUT R12, R13, R214, RZ, 0x3c, !PT ;  /* 0x000000d60d0c7212 */ /* 0x000fe200078e3cff */
[----:B------:R-:W-:Y:S01]  /*2660*/  IMAD.WIDE.U32 R108, R108, 0x70, RZ ;  /* 0x000000706c6c7825 */ /* 0x000fe200078e00ff */
[----:B------:R-:W-:-:S02]  /*2670*/  SHF.L.U64.HI R9, R102, 0x6, R103 ;  /* 0x0000000666097819 */ /* 0x000fc40000010267 */
[----:B0-----:R-:W-:Y:S01]  /*2680*/  SHF.R.S32.HI R20, RZ, 0x3, R21 ;  /* 0x00000003ff147819 */ /* 0x001fe20000011415 */
[----:B------:R-:W-:Y:S01]  /*2690*/  IMAD.WIDE.U32 R102, R102, 0x70, RZ ;  /* 0x0000007066667825 */ /* 0x000fe200078e00ff */
[----:B------:R-:W-:Y:S02]  /*26a0*/  SHF.R.S32.HI R26, RZ, 0x3, R27 ;  /* 0x00000003ff1a7819 */ /* 0x000fe4000001141b */
[----:B------:R-:W-:Y:S01]  /*26b0*/  SHF.R.S32.HI R28, RZ, 0x3, R29 ;  /* 0x00000003ff1c7819 */ /* 0x000fe2000001141d */
[----:B------:R-:W-:Y:S01]  /*26c0*/  IMAD.IADD R137, R215, 0x1, R12 ;  /* 0x00000001d7897824 */ /* 0x000fe200078e020c */
[----:B------:R-:W-:Y:S01]  /*26d0*/  LOP3.LUT R38, R30, R31, RZ, 0xfc, !PT ;  /* 0x0000001f1e267212 */ /* 0x000fe200078efcff */
[----:B------:R-:W-:Y:S01]  /*26e0*/  IMAD.IADD R134, R109, 0x1, R35 ;  /* 0x000000016d867824 */ /* 0x000fe200078e0223 */
[----:B------:R-:W-:Y:S01]  /*26f0*/  LOP3.LUT R21, R21, 0xfffffff8, RZ, 0xc0, !PT ;  /* 0xfffffff815157812 */ /* 0x000fe200078ec0ff */
[----:B------:R-:W-:Y:S01]  /*2700*/  IMAD.IADD R14, R107, 0x1, R37 ;  /* 0x000000016b0e7824 */ /* 0x000fe200078e0225 */
[----:B------:R-:W-:Y:S01]  /*2710*/  LOP3.LUT R27, R27, 0xfffffff8, RZ, 0xc0, !PT ;  /* 0xfffffff81b1b7812 */ /* 0x000fe200078ec0ff */
[----:B------:R-:W-:Y:S01]  /*2720*/  IMAD.IADD R15, R37, 0x1, R105 ;  /* 0x00000001250f7824 */ /* 0x000fe200078e0269 */
[----:B------:R-:W-:Y:S01]  /*2730*/  LOP3.LUT R29, R29, 0xfffffff8, RZ, 0xc0, !PT ;  /* 0xfffffff81d1d7812 */ /* 0x000fe200078ec0ff */
[----:B------:R-:W-:Y:S01]  /*2740*/  IMAD.IADD R12, R113, 0x1, R39 ;  /* 0x00000001710c7824 */ /* 0x000fe200078e0227 */
[C---:B------:R-:W-:Y:S01]  /*2750*/  LOP3.LUT R34, R38.reuse, 0x2, RZ, 0xc0, !PT ;  /* 0x0000000226227812 */ /* 0x040fe200078ec0ff */
[----:B------:R-:W-:Y:S01]  /*2760*/  IMAD.IADD R13, R39, 0x1, R111 ;  /* 0x00000001270d7824 */ /* 0x000fe200078e026f */
[C---:B------:R-:W-:Y:S01]  /*2770*/  LOP3.LUT R35, R38.reuse, 0x4, RZ, 0xc0, !PT ;  /* 0x0000000426237812 */ /* 0x040fe200078ec0ff */
[----:B------:R-:W-:Y:S01]  /*2780*/  IMAD.IADD R133, R103, 0x1, R133 ;  /* 0x0000000167857824 */ /* 0x000fe200078e0285 */
[C---:B------:R-:W-:Y:S01]  /*2790*/  LOP3.LUT R36, R38.reuse, 0x8, RZ, 0xc0, !PT ;  /* 0x0000000826247812 */ /* 0x040fe200078ec0ff */
[----:B------:R-:W-:Y:S01]  /*27a0*/  IMAD.IADD R39, R117, 0x1, R41 ;  /* 0x0000000175277824 */ /* 0x000fe200078e0229 */
[----:B------:R-:W-:-:S02]  /*27b0*/  LOP3.LUT R37, R38, 0x10, RZ, 0xc0, !PT ;  /* 0x0000001026257812 */ /* 0x000fc400078ec0ff */
[----:B------:R-:W-:Y:S02]  /*27c0*/  LOP3.LUT R30, R30, 0x1, RZ, 0xc0, !PT ;  /* 0x000000011e1e7812 */ /* 0x000fe400078ec0ff */
[----:B------:R-:W-:Y:S02]  /*27d0*/  SHF.R.S32.HI R31, RZ, 0x1f, R21 ;  /* 0x0000001fff1f7819 */ /* 0x000fe40000011415 */
[----:B------:R-:W-:Y:S02]  /*27e0*/  SHF.R.S32.HI R32, RZ, 0x1f, R27 ;  /* 0x0000001fff207819 */ /* 0x000fe4000001141b */
[----:B------:R-:W-:Y:S02]  /*27f0*/  SHF.R.S32.HI R33, RZ, 0x1f, R29 ;  /* 0x0000001fff217819 */ /* 0x000fe4000001141d */
[----:B------:R-:W-:-:S07]  /*2800*/  LOP3.LUT R38, R38, 0x20, RZ, 0xc0, !PT ;  /* 0x0000002026267812 */ /* 0x000fce00078ec0ff */
.L_x_2305:
[----:B-12---:R-:W2:Y:S01]  /*2810*/  LDL.LU R45, [R1] ;  /* 0x00000000012d7983 */ /* 0x006ea20000300800 */
[----:B------:R-:W-:Y:S01]  /*2820*/  VIADD R47, R24, 0xffffffff ;  /* 0xffffffff182f7836 */ /* 0x000fe20000000000 */
        /* <DEDUP_REMOVED lines=10> */
[----:B------:R-:W-:-:S02]  /*28d0*/  IADD3 R24, P2, P3, R5, R128, R136 ;  /* 0x0000008005187210 */ /* 0x000fc40007b5e088 */
[----:B------:R-:W-:Y:S01]  /*28e0*/  IADD3 R42, P4, R5, R128, RZ ;  /* 0x00000080052a7210 */ /* 0x000fe20007f9e0ff */
[----:B------:R-:W-:-:S04]  /*28f0*/  IMAD.IADD R96, R129, 0x1, R41 ;  /* 0x0000000181607824 */ /* 0x000fc800078e0229 */
        /* <DEDUP_REMOVED lines=16> */
[----:B-----5:R-:W-:Y:S05]  /*2a00*/  @!P2 BRA `(.L_x_2207) ;  /* 0x0000007400c0a947 */ /* 0x020fea0003800000 */
[----:B------:R-:W-:Y:S01]  /*2a10*/  ULDC.U8 UR4, c[0x0][0x3f0] ;  /* 0x0000fc0000047ab9 */ /* 0x000fe20000000000 */
[-C--:B------:R-:W-:Y:S01]  /*2a20*/  IMAD R43, R133, R47.reuse, RZ ;  /* 0x0000002f852b7224 */ /* 0x080fe200078e02ff */
[----:B------:R-:W-:Y:S01]  /*2a30*/  ISETP.NE.AND P2, PT, RZ, UR4, PT ;  /* 0x00000004ff007c0c */ /* 0x000fe2000bf45270 */
[-C--:B0-----:R-:W-:Y:S02]  /*2a40*/  IMAD R45, R134, R47.reuse, RZ ;  /* 0x0000002f862d7224 */ /* 0x081fe400078e02ff */
        /* <DEDUP_REMOVED lines=70> */
.L_x_2210:
[----:B------:R-:W-:Y:S05]  /*2eb0*/  BSYNC B1 ;  /* 0x0000000000017941 */ /* 0x000fea0003800000 */
.L_x_2209:
        /* <DEDUP_REMOVED lines=61> */
.L_x_2212:
[----:B------:R-:W-:Y:S05]  /*3290*/  BSYNC B1 ;  /* 0x0000000000017941 */ /* 0x000fea0003800000 */
.L_x_2211:
[----:B------:R-:W2:Y:S01]  /*32a0*/  LDL R43, [R1+0x44] ;  /* 0x00004400012b7983 */ /* 0x000ea20000100800 */
        /* <DEDUP_REMOVED lines=66> */
[----:B------:R-:W-:Y:S01]  /*36d0*/  PRMT R186, R43, 0x7610, R186 ;  /* 0x000076102bba7816 */ /* 0x000fe200000000ba */
[----:B------:R-:W-:Y:S01]  /*36e0*/  IMAD.MOV.U32 R43, RZ, RZ, R78 ;  /* 0x000000ffff2b7224 */ /* 0x000fe200078e004e */
[----:B------:R-:W-:-:S04]  /*36f0*/  PLOP3.LUT P2, PT, PT, PT, UP0, 0x80, 0x0 ;  /* 0x000000000000781c */ /* 0x000fc80003f4f008 */
[----:B------:R-:W-:Y:S02]  /*3700*/  PRMT R176, R43, 0x7610, R176 ;  /* 0x000076102bb07816 */ /* 0x000fe400000000b0 */
[----:B------:R-:W-:-:S04]  /*3710*/  MOV R43, R86 ;  /* 0x00000056002b7202 */ /* 0x000fc80000000f00 */
        /* <DEDUP_REMOVED lines=28> */
.L_x_2213:
[----:B------:R-:W-:Y:S01]  /*38e0*/  IMAD R43, R19, 0x8, R18 ;  /* 0x00000008132b7824 */ /* 0x000fe200078e0212 */
[----:B------:R-:W-:Y:S01]  /*38f0*/  SHF.L.U32 R100, R209, 0x1f, RZ ;  /* 0x0000001fd1647819 */ /* 0x000fe200000006ff */
[----:B------:R-:W-:Y:S03]  /*3900*/  BSSY B1, `(.L_x_2214) ;  /* 0x0000003000017945 */ /* 0x000fe60003800000 */
[----:B------:R-:W0:Y:S02]  /*3910*/  SYNCS.PHASECHK.TRANS64.TRYWAIT P5, [R43+URZ+0x36890], R100 ;  /* 0x036890642b0075a7 */ /* 0x000e2400080a017f */
[----:B0-----:R-:W-:Y:S05]  /*3920*/  @!P5 BRA `(.L_x_2215) ;  /* 0x000002940068d947 */ /* 0x001fea0003800000 */
.L_x_2538:
[----:B------:R-:W-:Y:S05]  /*3930*/  BSYNC B1 ;  /* 0x0000000000017941 */ /* 0x000fea0003800000 */
.L_x_2214:
        /* <DEDUP_REMOVED lines=54> */
.L_x_2221:
[----:B------:R-:W-:Y:S05]  /*3ca0*/  BSYNC B3 ;  /* 0x0000000000037941 */ /* 0x000fea0003800000 */
.L_x_2220:
[----:B--2---:R1:W-:Y:S02]  /*3cb0*/  STG.E.128 desc[UR60][R50.64], R44 ;  /* 0x0000002c32007986 */ /* 0x0043e4000c101d3c */
.L_x_2219:
[----:B------:R-:W-:Y:S05]  /*3cc0*/  BSYNC B2 ;  /* 0x0000000000027941 */ /* 0x000fea0003800000 */
.L_x_2218:
        /* <DEDUP_REMOVED lines=53> */
.L_x_2225:
[----:B------:R-:W-:Y:S05]  /*4020*/  BSYNC B3 ;  /* 0x0000000000037941 */ /* 0x000fea0003800000 */
.L_x_2224:
[----:B--2---:R2:W-:Y:S02]  /*4030*/  STG.E.128 desc[UR60][R50.64+0x40], R44 ;  /* 0x0000402c32007986 */ /* 0x0045e4000c101d3c */
.L_x_2223:
[----:B------:R-:W-:Y:S05]  /*4040*/  BSYNC B2 ;  /* 0x0000000000027941 */ /* 0x000fea0003800000 */
.L_x_2222:
        /* <DEDUP_REMOVED lines=16> */
[----:B------:R-:W-:Y:S02]  /*4150*/  LOP3.LUT R126, R45, 0xffff0000, RZ, 0xc0, !PT ;  /* 0xffff00002d7e7812 */ /* 0x000fe400078ec0ff */
[----:B------:R-:W-:Y:S02]  /*4160*/  PRMT R91, R190, 0x5410, R91 ;  /* 0x00005410be5b7816 */ /* 0x000fe4000000005b */
[----:B------:R-:W-:Y:S02]  /*4170*/  LOP3.LUT R45, R96, 0xffff0000, RZ, 0xc0, !PT ;  /* 0xffff0000602d7812 */ /* 0x000fe400078ec0ff */
[----:B------:R-:W-:Y:S01]  /*4180*/  PRMT R185, R185, 0x5410, R98 ;  /* 0x00005410b9b97816 */ /* 0x000fe20000000062 */
[----:B------:R-:W-:Y:S01]  /*4190*/  IMAD.U32 R99, R91, 0x10000, RZ ;  /* 0x000100005b637824 */ /* 0x000fe200078e00ff */
[----:B------:R-:W-:Y:S01]  /*41a0*/  LOP3.LUT R97, R184, 0xffff0000, RZ, 0xc0, !PT ;  /* 0xffff0000b8617812 */ /* 0x000fe200078ec0ff */
[----:B------:R-:W-:Y:S01]  /*41b0*/  FMUL.FTZ R123, R126, R45 ;  /* 0x0000002d7e7b7220 */ /* 0x000fe20000410000 */
[----:B------:R-:W-:Y:S01]  /*41c0*/  LOP3.LUT R46, R46, 0xffff0000, RZ, 0xc0, !PT ;  /* 0xffff00002e2e7812 */ /* 0x000fe200078ec0ff */
[----:B------:R-:W-:Y:S01]  /*41d0*/  IMAD.U32 R122, R185, 0x10000, RZ ;  /* 0x00010000b97a7824 */ /* 0x000fe200078e00ff */
[----:B------:R-:W-:Y:S01]  /*41e0*/  LOP3.LUT R88, R47, 0xffff0000, RZ, 0xc0, !PT ;  /* 0xffff00002f587812 */ /* 0x000fe200078ec0ff */
[----:B------:R-:W-:Y:S01]  /*41f0*/  FMUL.FTZ R126, R126, R97 ;  /* 0x000000617e7e7220 */ /* 0x000fe20000410000 */
[----:B------:R-:W-:-:S02]  /*4200*/  IMAD.U32 R98, R44, 0x10000, RZ ;  /* 0x000100002c627824 */ /* 0x000fc400078e00ff */
[----:B------:R-:W-:Y:S01]  /*4210*/  FMUL.FTZ R160, R46, R99 ;  /* 0x000000632ea07220 */ /* 0x000fe20000410000 */
[----:B------:R-:W-:Y:S01]  /*4220*/  LOP3.LUT R44, R44, 0xffff0000, RZ, 0xc0, !PT ;  /* 0xffff00002c2c7812 */ /* 0x000fe200078ec0ff */
[----:B------:R-:W-:Y:S01]  /*4230*/  FFMA.FTZ R126, R90, R45, R126 ;  /* 0x0000002d5a7e7223 */ /* 0x000fe2000001007e */
[-C--:B------:R-:W-:Y:S01]  /*4240*/  FMUL.FTZ R46, R46, R122.reuse ;  /* 0x0000007a2e2e7220 */ /* 0x080fe20000410000 */
[----:B------:R-:W-:Y:S01]  /*4250*/  LOP3.LUT R91, R91, 0xffff0000, RZ, 0xc0, !PT ;  /* 0xffff00005b5b7812 */ /* 0x000fe200078ec0ff */
[----:B------:R-:W-:Y:S01]  /*4260*/  FFMA.FTZ R123, R90, R97, -R123 ;  /* 0x000000615a7b7223 */ /* 0x000fe2000001087b */
[----:B------:R-:W-:Y:S01]  /*4270*/  LOP3.LUT R185, R185, 0xffff0000, RZ, 0xc0, !PT ;  /* 0xffff0000b9b97812 */ /* 0x000fe200078ec0ff */
[----:B------:R-:W-:Y:S02]  /*4280*/  IMAD.U32 R45, R96, 0x10000, RZ ;  /* 0x00010000602d7824 */ /* 0x000fe400078e00ff */
[----:B------:R-:W-:Y:S01]  /*4290*/  FFMA.FTZ R160, R89, R122, -R160 ;  /* 0x0000007a59a07223 */ /* 0x000fe200000108a0 */
[----:B------:R-:W-:-:S02]  /*42a0*/  IMAD.U32 R97, R184, 0x10000, RZ ;  /* 0x00010000b8617824 */ /* 0x000fc400078e00ff */
[----:B------:R-:W-:Y:S01]  /*42b0*/  FFMA.FTZ R89, R89, R99, R46 ;  /* 0x0000006359597223 */ /* 0x000fe2000001002e */
[----:B------:R-:W-:Y:S01]  /*42c0*/  FMUL.FTZ R46, R88, R91 ;  /* 0x0000005b582e7220 */ /* 0x000fe20000410000 */
[----:B------:R-:W-:Y:S01]  /*42d0*/  FMUL.FTZ R99, R44, R45 ;  /* 0x0000002d2c637220 */ /* 0x000fe20000410000 */
[----:B------:R-:W-:Y:S02]  /*42e0*/  IMAD.U32 R47, R47, 0x10000, RZ ;  /* 0x000100002f2f7824 */ /* 0x000fe400078e00ff */
        /* <DEDUP_REMOVED lines=9> */
[----:B------:R-:W-:-:S07]  /*4380*/  F2FP.BF16.F32.PACK_AB R44, R44, R99 ;  /* 0x000000632c2c723e */ /* 0x000fce00000010ff */
.L_x_2229:
[----:B------:R-:W-:Y:S05]  /*4390*/  BSYNC B3 ;  /* 0x0000000000037941 */ /* 0x000fea0003800000 */
.L_x_2228:
[----:B--2---:R3:W-:Y:S02]  /*43a0*/  STG.E.128 desc[UR60][R50.64+0x80], R44 ;  /* 0x0000802c32007986 */ /* 0x0047e4000c101d3c */
.L_x_2227:
[----:B------:R-:W-:Y:S05]  /*43b0*/  BSYNC B2 ;  /* 0x0000000000027941 */ /* 0x000fea0003800000 */
.L_x_2226:
        /* <DEDUP_REMOVED lines=53> */
.L_x_2233:
[----:B------:R-:W-:Y:S05]  /*4710*/  BSYNC B3 ;  /* 0x0000000000037941 */ /* 0x000fea0003800000 */
.L_x_2232:
[----:B--2---:R4:W-:Y:S02]  /*4720*/  STG.E.128 desc[UR60][R50.64+0xc0], R44 ;  /* 0x0000c02c32007986 */ /* 0x0049e4000c101d3c */
.L_x_2231:
[----:B------:R-:W-:Y:S05]  /*4730*/  BSYNC B2 ;  /* 0x0000000000027941 */ /* 0x000fea0003800000 */
.L_x_2230:
        /* <DEDUP_REMOVED lines=8> */
[----:B------:R-:W-:Y:S02]  /*47c0*/  SHF.R.U64 R85, R82, 0x10, R83 ;  /* 0x0000001052557819 */ /* 0x000fe40000001253 */
[----:B------:R-:W-:Y:S01]  /*47d0*/  SHF.R.U64 R87, R80, 0x10, R81 ;  /* 0x0000001050577819 */ /* 0x000fe20000001251 */
[----:B--2---:R-:W-:Y:S01]  /*47e0*/  IMAD.U32 R80, R46, 0x10000, RZ ;  /* 0x000100002e507824 */ /* 0x004fe200078e00ff */
[----:B------:R-:W-:Y:S01]  /*47f0*/  SHF.R.U32.HI R82, RZ, 0x10, R83 ;  /* 0x00000010ff527819 */ /* 0x000fe20000011653 */
[----:B------:R-:W-:Y:S01]  /*4800*/  IMAD.U32 R83, R45, 0x10000, RZ ;  /* 0x000100002d537824 */ /* 0x000fe200078e00ff */
[----:B------:R-:W-:Y:S02]  /*4810*/  SHF.R.U32.HI R84, RZ, 0x10, R81 ;  /* 0x00000010ff547819 */ /* 0x000fe40000011651 */
[----:B------:R-:W-:Y:S02]  /*4820*/  PRMT R178, R178, 0x5410, R87 ;  /* 0x00005410b2b27816 */ /* 0x000fe40000000057 */
        /* <DEDUP_REMOVED lines=12> */
[C---:B------:R-:W-:Y:S01]  /*48f0*/  FMUL.FTZ R88, R82.reuse, R86 ;  /* 0x0000005652587220 */ /* 0x040fe20000410000 */
[----:B------:R-:W-:Y:S01]  /*4900*/  LOP3.LUT R181, R181, 0xffff0000, RZ, 0xc0, !PT ;  /* 0xffff0000b5b57812 */ /* 0x000fe200078ec0ff */
[-C--:B------:R-:W-:Y:S01]  /*4910*/  FMUL.FTZ R89, R82, R84.reuse ;  /* 0x0000005452597220 */ /* 0x080fe20000410000 */
[----:B------:R-:W-:Y:S01]  /*4920*/  LOP3.LUT R179, R179, 0xffff0000, RZ, 0xc0, !PT ;  /* 0xffff0000b3b37812 */ /* 0x000fe200078ec0ff */
[----:B------:R-:W-:Y:S01]  /*4930*/  IMAD.U32 R180, R180, 0x10000, RZ ;  /* 0x00010000b4b47824 */ /* 0x000fe200078e00ff */
[----:B------:R-:W-:Y:S01]  /*4940*/  LOP3.LUT R82, R44, 0xffff0000, RZ, 0xc0, !PT ;  /* 0xffff00002c527812 */ /* 0x000fe200078ec0ff */
[----:B------:R-:W-:Y:S01]  /*4950*/  IMAD.U32 R178, R178, 0x10000, RZ ;  /* 0x00010000b2b27824 */ /* 0x000fe200078e00ff */
[----:B------:R-:W-:Y:S01]  /*4960*/  SHF.L.U32 R45, R44, 0x10, RZ ;  /* 0x000000102c2d7819 */ /* 0x000fe200000006ff */
[C---:B------:R-:W-:Y:S01]  /*4970*/  FFMA.FTZ R44, R83.reuse, R84, -R88 ;  /* 0x00000054532c7223 */ /* 0x040fe20000010858 */
[----:B------:R-:W-:Y:S01]  /*4980*/  FFMA.FTZ R89, R83, R86, R89 ;  /* 0x0000005653597223 */ /* 0x000fe20000010059 */
[C---:B------:R-:W-:Y:S01]  /*4990*/  FFMA.FTZ R91, R80.reuse, R85, -R91 ;  /* 0x00000055505b7223 */ /* 0x040fe2000001085b */
[----:B------:R-:W-:Y:S01]  /*49a0*/  FFMA.FTZ R80, R80, R87, R81 ;  /* 0x0000005750507223 */ /* 0x000fe20000010051 */
[C---:B------:R-:W-:Y:S01]  /*49b0*/  FMUL.FTZ R84, R46.reuse, R181 ;  /* 0x000000b52e547220 */ /* 0x040fe20000410000 */
[----:B------:R-:W-:Y:S01]  /*49c0*/  FMUL.FTZ R86, R46, R179 ;  /* 0x000000b32e567220 */ /* 0x000fe20000410000 */
[----:B------:R-:W-:-:S02]  /*49d0*/  IMAD.U32 R47, R47, 0x10000, RZ ;  /* 0x000100002f2f7824 */ /* 0x000fc400078e00ff */
[C---:B------:R-:W-:Y:S01]  /*49e0*/  FMUL.FTZ R46, R82.reuse, R180 ;  /* 0x000000b4522e7220 */ /* 0x040fe20000410000 */
[-C--:B------:R-:W-:Y:S01]  /*49f0*/  FMUL.FTZ R81, R82, R178.reuse ;  /* 0x000000b252517220 */ /* 0x080fe20000410000 */
[----:B------:R-:W-:Y:S01]  /*4a00*/  F2FP.BF16.F32.PACK_AB R80, R80, R91 ;  /* 0x0000005b5050723e */ /* 0x000fe200000010ff */
[----:B------:R-:W-:Y:S01]  /*4a10*/  FFMA.FTZ R84, R47, R179, -R84 ;  /* 0x000000b32f547223 */ /* 0x000fe20000010854 */
[C---:B------:R-:W-:Y:S01]  /*4a20*/  FFMA.FTZ R46, R45.reuse, R178, -R46 ;  /* 0x000000b22d2e7223 */ /* 0x040fe2000001082e */
[----:B------:R-:W-:Y:S01]  /*4a30*/  FFMA.FTZ R81, R45, R180, R81 ;  /* 0x000000b42d517223 */ /* 0x000fe20000010051 */
[----:B------:R-:W-:Y:S01]  /*4a40*/  FFMA.FTZ R47, R47, R181, R86 ;  /* 0x000000b52f2f7223 */ /* 0x000fe20000010056 */
[----:B------:R-:W-:-:S03]  /*4a50*/  F2FP.BF16.F32.PACK_AB R45, R89, R44 ;  /* 0x0000002c592d723e */ /* 0x000fc600000010ff */
[----:B------:R-:W-:Y:S01]  /*4a60*/  F2FP.BF16.F32.PACK_AB R44, R81, R46 ;  /* 0x0000002e512c723e */ /* 0x000fe200000010ff */
[----:B------:R-:W-:Y:S01]  /*4a70*/  IMAD.MOV.U32 R46, RZ, RZ, R80 ;  /* 0x000000ffff2e7224 */ /* 0x000fe200078e0050 */
[----:B------:R-:W-:-:S07]  /*4a80*/  F2FP.BF16.F32.PACK_AB R47, R47, R84 ;  /* 0x000000542f2f723e */ /* 0x000fce00000010ff */
.L_x_2237:
[----:B------:R-:W-:Y:S05]  /*4a90*/  BSYNC B3 ;  /* 0x0000000000037941 */ /* 0x000fea0003800000 */
.L_x_2236:
[----:B--2---:R1:W-:Y:S02]  /*4aa0*/  STG.E.128 desc[UR60][R50.64+0x100], R44 ;  /* 0x0001002c32007986 */ /* 0x0043e4000c101d3c */
.L_x_2235:
[----:B------:R-:W-:Y:S05]  /*4ab0*/  BSYNC B2 ;  /* 0x0000000000027941 */ /* 0x000fea0003800000 */
.L_x_2234:
        /* <DEDUP_REMOVED lines=19> */
[----:B------:R-:W-:Y:S01]  /*4bf0*/  IMAD.U32 R46, R47, 0x10000, RZ ;  /* 0x000100002f2e7824 */ /* 0x000fe200078e00ff */
[----:B------:R-:W-:Y:S01]  /*4c00*/  LOP3.LUT R77, R45, 0xffff0000, RZ, 0xc0, !PT ;  /* 0xffff00002d4d7812 */ /* 0x000fe200078ec0ff */
[C---:B------:R-:W-:Y:S01]  /*4c10*/  FMUL.FTZ R85, R79.reuse, R83 ;  /* 0x000000534f557220 */ /* 0x040fe20000410000 */
[----:B------:R-:W-:Y:S01]  /*4c20*/  LOP3.LUT R82, R176, 0xffff0000, RZ, 0xc0, !PT ;  /* 0xffff0000b0527812 */ /* 0x000fe200078ec0ff */
[-C--:B------:R-:W-:Y:S01]  /*4c30*/  FMUL.FTZ R79, R79, R81.reuse ;  /* 0x000000514f4f7220 */ /* 0x080fe20000410000 */
[----:B------:R-:W-:Y:S01]  /*4c40*/  LOP3.LUT R76, R47, 0xffff0000, RZ, 0xc0, !PT ;  /* 0xffff00002f4c7812 */ /* 0x000fe200078ec0ff */
        /* <DEDUP_REMOVED lines=14> */
[----:B------:R-:W-:Y:S01]  /*4d30*/  FMUL.FTZ R80, R76, R175 ;  /* 0x000000af4c507220 */ /* 0x000fe20000410000 */
[----:B------:R-:W-:Y:S01]  /*4d40*/  FFMA.FTZ R77, R47, R82, R77 ;  /* 0x000000522f4d7223 */ /* 0x000fe2000001004d */
[CC--:B------:R-:W-:Y:S01]  /*4d50*/  FMUL.FTZ R76, R44.reuse, R176.reuse ;  /* 0x000000b02c4c7220 */ /* 0x0c0fe20000410000 */
        /* <DEDUP_REMOVED lines=9> */
[----:B------:R-:W-:-:S07]  /*4df0*/  IMAD.MOV.U32 R47, RZ, RZ, R79 ;  /* 0x000000ffff2f7224 */ /* 0x000fce00078e004f */
.L_x_2239:
[----:B------:R-:W-:Y:S05]  /*4e00*/  BSYNC B2 ;  /* 0x0000000000027941 */ /* 0x000fea0003800000 */
.L_x_2238:
[----:B--2---:R1:W-:Y:S02]  /*4e10*/  STG.E.128 desc[UR60][R50.64+0x140], R44 ;  /* 0x0001402c32007986 */ /* 0x0043e4000c101d3c */
.L_x_2217:
[----:B------:R-:W-:Y:S05]  /*4e20*/  BSYNC B1 ;  /* 0x0000000000017941 */ /* 0x000fea0003800000 */
.L_x_2216:
        /* <DEDUP_REMOVED lines=54> */
.L_x_2244:
[----:B------:R-:W-:Y:S05]  /*5190*/  BSYNC B2 ;  /* 0x0000000000027941 */ /* 0x000fea0003800000 */
.L_x_2243:
[----:B--2---:R1:W-:Y:S02]  /*51a0*/  STG.E.128 desc[UR60][R48.64], R44 ;  /* 0x0000002c30007986 */ /* 0x0043e4000c101d3c */
.L_x_2242:
[----:B------:R-:W-:Y:S05]  /*51b0*/  BSYNC B1 ;  /* 0x0000000000017941 */ /* 0x000fea0003800000 */
.L_x_2241:
        /* <DEDUP_REMOVED lines=54> */
.L_x_2248:
[----:B------:R-:W-:Y:S05]  /*5520*/  BSYNC B2 ;  /* 0x0000000000027941 */ /* 0x000fea0003800000 */
.L_x_2247:
[----:B--2---:R1:W-:Y:S02]  /*5530*/  STG.E.128 desc[UR60][R48.64+0x40], R44 ;  /* 0x0000402c30007986 */ /* 0x0043e4000c101d3c */
.L_x_2246:
[----:B------:R-:W-:Y:S05]  /*5540*/  BSYNC B1 ;  /* 0x0000000000017941 */ /* 0x000fea0003800000 */
.L_x_2245:
        /* <DEDUP_REMOVED lines=54> */
.L_x_2252:
[----:B------:R-:W-:Y:S05]  /*58b0*/  BSYNC B2 ;  /* 0x0000000000027941 */ /* 0x000fea0003800000 */
.L_x_2251:
[----:B--2---:R1:W-:Y:S02]  /*58c0*/  STG.E.128 desc[UR60][R48.64+0x80], R44 ;  /* 0x0000802c30007986 */ /* 0x0043e4000c101d3c */
.L_x_2250:
[----:B------:R-:W-:Y:S05]  /*58d0*/  BSYNC B1 ;  /* 0x0000000000017941 */ /* 0x000fea0003800000 */
.L_x_2249:
        /* <DEDUP_REMOVED lines=54> */
.L_x_2256:
[----:B------:R-:W-:Y:S05]  /*5c40*/  BSYNC B2 ;  /* 0x0000000000027941 */ /* 0x000fea0003800000 */
.L_x_2255:
[----:B--2---:R1:W-:Y:S02]  /*5c50*/  STG.E.128 desc[UR60][R48.64+0xc0], R44 ;  /* 0x0000c02c30007986 */ /* 0x0043e4000c101d3c */
.L_x_2254:
[----:B------:R-:W-:Y:S05]  /*5c60*/  BSYNC B1 ;  /* 0x0000000000017941 */ /* 0x000fea0003800000 */
.L_x_2253:
        /* <DEDUP_REMOVED lines=54> */
.L_x_2260:
[----:B------:R-:W-:Y:S05]  /*5fd0*/  BSYNC B2 ;  /* 0x0000000000027941 */ /* 0x000fea0003800000 */
.L_x_2259:
[----:B--2---:R1:W-:Y:S02]  /*5fe0*/  STG.E.128 desc[UR60][R48.64+0x100], R44 ;  /* 0x0001002c30007986 */ /* 0x0043e4000c101d3c */
.L_x_2258:
[----:B------:R-:W-:Y:S05]  /*5ff0*/  BSYNC B1 ;  /* 0x0000000000017941 */ /* 0x000fea0003800000 */
.L_x_2257:
        /* <DEDUP_REMOVED lines=15> */
[----:B------:R-:W-:Y:S02]  /*60f0*/  PRMT R94, R94, 0x5410, R57 ;  /* 0x000054105e5e7816 */ /* 0x000fe40000000039 */
[----:B------:R-:W-:Y:S01]  /*6100*/  LOP3.LUT R51, R46, 0xffff0000, RZ, 0xc0, !PT ;  /* 0xffff00002e337812 */ /* 0x000fe200078ec0ff */
[----:B------:R-:W-:Y:S01]  /*6110*/  IMAD.U32 R55, R93, 0x10000, RZ ;  /* 0x000100005d377824 */ /* 0x000fe200078e00ff */
[----:B------:R-:W-:Y:S01]  /*6120*/  LOP3.LUT R53, R47, 0xffff0000, RZ, 0xc0, !PT ;  /* 0xffff00002f357812 */ /* 0x000fe200078ec0ff */
[----:B------:R-:W-:Y:S01]  /*6130*/  IMAD.U32 R46, R45, 0x10000, RZ ;  /* 0x000100002d2e7824 */ /* 0x000fe200078e00ff */
[----:B------:R-:W-:Y:S02]  /*6140*/  SHF.L.U32 R57, R95, 0x10, RZ ;  /* 0x000000105f397819 */ /* 0x000fe400000006ff */
[----:B------:R-:W-:Y:S02]  /*6150*/  PRMT R92, R92, 0x5410, R59 ;  /* 0x000054105c5c7816 */ /* 0x000fe4000000003b */
        /* <DEDUP_REMOVED lines=31> */
.L_x_2262:
[----:B------:R-:W-:Y:S05]  /*6350*/  BSYNC B1 ;  /* 0x0000000000017941 */ /* 0x000fea0003800000 */
.L_x_2261:
[----:B--2---:R1:W-:Y:S01]  /*6360*/  STG.E.128 desc[UR60][R48.64+0x140], R44 ;  /* 0x0001402c30007986 */ /* 0x0043e2000c101d3c */
[----:B------:R-:W-:Y:S05]  /*6370*/  BRA `(.L_x_2240) ;  /* 0x0000004000447947 */ /* 0x000fea0003800000 */
.L_x_2208:
        /* <DEDUP_REMOVED lines=47> */
.L_x_2264:
[----:B------:R-:W-:Y:S05]  /*6670*/  BSYNC B1 ;  /* 0x0000000000017941 */ /* 0x000fea0003800000 */
.L_x_2263:
        /* <DEDUP_REMOVED lines=47> */
.L_x_2266:
[----:B------:R-:W-:Y:S05]  /*6970*/  BSYNC B1 ;  /* 0x0000000000017941 */ /* 0x000fea0003800000 */
.L_x_2265:
[----:B------:R-:W2:Y:S01]  /*6980*/  LDL R43, [R1+0x44] ;  /* 0x00004400012b7983 */ /* 0x000ea20000100800 */
[----:B0-----:R-:W-:Y:S01]  /*6990*/  IMAD.MOV.U32 R92, RZ, RZ, R45 ;  /* 0x000000ffff5c7224 */ /* 0x001fe200078e002d */
[----:B------:R-:W-:Y:S01]  /*69a0*/  PRMT R175, R98, 0x7610, R175 ;  /* 0x0000761062af7816 */ /* 0x000fe200000000af */
[----:B------:R-:W-:Y:S02]  /*69b0*/  IMAD.MOV.U32 R93, RZ, RZ, R48 ;  /* 0x000000ffff5d7224 */ /* 0x000fe400078e0030 */
[----:B------:R-:W-:Y:S01]  /*69c0*/  IMAD.MOV.U32 R94, RZ, RZ, R49 ;  /* 0x000000ffff5e7224 */ /* 0x000fe200078e0031 */
[----:B------:R-:W-:Y:S01]  /*69d0*/  PRMT R178, R92, 0x7610, R178 ;  /* 0x000076105cb27816 */ /* 0x000fe200000000b2 */
[----:B------:R-:W-:-:S03]  /*69e0*/  IMAD.MOV.U32 R92, RZ, RZ, R51 ;  /* 0x000000ffff5c7224 */ /* 0x000fc600078e0033 */
[----:B------:R-:W-:Y:S01]  /*69f0*/  PRMT R180, R94, 0x5410, R93 ;  /* 0x000054105eb47816 */ /* 0x000fe2000000005d */
[----:B------:R-:W-:Y:S02]  /*6a00*/  IMAD.MOV.U32 R93, RZ, RZ, R52 ;  /* 0x000000ffff5d7224 */ /* 0x000fe400078e0034 */
[----:B------:R-:W-:-:S03]  /*6a10*/  IMAD.MOV.U32 R94, RZ, RZ, R53 ;  /* 0x000000ffff5e7224 */ /* 0x000fc600078e0035 */
[----:B------:R-:W-:Y:S01]  /*6a20*/  PRMT R182, R182, 0x5410, R93 ;  /* 0x00005410b6b67816 */ /* 0x000fe2000000005d */
[----:B------:R-:W-:Y:S01]  /*6a30*/  IMAD.MOV.U32 R93, RZ, RZ, R56 ;  /* 0x000000ffff5d7224 */ /* 0x000fe200078e0038 */
[----:B------:R-:W-:Y:S01]  /*6a40*/  PRMT R162, R94, 0x7610, R162 ;  /* 0x000076105ea27816 */ /* 0x000fe200000000a2 */
[----:B------:R-:W-:-:S03]  /*6a50*/  IMAD.MOV.U32 R94, RZ, RZ, R57 ;  /* 0x000000ffff5e7224 */ /* 0x000fc600078e0039 */
[----:B------:R-:W-:Y:S01]  /*6a60*/  PRMT R178, R178, 0x5410, R93 ;  /* 0x00005410b2b27816 */ /* 0x000fe2000000005d */
[----:B------:R-:W-:-:S05]  /*6a70*/  IMAD.MOV.U32 R93, RZ, RZ, R60 ;  /* 0x000000ffff5d7224 */ /* 0x000fca00078e003c */
[----:B------:R-:W-:Y:S01]  /*6a80*/  PRMT R182, R93, 0x7610, R182 ;  /* 0x000076105db67816 */ /* 0x000fe200000000b6 */
[----:B------:R-:W-:-:S05]  /*6a90*/  IMAD.MOV.U32 R93, RZ, RZ, R64 ;  /* 0x000000ffff5d7224 */ /* 0x000fca00078e0040 */
[----:B------:R-:W-:Y:S01]  /*6aa0*/  PRMT R186, R186, 0x5410, R93 ;  /* 0x00005410baba7816 */ /* 0x000fe2000000005d */
[----:B-----5:R-:W-:Y:S01]  /*6ab0*/  IMAD.MOV.U32 R93, RZ, RZ, R68 ;  /* 0x000000ffff5d7224 */ /* 0x020fe200078e0044 */
        /* <DEDUP_REMOVED lines=60> */
[----:B------:R-:W-:-:S04]  /*6e80*/  PRMT R174, R92, 0x5410, R43 ;  /* 0x000054105cae7816 */ /* 0x000fc8000000002b */
[----:B------:R-:W-:Y:S01]  /*6e90*/  PRMT R173, R94, 0x5410, R93 ;  /* 0x000054105ead7816 */ /* 0x000fe2000000005d */
[----:B------:R-:W-:Y:S06]  /*6ea0*/  @!P2 BRA `(.L_x_2267) ;  /* 0x000000000004a947 */ /* 0x000fec0003800000 */
[----:B------:R-:W-:Y:S01]  /*6eb0*/  BPT.TRAP 0x1 ;  /* 0x000000040000795c */ /* 0x000fe20000300000 */
.L_x_2267:
[----:B------:R-:W-:Y:S01]  /*6ec0*/  IMAD R43, R19, 0x8, R18 ;  /* 0x00000008132b7824 */ /* 0x000fe200078e0212 */
[----:B------:R-:W-:Y:S01]  /*6ed0*/  SHF.L.U32 R100, R209, 0x1f, RZ ;  /* 0x0000001fd1647819 */ /* 0x000fe200000006ff */
[----:B------:R-:W0:Y:S01]  /*6ee0*/  LDC R146, c[0x0][0x2e4] ;  /* 0x0000b900ff927b82 */ /* 0x000e220000000800 */
[----:B------:R-:W-:Y:S02]  /*6ef0*/  BSSY B1, `(.L_x_2268) ;  /* 0x0000004000017945 */ /* 0x000fe40003800000 */
[----:B------:R-:W1:Y:S05]  /*6f00*/  SYNCS.PHASECHK.TRANS64.TRYWAIT P5, [R43+URZ+0x36890], R100 ;  /* 0x036890642b0075a7 */ /* 0x000e6a00080a017f */
[----:B------:R-:W2:Y:S01]  /*6f10*/  LDC.64 R126, c[0x0][0x2f0] ;  /* 0x0000bc00ff7e7b82 */ /* 0x000ea20000000a00 */
[----:B-1----:R-:W-:Y:S05]  /*6f20*/  @!P5 BRA `(.L_x_2269) ;  /* 0x0000025c00fcd947 */ /* 0x002fea0003800000 */
.L_x_2539:
[----:B------:R-:W-:Y:S05]  /*6f30*/  BSYNC B1 ;  /* 0x0000000000017941 */ /* 0x000fea0003800000 */
.L_x_2268:
        /* <DEDUP_REMOVED lines=46> */
[-C--:B------:R-:W-:Y:S01]  /*7220*/  FMUL.FTZ R167, R166, R164.reuse ;  /* 0x000000a4a6a77220 */ /* 0x080fe20000410000 */
        /* <DEDUP_REMOVED lines=8> */
[----:B------:R-:W-:Y:S01]  /*72b0*/  LOP3.LUT R97, R165, 0xffff0000, RZ, 0xc0, !PT ;  /* 0xffff0000a5617812 */ /* 0x000fe200078ec0ff */
[----:B------:R-:W-:Y:S01]  /*72c0*/  IMAD.U32 R65, R94, 0x10000, RZ ;  /* 0x000100005e417824 */ /* 0x000fe200078e00ff */
[----:B------:R-:W-:Y:S01]  /*72d0*/  SHF.R.U64 R54, R54, 0x10, R55 ;  /* 0x0000001036367819 */ /* 0x000fe20000001237 */
[----:B------:R-:W-:Y:S01]  /*72e0*/  FMUL.FTZ R165, R164, R161 ;  /* 0x000000a1a4a57220 */ /* 0x000fe20000410000 */
[----:B------:R-:W-:Y:S01]  /*72f0*/  PRMT R52, R182, 0x5432, R52 ;  /* 0x00005432b6347816 */ /* 0x000fe20000000034 */
[-C--:B------:R-:W-:Y:S01]  /*7300*/  FMUL.FTZ R164, R164, R97.reuse ;  /* 0x00000061a4a47220 */ /* 0x080fe20000410000 */
[----:B------:R-:W-:Y:S01]  /*7310*/  LOP3.LUT R92, R92, 0xffff0000, RZ, 0xc0, !PT ;  /* 0xffff00005c5c7812 */ /* 0x000fe200078ec0ff */
[----:B------:R-:W-:Y:S01]  /*7320*/  FFMA.FTZ R97, R93, R97, -R165 ;  /* 0x000000615d617223 */ /* 0x000fe200000108a5 */
[----:B------:R-:W-:-:S02]  /*7330*/  IMAD.U32 R165, R95, 0x10000, RZ ;  /* 0x000100005fa57824 */ /* 0x000fc400078e00ff */
[----:B------:R-:W-:Y:S01]  /*7340*/  FFMA.FTZ R93, R93, R161, R164 ;  /* 0x000000a15d5d7223 */ /* 0x000fe200000100a4 */
[----:B------:R-:W-:Y:S02]  /*7350*/  SHF.R.U32.HI R161, RZ, 0x10, R67 ;  /* 0x00000010ffa17819 */ /* 0x000fe40000011643 */
[----:B------:R-:W-:Y:S01]  /*7360*/  SHF.R.U32.HI R164, RZ, 0x10, R55 ;  /* 0x00000010ffa47819 */ /* 0x000fe20000011637 */
[----:B------:R-:W-:Y:S01]  /*7370*/  IMAD.U32 R55, R96, 0x10000, RZ ;  /* 0x0001000060377824 */ /* 0x000fe200078e00ff */
[C---:B------:R-:W-:Y:S02]  /*7380*/  PRMT R161, R168.reuse, 0x5410, R161 ;  /* 0x00005410a8a17816 */ /* 0x040fe400000000a1 */
[----:B------:R-:W-:Y:S02]  /*7390*/  PRMT R164, R168, 0x5432, R164 ;  /* 0x00005432a8a47816 */ /* 0x000fe400000000a4 */
[----:B------:R-:W-:Y:S01]  /*73a0*/  LOP3.LUT R67, R95, 0xffff0000, RZ, 0xc0, !PT ;  /* 0xffff00005f437812 */ /* 0x000fe200078ec0ff */
[----:B------:R-:W-:Y:S01]  /*73b0*/  IMAD.U32 R166, R161, 0x10000, RZ ;  /* 0x00010000a1a67824 */ /* 0x000fe200078e00ff */
[----:B------:R-:W-:Y:S01]  /*73c0*/  LOP3.LUT R95, R99, 0xffff0000, RZ, 0xc0, !PT ;  /* 0xffff0000635f7812 */ /* 0x000fe200078ec0ff */
[C---:B------:R-:W-:Y:S01]  /*73d0*/  IMAD.U32 R167, R164.reuse, 0x10000, RZ ;  /* 0x00010000a4a77824 */ /* 0x040fe200078e00ff */
[----:B------:R-:W-:Y:S01]  /*73e0*/  LOP3.LUT R161, R161, 0xffff0000, RZ, 0xc0, !PT ;  /* 0xffff0000a1a17812 */ /* 0x000fe200078ec0ff */
[C---:B------:R-:W-:Y:S01]  /*73f0*/  FMUL.FTZ R168, R169.reuse, R166 ;  /* 0x000000a6a9a87220 */ /* 0x040fe20000410000 */
[----:B------:R-:W-:Y:S01]  /*7400*/  LOP3.LUT R164, R164, 0xffff0000, RZ, 0xc0, !PT ;  /* 0xffff0000a4a47812 */ /* 0x000fe200078ec0ff */
[----:B------:R-:W-:Y:S01]  /*7410*/  FMUL.FTZ R169, R169, R167 ;  /* 0x000000a7a9a97220 */ /* 0x000fe20000410000 */
[----:B------:R-:W-:Y:S01]  /*7420*/  LOP3.LUT R96, R96, 0xffff0000, RZ, 0xc0, !PT ;  /* 0xffff000060607812 */ /* 0x000fe200078ec0ff */
[----:B------:R-:W-:Y:S01]  /*7430*/  FMUL.FTZ R99, R95, R161 ;  /* 0x000000a15f637220 */ /* 0x000fe20000410000 */
[----:B------:R-:W-:Y:S01]  /*7440*/  PRMT R66, R185, 0x5432, R66 ;  /* 0x00005432b9427816 */ /* 0x000fe20000000042 */
[-C--:B------:R-:W-:Y:S01]  /*7450*/  FMUL.FTZ R95, R95, R164.reuse ;  /* 0x000000a45f5f7220 */ /* 0x080fe20000410000 */
[----:B------:R-:W-:Y:S01]  /*7460*/  FFMA.FTZ R168, R165, R167, -R168 ;  /* 0x000000a7a5a87223 */ /* 0x000fe200000108a8 */
        /* <DEDUP_REMOVED lines=8> */
[----:B------:R-:W-:Y:S01]  /*74f0*/  FFMA.FTZ R169, R165, R166, R169 ;  /* 0x000000a6a5a97223 */ /* 0x000fe200000100a9 */
[----:B------:R-:W-:Y:S01]  /*7500*/  FFMA.FTZ R161, R53, R67, -R161 ;  /* 0x0000004335a17223 */ /* 0x000fe200000108a1 */
[----:B------:R-:W-:Y:S01]  /*7510*/  FMUL.FTZ R67, R96, R64 ;  /* 0x0000004060437220 */ /* 0x000fe20000410000 */
[----:B------:R-:W-:Y:S01]  /*7520*/  LOP3.LUT R165, R94, 0xffff0000, RZ, 0xc0, !PT ;  /* 0xffff00005ea57812 */ /* 0x000fe200078ec0ff */
[-C--:B------:R-:W-:Y:S01]  /*7530*/  FMUL.FTZ R96, R96, R52.reuse ;  /* 0x0000003460607220 */ /* 0x080fe20000410000 */
[----:B------:R-:W-:Y:S01]  /*7540*/  PRMT R54, R181, 0x5432, R54 ;  /* 0x00005432b5367816 */ /* 0x000fe20000000036 */
[----:B------:R-:W-:Y:S01]  /*7550*/  FFMA.FTZ R67, R92, R52, -R67 ;  /* 0x000000345c437223 */ /* 0x000fe20000010843 */
[----:B------:R-:W-:Y:S01]  /*7560*/  SHF.L.U32 R94, R98, 0x10, RZ ;  /* 0x00000010625e7819 */ /* 0x000fe200000006ff */
[----:B------:R-:W-:Y:S01]  /*7570*/  IMAD.U32 R52, R66, 0x10000, RZ ;  /* 0x0001000042347824 */ /* 0x000fe200078e00ff */
[----:B------:R-:W-:Y:S01]  /*7580*/  LOP3.LUT R98, R98, 0xffff0000, RZ, 0xc0, !PT ;  /* 0xffff000062627812 */ /* 0x000fe200078ec0ff */
[----:B------:R-:W-:Y:S01]  /*7590*/  FFMA.FTZ R55, R53, R164, R55 ;  /* 0x000000a435377223 */ /* 0x000fe20000010037 */
[----:B------:R-:W-:Y:S01]  /*75a0*/  LOP3.LUT R66, R66, 0xffff0000, RZ, 0xc0, !PT ;  /* 0xffff000042427812 */ /* 0x000fe200078ec0ff */
[C---:B------:R-:W-:Y:S01]  /*75b0*/  IMAD.U32 R53, R54.reuse, 0x10000, RZ ;  /* 0x0001000036357824 */ /* 0x040fe200078e00ff */
[----:B------:R-:W-:Y:S01]  /*75c0*/  LOP3.LUT R54, R54, 0xffff0000, RZ, 0xc0, !PT ;  /* 0xffff000036367812 */ /* 0x000fe200078ec0ff */
[----:B------:R-:W-:Y:S01]  /*75d0*/  FFMA.FTZ R96, R92, R64, R96 ;  /* 0x000000405c607223 */ /* 0x000fe20000010060 */
[----:B------:R-:W-:Y:S01]  /*75e0*/  FMUL.FTZ R64, R94, R52 ;  /* 0x000000345e407220 */ /* 0x000fe20000410000 */
[----:B------:R-:W-:Y:S01]  /*75f0*/  FMUL.FTZ R92, R98, R66 ;  /* 0x00000042625c7220 */ /* 0x000fe20000410000 */
[-C--:B------:R-:W-:Y:S01]  /*7600*/  FMUL.FTZ R94, R94, R53.reuse ;  /* 0x000000355e5e7220 */ /* 0x080fe20000410000 */
        /* <DEDUP_REMOVED lines=19> */
.L_x_2275:
[----:B------:R-:W-:Y:S05]  /*7740*/  BSYNC B3 ;  /* 0x0000000000037941 */ /* 0x000fea0003800000 */
.L_x_2274:
        /* <DEDUP_REMOVED lines=10> */
.L_x_2273:
[----:B------:R-:W-:Y:S05]  /*77f0*/  BSYNC B2 ;  /* 0x0000000000027941 */ /* 0x000fea0003800000 */
.L_x_2272:
        /* <DEDUP_REMOVED lines=19> */
[----:B------:R-:W-:-:S04]  /*7930*/  IMAD.IADD R52, R52, 0x1, R53 ;  /* 0x0000000134347824 */ /* 0x000fc800078e0235 */
        /* <DEDUP_REMOVED lines=19> */
[C---:B------:R-:W-:Y:S01]  /*7a70*/  IMAD.U32 R161, R60.reuse, 0x10000, RZ ;  /* 0x000100003ca17824 */ /* 0x040fe200078e00ff */
        /* <DEDUP_REMOVED lines=15> */
[----:B------:R-:W-:Y:S01]  /*7b70*/  FMUL.FTZ R98, R98, R49 ;  /* 0x0000003162627220 */ /* 0x000fe20000410000 */
        /* <DEDUP_REMOVED lines=14> */
[C---:B------:R-:W-:Y:S01]  /*7c60*/  IMAD.U32 R65, R64.reuse, 0x10000, RZ ;  /* 0x0001000040417824 */ /* 0x040fe200078e00ff */
[----:B------:R-:W-:Y:S01]  /*7c70*/  LOP3.LUT R64, R64, 0xffff0000, RZ, 0xc0, !PT ;  /* 0xffff000040407812 */ /* 0x000fe200078ec0ff */
[----:B------:R-:W-:-:S02]  /*7c80*/  IMAD.U32 R63, R51, 0x10000, RZ ;  /* 0x00010000333f7824 */ /* 0x000fc400078e00ff */
[-C--:B------:R-:W-:Y:S01]  /*7c90*/  FMUL.FTZ R67, R67, R95.reuse ;  /* 0x0000005f43437220 */ /* 0x080fe20000410000 */
[C---:B------:R-:W-:Y:S02]  /*7ca0*/  IMAD.U32 R60, R48.reuse, 0x10000, RZ ;  /* 0x00010000303c7824 */ /* 0x040fe400078e00ff */
[----:B------:R-:W-:Y:S01]  /*7cb0*/  FFMA.FTZ R96, R55, R95, -R96 ;  /* 0x0000005f37607223 */ /* 0x000fe20000010860 */
[----:B------:R-:W-:Y:S01]  /*7cc0*/  LOP3.LUT R95, R48, 0xffff0000, RZ, 0xc0, !PT ;  /* 0xffff0000305f7812 */ /* 0x000fe200078ec0ff */
[-C--:B------:R-:W-:Y:S01]  /*7cd0*/  FMUL.FTZ R48, R65, R63.reuse ;  /* 0x0000003f41307220 */ /* 0x080fe20000410000 */
[----:B------:R-:W-:Y:S01]  /*7ce0*/  IMAD.U32 R53, R52, 0x10000, RZ ;  /* 0x0001000034357824 */ /* 0x000fe200078e00ff */
[----:B------:R-:W-:Y:S01]  /*7cf0*/  LOP3.LUT R51, R51, 0xffff0000, RZ, 0xc0, !PT ;  /* 0xffff000033337812 */ /* 0x000fe200078ec0ff */
[----:B------:R-:W-:Y:S01]  /*7d00*/  FMUL.FTZ R65, R65, R60 ;  /* 0x0000003c41417220 */ /* 0x000fe20000410000 */
[----:B------:R-:W-:Y:S01]  /*7d10*/  LOP3.LUT R159, R54, 0xffff0000, RZ, 0xc0, !PT ;  /* 0xffff0000369f7812 */ /* 0x000fe200078ec0ff */
[----:B------:R-:W-:Y:S01]  /*7d20*/  FFMA.FTZ R67, R55, R62, R67 ;  /* 0x0000003e37437223 */ /* 0x000fe20000010043 */
[----:B------:R-:W-:Y:S01]  /*7d30*/  PRMT R50, R179, 0x5432, R50 ;  /* 0x00005432b3327816 */ /* 0x000fe20000000032 */
[C---:B------:R-:W-:Y:S01]  /*7d40*/  FFMA.FTZ R48, R53.reuse, R60, -R48 ;  /* 0x0000003c35307223 */ /* 0x040fe20000010830 */
[----:B------:R-:W-:Y:S01]  /*7d50*/  FFMA.FTZ R65, R53, R63, R65 ;  /* 0x0000003f35417223 */ /* 0x000fe20000010041 */
[----:B------:R-:W-:Y:S01]  /*7d60*/  LOP3.LUT R52, R52, 0xffff0000, RZ, 0xc0, !PT ;  /* 0xffff000034347812 */ /* 0x000fe200078ec0ff */
[----:B------:R-:W-:-:S02]  /*7d70*/  IMAD.U32 R54, R66, 0x10000, RZ ;  /* 0x0001000042367824 */ /* 0x000fc400078e00ff */
[----:B------:R-:W-:Y:S01]  /*7d80*/  FMUL.FTZ R55, R64, R51 ;  /* 0x0000003340377220 */ /* 0x000fe20000410000 */
[C---:B------:R-:W-:Y:S01]  /*7d90*/  IMAD.U32 R53, R163.reuse, 0x10000, RZ ;  /* 0x00010000a3357824 */ /* 0x040fe200078e00ff */
[----:B------:R-:W-:Y:S01]  /*7da0*/  LOP3.LUT R66, R66, 0xffff0000, RZ, 0xc0, !PT ;  /* 0xffff000042427812 */ /* 0x000fe200078ec0ff */
[-C--:B------:R-:W-:Y:S01]  /*7db0*/  FMUL.FTZ R64, R64, R95.reuse ;  /* 0x0000005f40407220 */ /* 0x080fe20000410000 */
[----:B------:R-:W-:Y:S01]  /*7dc0*/  LOP3.LUT R163, R163, 0xffff0000, RZ, 0xc0, !PT ;  /* 0xffff0000a3a37812 */ /* 0x000fe200078ec0ff */
[----:B------:R-:W-:Y:S02]  /*7dd0*/  IMAD.U32 R60, R50, 0x10000, RZ ;  /* 0x00010000323c7824 */ /* 0x000fe400078e00ff */
[----:B------:R-:W-:Y:S01]  /*7de0*/  FFMA.FTZ R55, R52, R95, -R55 ;  /* 0x0000005f34377223 */ /* 0x000fe20000010837 */
[----:B------:R-:W-:Y:S01]  /*7df0*/  LOP3.LUT R50, R50, 0xffff0000, RZ, 0xc0, !PT ;  /* 0xffff000032327812 */ /* 0x000fe200078ec0ff */
        /* <DEDUP_REMOVED lines=9> */
[----:B------:R-:W-:Y:S01]  /*7e90*/  F2FP.BF16.F32.PACK_AB R60, R55, R48 ;  /* 0x00000030373c723e */ /* 0x000fe200000010ff */
        /* <DEDUP_REMOVED lines=13> */
.L_x_2279:
[----:B------:R-:W-:Y:S05]  /*7f70*/  BSYNC B3 ;  /* 0x0000000000037941 */ /* 0x000fea0003800000 */
.L_x_2278:
        /* <DEDUP_REMOVED lines=10> */
.L_x_2277:
[----:B------:R-:W-:Y:S05]  /*8020*/  BSYNC B2 ;  /* 0x0000000000027941 */ /* 0x000fea0003800000 */
.L_x_2276:
        /* <DEDUP_REMOVED lines=46> */
[----:B------:R-:W-:Y:S01]  /*8310*/  PRMT R63, R175, 0x5410, R63 ;  /* 0x00005410af3f7816 */ /* 0x000fe2000000003f */
[C---:B------:R-:W-:Y:S01]  /*8320*/  FMUL.FTZ R158, R65.reuse, R96 ;  /* 0x00000060419e7220 */ /* 0x040fe20000410000 */
[----:B------:R-:W-:Y:S01]  /*8330*/  LOP3.LUT R95, R56, 0xffff0000, RZ, 0xc0, !PT ;  /* 0xffff0000385f7812 */ /* 0x000fe200078ec0ff */
[-C--:B------:R-:W-:Y:S01]  /*8340*/  FMUL.FTZ R56, R65, R98.reuse ;  /* 0x0000006241387220 */ /* 0x080fe20000410000 */
[----:B------:R-:W-:Y:S01]  /*8350*/  PRMT R176, R176, 0x5410, R58 ;  /* 0x00005410b0b07816 */ /* 0x000fe2000000003a */
[----:B------:R-:W-:Y:S01]  /*8360*/  IMAD.U32 R58, R63, 0x10000, RZ ;  /* 0x000100003f3a7824 */ /* 0x000fe200078e00ff */
[----:B------:R-:W-:Y:S01]  /*8370*/  LOP3.LUT R65, R45, 0xffff0000, RZ, 0xc0, !PT ;  /* 0xffff00002d417812 */ /* 0x000fe200078ec0ff */
[----:B------:R-:W-:Y:S01]  /*8380*/  FMUL.FTZ R97, R66, R95 ;  /* 0x0000005f42617220 */ /* 0x000fe20000410000 */
[----:B------:R-:W-:Y:S01]  /*8390*/  LOP3.LUT R64, R49, 0xffff0000, RZ, 0xc0, !PT ;  /* 0xffff000031407812 */ /* 0x000fe200078ec0ff */
[----:B------:R-:W-:Y:S01]  /*83a0*/  IMAD.U32 R45, R176, 0x10000, RZ ;  /* 0x00010000b02d7824 */ /* 0x000fe200078e00ff */
[----:B------:R-:W-:Y:S01]  /*83b0*/  PRMT R47, R178, 0x5432, R47 ;  /* 0x00005432b22f7816 */ /* 0x000fe2000000002f */
[C---:B------:R-:W-:Y:S01]  /*83c0*/  FFMA.FTZ R158, R59.reuse, R98, -R158 ;  /* 0x000000623b9e7223 */ /* 0x040fe2000001089e */
[----:B------:R-:W-:Y:S01]  /*83d0*/  FFMA.FTZ R56, R59, R96, R56 ;  /* 0x000000603b387223 */ /* 0x000fe20000010038 */
[-C--:B------:R-:W-:Y:S01]  /*83e0*/  FMUL.FTZ R99, R66, R65.reuse ;  /* 0x0000004142637220 */ /* 0x080fe20000410000 */
[----:B------:R-:W-:Y:S01]  /*83f0*/  PRMT R44, R177, 0x5410, R44 ;  /* 0x00005410b12c7816 */ /* 0x000fe2000000002c */
[----:B------:R-:W-:Y:S01]  /*8400*/  FFMA.FTZ R59, R64, R65, -R97 ;  /* 0x00000041403b7223 */ /* 0x000fe20000010861 */
[----:B------:R-:W-:Y:S01]  /*8410*/  FMUL.FTZ R66, R93, R58 ;  /* 0x0000003a5d427220 */ /* 0x000fe20000410000 */
[----:B------:R-:W-:Y:S01]  /*8420*/  LOP3.LUT R55, R55, 0xffff0000, RZ, 0xc0, !PT ;  /* 0xffff000037377812 */ /* 0x000fe200078ec0ff */
[----:B------:R-:W-:Y:S01]  /*8430*/  FMUL.FTZ R65, R93, R45 ;  /* 0x0000002d5d417220 */ /* 0x000fe20000410000 */
[----:B------:R-:W-:Y:S01]  /*8440*/  LOP3.LUT R176, R176, 0xffff0000, RZ, 0xc0, !PT ;  /* 0xffff0000b0b07812 */ /* 0x000fe200078ec0ff */
[----:B------:R-:W-:Y:S01]  /*8450*/  FFMA.FTZ R95, R64, R95, R99 ;  /* 0x0000005f405f7223 */ /* 0x000fe20000010063 */
[----:B------:R-:W-:Y:S01]  /*8460*/  LOP3.LUT R96, R63, 0xffff0000, RZ, 0xc0, !PT ;  /* 0xffff00003f607812 */ /* 0x000fe200078ec0ff */
[----:B------:R-:W-:-:S02]  /*8470*/  IMAD.U32 R53, R52, 0x10000, RZ ;  /* 0x0001000034357824 */ /* 0x000fc400078e00ff */
[C---:B------:R-:W-:Y:S01]  /*8480*/  FFMA.FTZ R45, R92.reuse, R45, R66 ;  /* 0x0000002d5c2d7223 */ /* 0x040fe20000010042 */
[----:B------:R-:W-:Y:S01]  /*8490*/  IMAD.U32 R64, R47, 0x10000, RZ ;  /* 0x000100002f407824 */ /* 0x000fe200078e00ff */
[----:B------:R-:W-:Y:S01]  /*84a0*/  LOP3.LUT R51, R51, 0xffff0000, RZ, 0xc0, !PT ;  /* 0xffff000033337812 */ /* 0x000fe200078ec0ff */
[----:B------:R-:W-:Y:S01]  /*84b0*/  FFMA.FTZ R58, R92, R58, -R65 ;  /* 0x0000003a5c3a7223 */ /* 0x000fe20000010841 */
[----:B------:R-:W-:Y:S01]  /*84c0*/  IMAD.U32 R66, R44, 0x10000, RZ ;  /* 0x000100002c427824 */ /* 0x000fe200078e00ff */
[----:B------:R-:W-:Y:S01]  /*84d0*/  LOP3.LUT R52, R52, 0xffff0000, RZ, 0xc0, !PT ;  /* 0xffff000034347812 */ /* 0x000fe200078ec0ff */
[C---:B------:R-:W-:Y:S01]  /*84e0*/  FMUL.FTZ R92, R55.reuse, R176 ;  /* 0x000000b0375c7220 */ /* 0x040fe20000410000 */
[----:B------:R-:W-:Y:S01]  /*84f0*/  FMUL.FTZ R98, R55, R96 ;  /* 0x0000006037627220 */ /* 0x000fe20000410000 */
[----:B------:R-:W-:Y:S01]  /*8500*/  LOP3.LUT R47, R47, 0xffff0000, RZ, 0xc0, !PT ;  /* 0xffff00002f2f7812 */ /* 0x000fe200078ec0ff */
[----:B------:R-:W-:Y:S01]  /*8510*/  IMAD.U32 R49, R48, 0x10000, RZ ;  /* 0x0001000030317824 */ /* 0x000fe200078e00ff */
[----:B------:R-:W-:Y:S01]  /*8520*/  LOP3.LUT R63, R44, 0xffff0000, RZ, 0xc0, !PT ;  /* 0xffff00002c3f7812 */ /* 0x000fe200078ec0ff */
[----:B------:R-:W-:Y:S01]  /*8530*/  FMUL.FTZ R44, R53, R64 ;  /* 0x00000040352c7220 */ /* 0x000fe20000410000 */
[----:B------:R-:W-:Y:S01]  /*8540*/  PRMT R57, R175, 0x5432, R57 ;  /* 0x00005432af397816 */ /* 0x000fe20000000039 */
[----:B------:R-:W-:Y:S01]  /*8550*/  FMUL.FTZ R53, R53, R66 ;  /* 0x0000004235357220 */ /* 0x000fe20000410000 */
[----:B------:R-:W-:Y:S01]  /*8560*/  PRMT R46, R177, 0x5432, R46 ;  /* 0x00005432b12e7816 */ /* 0x000fe2000000002e */
[C---:B------:R-:W-:Y:S01]  /*8570*/  FFMA.FTZ R55, R51.reuse, R96, -R92 ;  /* 0x0000006033377223 */ /* 0x040fe2000001085c */
[----:B------:R-:W-:Y:S01]  /*8580*/  FFMA.FTZ R176, R51, R176, R98 ;  /* 0x000000b033b07223 */ /* 0x000fe20000010062 */
[C---:B------:R-:W-:Y:S01]  /*8590*/  FMUL.FTZ R51, R52.reuse, R47 ;  /* 0x0000002f34337220 */ /* 0x040fe20000410000 */
[-C--:B------:R-:W-:Y:S01]  /*85a0*/  FMUL.FTZ R65, R52, R63.reuse ;  /* 0x0000003f34417220 */ /* 0x080fe20000410000 */
[----:B------:R-:W-:Y:S01]  /*85b0*/  LOP3.LUT R48, R48, 0xffff0000, RZ, 0xc0, !PT ;  /* 0xffff000030307812 */ /* 0x000fe200078ec0ff */
[----:B------:R-:W-:Y:S01]  /*85c0*/  FFMA.FTZ R66, R49, R66, -R44 ;  /* 0x0000004231427223 */ /* 0x000fe2000001082c */
[----:B------:R-:W-:Y:S01]  /*85d0*/  IMAD.U32 R52, R57, 0x10000, RZ ;  /* 0x0001000039347824 */ /* 0x000fe200078e00ff */
[----:B------:R-:W-:Y:S01]  /*85e0*/  LOP3.LUT R54, R54, 0xffff0000, RZ, 0xc0, !PT ;  /* 0xffff000036367812 */ /* 0x000fe200078ec0ff */
[----:B------:R-:W-:Y:S01]  /*85f0*/  FFMA.FTZ R49, R49, R64, R53 ;  /* 0x0000004031317223 */ /* 0x000fe20000010035 */
[----:B------:R-:W-:Y:S01]  /*8600*/  LOP3.LUT R57, R57, 0xffff0000, RZ, 0xc0, !PT ;  /* 0xffff000039397812 */ /* 0x000fe200078ec0ff */
[C---:B------:R-:W-:Y:S01]  /*8610*/  IMAD.U32 R44, R46.reuse, 0x10000, RZ ;  /* 0x000100002e2c7824 */ /* 0x040fe200078e00ff */
[----:B------:R-:W-:Y:S01]  /*8620*/  LOP3.LUT R53, R46, 0xffff0000, RZ, 0xc0, !PT ;  /* 0xffff00002e357812 */ /* 0x000fe200078ec0ff */
[----:B------:R-:W-:Y:S01]  /*8630*/  FFMA.FTZ R51, R48, R63, -R51 ;  /* 0x0000003f30337223 */ /* 0x000fe20000010833 */
[----:B------:R-:W-:Y:S01]  /*8640*/  LOP3.LUT R50, R50, 0xffff0000, RZ, 0xc0, !PT ;  /* 0xffff000032327812 */ /* 0x000fe200078ec0ff */
[----:B------:R-:W-:Y:S01]  /*8650*/  FFMA.FTZ R48, R48, R47, R65 ;  /* 0x0000002f30307223 */ /* 0x000fe20000010041 */
[----:B------:R-:W-:Y:S01]  /*8660*/  FMUL.FTZ R63, R54, R57 ;  /* 0x00000039363f7220 */ /* 0x000fe20000410000 */
[C---:B------:R-:W-:Y:S01]  /*8670*/  FMUL.FTZ R46, R94.reuse, R52 ;  /* 0x000000345e2e7220 */ /* 0x040fe20000410000 */
[----:B------:R-:W-:Y:S01]  /*8680*/  FMUL.FTZ R47, R94, R44 ;  /* 0x0000002c5e2f7220 */ /* 0x000fe20000410000 */
[-C--:B------:R-:W-:Y:S01]  /*8690*/  FMUL.FTZ R54, R54, R53.reuse ;  /* 0x0000003536367220 */ /* 0x080fe20000410000 */
[----:B------:R-:W-:Y:S01]  /*86a0*/  F2FP.BF16.F32.PACK_AB R55, R55, R58 ;  /* 0x0000003a3737723e */ /* 0x000fe200000010ff */
        /* <DEDUP_REMOVED lines=14> */
[----:B------:R-:W-:-:S07]  /*8790*/  F2FP.BF16.F32.PACK_AB R54, R54, R47 ;  /* 0x0000002f3636723e */ /* 0x000fce00000010ff */
.L_x_2281:
[----:B------:R-:W-:Y:S05]  /*87a0*/  BSYNC B2 ;  /* 0x0000000000027941 */ /* 0x000fea0003800000 */
.L_x_2280:
        /* <DEDUP_REMOVED lines=10> */
.L_x_2271:
[----:B------:R-:W-:Y:S05]  /*8850*/  BSYNC B1 ;  /* 0x0000000000017941 */ /* 0x000fea0003800000 */
.L_x_2270:
        /* <DEDUP_REMOVED lines=13> */
[----:B------:R-:W-:Y:S02]  /*8930*/  LEA.HI R45, R45, R44, RZ, 0x4 ;  /* 0x0000002c2d2d7211 */ /* 0x000fe400078f20ff */
[----:B---3--:R-:W-:-:S02]  /*8940*/  SHF.R.U32.HI R50, RZ, 0x3, R212 ;  /* 0x00000003ff327819 */ /* 0x008fc400000116d4 */
[----:B------:R-:W-:-:S05]  /*8950*/  LEA.HI.SX32 R48, R45, R20, 0x1c ;  /* 0x000000142d307211 */ /* 0x000fca00078fe2ff */
        /* <DEDUP_REMOVED lines=25> */
[----:B0-----:R-:W-:Y:S01]  /*8af0*/  IMAD.U32 R65, R45, 0x10000, RZ ;  /* 0x000100002d417824 */ /* 0x001fe200078e00ff */
[----:B------:R-:W-:Y:S01]  /*8b00*/  SHF.R.U32.HI R89, RZ, 0x10, R89 ;  /* 0x00000010ff597819 */ /* 0x000fe20000011659 */
[----:B--2---:R-:W-:Y:S01]  /*8b10*/  IMAD.U32 R67, R51, 0x10000, RZ ;  /* 0x0001000033437824 */ /* 0x004fe200078e00ff */
[----:B------:R-:W-:Y:S01]  /*8b20*/  SHF.R.U64 R93, R76, 0x10, R77 ;  /* 0x000000104c5d7819 */ /* 0x000fe2000000124d */
[----:B------:R-:W-:Y:S01]  /*8b30*/  IMAD.U32 R76, R49, 0x10000, RZ ;  /* 0x00010000314c7824 */ /* 0x000fe200078e00ff */
[----:B------:R-:W-:Y:S01]  /*8b40*/  SHF.R.U64 R60, R78, 0x10, R79 ;  /* 0x000000104e3c7819 */ /* 0x000fe2000000124f */
[----:B------:R-:W-:Y:S01]  /*8b50*/  IMAD.U32 R61, R47, 0x10000, RZ ;  /* 0x000100002f3d7824 */ /* 0x000fe200078e00ff */
[----:B------:R-:W-:Y:S02]  /*8b60*/  SHF.R.U32.HI R77, RZ, 0x10, R77 ;  /* 0x00000010ff4d7819 */ /* 0x000fe4000001164d */
[----:B------:R-:W-:-:S02]  /*8b70*/  PRMT R78, R174, 0x5432, R89 ;  /* 0x00005432ae4e7816 */ /* 0x000fc40000000059 */
[----:B------:R-:W-:Y:S02]  /*8b80*/  PRMT R62, R172, 0x5410, R93 ;  /* 0x00005410ac3e7816 */ /* 0x000fe4000000005d */
[----:B------:R-:W-:Y:S01]  /*8b90*/  SHF.R.U32.HI R92, RZ, 0x10, R79 ;  /* 0x00000010ff5c7819 */ /* 0x000fe2000001164f */
[----:B------:R-:W-:Y:S01]  /*8ba0*/  IMAD.U32 R79, R78, 0x10000, RZ ;  /* 0x000100004e4f7824 */ /* 0x000fe200078e00ff */
[----:B------:R-:W-:Y:S02]  /*8bb0*/  SHF.R.U64 R64, R90, 0x10, R91 ;  /* 0x000000105a407819 */ /* 0x000fe4000000125b */
[----:B------:R-:W-:Y:S02]  /*8bc0*/  PRMT R172, R172, 0x5432, R77 ;  /* 0x00005432acac7816 */ /* 0x000fe4000000004d */
[----:B------:R-:W-:Y:S02]  /*8bd0*/  PRMT R174, R174, 0x5410, R63 ;  /* 0x00005410aeae7816 */ /* 0x000fe4000000003f */
[----:B------:R-:W-:Y:S01]  /*8be0*/  SHF.R.U32.HI R90, RZ, 0x10, R91 ;  /* 0x00000010ff5a7819 */ /* 0x000fe2000001165b */
[----:B------:R-:W-:Y:S01]  /*8bf0*/  IMAD.U32 R77, R172, 0x10000, RZ ;  /* 0x00010000ac4d7824 */ /* 0x000fe200078e00ff */
[----:B------:R-:W-:Y:S01]  /*8c00*/  PRMT R63, R173, 0x5410, R64 ;  /* 0x00005410ad3f7816 */ /* 0x000fe20000000040 */
[C---:B------:R-:W-:Y:S01]  /*8c10*/  FMUL.FTZ R64, R76.reuse, R79 ;  /* 0x0000004f4c407220 */ /* 0x040fe20000410000 */
[----:B------:R-:W-:Y:S01]  /*8c20*/  LOP3.LUT R66, R49, 0xffff0000, RZ, 0xc0, !PT ;  /* 0xffff000031427812 */ /* 0x000fe200078ec0ff */
[-C--:B------:R-:W-:Y:S01]  /*8c30*/  FMUL.FTZ R76, R76, R77.reuse ;  /* 0x0000004d4c4c7220 */ /* 0x080fe20000410000 */
[----:B------:R-:W-:Y:S01]  /*8c40*/  LOP3.LUT R78, R78, 0xffff0000, RZ, 0xc0, !PT ;  /* 0xffff00004e4e7812 */ /* 0x000fe200078ec0ff */
[----:B------:R-:W-:Y:S01]  /*8c50*/  FFMA.FTZ R64, R65, R77, -R64 ;  /* 0x0000004d41407223 */ /* 0x000fe20000010840 */
[----:B------:R-:W-:Y:S01]  /*8c60*/  PRMT R60, R171, 0x5410, R60 ;  /* 0x00005410ab3c7816 */ /* 0x000fe2000000003c */
[----:B------:R-:W-:Y:S01]  /*8c70*/  FFMA.FTZ R65, R65, R79, R76 ;  /* 0x0000004f41417223 */ /* 0x000fe2000001004c */
[----:B------:R-:W-:Y:S01]  /*8c80*/  PRMT R90, R173, 0x5432, R90 ;  /* 0x00005432ad5a7816 */ /* 0x000fe2000000005a */
[----:B------:R-:W-:Y:S01]  /*8c90*/  IMAD.U32 R49, R48, 0x10000, RZ ;  /* 0x0001000030317824 */ /* 0x000fe200078e00ff */
[----:B------:R-:W-:Y:S01]  /*8ca0*/  PRMT R171, R171, 0x5432, R92 ;  /* 0x00005432abab7816 */ /* 0x000fe2000000005c */
[----:B------:R-:W-:Y:S01]  /*8cb0*/  FMUL.FTZ R92, R66, R78 ;  /* 0x0000004e425c7220 */ /* 0x000fe20000410000 */
[----:B------:R-:W-:-:S02]  /*8cc0*/  LOP3.LUT R77, R172, 0xffff0000, RZ, 0xc0, !PT ;  /* 0xffff0000ac4d7812 */ /* 0x000fc400078ec0ff */
[----:B------:R-:W-:Y:S01]  /*8cd0*/  LOP3.LUT R59, R45, 0xffff0000, RZ, 0xc0, !PT ;  /* 0xffff00002d3b7812 */ /* 0x000fe200078ec0ff */
[----:B------:R-:W-:Y:S01]  /*8ce0*/  IMAD.U32 R76, R171, 0x10000, RZ ;  /* 0x00010000ab4c7824 */ /* 0x000fe200078e00ff */
[----:B------:R-:W-:Y:S01]  /*8cf0*/  SHF.L.U32 R88, R90, 0x10, RZ ;  /* 0x000000105a587819 */ /* 0x000fe200000006ff */
[-C--:B------:R-:W-:Y:S01]  /*8d00*/  FMUL.FTZ R66, R66, R77.reuse ;  /* 0x0000004d42427220 */ /* 0x080fe20000410000 */
[----:B------:R-:W-:Y:S01]  /*8d10*/  LOP3.LUT R51, R51, 0xffff0000, RZ, 0xc0, !PT ;  /* 0xffff000033337812 */ /* 0x000fe200078ec0ff */
[----:B------:R-:W-:Y:S01]  /*8d20*/  FFMA.FTZ R77, R59, R77, -R92 ;  /* 0x0000004d3b4d7223 */ /* 0x000fe2000001085c */
[----:B------:R-:W-:Y:S01]  /*8d30*/  LOP3.LUT R90, R90, 0xffff0000, RZ, 0xc0, !PT ;  /* 0xffff00005a5a7812 */ /* 0x000fe200078ec0ff */
[C---:B------:R-:W-:Y:S01]  /*8d40*/  FMUL.FTZ R92, R67.reuse, R88 ;  /* 0x00000058435c7220 */ /* 0x040fe20000410000 */
[----:B------:R-:W-:Y:S01]  /*8d50*/  FMUL.FTZ R67, R67, R76 ;  /* 0x0000004c43437220 */ /* 0x000fe20000410000 */
[----:B------:R-:W-:Y:S01]  /*8d60*/  FFMA.FTZ R66, R59, R78, R66 ;  /* 0x0000004e3b427223 */ /* 0x000fe20000010042 */
[----:B------:R-:W-:Y:S01]  /*8d70*/  LOP3.LUT R58, R47, 0xffff0000, RZ, 0xc0, !PT ;  /* 0xffff00002f3a7812 */ /* 0x000fe200078ec0ff */
[----:B------:R-:W-:Y:S01]  /*8d80*/  FFMA.FTZ R59, R61, R76, -R92 ;  /* 0x0000004c3d3b7223 */ /* 0x000fe2000001085c */
[----:B------:R-:W-:Y:S01]  /*8d90*/  LOP3.LUT R171, R171, 0xffff0000, RZ, 0xc0, !PT ;  /* 0xffff0000abab7812 */ /* 0x000fe200078ec0ff */
[----:B------:R-:W-:Y:S01]  /*8da0*/  FFMA.FTZ R61, R61, R88, R67 ;  /* 0x000000583d3d7223 */ /* 0x000fe20000010043 */
[----:B------:R-:W-:Y:S01]  /*8db0*/  FMUL.FTZ R67, R51, R90 ;  /* 0x0000005a33437220 */ /* 0x000fe20000410000 */
[----:B------:R-:W-:Y:S01]  /*8dc0*/  IMAD.U32 R78, R174, 0x10000, RZ ;  /* 0x00010000ae4e7824 */ /* 0x000fe200078e00ff */
[----:B------:R-:W-:Y:S01]  /*8dd0*/  LOP3.LUT R48, R48, 0xffff0000, RZ, 0xc0, !PT ;  /* 0xffff000030307812 */ /* 0x000fe200078ec0ff */
[----:B------:R-:W-:-:S02]  /*8de0*/  IMAD.U32 R76, R62, 0x10000, RZ ;  /* 0x000100003e4c7824 */ /* 0x000fc400078e00ff */
[-C--:B------:R-:W-:Y:S01]  /*8df0*/  FMUL.FTZ R79, R51, R171.reuse ;  /* 0x000000ab334f7220 */ /* 0x080fe20000410000 */
[----:B------:R-:W-:Y:S01]  /*8e00*/  FFMA.FTZ R88, R58, R171, -R67 ;  /* 0x000000ab3a587223 */ /* 0x000fe20000010843 */
[----:B------:R-:W-:Y:S01]  /*8e10*/  LOP3.LUT R67, R174, 0xffff0000, RZ, 0xc0, !PT ;  /* 0xffff0000ae437812 */ /* 0x000fe200078ec0ff */
[----:B------:R-:W-:Y:S01]  /*8e20*/  IMAD.U32 R45, R44, 0x10000, RZ ;  /* 0x000100002c2d7824 */ /* 0x000fe200078e00ff */
[----:B------:R-:W-:Y:S01]  /*8e30*/  LOP3.LUT R51, R62, 0xffff0000, RZ, 0xc0, !PT ;  /* 0xffff00003e337812 */ /* 0x000fe200078ec0ff */
[C---:B------:R-:W-:Y:S01]  /*8e40*/  FMUL.FTZ R62, R49.reuse, R78 ;  /* 0x0000004e313e7220 */ /* 0x040fe20000410000 */
[----:B------:R-:W-:Y:S01]  /*8e50*/  FMUL.FTZ R49, R49, R76 ;  /* 0x0000004c31317220 */ /* 0x000fe20000410000 */
[----:B------:R-:W-:Y:S01]  /*8e60*/  FFMA.FTZ R58, R58, R90, R79 ;  /* 0x0000005a3a3a7223 */ /* 0x000fe2000001004f */
[C---:B------:R-:W-:Y:S01]  /*8e70*/  IMAD.U32 R47, R46.reuse, 0x10000, RZ ;  /* 0x000100002e2f7824 */ /* 0x040fe200078e00ff */
[----:B------:R-:W-:Y:S01]  /*8e80*/  LOP3.LUT R56, R46, 0xffff0000, RZ, 0xc0, !PT ;  /* 0xffff00002e387812 */ /* 0x000fe200078ec0ff */
[C---:B------:R-:W-:Y:S01]  /*8e90*/  FMUL.FTZ R79, R48.reuse, R67 ;  /* 0x00000043304f7220 */ /* 0x040fe20000410000 */
[----:B------:R-:W-:Y:S01]  /*8ea0*/  FMUL.FTZ R89, R48, R51 ;  /* 0x0000003330597220 */ /* 0x000fe20000410000 */
[----:B------:R-:W-:Y:S01]  /*8eb0*/  LOP3.LUT R44, R44, 0xffff0000, RZ, 0xc0, !PT ;  /* 0xffff00002c2c7812 */ /* 0x000fe200078ec0ff */
[C---:B------:R-:W-:Y:S01]  /*8ec0*/  IMAD.U32 R46, R50.reuse, 0x10000, RZ ;  /* 0x00010000322e7824 */ /* 0x040fe200078e00ff */
[----:B------:R-:W-:Y:S01]  /*8ed0*/  LOP3.LUT R50, R50, 0xffff0000, RZ, 0xc0, !PT ;  /* 0xffff000032327812 */ /* 0x000fe200078ec0ff */
[----:B------:R-:W-:-:S02]  /*8ee0*/  IMAD.U32 R48, R63, 0x10000, RZ ;  /* 0x000100003f307824 */ /* 0x000fc400078e00ff */
[----:B------:R-:W-:Y:S01]  /*8ef0*/  FFMA.FTZ R78, R45, R78, R49 ;  /* 0x0000004e2d4e7223 */ /* 0x000fe20000010031 */
[----:B------:R-:W-:Y:S01]  /*8f00*/  LOP3.LUT R63, R63, 0xffff0000, RZ, 0xc0, !PT ;  /* 0xffff00003f3f7812 */ /* 0x000fe200078ec0ff */
[----:B------:R-:W-:Y:S01]  /*8f10*/  FFMA.FTZ R62, R45, R76, -R62 ;  /* 0x0000004c2d3e7223 */ /* 0x000fe2000001083e */
[C---:B------:R-:W-:Y:S01]  /*8f20*/  LOP3.LUT R49, R60.reuse, 0xffff0000, RZ, 0xc0, !PT ;  /* 0xffff00003c317812 */ /* 0x040fe200078ec0ff */
[----:B------:R-:W-:Y:S02]  /*8f30*/  IMAD.U32 R45, R60, 0x10000, RZ ;  /* 0x000100003c2d7824 */ /* 0x000fe400078e00ff */
[C---:B------:R-:W-:Y:S01]  /*8f40*/  FFMA.FTZ R89, R44.reuse, R67, R89 ;  /* 0x000000432c597223 */ /* 0x040fe20000010059 */
[----:B------:R-:W-:Y:S01]  /*8f50*/  FFMA.FTZ R79, R44, R51, -R79 ;  /* 0x000000332c4f7223 */ /* 0x000fe2000001084f */
        /* <DEDUP_REMOVED lines=18> */
.L_x_2285:
[----:B------:R-:W-:Y:S05]  /*9080*/  BSYNC B2 ;  /* 0x0000000000027941 */ /* 0x000fea0003800000 */
.L_x_2284:
[----:B0-----:R4:W-:Y:S04]  /*9090*/  STG.E.128 desc[UR60][R52.64], R44 ;  /* 0x0000002c34007986 */ /* 0x0019e8000c101d3c */
[----:B--2---:R4:W-:Y:S02]  /*90a0*/  @!P3 STG.E.128 desc[UR60][R54.64], R48 ;  /* 0x000000303600b986 */ /* 0x0049e4000c101d3c */
.L_x_2283:
[----:B------:R-:W-:Y:S05]  /*90b0*/  BSYNC B1 ;  /* 0x0000000000017941 */ /* 0x000fea0003800000 */
.L_x_2282:
        /* <DEDUP_REMOVED lines=43> */
[----:B------:R-:W-:Y:S01]  /*9370*/  LOP3.LUT R64, R49, 0xffff0000, RZ, 0xc0, !PT ;  /* 0xffff000031407812 */ /* 0x000fe200078ec0ff */
[----:B------:R-:W-:Y:S01]  /*9380*/  IMAD.U32 R58, R48, 0x10000, RZ ;  /* 0x00010000303a7824 */ /* 0x000fe200078e00ff */
[----:B------:R-:W-:Y:S01]  /*9390*/  SHF.R.U64 R74, R74, 0x10, R75 ;  /* 0x000000104a4a7819 */ /* 0x000fe2000000124b */
[----:B------:R-:W-:Y:S01]  /*93a0*/  IMAD.U32 R56, R44, 0x10000, RZ ;  /* 0x000100002c387824 */ /* 0x000fe200078e00ff */
[----:B------:R-:W-:-:S02]  /*93b0*/  PRMT R49, R170, 0x5432, R85 ;  /* 0x00005432aa317816 */ /* 0x000fc40000000055 */
[----:B------:R-:W-:Y:S02]  /*93c0*/  LOP3.LUT R66, R51, 0xffff0000, RZ, 0xc0, !PT ;  /* 0xffff000033427812 */ /* 0x000fe400078ec0ff */
[----:B------:R-:W-:Y:S02]  /*93d0*/  PRMT R67, R156, 0x5410, R67 ;  /* 0x000054109c437816 */ /* 0x000fe40000000043 */
[----:B------:R-:W-:Y:S02]  /*93e0*/  SHF.R.U32.HI R72, RZ, 0x10, R75 ;  /* 0x00000010ff487819 */ /* 0x000fe4000001164b */
[----:B------:R-:W-:Y:S02]  /*93f0*/  SHF.R.U64 R76, R86, 0x10, R87 ;  /* 0x00000010564c7819 */ /* 0x000fe40000001257 */
[----:B------:R-:W-:Y:S02]  /*9400*/  PRMT R156, R156, 0x5432, R77 ;  /* 0x000054329c9c7816 */ /* 0x000fe4000000004d */
[----:B------:R-:W-:Y:S01]  /*9410*/  PRMT R51, R155, 0x5410, R74 ;  /* 0x000054109b337816 */ /* 0x000fe2000000004a */
[----:B------:R-:W-:Y:S01]  /*9420*/  IMAD.U32 R74, R49, 0x10000, RZ ;  /* 0x00010000314a7824 */ /* 0x000fe200078e00ff */
[----:B------:R-:W-:-:S02]  /*9430*/  SHF.R.U32.HI R86, RZ, 0x10, R87 ;  /* 0x00000010ff567819 */ /* 0x000fc40000011657 */
[----:B------:R-:W-:Y:S01]  /*9440*/  PRMT R155, R155, 0x5432, R72 ;  /* 0x000054329b9b7816 */ /* 0x000fe20000000048 */
[----:B------:R-:W-:Y:S01]  /*9450*/  IMAD.U32 R72, R156, 0x10000, RZ ;  /* 0x000100009c487824 */ /* 0x000fe200078e00ff */
[----:B------:R-:W-:Y:S01]  /*9460*/  PRMT R75, R157, 0x5410, R76 ;  /* 0x000054109d4b7816 */ /* 0x000fe2000000004c */
[----:B------:R-:W-:Y:S01]  /*9470*/  FMUL.FTZ R76, R63, R74 ;  /* 0x0000004a3f4c7220 */ /* 0x000fe20000410000 */
[----:B------:R-:W-:Y:S01]  /*9480*/  PRMT R157, R157, 0x5432, R86 ;  /* 0x000054329d9d7816 */ /* 0x000fe20000000056 */
[-C--:B------:R-:W-:Y:S01]  /*9490*/  FMUL.FTZ R78, R63, R72.reuse ;  /* 0x000000483f4e7220 */ /* 0x080fe20000410000 */
[----:B------:R-:W-:Y:S01]  /*94a0*/  PRMT R170, R170, 0x5410, R73 ;  /* 0x00005410aaaa7816 */ /* 0x000fe20000000049 */
[----:B------:R-:W-:Y:S01]  /*94b0*/  IMAD.U32 R63, R155, 0x10000, RZ ;  /* 0x000100009b3f7824 */ /* 0x000fe200078e00ff */
[----:B------:R-:W-:Y:S01]  /*94c0*/  LOP3.LUT R73, R49, 0xffff0000, RZ, 0xc0, !PT ;  /* 0xffff000031497812 */ /* 0x000fe200078ec0ff */
[----:B------:R-:W-:Y:S01]  /*94d0*/  FFMA.FTZ R49, R59, R72, -R76 ;  /* 0x000000483b317223 */ /* 0x000fe2000001084c */
[----:B------:R-:W-:Y:S01]  /*94e0*/  IMAD.U32 R72, R157, 0x10000, RZ ;  /* 0x000100009d487824 */ /* 0x000fe200078e00ff */
[----:B------:R-:W-:Y:S01]  /*94f0*/  LOP3.LUT R156, R156, 0xffff0000, RZ, 0xc0, !PT ;  /* 0xffff00009c9c7812 */ /* 0x000fe200078ec0ff */
[----:B------:R-:W-:Y:S01]  /*9500*/  FFMA.FTZ R59, R59, R74, R78 ;  /* 0x0000004a3b3b7223 */ /* 0x000fe2000001004e */
[----:B------:R-:W-:Y:S01]  /*9510*/  LOP3.LUT R61, R45, 0xffff0000, RZ, 0xc0, !PT ;  /* 0xffff00002d3d7812 */ /* 0x000fe200078ec0ff */
[----:B------:R-:W-:Y:S01]  /*9520*/  FMUL.FTZ R77, R65, R72 ;  /* 0x00000048414d7220 */ /* 0x000fe20000410000 */
[C---:B------:R-:W-:Y:S01]  /*9530*/  FMUL.FTZ R76, R64.reuse, R73 ;  /* 0x00000049404c7220 */ /* 0x040fe20000410000 */
[----:B------:R-:W-:Y:S01]  /*9540*/  LOP3.LUT R157, R157, 0xffff0000, RZ, 0xc0, !PT ;  /* 0xffff00009d9d7812 */ /* 0x000fe200078ec0ff */
[-C--:B------:R-:W-:Y:S01]  /*9550*/  FMUL.FTZ R65, R65, R63.reuse ;  /* 0x0000003f41417220 */ /* 0x080fe20000410000 */
[----:B------:R-:W-:Y:S01]  /*9560*/  FMUL.FTZ R64, R64, R156 ;  /* 0x0000009c40407220 */ /* 0x000fe20000410000 */
[C---:B------:R-:W-:Y:S01]  /*9570*/  FFMA.FTZ R74, R62.reuse, R63, -R77 ;  /* 0x0000003f3e4a7223 */ /* 0x040fe2000001084d */
[----:B------:R-:W-:Y:S01]  /*9580*/  LOP3.LUT R155, R155, 0xffff0000, RZ, 0xc0, !PT ;  /* 0xffff00009b9b7812 */ /* 0x000fe200078ec0ff */
[----:B------:R-:W-:Y:S01]  /*9590*/  FFMA.FTZ R62, R62, R72, R65 ;  /* 0x000000483e3e7223 */ /* 0x000fe20000010041 */
[----:B------:R-:W-:Y:S01]  /*95a0*/  LOP3.LUT R60, R47, 0xffff0000, RZ, 0xc0, !PT ;  /* 0xffff00002f3c7812 */ /* 0x000fe200078ec0ff */
[C---:B------:R-:W-:Y:S01]  /*95b0*/  FFMA.FTZ R76, R61.reuse, R156, -R76 ;  /* 0x0000009c3d4c7223 */ /* 0x040fe2000001084c */
[----:B------:R-:W-:Y:S01]  /*95c0*/  FFMA.FTZ R64, R61, R73, R64 ;  /* 0x000000493d407223 */ /* 0x000fe20000010040 */
[----:B------:R-:W-:Y:S01]  /*95d0*/  FMUL.FTZ R65, R66, R157 ;  /* 0x0000009d42417220 */ /* 0x000fe20000410000 */
[----:B------:R-:W-:-:S02]  /*95e0*/  IMAD.U32 R63, R170, 0x10000, RZ ;  /* 0x00010000aa3f7824 */ /* 0x000fc400078e00ff */
[-C--:B------:R-:W-:Y:S01]  /*95f0*/  FMUL.FTZ R77, R66, R155.reuse ;  /* 0x0000009b424d7220 */ /* 0x080fe20000410000 */
[C---:B------:R-:W-:Y:S02]  /*9600*/  IMAD.U32 R61, R67.reuse, 0x10000, RZ ;  /* 0x00010000433d7824 */ /* 0x040fe400078e00ff */
[----:B------:R-:W-:Y:S01]  /*9610*/  FFMA.FTZ R155, R60, R155, -R65 ;  /* 0x0000009b3c9b7223 */ /* 0x000fe20000010841 */
[----:B------:R-:W-:Y:S01]  /*9620*/  FMUL.FTZ R73, R58, R63 ;  /* 0x0000003f3a497220 */ /* 0x000fe20000410000 */
[----:B------:R-:W-:Y:S01]  /*9630*/  LOP3.LUT R48, R48, 0xffff0000, RZ, 0xc0, !PT ;  /* 0xffff000030307812 */ /* 0x000fe200078ec0ff */
[----:B------:R-:W-:Y:S01]  /*9640*/  FMUL.FTZ R58, R58, R61 ;  /* 0x0000003d3a3a7220 */ /* 0x000fe20000410000 */
[----:B------:R-:W-:Y:S01]  /*9650*/  LOP3.LUT R65, R170, 0xffff0000, RZ, 0xc0, !PT ;  /* 0xffff0000aa417812 */ /* 0x000fe200078ec0ff */
[----:B------:R-:W-:Y:S01]  /*9660*/  IMAD.U32 R45, R46, 0x10000, RZ ;  /* 0x000100002e2d7824 */ /* 0x000fe200078e00ff */
[----:B------:R-:W-:Y:S01]  /*9670*/  LOP3.LUT R67, R67, 0xffff0000, RZ, 0xc0, !PT ;  /* 0xffff000043437812 */ /* 0x000fe200078ec0ff */
[----:B------:R-:W-:Y:S01]  /*9680*/  FFMA.FTZ R157, R60, R157, R77 ;  /* 0x0000009d3c9d7223 */ /* 0x000fe2000001004d */
        /* <DEDUP_REMOVED lines=11> */
[C---:B------:R-:W-:Y:S01]  /*9740*/  FFMA.FTZ R60, R44.reuse, R67, -R77 ;  /* 0x000000432c3c7223 */ /* 0x040fe2000001084d */
        /* <DEDUP_REMOVED lines=20> */
.L_x_2289:
[----:B------:R-:W-:Y:S05]  /*9890*/  BSYNC B2 ;  /* 0x0000000000027941 */ /* 0x000fea0003800000 */
.L_x_2288:
[----:B0-----:R0:W-:Y:S04]  /*98a0*/  STG.E.128 desc[UR60][R52.64], R44 ;  /* 0x0000002c34007986 */ /* 0x0011e8000c101d3c */
[----:B--2---:R0:W-:Y:S02]  /*98b0*/  @!P3 STG.E.128 desc[UR60][R54.64], R48 ;  /* 0x000000303600b986 */ /* 0x0041e4000c101d3c */
.L_x_2287:
[----:B------:R-:W-:Y:S05]  /*98c0*/  BSYNC B1 ;  /* 0x0000000000017941 */ /* 0x000fea0003800000 */
.L_x_2286:
[----:B------:R-:W-:-:S13]  /*98d0*/  ISETP.NE.AND P3, PT, R35, RZ, PT ;  /* 0x000000ff2300720c */ /* 0x000fda0003f65270 */
[----:B------:R-:W-:Y:S05]  /*98e0*/  @!P3 BRA `(.L_x_2240) ;  /* 0x0000000800e8b947 */ /* 0x000fea0003800000 */
[----:B0---4-:R-:W2:Y:S01]  /*98f0*/  LDL R44, [R1] ;  /* 0x00000000012c7983 */ /* 0x011ea20000100800 */
[----:B------:R-:W-:Y:S01]  /*9900*/  SHF.R.U32.HI R47, RZ, 0x3, R212 ;  /* 0x00000003ff2f7819 */ /* 0x000fe200000116d4 */
[----:B------:R-:W-:Y:S01]  /*9910*/  BSSY B1, `(.L_x_2290) ;  /* 0x0000075000017945 */ /* 0x000fe20003800000 */
[----:B------:R-:W-:-:S04]  /*9920*/  IADD3 R46, P3, P4, R118, R128, R29 ;  /* 0x00000080762e7210 */ /* 0x000fc80007c7e01d */
        /* <DEDUP_REMOVED lines=26> */
[--C-:B------:R-:W-:Y:S01]  /*9ad0*/  SHF.R.U64 R64, R68, 0x10, R69.reuse ;  /* 0x0000001044407819 */ /* 0x100fe20000001245 */
[----:B0-----:R-:W-:Y:S01]  /*9ae0*/  IMAD.U32 R56, R45, 0x10000, RZ ;  /* 0x000100002d387824 */ /* 0x001fe200078e00ff */
[----:B------:R-:W-:Y:S01]  /*9af0*/  SHF.R.U32.HI R66, RZ, 0x10, R69 ;  /* 0x00000010ff427819 */ /* 0x000fe20000011645 */
[----:B------:R-:W-:Y:S01]  /*9b00*/  IMAD.U32 R62, R51, 0x10000, RZ ;  /* 0x00010000333e7824 */ /* 0x000fe200078e00ff */
[----:B------:R-:W-:Y:S01]  /*9b10*/  SHF.R.U64 R69, R70, 0x10, R71 ;  /* 0x0000001046457819 */ /* 0x000fe20000001247 */
[----:B------:R-:W-:Y:S01]  /*9b20*/  IMAD.U32 R54, R44, 0x10000, RZ ;  /* 0x000100002c367824 */ /* 0x000fe200078e00ff */
[----:B------:R-:W-:Y:S02]  /*9b30*/  PRMT R67, R154, 0x5432, R67 ;  /* 0x000054329a437816 */ /* 0x000fe40000000043 */
[----:B------:R-:W-:-:S02]  /*9b40*/  PRMT R64, R151, 0x5410, R64 ;  /* 0x0000541097407816 */ /* 0x000fc40000000040 */
[----:B------:R-:W-:Y:S02]  /*9b50*/  PRMT R151, R151, 0x5432, R66 ;  /* 0x0000543297977816 */ /* 0x000fe40000000042 */
[----:B------:R-:W-:Y:S02]  /*9b60*/  SHF.R.U32.HI R71, RZ, 0x10, R71 ;  /* 0x00000010ff477819 */ /* 0x000fe40000011647 */
[----:B------:R-:W-:Y:S02]  /*9b70*/  SHF.R.U64 R65, R80, 0x10, R81 ;  /* 0x0000001050417819 */ /* 0x000fe40000001251 */
[----:B------:R-:W-:Y:S01]  /*9b80*/  PRMT R66, R150, 0x5410, R69 ;  /* 0x0000541096427816 */ /* 0x000fe20000000045 */
[----:B------:R-:W-:Y:S01]  /*9b90*/  IMAD.U32 R69, R67, 0x10000, RZ ;  /* 0x0001000043457824 */ /* 0x000fe200078e00ff */
[--C-:B------:R-:W-:Y:S02]  /*9ba0*/  SHF.R.U64 R68, R82, 0x10, R83.reuse ;  /* 0x0000001052447819 */ /* 0x100fe40000001253 */
[----:B------:R-:W-:-:S02]  /*9bb0*/  SHF.R.U32.HI R82, RZ, 0x10, R83 ;  /* 0x00000010ff527819 */ /* 0x000fc40000011653 */
[----:B------:R-:W-:Y:S01]  /*9bc0*/  PRMT R150, R150, 0x5432, R71 ;  /* 0x0000543296967816 */ /* 0x000fe20000000047 */
[----:B------:R-:W-:Y:S01]  /*9bd0*/  FMUL.FTZ R71, R60, R69 ;  /* 0x000000453c477220 */ /* 0x000fe20000410000 */
[----:B------:R-:W-:Y:S01]  /*9be0*/  PRMT R154, R154, 0x5410, R65 ;  /* 0x000054109a9a7816 */ /* 0x000fe20000000041 */
[----:B------:R-:W-:Y:S01]  /*9bf0*/  IMAD.U32 R65, R151, 0x10000, RZ ;  /* 0x0001000097417824 */ /* 0x000fe200078e00ff */
[C---:B------:R-:W-:Y:S02]  /*9c00*/  PRMT R68, R153.reuse, 0x5410, R68 ;  /* 0x0000541099447816 */ /* 0x040fe40000000044 */
[----:B------:R-:W-:Y:S01]  /*9c10*/  PRMT R153, R153, 0x5432, R82 ;  /* 0x0000543299997816 */ /* 0x000fe20000000052 */
[-C--:B------:R-:W-:Y:S01]  /*9c20*/  FMUL.FTZ R73, R60, R65.reuse ;  /* 0x000000413c497220 */ /* 0x080fe20000410000 */
[----:B------:R-:W-:Y:S01]  /*9c30*/  FFMA.FTZ R70, R56, R65, -R71 ;  /* 0x0000004138467223 */ /* 0x000fe20000010847 */
[----:B------:R-:W-:Y:S01]  /*9c40*/  IMAD.U32 R65, R150, 0x10000, RZ ;  /* 0x0001000096417824 */ /* 0x000fe200078e00ff */
[----:B------:R-:W-:Y:S01]  /*9c50*/  LOP3.LUT R61, R49, 0xffff0000, RZ, 0xc0, !PT ;  /* 0xffff0000313d7812 */ /* 0x000fe200078ec0ff */
[----:B------:R-:W-:Y:S01]  /*9c60*/  IMAD.U32 R71, R153, 0x10000, RZ ;  /* 0x0001000099477824 */ /* 0x000fe200078e00ff */
[----:B------:R-:W-:Y:S01]  /*9c70*/  LOP3.LUT R67, R67, 0xffff0000, RZ, 0xc0, !PT ;  /* 0xffff000043437812 */ /* 0x000fe200078ec0ff */
[C---:B------:R-:W-:Y:S01]  /*9c80*/  IMAD.U32 R49, R48.reuse, 0x10000, RZ ;  /* 0x0001000030317824 */ /* 0x040fe200078e00ff */
[----:B------:R-:W-:Y:S01]  /*9c90*/  LOP3.LUT R59, R48, 0xffff0000, RZ, 0xc0, !PT ;  /* 0xffff0000303b7812 */ /* 0x000fe200078ec0ff */
[----:B------:R-:W-:Y:S01]  /*9ca0*/  FFMA.FTZ R73, R56, R69, R73 ;  /* 0x0000004538497223 */ /* 0x000fe20000010049 */
[----:B------:R-:W-:Y:S01]  /*9cb0*/  LOP3.LUT R151, R151, 0xffff0000, RZ, 0xc0, !PT ;  /* 0xffff000097977812 */ /* 0x000fe200078ec0ff */
[----:B------:R-:W-:-:S02]  /*9cc0*/  IMAD.U32 R48, R47, 0x10000, RZ ;  /* 0x000100002f307824 */ /* 0x000fc400078e00ff */
[C---:B------:R-:W-:Y:S01]  /*9cd0*/  FMUL.FTZ R56, R62.reuse, R65 ;  /* 0x000000413e387220 */ /* 0x040fe20000410000 */
[----:B------:R-:W-:Y:S01]  /*9ce0*/  FMUL.FTZ R69, R62, R71 ;  /* 0x000000473e457220 */ /* 0x000fe20000410000 */
[----:B------:R-:W-:Y:S01]  /*9cf0*/  LOP3.LUT R58, R45, 0xffff0000, RZ, 0xc0, !PT ;  /* 0xffff00002d3a7812 */ /* 0x000fe200078ec0ff */
[C---:B------:R-:W-:Y:S01]  /*9d00*/  FMUL.FTZ R75, R61.reuse, R67 ;  /* 0x000000433d4b7220 */ /* 0x040fe20000410000 */
[----:B------:R-:W-:Y:S01]  /*9d10*/  FMUL.FTZ R61, R61, R151 ;  /* 0x000000973d3d7220 */ /* 0x000fe20000410000 */
[C---:B------:R-:W-:Y:S01]  /*9d20*/  FFMA.FTZ R71, R48.reuse, R71, R56 ;  /* 0x0000004730477223 */ /* 0x040fe20000010038 */
[----:B------:R-:W-:Y:S01]  /*9d30*/  LOP3.LUT R63, R51, 0xffff0000, RZ, 0xc0, !PT ;  /* 0xffff0000333f7812 */ /* 0x000fe200078ec0ff */
[----:B------:R-:W-:Y:S01]  /*9d40*/  FFMA.FTZ R69, R48, R65, -R69 ;  /* 0x0000004130457223 */ /* 0x000fe20000010845 */
[----:B------:R-:W-:Y:S01]  /*9d50*/  LOP3.LUT R60, R153, 0xffff0000, RZ, 0xc0, !PT ;  /* 0xffff0000993c7812 */ /* 0x000fe200078ec0ff */
[----:B------:R-:W-:Y:S01]  /*9d60*/  IMAD.U32 R56, R154, 0x10000, RZ ;  /* 0x000100009a387824 */ /* 0x000fe200078e00ff */
[----:B------:R-:W-:Y:S01]  /*9d70*/  LOP3.LUT R150, R150, 0xffff0000, RZ, 0xc0, !PT ;  /* 0xffff000096967812 */ /* 0x000fe200078ec0ff */
[----:B------:R-:W-:-:S02]  /*9d80*/  IMAD.U32 R48, R64, 0x10000, RZ ;  /* 0x0001000040307824 */ /* 0x000fc400078e00ff */
[C---:B------:R-:W-:Y:S01]  /*9d90*/  FFMA.FTZ R62, R58.reuse, R67, R61 ;  /* 0x000000433a3e7223 */ /* 0x040fe2000001003d */
[----:B------:R-:W-:Y:S01]  /*9da0*/  LOP3.LUT R47, R47, 0xffff0000, RZ, 0xc0, !PT ;  /* 0xffff00002f2f7812 */ /* 0x000fe200078ec0ff */
[----:B------:R-:W-:Y:S01]  /*9db0*/  FFMA.FTZ R75, R58, R151, -R75 ;  /* 0x000000973a4b7223 */ /* 0x000fe2000001084b */
[----:B------:R-:W-:Y:S01]  /*9dc0*/  FMUL.FTZ R61, R49, R56 ;  /* 0x00000038313d7220 */ /* 0x000fe20000410000 */
[----:B------:R-:W-:Y:S01]  /*9dd0*/  FMUL.FTZ R58, R63, R60 ;  /* 0x0000003c3f3a7220 */ /* 0x000fe20000410000 */
[----:B------:R-:W-:Y:S01]  /*9de0*/  LOP3.LUT R154, R154, 0xffff0000, RZ, 0xc0, !PT ;  /* 0xffff00009a9a7812 */ /* 0x000fe200078ec0ff */
[----:B------:R-:W-:Y:S01]  /*9df0*/  FMUL.FTZ R49, R49, R48 ;  /* 0x0000003031317220 */ /* 0x000fe20000410000 */
[----:B------:R-:W-:Y:S01]  /*9e00*/  LOP3.LUT R64, R64, 0xffff0000, RZ, 0xc0, !PT ;  /* 0xffff000040407812 */ /* 0x000fe200078ec0ff */
[----:B------:R-:W-:Y:S01]  /*9e10*/  FMUL.FTZ R72, R63, R150 ;  /* 0x000000963f487220 */ /* 0x000fe20000410000 */
[C---:B------:R-:W-:Y:S01]  /*9e20*/  FFMA.FTZ R61, R54.reuse, R48, -R61 ;  /* 0x00000030363d7223 */ /* 0x040fe2000001083d */
[----:B------:R-:W-:Y:S01]  /*9e30*/  FFMA.FTZ R150, R47, R150, -R58 ;  /* 0x000000962f967223 */ /* 0x000fe2000001083a */
[----:B------:R-:W-:Y:S01]  /*9e40*/  FFMA.FTZ R54, R54, R56, R49 ;  /* 0x0000003836367223 */ /* 0x000fe20000010031 */
[----:B------:R-:W-:-:S02]  /*9e50*/  IMAD.U32 R51, R50, 0x10000, RZ ;  /* 0x0001000032337824 */ /* 0x000fc400078e00ff */
[C---:B------:R-:W-:Y:S01]  /*9e60*/  FMUL.FTZ R58, R59.reuse, R154 ;  /* 0x0000009a3b3a7220 */ /* 0x040fe20000410000 */
[----:B------:R-:W-:Y:S01]  /*9e70*/  FMUL.FTZ R56, R59, R64 ;  /* 0x000000403b387220 */ /* 0x000fe20000410000 */
[----:B------:R-:W-:Y:S01]  /*9e80*/  LOP3.LUT R50, R50, 0xffff0000, RZ, 0xc0, !PT ;  /* 0xffff000032327812 */ /* 0x000fe200078ec0ff */
[----:B------:R-:W-:Y:S01]  /*9e90*/  FFMA.FTZ R72, R47, R60, R72 ;  /* 0x0000003c2f487223 */ /* 0x000fe20000010048 */
[C---:B------:R-:W-:Y:S01]  /*9ea0*/  IMAD.U32 R48, R68.reuse, 0x10000, RZ ;  /* 0x0001000044307824 */ /* 0x040fe200078e00ff */
        /* <DEDUP_REMOVED lines=8> */
[C---:B------:R-:W-:Y:S01]  /*9f30*/  FMUL.FTZ R65, R50.reuse, R59 ;  /* 0x0000003b32417220 */ /* 0x040fe20000410000 */
[C---:B------:R-:W-:Y:S01]  /*9f40*/  FFMA.FTZ R58, R45.reuse, R64, -R58 ;  /* 0x000000402d3a7223 */ /* 0x040fe2000001083a */
[----:B------:R-:W-:Y:S01]  /*9f50*/  FMUL.FTZ R50, R50, R49 ;  /* 0x0000003132327220 */ /* 0x000fe20000410000 */
[C---:B------:R-:W-:Y:S01]  /*9f60*/  FFMA.FTZ R63, R44.reuse, R47, -R63 ;  /* 0x0000002f2c3f7223 */ /* 0x040fe2000001083f */
[----:B------:R-:W-:Y:S01]  /*9f70*/  FFMA.FTZ R51, R44, R48, R51 ;  /* 0x000000302c337223 */ /* 0x000fe20000010033 */
        /* <DEDUP_REMOVED lines=13> */
[----:B------:R-:W-:-:S07]  /*a050*/  F2FP.BF16.F32.PACK_AB R49, R62, R73 ;  /* 0x000000493e31723e */ /* 0x000fce00000010ff */
.L_x_2291:
[----:B------:R-:W-:Y:S05]  /*a060*/  BSYNC B1 ;  /* 0x0000000000017941 */ /* 0x000fea0003800000 */
.L_x_2290:
        /* <DEDUP_REMOVED lines=10> */
.L_x_2207:
[----:B------:R-:W2:Y:S02]  /*a110*/  LDL R44, [R1+0x44] ;  /* 0x00004400012c7983 */ /* 0x000ea40000100800 */
[----:B--2---:R-:W-:-:S13]  /*a120*/  R2UR UR4, R44 ;  /* 0x000000002c0472ca */ /* 0x004fda00000e0000 */
[----:B------:R-:W-:-:S06]  /*a130*/  UISETP.NE.AND UP0, UPT, UR4, 0x3, UPT ;  /* 0x000000030400788c */ /* 0x000fcc000bf05270 */
[----:B------:R-:W-:-:S13]  /*a140*/  PLOP3.LUT P2, PT, PT, PT, UP0, 0x80, 0x0 ;  /* 0x000000000000781c */ /* 0x000fda0003f4f008 */
[----:B------:R-:W-:Y:S05]  /*a150*/  @!P2 BRA `(.L_x_2292) ;  /* 0x000000000004a947 */ /* 0x000fea0003800000 */
[----:B------:R-:W-:Y:S01]  /*a160*/  BPT.TRAP 0x1 ;  /* 0x000000040000795c */ /* 0x000fe20000300000 */
.L_x_2292:
[----:B------:R-:W-:Y:S01]  /*a170*/  IMAD R43, R19, 0x8, R18 ;  /* 0x00000008132b7824 */ /* 0x000fe200078e0212 */
[----:B------:R-:W-:Y:S01]  /*a180*/  SHF.L.U32 R100, R209, 0x1f, RZ ;  /* 0x0000001fd1647819 */ /* 0x000fe200000006ff */
[----:B------:R-:W-:Y:S01]  /*a190*/  IMAD R42, R24, -0x70, R2 ;  /* 0xffffff90182a7824 */ /* 0x000fe200078e0202 */
[----:B------:R-:W-:Y:S02]  /*a1a0*/  BSSY B1, `(.L_x_2293) ;  /* 0x0000004000017945 */ /* 0x000fe40003800000 */
[----:B------:R-:W1:Y:S02]  /*a1b0*/  SYNCS.PHASECHK.TRANS64.TRYWAIT P3, [R43+URZ+0x36890], R100 ;  /* 0x036890642b0075a7 */ /* 0x000e64000806017f */
[----:B------:R-:W-:Y:S01]  /*a1c0*/  VIMNMX R42, R42, 0x70, PT ;  /* 0x000000702a2a7848 */ /* 0x000fe20003fe0100 */
[----:B-1----:R-:W-:Y:S06]  /*a1d0*/  @!P3 BRA `(.L_x_2294) ;  /* 0x0000022c0064b947 */ /* 0x002fec0003800000 */
.L_x_2540:
[----:B------:R-:W-:Y:S05]  /*a1e0*/  BSYNC B1 ;  /* 0x0000000000017941 */ /* 0x000fea0003800000 */
.L_x_2293:
        /* <DEDUP_REMOVED lines=21> */
.L_x_2296:
[----:B------:R-:W-:Y:S05]  /*a340*/  BSYNC B1 ;  /* 0x0000000000017941 */ /* 0x000fea0003800000 */
.L_x_2295:
        /* <DEDUP_REMOVED lines=20> */
.L_x_2240:
[----:B------:R-:W-:Y:S05]  /*a490*/  BSYNC B0 ;  /* 0x0000000000007941 */ /* 0x000fea0003800000 */
.L_x_2206:
        /* <DEDUP_REMOVED lines=17> */
.L_x_2298:
[----:B------:R-:W-:Y:S05]  /*a5b0*/  BSYNC B0 ;  /* 0x0000000000007941 */ /* 0x000fea0003800000 */
.L_x_2297:
[----:B------:R-:W1:Y:S01]  /*a5c0*/  SYNCS.PHASECHK.TRANS64.TRYWAIT P2, [R43+URZ+0x368b0], R100 ;  /* 0x0368b0642b0075a7 */ /* 0x000e62000804017f */
[----:B------:R-:W-:Y:S01]  /*a5d0*/  ULDC.64 UR4, c[0x0][0x308] ;  /* 0x0000c20000047ab9 */ /* 0x000fe20000000a00 */
[----:B------:R-:W-:Y:S01]  /*a5e0*/  ULDC.64 UR6, c[0x0][0x318] ;  /* 0x0000c60000067ab9 */ /* 0x000fe20000000a00 */
[----:B0-----:R-:W-:Y:S01]  /*a5f0*/  IMAD.U32 R44, RZ, RZ, UR4 ;  /* 0x00000004ff2c7e24 */ /* 0x001fe2000f8e00ff */
[----:B------:R-:W-:Y:S01]  /*a600*/  BSSY B0, `(.L_x_2299) ;  /* 0x0000009000007945 */ /* 0x000fe20003800000 */
[----:B------:R-:W-:Y:S02]  /*a610*/  IMAD.U32 R46, RZ, RZ, UR6 ;  /* 0x00000006ff2e7e24 */ /* 0x000fe4000f8e00ff */
[----:B------:R-:W-:Y:S01]  /*a620*/  IMAD.U32 R45, RZ, RZ, UR7 ;  /* 0x00000007ff2d7e24 */ /* 0x000fe2000f8e00ff */
[----:B------:R0:W-:Y:S04]  /*a630*/  STL [R1+0x38], R44 ;  /* 0x0000382c01007387 */ /* 0x0001e80000100800 */
[----:B------:R2:W-:Y:S01]  /*a640*/  STL [R1+0x40], R46 ;  /* 0x0000402e01007387 */ /* 0x0005e20000100800 */
[----:B0-----:R-:W-:-:S05]  /*a650*/  IMAD.U32 R44, RZ, RZ, UR5 ;  /* 0x00000005ff2c7e24 */ /* 0x001fca000f8e00ff */
[----:B------:R2:W-:Y:S04]  /*a660*/  STL [R1+0x4], R44 ;  /* 0x0000042c01007387 */ /* 0x0005e80000100800 */
[----:B------:R2:W-:Y:S02]  /*a670*/  STL [R1+0x3c], R45 ;  /* 0x00003c2d01007387 */ /* 0x0005e40000100800 */
[----:B-12---:R-:W-:Y:S05]  /*a680*/  @!P2 BRA `(.L_x_2300) ;  /* 0x00000228004ca947 */ /* 0x006fea0003800000 */
.L_x_2541:
[----:B------:R-:W-:Y:S05]  /*a690*/  BSYNC B0 ;  /* 0x0000000000007941 */ /* 0x000fea0003800000 */
.L_x_2299:
        /* <DEDUP_REMOVED lines=39> */
.L_x_2302:
[----:B------:R-:W-:Y:S05]  /*a910*/  BSYNC B0 ;  /* 0x0000000000007941 */ /* 0x000fea0003800000 */
.L_x_2301:
        /* <DEDUP_REMOVED lines=36> */
.L_x_2304:
[----:B------:R-:W-:Y:S05]  /*ab60*/  BSYNC B0 ;  /* 0x0000000000007941 */ /* 0x000fea0003800000 */
.L_x_2303:
        /* <DEDUP_REMOVED lines=19> */
.L_x_2201:
[----:B------:R-:W-:Y:S01]  /*aca0*/  BSSY B0, `(.L_x_2306) ;  /* 0x0000039000007945 */ /* 0x000fe20003800000 */
[----:B------:R-:W-:Y:S01]  /*acb0*/  ISETP.GE.AND P1, PT, R148, 0x1, PT ;  /* 0x000000019400780c */ /* 0x000fe20003f26270 */
[----:B------:R-:W-:Y:S01]  /*acc0*/  IMAD.MOV.U32 R0, RZ, RZ, RZ ;  /* 0x000000ffff007224 */ /* 0x000fe200078e00ff */
[----:B------:R-:W-:Y:S02]  /*acd0*/  PLOP3.LUT P0, PT, PT, PT, PT, 0x80, 0x0 ;  /* 0x000000000000781c */ /* 0x000fe40003f0f070 */
        /* <DEDUP_REMOVED lines=8> */
[----:B-----5:R-:W-:Y:S02]  /*ad60*/  CS2R R54, SRZ ;  /* 0x0000000000367805 */ /* 0x020fe4000001ff00 */
[----:B------:R-:W-:Y:S01]  /*ad70*/  CS2R R104, SRZ ;  /* 0x0000000000687805 */ /* 0x000fe2000001ff00 */
[----:B------:R-:W-:Y:S01]  /*ad80*/  IMAD.MOV.U32 R103, RZ, RZ, RZ ;  /* 0x000000ffff677224 */ /* 0x000fe200078e00ff */
[----:B------:R-:W-:-:S02]  /*ad90*/  CS2R R98, SRZ ;  /* 0x0000000000627805 */ /* 0x000fc4000001ff00 */
[----:B------:R-:W-:Y:S02]  /*ada0*/  CS2R R100, SRZ ;  /* 0x0000000000647805 */ /* 0x000fe4000001ff00 */
        /* <DEDUP_REMOVED lines=24> */
[----:B-1----:R-:W-:Y:S02]  /*af30*/  CS2R R50, SRZ ;  /* 0x0000000000327805 */ /* 0x002fe4000001ff00 */
[----:B------:R-:W-:Y:S02]  /*af40*/  CS2R R52, SRZ ;  /* 0x0000000000347805 */ /* 0x000fe4000001ff00 */
[----:B--2---:R-:W-:-:S02]  /*af50*/  CS2R R48, SRZ ;  /* 0x0000000000307805 */ /* 0x004fc4000001ff00 */
        /* <DEDUP_REMOVED lines=10> */
[----:B------:R-:W-:Y:S06]  /*b000*/  @P2 BRA `(.L_x_2307) ;  /* 0x0000000000082947 */ /* 0x000fec0003800000 */
[----:B------:R-:W0:Y:S02]  /*b010*/  FENCE.VIEW.ASYNC.G ;  /* 0x00000000000073c6 */ /* 0x000e240000000100 */
[----:B0-----:R-:W-:Y:S06]  /*b020*/  BAR.ARV 0xc, 0x120 ;  /* 0x0304800000007b1d */ /* 0x001fec0000002000 */
.L_x_2307:
[----:B------:R-:W-:Y:S05]  /*b030*/  BSYNC B0 ;  /* 0x0000000000007941 */ /* 0x000fea0003800000 */
.L_x_2306:
[----:B------:R-:W-:Y:S01]  /*b040*/  CS2R R24, SRZ ;  /* 0x0000000000187805 */ /* 0x000fe2000001ff00 */
[----:B------:R-:W-:Y:S06]  /*b050*/  @!P1 BRA `(.L_x_2308) ;  /* 0x0000019800049947 */ /* 0x000fec0003800000 */
[----:B------:R-:W2:Y:S04]  /*b060*/  LDL R4, [R1+0x6c] ;  /* 0x00006c0001047983 */ /* 0x000ea80000100800 */
[----:B------:R-:W3:Y:S04]  /*b070*/  LDL R5, [R1+0x68] ;  /* 0x0000680001057983 */ /* 0x000ee80000100800 */
[----:B--2---:R-:W0:Y:S01]  /*b080*/  SHFL.IDX PT, R0, R4, RZ, 0x1f ;  /* 0x00001fff04007589 */ /* 0x004e2200000e0000 */
[----:B---3--:R-:W-:-:S13]  /*b090*/  R2UR UR4, R5 ;  /* 0x00000000050472ca */ /* 0x008fda00000e0000 */
[----:B------:R-:W-:Y:S01]  /*b0a0*/  ULOP3.LUT UP0, URZ, UR4, 0x9f, URZ, 0xc0, !UPT ;  /* 0x0000009f043f7892 */ /* 0x000fe2000f80c03f */
[----:B0-----:R-:W-:-:S04]  /*b0b0*/  LEA.HI R2, R0, R0, RZ, 0x1 ;  /* 0x0000000000027211 */ /* 0x001fc800078f08ff */
[----:B------:R-:W-:Y:S02]  /*b0c0*/  LOP3.LUT R3, R2, 0x1e, RZ, 0xc0, !PT ;  /* 0x0000001e02037812 */ /* 0x000fe400078ec0ff */
[----:B------:R-:W-:-:S03]  /*b0d0*/  PLOP3.LUT P0, PT, PT, PT, UP0, 0x80, 0x0 ;  /* 0x000000000000781c */ /* 0x000fc60003f0f008 */
[----:B------:R-:W-:-:S05]  /*b0e0*/  IMAD.IADD R3, R0, 0x1, -R3 ;  /* 0x0000000100037824 */ /* 0x000fca00078e0a03 */
[----:B------:R-:W-:-:S04]  /*b0f0*/  LEA R3, R3, UR4, 0xd ;  /* 0x0000000403037c11 */ /* 0x000fc8000f8e68ff */
[----:B------:R-:W-:-:S04]  /*b100*/  SHF.R.U32.HI R2, RZ, 0x4, R3 ;  /* 0x00000004ff027819 */ /* 0x000fc80000011603 */
[----:B------:R-:W-:Y:S01]  /*b110*/  LOP3.LUT R2, R2, 0x3fff, RZ, 0xc0, !PT ;  /* 0x00003fff02027812 */ /* 0x000fe200078ec0ff */
        /* <DEDUP_REMOVED lines=17> */
.L_x_2309:
        /* <DEDUP_REMOVED lines=12> */
.L_x_2313:
[----:B-1----:R1:W2:Y:S02]  /*b2f0*/  SYNCS.PHASECHK.TRANS64.TRYWAIT P0, [R18+URZ+0x36800], R3 ;  /* 0x03680003120075a7 */ /* 0x0022a4000800017f */
[----:B--2---:R-:W-:Y:S05]  /*b300*/  @!P0 NANOSLEEP.SYNCS 0x989680 ;  /* 0x009896800000895d */ /* 0x004fea0003900000 */
[----:B------:R-:W2:Y:S02]  /*b310*/  @!P0 SYNCS.PHASECHK.TRANS64 P0, [R18+URZ+0x36800], R3 ;  /* 0x03680003120085a7 */ /* 0x000ea4000800007f */
[----:B--2---:R-:W-:Y:S05]  /*b320*/  @!P0 BRA `(.L_x_2313) ;  /* 0xfffffffc00f08947 */ /* 0x004fea000383ffff */
.L_x_2312:
[----:B------:R-:W-:Y:S05]  /*b330*/  BSYNC B0 ;  /* 0x0000000000007941 */ /* 0x000fea0003800000 */
.L_x_2311:
[----:B------:R-:W-:Y:S05]  /*b340*/  BRA `(.L_x_2314) ;  /* 0x0000007400307947 */ /* 0x000fea0003800000 */
.L_x_2310:
[----:B------:R-:W2:Y:S01]  /*b350*/  LDL R0, [R1+0x68] ;  /* 0x0000680001007983 */ /* 0x000ea20000100800 */
[----:B------:R-:W0:Y:S01]  /*b360*/  LDC.64 R70, c[0x0][0x3d8] ;  /* 0x0000f600ff467b82 */ /* 0x000e220000000a00 */
[----:B------:R-:W-:Y:S01]  /*b370*/  SHF.R.S32.HI R3, RZ, 0x1f, R144 ;  /* 0x0000001fff037819 */ /* 0x000fe20000011490 */
[--C-:B------:R-:W-:Y:S01]  /*b380*/  IMAD.MOV.U32 R4, RZ, RZ, R16.reuse ;  /* 0x000000ffff047224 */ /* 0x100fe200078e0010 */
[----:B------:R-:W-:Y:S02]  /*b390*/  SHF.R.S32.HI R5, RZ, 0x1f, R16 ;  /* 0x0000001fff057819 */ /* 0x000fe40000011410 */
[----:B------:R-:W-:-:S03]  /*b3a0*/  SHF.R.S32.HI R9, RZ, 0x1f, R22 ;  /* 0x0000001fff097819 */ /* 0x000fc60000011416 */
[----:B------:R-:W1:Y:S01]  /*b3b0*/  LDC.64 R10, c[0x0][0x3e8] ;  /* 0x0000fa00ff0a7b82 */ /* 0x000e620000000a00 */
[-C--:B0-----:R-:W-:Y:S02]  /*b3c0*/  IMAD R8, R234, R70.reuse, RZ ;  /* 0x00000046ea087224 */ /* 0x081fe400078e02ff */
[----:B------:R-:W-:-:S04]  /*b3d0*/  IMAD.WIDE.U32 R56, R144, R70, RZ ;  /* 0x0000004690387225 */ /* 0x000fc800078e00ff */
[----:B------:R-:W-:-:S04]  /*b3e0*/  IMAD.WIDE.U32 R6, R204, R70, R4 ;  /* 0x00000046cc067225 */ /* 0x000fc800078e0004 */
[----:B------:R-:W-:Y:S01]  /*b3f0*/  IMAD R78, R204, R71, R8 ;  /* 0x00000047cc4e7224 */ /* 0x000fe200078e0208 */
[----:B------:R-:W-:Y:S01]  /*b400*/  IADD3 R74, P0, R6, R56, RZ ;  /* 0x00000038064a7210 */ /* 0x000fe20007f1e0ff */
[----:B------:R-:W-:Y:S02]  /*b410*/  IMAD.MOV.U32 R8, RZ, RZ, R22 ;  /* 0x000000ffff087224 */ /* 0x000fe400078e0016 */
[----:B-1----:R-:W-:-:S04]  /*b420*/  IMAD.WIDE.U32 R4, R204, R10, R4 ;  /* 0x0000000acc047225 */ /* 0x002fc800078e0004 */
[----:B------:R-:W-:Y:S02]  /*b430*/  IMAD.SHL.U32 R73, R70, 0x40, RZ ;  /* 0x0000004046497824 */ /* 0x000fe400078e00ff */
[----:B------:R-:W-:Y:S01]  /*b440*/  IMAD.SHL.U32 R72, R10, 0x40, RZ ;  /* 0x000000400a487824 */ /* 0x000fe200078e00ff */
[----:B--2---:R-:W-:Y:S01]  /*b450*/  R2UR UR4, R0 ;  /* 0x00000000000472ca */ /* 0x004fe200000e0000 */
[C---:B------:R-:W-:Y:S02]  /*b460*/  IMAD R0, R3.reuse, R70, RZ ;  /* 0x0000004603007224 */ /* 0x040fe400078e02ff */
[----:B------:R-:W-:Y:S02]  /*b470*/  IMAD R3, R3, R10, RZ ;  /* 0x0000000a03037224 */ /* 0x000fe400078e02ff */
[----:B------:R-:W-:Y:S01]  /*b480*/  IMAD R75, R144, R71, R0 ;  /* 0x00000047904b7224 */ /* 0x000fe200078e0200 */
[----:B------:R-:W-:Y:S01]  /*b490*/  SHF.L.U64.HI R71, R70, 0x6, R71 ;  /* 0x0000000646477819 */ /* 0x000fe20000010247 */
[----:B------:R-:W-:-:S02]  /*b4a0*/  IMAD R3, R144, R11, R3 ;  /* 0x0000000b90037224 */ /* 0x000fc400078e0203 */
[----:B------:R-:W-:Y:S02]  /*b4b0*/  IMAD.IADD R75, R75, 0x1, R57 ;  /* 0x000000014b4b7824 */ /* 0x000fe400078e0239 */
[----:B------:R-:W-:Y:S02]  /*b4c0*/  IMAD R0, R234, R10, RZ ;  /* 0x0000000aea007224 */ /* 0x000fe400078e02ff */
[----:B------:R-:W-:Y:S01]  /*b4d0*/  ULOP3.LUT UP0, URZ, UR4, 0x3ff, URZ, 0xc0, !UPT ;  /* 0x000003ff043f7892 */ /* 0x000fe2000f80c03f */
[----:B------:R-:W-:Y:S01]  /*b4e0*/  IADD3.X R76, R75, R7, R78, P0, !PT ;  /* 0x000000074b4c7210 */ /* 0x000fe200007fe44e */
[----:B------:R-:W-:Y:S01]  /*b4f0*/  IMAD.WIDE.U32 R6, R204, R70, R8 ;  /* 0x00000046cc067225 */ /* 0x000fe200078e0008 */
[----:B------:R-:W-:-:S03]  /*b500*/  SHF.L.U64.HI R70, R10, 0x6, R11 ;  /* 0x000000060a467819 */ /* 0x000fc6000001020b */
[----:B------:R-:W-:Y:S01]  /*b510*/  IMAD.WIDE.U32 R144, R144, R10, RZ ;  /* 0x0000000a90907225 */ /* 0x000fe200078e00ff */
[----:B------:R-:W-:-:S03]  /*b520*/  IADD3 R68, P1, R6, R56, RZ ;  /* 0x0000003806447210 */ /* 0x000fc60007f3e0ff */
[C---:B------:R-:W-:Y:S01]  /*b530*/  IMAD.WIDE.U32 R8, R204.reuse, R10, R8 ;  /* 0x0000000acc087225 */ /* 0x040fe200078e0008 */
        /* <DEDUP_REMOVED lines=25> */
.L_x_2315:
[----:B------:R-:W0:Y:S01]  /*b6d0*/  LDC.64 R10, c[0x0][0x3d8] ;  /* 0x0000f600ff0a7b82 */ /* 0x000e220000000a00 */
[----:B------:R-:W-:Y:S01]  /*b6e0*/  SHF.R.S32.HI R3, RZ, 0x1f, R217 ;  /* 0x0000001fff037819 */ /* 0x000fe200000114d9 */
[----:B------:R-:W-:Y:S01]  /*b6f0*/  ULDC.U8 UR4, c[0x0][0x3f0] ;  /* 0x0000fc0000047ab9 */ /* 0x000fe20000000000 */
[----:B------:R-:W-:Y:S01]  /*b700*/  BSSY B0, `(.L_x_2316) ;  /* 0x0000708000007945 */ /* 0x000fe20003800000 */
[----:B------:R-:W-:-:S04]  /*b710*/  ISETP.NE.AND P0, PT, RZ, UR4, PT ;  /* 0x00000004ff007c0c */ /* 0x000fc8000bf05270 */
[----:B------:R-:W1:Y:S01]  /*b720*/  LDC.64 R12, c[0x0][0x3e8] ;  /* 0x0000fa00ff0c7b82 */ /* 0x000e620000000a00 */
[-C--:B0-----:R-:W-:Y:S02]  /*b730*/  IMAD R0, R3, R10.reuse, RZ ;  /* 0x0000000a03007224 */ /* 0x081fe400078e02ff */
[----:B------:R-:W-:-:S04]  /*b740*/  IMAD.WIDE.U32 R4, R217, R10, RZ ;  /* 0x0000000ad9047225 */ /* 0x000fc800078e00ff */
[----:B------:R-:W-:Y:S02]  /*b750*/  IMAD.SHL.U32 R87, R4, 0x80, RZ ;  /* 0x0000008004577824 */ /* 0x000fe400078e00ff */
[-C--:B-1----:R-:W-:Y:S02]  /*b760*/  IMAD R8, R3, R12.reuse, RZ ;  /* 0x0000000c03087224 */ /* 0x082fe400078e02ff */
[C---:B------:R-:W-:Y:S02]  /*b770*/  IMAD R3, R217.reuse, R11, R0 ;  /* 0x0000000bd9037224 */ /* 0x040fe400078e0200 */
[----:B------:R-:W-:-:S04]  /*b780*/  IMAD.WIDE.U32 R6, R217, R12, RZ ;  /* 0x0000000cd9067225 */ /* 0x000fc800078e00ff */
[----:B------:R-:W-:Y:S02]  /*b790*/  IMAD R9, R217, R13, R8 ;  /* 0x0000000dd9097224 */ /* 0x000fe400078e0208 */
[----:B------:R-:W-:Y:S02]  /*b7a0*/  IMAD.IADD R5, R5, 0x1, R3 ;  /* 0x0000000105057824 */ /* 0x000fe400078e0203 */
[----:B------:R-:W-:Y:S02]  /*b7b0*/  IMAD R0, R217, -0x80, R219 ;  /* 0xffffff80d9007824 */ /* 0x000fe400078e02db */
[----:B------:R-:W-:Y:S01]  /*b7c0*/  IMAD.IADD R3, R7, 0x1, R9 ;  /* 0x0000000107037824 */ /* 0x000fe200078e0209 */
[----:B------:R-:W-:Y:S01]  /*b7d0*/  SHF.L.U64.HI R85, R4, 0x7, R5 ;  /* 0x0000000704557819 */ /* 0x000fe20000010205 */
[----:B------:R-:W-:Y:S01]  /*b7e0*/  IMAD.SHL.U32 R82, R6, 0x80, RZ ;  /* 0x0000008006527824 */ /* 0x000fe200078e00ff */
[----:B------:R-:W-:Y:S02]  /*b7f0*/  VIMNMX R14, R0, 0x80, PT ;  /* 0x00000080000e7848 */ /* 0x000fe40003fe0100 */
        /* <DEDUP_REMOVED lines=20> */
[----:B------:R-:W-:Y:S01]  /*b940*/  VIADD R5, R16, 0x10 ;  /* 0x0000001010057836 */ /* 0x000fe20000000000 */
[----:B------:R-:W-:Y:S01]  /*b950*/  ULDC.64 UR6, c[0x0][0x3c8] ;  /* 0x0000f20000067ab9 */ /* 0x000fe20000000a00 */
[----:B------:R-:W-:Y:S01]  /*b960*/  ULDC UR4, c[0x0][0x3d4] ;  /* 0x0000f50000047ab9 */ /* 0x000fe20000000800 */
[----:B------:R-:W-:Y:S01]  /*b970*/  LEA R4, P3, R0, UR6, 0x1 ;  /* 0x0000000600047c11 */ /* 0x000fe2000f8608ff */
[----:B------:R-:W-:Y:S01]  /*b980*/  IMAD.X R3, R85, 0x1, R76, P1 ;  /* 0x0000000155037824 */ /* 0x000fe200008e064c */
[----:B------:R-:W-:Y:S01]  /*b990*/  ISETP.GE.AND P2, PT, R5, UR4, PT ;  /* 0x0000000405007c0c */ /* 0x000fe2000bf46270 */
[C---:B------:R-:W-:Y:S01]  /*b9a0*/  VIADD R6, R16.reuse, 0x20 ;  /* 0x0000002010067836 */ /* 0x040fe20000000000 */
[----:B------:R-:W-:Y:S01]  /*b9b0*/  CS2R R68, SRZ ;  /* 0x0000000000447805 */ /* 0x000fe2000001ff00 */
        /* <DEDUP_REMOVED lines=37> */
.L_x_2319:
[----:B------:R-:W-:Y:S05]  /*bc10*/  BSYNC B1 ;  /* 0x0000000000017941 */ /* 0x000fea0003800000 */
.L_x_2318:
[----:B------:R-:W-:Y:S01]  /*bc20*/  ISETP.GE.AND P1, PT, R233, R14, PT ;  /* 0x0000000ee900720c */ /* 0x000fe20003f26270 */
[----:B------:R-:W-:Y:S01]  /*bc30*/  BSSY B1, `(.L_x_2320) ;  /* 0x000003d000017945 */ /* 0x000fe20003800000 */
[----:B------:R-:W-:Y:S02]  /*bc40*/  LOP3.LUT R3, R213, 0x18, R22, 0xf8, !PT ;  /* 0x00000018d5037812 */ /* 0x000fe400078ef816 */
        /* <DEDUP_REMOVED lines=14> */
[----:B-1----:R-:W-:Y:S01]  /*bd30*/  VIADD R4, R16, 0x10 ;  /* 0x0000001010047836 */ /* 0x002fe20000000000 */
[----:B------:R-:W-:Y:S01]  /*bd40*/  IADD3 R73, P2, P3, R74, R73, R87 ;  /* 0x000000494a497210 */ /* 0x000fe20007b5e057 */
[----:B------:R-:W-:Y:S01]  /*bd50*/  ULDC UR4, c[0x0][0x3d4] ;  /* 0x0000f50000047ab9 */ /* 0x000fe20000000800 */
[----:B------:R-:W-:Y:S01]  /*bd60*/  IADD3.X R3, R81, R70, R80, P4, P5 ;  /* 0x0000004651037210 */ /* 0x000fe200027ea450 */
[----:B------:R-:W-:Y:S01]  /*bd70*/  VIADD R5, R16, 0x20 ;  /* 0x0000002010057836 */ /* 0x000fe20000000000 */
[----:B------:R-:W-:Y:S01]  /*bd80*/  IADD3.X R0, R76, R71, R85, P2, P3 ;  /* 0x000000474c007210 */ /* 0x000fe200017e6455 */
[----:B------:R-:W-:Y:S01]  /*bd90*/  ULDC.64 UR6, c[0x0][0x3c8] ;  /* 0x0000f20000067ab9 */ /* 0x000fe20000000a00 */
[----:B------:R-:W-:Y:S01]  /*bda0*/  ISETP.GE.AND P5, PT, R16, UR4, PT ;  /* 0x0000000410007c0c */ /* 0x000fe2000bfa6270 */
[----:B------:R-:W-:Y:S01]  /*bdb0*/  ULDC.64 UR8, c[0x0][0x3e0] ;  /* 0x0000f80000087ab9 */ /* 0x000fe20000000a00 */
[----:B------:R-:W-:Y:S01]  /*bdc0*/  ISETP.GE.AND P2, PT, R4, UR4, PT ;  /* 0x0000000404007c0c */ /* 0x000fe2000bf46270 */
[----:B------:R-:W-:Y:S01]  /*bdd0*/  VIADD R7, R16, 0x30 ;  /* 0x0000003010077836 */ /* 0x000fe20000000000 */
[----:B------:R-:W-:-:S02]  /*bde0*/  LEA R4, P3, R73, UR6, 0x1 ;  /* 0x0000000649047c11 */ /* 0x000fc4000f8608ff */
[----:B------:R-:W-:Y:S02]  /*bdf0*/  CS2R R42, SRZ ;  /* 0x00000000002a7805 */ /* 0x000fe4000001ff00 */
[----:B------:R-:W-:Y:S02]  /*be00*/  LEA R6, P6, R72, UR8, 0x1 ;  /* 0x0000000848067c11 */ /* 0x000fe4000f8c08ff */
[----:B------:R-:W-:Y:S02]  /*be10*/  CS2R R40, SRZ ;  /* 0x0000000000287805 */ /* 0x000fe4000001ff00 */
[----:B------:R-:W-:Y:S01]  /*be20*/  ISETP.GE.AND P4, PT, R5, UR4, PT ;  /* 0x0000000405007c0c */ /* 0x000fe2000bf86270 */
[C---:B------:R-:W-:Y:S01]  /*be30*/  VIADD R8, R16.reuse, 0x40 ;  /* 0x0000004010087836 */ /* 0x040fe20000000000 */
[----:B------:R-:W-:Y:S01]  /*be40*/  LEA.HI.X R5, R73, UR7, R0, 0x1, P3 ;  /* 0x0000000749057c11 */ /* 0x000fe200098f0c00 */
[----:B------:R-:W-:Y:S01]  /*be50*/  VIADD R0, R16, 0x50 ;  /* 0x0000005010007836 */ /* 0x000fe20000000000 */
[----:B------:R-:W-:-:S02]  /*be60*/  ISETP.GE.AND P3, PT, R7, UR4, PT ;  /* 0x0000000407007c0c */ /* 0x000fc4000bf66270 */
[----:B------:R-:W-:Y:S01]  /*be70*/  LEA.HI.X R7, R72, UR9, R3, 0x1, P6 ;  /* 0x0000000948077c11 */ /* 0x000fe2000b0f0c03 */
        /* <DEDUP_REMOVED lines=24> */
.L_x_2321:
[----:B------:R-:W-:Y:S05]  /*c000*/  BSYNC B1 ;  /* 0x0000000000017941 */ /* 0x000fea0003800000 */
.L_x_2320:
[----:B------:R-:W-:Y:S01]  /*c010*/  LOP3.LUT P2, RZ, R223, 0x4, RZ, 0xc0, !PT ;  /* 0x00000004dfff7812 */ /* 0x000fe2000784c0ff */
[----:B------:R-:W-:Y:S01]  /*c020*/  IMAD.IADD R57, R215, 0x1, R14 ;  /* 0x00000001d7397824 */ /* 0x000fe200078e020e */
[----:B------:R-:W-:Y:S01]  /*c030*/  ULDC.64 UR4, c[0x0][0x3c8] ;  /* 0x0000f20000047ab9 */ /* 0x000fe20000000a00 */
[----:B-----5:R-:W-:Y:S01]  /*c040*/  IMAD.MOV.U32 R0, RZ, RZ, R52 ;  /* 0x000000ffff007224 */ /* 0x020fe200078e0034 */
[----:B------:R-:W-:Y:S01]  /*c050*/  ULDC.64 UR6, c[0x0][0x3e0] ;  /* 0x0000f80000067ab9 */ /* 0x000fe20000000a00 */
[----:B------:R-:W-:Y:S01]  /*c060*/  IMAD R57, R57, 0x2, R18 ;  /* 0x0000000239397824 */ /* 0x000fe200078e0212 */
[----:B------:R-:W-:Y:S01]  /*c070*/  MOV R73, R47 ;  /* 0x0000002f00497202 */ /* 0x000fe20000000f00 */
[----:B------:R-:W-:Y:S01]  /*c080*/  IMAD.MOV.U32 R3, RZ, RZ, R53 ;  /* 0x000000ffff037224 */ /* 0x000fe200078e0035 */
[----:B------:R-:W-:Y:S01]  /*c090*/  PRMT R90, R0, 0x7610, R90 ;  /* 0x00007610005a7816 */ /* 0x000fe2000000005a */
[----:B-12---:R-:W-:Y:S01]  /*c0a0*/  VIADD R5, R57, 0x15400 ;  /* 0x0001540039057836 */ /* 0x006fe20000000000 */
[----:B------:R-:W-:Y:S01]  /*c0b0*/  PRMT R81, R73, 0x7610, R81 ;  /* 0x0000761049517816 */ /* 0x000fe20000000051 */
[----:B------:R-:W-:Y:S01]  /*c0c0*/  IMAD.MOV.U32 R0, RZ, RZ, R61 ;  /* 0x000000ffff007224 */ /* 0x000fe200078e003d */
[----:B------:R-:W-:Y:S01]  /*c0d0*/  PRMT R91, R3, 0x7610, R91 ;  /* 0x00007610035b7816 */ /* 0x000fe2000000005b */
[----:B------:R-:W-:-:S02]  /*c0e0*/  IMAD.MOV.U32 R6, RZ, RZ, R56 ;  /* 0x000000ffff067224 */ /* 0x000fc400078e0038 */
[----:B------:R-:W-:Y:S01]  /*c0f0*/  VIADD R56, R57, 0x15440 ;  /* 0x0001544039387836 */ /* 0x000fe20000000000 */
[----:B------:R-:W-:Y:S01]  /*c100*/  PRMT R99, R0, 0x7610, R99 ;  /* 0x0000761000637816 */ /* 0x000fe20000000063 */
[----:B------:R-:W-:Y:S02]  /*c110*/  IMAD.MOV.U32 R4, RZ, RZ, R60 ;  /* 0x000000ffff047224 */ /* 0x000fe400078e003c */
        /* <DEDUP_REMOVED lines=13> */
[--C-:B------:R-:W-:Y:S01]  /*c1f0*/  IMAD.MOV.U32 R7, RZ, RZ, R75.reuse ;  /* 0x000000ffff077224 */ /* 0x100fe200078e004b */
[----:B------:R-:W-:Y:S01]  /*c200*/  PRMT R75, R0, 0x7610, R75 ;  /* 0x00007610004b7816 */ /* 0x000fe2000000004b */
[----:B------:R-:W-:Y:S01]  /*c210*/  IMAD.MOV.U32 R3, RZ, RZ, R48 ;  /* 0x000000ffff037224 */ /* 0x000fe200078e0030 */
[----:B------:R-:W0:Y:S01]  /*c220*/  @P2 LDC R0, c[0x0][0x42c] ;  /* 0x00010b00ff002b82 */ /* 0x000e220000000800 */
[----:B------:R-:W-:Y:S01]  /*c230*/  PRMT R76, R4, 0x7610, R76 ;  /* 0x00007610044c7816 */ /* 0x000fe2000000004c */
[----:B------:R-:W-:-:S02]  /*c240*/  IMAD.MOV.U32 R4, RZ, RZ, R54 ;  /* 0x000000ffff047224 */ /* 0x000fc400078e0036 */
[----:B------:R-:W-:Y:S01]  /*c250*/  PRMT R82, R3, 0x7610, R82 ;  /* 0x0000761003527816 */ /* 0x000fe20000000052 */
[----:B------:R-:W-:Y:S02]  /*c260*/  IMAD.MOV.U32 R3, RZ, RZ, R49 ;  /* 0x000000ffff037224 */ /* 0x000fe400078e0031 */
[----:B------:R-:W-:Y:S01]  /*c270*/  PRMT R92, R4, 0x7610, R92 ;  /* 0x00007610045c7816 */ /* 0x000fe2000000005c */
[----:B------:R-:W1:Y:S01]  /*c280*/  @P2 LDC R5, c[0x0][0x430] ;  /* 0x00010c00ff052b82 */ /* 0x000e620000000800 */
[----:B------:R-:W-:Y:S01]  /*c290*/  IMAD.MOV.U32 R4, RZ, RZ, R59 ;  /* 0x000000ffff047224 */ /* 0x000fe200078e003b */
[----:B------:R-:W-:Y:S01]  /*c2a0*/  PRMT R83, R3, 0x7610, R83 ;  /* 0x0000761003537816 */ /* 0x000fe20000000053 */
[----:B------:R-:W-:Y:S02]  /*c2b0*/  IMAD.MOV.U32 R3, RZ, RZ, R58 ;  /* 0x000000ffff037224 */ /* 0x000fe400078e003a */
        /* <DEDUP_REMOVED lines=8> */
[----:B------:R-:W-:-:S02]  /*c340*/  IMAD R3, R236, 0x40, R3 ;  /* 0x00000040ec037824 */ /* 0x000fc400078e0203 */
        /* <DEDUP_REMOVED lines=10> */
[C---:B------:R-:W-:Y:S01]  /*c3f0*/  PRMT R111, R71.reuse, 0x7610, R111 ;  /* 0x00007610476f7816 */ /* 0x040fe2000000006f */
[----:B------:R-:W-:Y:S01]  /*c400*/  IMAD.MOV.U32 R4, RZ, RZ, R9 ;  /* 0x000000ffff047224 */ /* 0x000fe200078e0009 */
[----:B------:R-:W-:Y:S01]  /*c410*/  SHF.R.S32.HI R5, RZ, 0x1f, R3 ;  /* 0x0000001fff057819 */ /* 0x000fe20000011403 */
[----:B------:R-:W-:Y:S01]  /*c420*/  IMAD.MOV.U32 R14, RZ, RZ, R144 ;  /* 0x000000ffff0e7224 */ /* 0x000fe200078e0090 */
[----:B------:R-:W-:Y:S01]  /*c430*/  PRMT R71, R71, 0x5410, R72 ;  /* 0x0000541047477816 */ /* 0x000fe20000000048 */
[----:B------:R-:W-:Y:S01]  /*c440*/  IMAD.MOV.U32 R15, RZ, RZ, R77 ;  /* 0x000000ffff0f7224 */ /* 0x000fe200078e004d */
[----:B------:R-:W-:Y:S01]  /*c450*/  PRMT R70, R0, 0x7610, R70 ;  /* 0x0000761000467816 */ /* 0x000fe20000000046 */
[C---:B------:R-:W-:Y:S01]  /*c460*/  IMAD R0, R5.reuse, R10, RZ ;  /* 0x0000000a05007224 */ /* 0x040fe200078e02ff */
[----:B------:R-:W-:Y:S01]  /*c470*/  PRMT R71, R4, 0x7610, R71 ;  /* 0x0000761004477816 */ /* 0x000fe20000000047 */
[----:B------:R-:W-:-:S02]  /*c480*/  IMAD R4, R5, R12, RZ ;  /* 0x0000000c05047224 */ /* 0x000fc400078e02ff */
[----:B------:R-:W-:-:S04]  /*c490*/  IMAD.WIDE.U32 R6, R3, R10, R6 ;  /* 0x0000000a03067225 */ /* 0x000fc800078e0006 */
[----:B------:R-:W-:-:S04]  /*c4a0*/  IMAD.WIDE.U32 R14, R3, R12, R14 ;  /* 0x0000000c030e7225 */ /* 0x000fc800078e000e */
[C---:B------:R-:W-:Y:S01]  /*c4b0*/  IMAD R5, R3.reuse, R11, R0 ;  /* 0x0000000b03057224 */ /* 0x040fe200078e0200 */
[----:B------:R-:W-:Y:S01]  /*c4c0*/  LEA R0, P3, R14, UR6, 0x1 ;  /* 0x000000060e007c11 */ /* 0x000fe2000f8608ff */
[----:B------:R-:W-:Y:S01]  /*c4d0*/  IMAD R3, R3, R13, R4 ;  /* 0x0000000d03037224 */ /* 0x000fe200078e0204 */
[C---:B------:R-:W-:Y:S01]  /*c4e0*/  LEA R4, P2, R6.reuse, UR4, 0x1 ;  /* 0x0000000406047c11 */ /* 0x040fe2000f8408ff */
[----:B------:R-:W-:Y:S01]  /*c4f0*/  IMAD.IADD R5, R7, 0x1, R5 ;  /* 0x0000000107057824 */ /* 0x000fe200078e0205 */
[----:B------:R-:W-:Y:S01]  /*c500*/  UMOV UR4, 0xffffffff ;  /* 0xffffffff00047882 */ /* 0x000fe20000000000 */
[----:B------:R-:W-:Y:S02]  /*c510*/  IMAD.IADD R3, R15, 0x1, R3 ;  /* 0x000000010f037824 */ /* 0x000fe400078e0203 */
[----:B------:R-:W-:Y:S01]  /*c520*/  IMAD.MOV.U32 R72, RZ, RZ, R46 ;  /* 0x000000ffff487224 */ /* 0x000fe200078e002e */
[----:B------:R-:W-:Y:S01]  /*c530*/  LEA.HI.X R5, R6, UR5, R5, 0x1, P2 ;  /* 0x0000000506057c11 */ /* 0x000fe200090f0c05 */
[----:B------:R-:W-:Y:S01]  /*c540*/  IMAD.MOV.U32 R11, RZ, RZ, R29 ;  /* 0x000000ffff0b7224 */ /* 0x000fe200078e001d */
[----:B------:R-:W-:Y:S01]  /*c550*/  LEA.HI.X R3, R14, UR7, R3, 0x1, P3 ;  /* 0x000000070e037c11 */ /* 0x000fe200098f0c03 */
[----:B------:R-:W-:Y:S01]  /*c560*/  IMAD.MOV.U32 R73, RZ, RZ, R25 ;  /* 0x000000ffff497224 */ /* 0x000fe200078e0019 */
[----:B------:R-:W-:Y:S01]  /*c570*/  PRMT R80, R72, 0x7610, R80 ;  /* 0x0000761048507816 */ /* 0x000fe20000000050 */
[----:B------:R-:W-:Y:S01]  /*c580*/  IMAD.MOV.U32 R72, RZ, RZ, R24 ;  /* 0x000000ffff487224 */ /* 0x000fe200078e0018 */
[----:B------:R-:W-:Y:S01]  /*c590*/  PRMT R74, R11, 0x7610, R74 ;  /* 0x000076100b4a7816 */ /* 0x000fe2000000004a */
[----:B------:R-:W-:Y:S01]  /*c5a0*/  IMAD.MOV.U32 R10, RZ, RZ, R28 ;  /* 0x000000ffff0a7224 */ /* 0x000fe200078e001c */
[----:B------:R-:W-:Y:S01]  /*c5b0*/  LEA.HI R6, R232, R232, RZ, 0x1 ;  /* 0x000000e8e8067211 */ /* 0x000fe200078f08ff */
[----:B------:R-:W-:Y:S06]  /*c5c0*/  BRA.DIV UR4, `(.L_x_2322) ;  /* 0x0000020a04907947 */ /* 0x000fec000b800000 */
.L_x_2544:
[----:B------:R-:W-:-:S03]  /*c5d0*/  UMOV UR4, 0xffffffff ;  /* 0xffffffff00047882 */ /* 0x000fc60000000000 */
[----:B------:R-:W-:Y:S05]  /*c5e0*/  BRA.DIV UR4, `(.L_x_2323) ;  /* 0x0000020a04b07947 */ /* 0x000fea000b800000 */
.L_x_2547:
[----:B------:R-:W-:-:S03]  /*c5f0*/  UMOV UR4, 0xffffffff ;  /* 0xffffffff00047882 */ /* 0x000fc60000000000 */
[----:B------:R-:W-:Y:S05]  /*c600*/  BRA.DIV UR4, `(.L_x_2324) ;  /* 0x0000020a04d07947 */ /* 0x000fea000b800000 */
.L_x_2550:
[----:B------:R-:W-:-:S03]  /*c610*/  UMOV UR4, 0xffffffff ;  /* 0xffffffff00047882 */ /* 0x000fc60000000000 */
[----:B------:R-:W-:Y:S05]  /*c620*/  BRA.DIV UR4, `(.L_x_2325) ;  /* 0x0000020a04f07947 */ /* 0x000fea000b800000 */
.L_x_2553:
[----:B------:R-:W-:-:S03]  /*c630*/  UMOV UR4, 0xffffffff ;  /* 0xffffffff00047882 */ /* 0x000fc60000000000 */
[----:B------:R-:W-:Y:S05]  /*c640*/  BRA.DIV UR4, `(.L_x_2326) ;  /* 0x0000020e04107947 */ /* 0x000fea000b800000 */
.L_x_2556:
[----:B------:R-:W-:Y:S01]  /*c650*/  UMOV UR4, 0xffffffff ;  /* 0xffffffff00047882 */ /* 0x000fe20000000000 */
[----:B------:R-:W-:Y:S02]  /*c660*/  LOP3.LUT R5, R6, 0xfffffffe, RZ, 0xc0, !PT ;  /* 0xfffffffe06057812 */ /* 0x000fe400078ec0ff */
[----:B------:R-:W-:Y:S05]  /*c670*/  BRA.DIV UR4, `(.L_x_2327) ;  /* 0x0000020e042c7947 */ /* 0x000fea000b800000 */
.L_x_2559:
[----:B------:R-:W-:Y:S01]  /*c680*/  UMOV UR4, 0xffffffff ;  /* 0xffffffff00047882 */ /* 0x000fe20000000000 */
[----:B------:R-:W-:Y:S02]  /*c690*/  IMAD.IADD R5, R232, 0x1, -R5 ;  /* 0x00000001e8057824 */ /* 0x000fe400078e0a05 */
[----:B------:R-:W-:Y:S05]  /*c6a0*/  BRA.DIV UR4, `(.L_x_2328) ;  /* 0x0000020e04487947 */ /* 0x000fea000b800000 */
.L_x_2562:
[----:B------:R-:W-:Y:S01]  /*c6b0*/  UMOV UR4, 0xffffffff ;  /* 0xffffffff00047882 */ /* 0x000fe20000000000 */
[----:B------:R-:W-:Y:S02]  /*c6c0*/  SHF.L.U32 R3, R5, 0x1f, RZ ;  /* 0x0000001f05037819 */ /* 0x000fe400000006ff */
[----:B------:R-:W-:Y:S05]  /*c6d0*/  BRA.DIV UR4, `(.L_x_2329) ;  /* 0x0000020e04647947 */ /* 0x000fea000b800000 */
.L_x_2565:
        /* <DEDUP_REMOVED lines=36> */
[----:B0-----:R-:W-:Y:S06]  /*c920*/  @!P2 BRA `(.L_x_2331) ;  /* 0x0000020800f8a947 */ /* 0x001fec0003800000 */
.L_x_2566:
[----:B------:R-:W-:Y:S05]  /*c930*/  BSYNC B1 ;  /* 0x0000000000017941 */ /* 0x000fea0003800000 */
.L_x_2330:
[----:B------:R-:W-:Y:S01]  /*c940*/  BSSY B1, `(.L_x_2332) ;  /* 0x0000133000017945 */ /* 0x000fe20003800000 */
[----:B0-----:R-:W-:-:S03]  /*c950*/  PRMT R3, R4, 0x7610, R3 ;  /* 0x0000761004037816 */ /* 0x001fc60000000003 */
[----:B------:R-:W-:Y:S05]  /*c960*/  @P0 BRA `(.L_x_2333) ;  /* 0x0000001000c00947 */ /* 0x000fea0003800000 */
[----:B------:R-:W0:Y:S01]  /*c970*/  LDC R5, c[0x0][0x3d4] ;  /* 0x0000f500ff057b82 */ /* 0x000e220000000800 */
        /* <DEDUP_REMOVED lines=14> */
[----:B------:R-:W-:Y:S02]  /*ca60*/  SHF.R.U32.HI R110, RZ, 0x10, R67 ;  /* 0x00000010ff6e7819 */ /* 0x000fe40000011643 */
[----:B------:R-:W-:Y:S02]  /*ca70*/  SHF.R.U32.HI R107, RZ, 0x10, R69 ;  /* 0x00000010ff6b7819 */ /* 0x000fe40000011645 */
[----:B------:R-:W-:Y:S02]  /*ca80*/  SHF.R.U64 R109, R66, 0x10, R67 ;  /* 0x00000010426d7819 */ /* 0x000fe40000001243 */
[----:B------:R-:W-:Y:S02]  /*ca90*/  PRMT R110, R71, 0x5432, R110 ;  /* 0x00005432476e7816 */ /* 0x000fe4000000006e */
[----:B------:R-:W-:Y:S02]  /*caa0*/  PRMT R107, R108, 0x5410, R107 ;  /* 0x000054106c6b7816 */ /* 0x000fe4000000006b */
[----:B------:R-:W-:Y:S01]  /*cab0*/  PRMT R109, R111, 0x5410, R109 ;  /* 0x000054106f6d7816 */ /* 0x000fe2000000006d */
[----:B------:R-:W-:Y:S01]  /*cac0*/  IMAD.U32 R111, R110, 0x10000, RZ ;  /* 0x000100006e6f7824 */ /* 0x000fe200078e00ff */
[----:B------:R-:W-:Y:S01]  /*cad0*/  SHF.R.U64 R106, R68, 0x10, R69 ;  /* 0x00000010446a7819 */ /* 0x000fe20000001245 */
[----:B------:R-:W-:Y:S01]  /*cae0*/  IMAD.U32 R108, R107, 0x10000, RZ ;  /* 0x000100006b6c7824 */ /* 0x000fe200078e00ff */
[----:B------:R-:W-:-:S02]  /*caf0*/  LOP3.LUT R110, R110, 0xffff0000, RZ, 0xc0, !PT ;  /* 0xffff00006e6e7812 */ /* 0x000fc400078ec0ff */
[----:B------:R-:W-:Y:S02]  /*cb00*/  LOP3.LUT R107, R107, 0xffff0000, RZ, 0xc0, !PT ;  /* 0xffff00006b6b7812 */ /* 0x000fe400078ec0ff */
[----:B------:R-:W-:Y:S02]  /*cb10*/  PRMT R106, R70, 0x5432, R106 ;  /* 0x00005432466a7816 */ /* 0x000fe4000000006a */
[C---:B0-----:R-:W-:Y:S01]  /*cb20*/  LOP3.LUT R67, R6.reuse, 0xffff0000, RZ, 0xc0, !PT ;  /* 0xffff000006437812 */ /* 0x041fe200078ec0ff */
[----:B------:R-:W-:Y:S01]  /*cb30*/  IMAD.U32 R66, R6, 0x10000, RZ ;  /* 0x0001000006427824 */ /* 0x000fe200078e00ff */
[C---:B------:R-:W-:Y:S01]  /*cb40*/  LOP3.LUT R69, R7.reuse, 0xffff0000, RZ, 0xc0, !PT ;  /* 0xffff000007457812 */ /* 0x040fe200078ec0ff */
[----:B------:R-:W-:Y:S02]  /*cb50*/  IMAD.U32 R68, R7, 0x10000, RZ ;  /* 0x0001000007447824 */ /* 0x000fe400078e00ff */
[C---:B------:R-:W-:Y:S01]  /*cb60*/  FMUL.FTZ R113, R67.reuse, R111 ;  /* 0x0000006f43717220 */ /* 0x040fe20000410000 */
[----:B------:R-:W-:Y:S01]  /*cb70*/  FMUL.FTZ R112, R67, R108 ;  /* 0x0000006c43707220 */ /* 0x000fe20000410000 */
[----:B------:R-:W-:Y:S01]  /*cb80*/  FMUL.FTZ R67, R69, R110 ;  /* 0x0000006e45437220 */ /* 0x000fe20000410000 */
[----:B------:R-:W-:-:S02]  /*cb90*/  IMAD.U32 R6, R4, 0x10000, RZ ;  /* 0x0001000004067824 */ /* 0x000fc400078e00ff */
        /* <DEDUP_REMOVED lines=25> */
.L_x_2335:
[----:B------:R-:W-:Y:S05]  /*cd30*/  BSYNC B2 ;  /* 0x0000000000027941 */ /* 0x000fea0003800000 */
.L_x_2334:
[----:B------:R-:W-:Y:S04]  /*cd40*/  BSSY B2, `(.L_x_2336) ;  /* 0x0000030000027945 */ /* 0x000fe80003800000 */
[----:B------:R-:W-:Y:S05]  /*cd50*/  @P2 BRA `(.L_x_2337) ;  /* 0x0000000000b82947 */ /* 0x000fea0003800000 */
[----:B0-----:R-:W0:Y:S01]  /*cd60*/  LDS.128 R4, [R56] ;  /* 0x0000000038047984 */ /* 0x001e220000000c00 */
        /* <DEDUP_REMOVED lines=45> */
.L_x_2337:
[----:B------:R-:W-:Y:S05]  /*d040*/  BSYNC B2 ;  /* 0x0000000000027941 */ /* 0x000fea0003800000 */
.L_x_2336:
        /* <DEDUP_REMOVED lines=48> */
.L_x_2339:
[----:B------:R-:W-:Y:S05]  /*d350*/  BSYNC B2 ;  /* 0x0000000000027941 */ /* 0x000fea0003800000 */
.L_x_2338:
        /* <DEDUP_REMOVED lines=48> */
.L_x_2341:
[----:B------:R-:W-:Y:S05]  /*d660*/  BSYNC B2 ;  /* 0x0000000000027941 */ /* 0x000fea0003800000 */
.L_x_2340:
        /* <DEDUP_REMOVED lines=48> */
.L_x_2343:
[----:B------:R-:W-:Y:S05]  /*d970*/  BSYNC B2 ;  /* 0x0000000000027941 */ /* 0x000fea0003800000 */
.L_x_2342:
        /* <DEDUP_REMOVED lines=17> */
[----:B------:R-:W-:Y:S01]  /*da90*/  IMAD.U32 R46, R7, 0x10000, RZ ;  /* 0x00010000072e7824 */ /* 0x000fe200078e00ff */
[----:B------:R-:W-:Y:S01]  /*daa0*/  SHF.L.U32 R6, R4, 0x10, RZ ;  /* 0x0000001004067819 */ /* 0x000fe200000006ff */
[C---:B------:R-:W-:Y:S01]  /*dab0*/  FMUL.FTZ R52, R45.reuse, R48 ;  /* 0x000000302d347220 */ /* 0x040fe20000410000 */
[----:B------:R-:W-:Y:S01]  /*dac0*/  FMUL.FTZ R51, R45, R49 ;  /* 0x000000312d337220 */ /* 0x000fe20000410000 */
[----:B------:R-:W-:Y:S01]  /*dad0*/  FMUL.FTZ R45, R47, R76 ;  /* 0x0000004c2f2d7220 */ /* 0x000fe20000410000 */
[----:B------:R-:W-:-:S02]  /*dae0*/  IMAD.U32 R7, R5, 0x10000, RZ ;  /* 0x0001000005077824 */ /* 0x000fc400078e00ff */
[----:B------:R-:W-:Y:S01]  /*daf0*/  FFMA.FTZ R53, R44, R49, R52 ;  /* 0x000000312c357223 */ /* 0x000fe20000010034 */
[-C--:B------:R-:W-:Y:S01]  /*db00*/  FMUL.FTZ R49, R47, R81.reuse ;  /* 0x000000512f317220 */ /* 0x080fe20000410000 */
[----:B------:R-:W-:Y:S01]  /*db10*/  FFMA.FTZ R81, R46, R81, -R45 ;  /* 0x000000512e517223 */ /* 0x000fe2000001082d */
        /* <DEDUP_REMOVED lines=21> */
.L_x_2333:
[----:B------:R-:W-:Y:S05]  /*dc70*/  BSYNC B1 ;  /* 0x0000000000017941 */ /* 0x000fea0003800000 */
.L_x_2332:
        /* <DEDUP_REMOVED lines=61> */
.L_x_2346:
[----:B------:R-:W-:Y:S05]  /*e050*/  BSYNC B1 ;  /* 0x0000000000017941 */ /* 0x000fea0003800000 */
.L_x_2345:
[----:B------:R-:W-:Y:S04]  /*e060*/  BSSY B1, `(.L_x_2347) ;  /* 0x0000030000017945 */ /* 0x000fe80003800000 */
[----:B------:R-:W-:Y:S05]  /*e070*/  @P1 BRA `(.L_x_2348) ;  /* 0x0000000000b81947 */ /* 0x000fea0003800000 */
[----:B0-----:R-:W0:Y:S01]  /*e080*/  LDS.128 R4, [R56+0x2000] ;  /* 0x0020000038047984 */ /* 0x001e220000000c00 */
        /* <DEDUP_REMOVED lines=45> */
.L_x_2348:
[----:B------:R-:W-:Y:S05]  /*e360*/  BSYNC B1 ;  /* 0x0000000000017941 */ /* 0x000fea0003800000 */
.L_x_2347:
[----:B------:R-:W-:Y:S04]  /*e370*/  BSSY B1, `(.L_x_2349) ;  /* 0x0000030000017945 */ /* 0x000fe80003800000 */
[----:B------:R-:W-:Y:S05]  /*e380*/  @P2 BRA `(.L_x_2350) ;  /* 0x0000000000b82947 */ /* 0x000fea0003800000 */
[----:B01----:R-:W0:Y:S01]  /*e390*/  LDS.128 R4, [R57+0x1b400] ;  /* 0x01b4000039047984 */ /* 0x003e220000000c00 */
        /* <DEDUP_REMOVED lines=9> */
[----:B------:R-:W-:Y:S01]  /*e430*/  IMAD.U32 R35, R79, 0x10000, RZ ;  /* 0x000100004f237824 */ /* 0x000fe200078e00ff */
[----:B------:R-:W-:Y:S02]  /*e440*/  LOP3.LUT R77, R77, 0xffff0000, RZ, 0xc0, !PT ;  /* 0xffff00004d4d7812 */ /* 0x000fe400078ec0ff */
[----:B------:R-:W-:Y:S02]  /*e450*/  LOP3.LUT R79, R79, 0xffff0000, RZ, 0xc0, !PT ;  /* 0xffff00004f4f7812 */ /* 0x000fe400078ec0ff */
[C---:B0-----:R-:W-:Y:S01]  /*e460*/  LOP3.LUT R32, R6.reuse, 0xffff0000, RZ, 0xc0, !PT ;  /* 0xffff000006207812 */ /* 0x041fe200078ec0ff */
[----:B------:R-:W-:Y:S01]  /*e470*/  IMAD.U32 R15, R6, 0x10000, RZ ;  /* 0x00010000060f7824 */ /* 0x000fe200078e00ff */
[C---:B------:R-:W-:Y:S01]  /*e480*/  LOP3.LUT R34, R7.reuse, 0xffff0000, RZ, 0xc0, !PT ;  /* 0xffff000007227812 */ /* 0x040fe200078ec0ff */
[----:B------:R-:W-:-:S02]  /*e490*/  IMAD.U32 R33, R7, 0x10000, RZ ;  /* 0x0001000007217824 */ /* 0x000fc400078e00ff */
[C---:B------:R-:W-:Y:S01]  /*e4a0*/  FMUL.FTZ R38, R32.reuse, R37 ;  /* 0x0000002520267220 */ /* 0x040fe20000410000 */
[----:B------:R-:W-:Y:S01]  /*e4b0*/  FMUL.FTZ R32, R32, R35 ;  /* 0x0000002320207220 */ /* 0x000fe20000410000 */
[----:B------:R-:W-:Y:S02]  /*e4c0*/  IMAD.U32 R6, R4, 0x10000, RZ ;  /* 0x0001000004067824 */ /* 0x000fe400078e00ff */
[----:B------:R-:W-:Y:S01]  /*e4d0*/  FMUL.FTZ R40, R34, R77 ;  /* 0x0000004d22287220 */ /* 0x000fe20000410000 */
[C---:B------:R-:W-:Y:S01]  /*e4e0*/  FFMA.FTZ R38, R15.reuse, R35, -R38 ;  /* 0x000000230f267223 */ /* 0x040fe20000010826 */
[----:B------:R-:W-:Y:S01]  /*e4f0*/  FFMA.FTZ R39, R15, R37, R32 ;  /* 0x000000250f277223 */ /* 0x000fe20000010020 */
[C---:B------:R-:W-:Y:S01]  /*e500*/  IMAD.U32 R7, R5.reuse, 0x10000, RZ ;  /* 0x0001000005077824 */ /* 0x040fe200078e00ff */
[----:B------:R-:W-:Y:S01]  /*e510*/  LOP3.LUT R4, R4, 0xffff0000, RZ, 0xc0, !PT ;  /* 0xffff000004047812 */ /* 0x000fe200078ec0ff */
[----:B------:R-:W-:Y:S01]  /*e520*/  IMAD.U32 R35, R36, 0x10000, RZ ;  /* 0x0001000024237824 */ /* 0x000fe200078e00ff */
[----:B------:R-:W-:Y:S01]  /*e530*/  LOP3.LUT R5, R5, 0xffff0000, RZ, 0xc0, !PT ;  /* 0xffff000005057812 */ /* 0x000fe200078ec0ff */
[----:B------:R-:W-:-:S02]  /*e540*/  IMAD.U32 R15, R78, 0x10000, RZ ;  /* 0x000100004e0f7824 */ /* 0x000fc400078e00ff */
[-C--:B------:R-:W-:Y:S01]  /*e550*/  FMUL.FTZ R34, R34, R79.reuse ;  /* 0x0000004f22227220 */ /* 0x080fe20000410000 */
        /* <DEDUP_REMOVED lines=17> */
.L_x_2350:
[----:B------:R-:W-:Y:S05]  /*e670*/  BSYNC B1 ;  /* 0x0000000000017941 */ /* 0x000fea0003800000 */
.L_x_2349:
[----:B------:R-:W-:Y:S04]  /*e680*/  BSSY B1, `(.L_x_2351) ;  /* 0x0000030000017945 */ /* 0x000fe80003800000 */
[----:B------:R-:W-:Y:S05]  /*e690*/  @P3 BRA `(.L_x_2352) ;  /* 0x0000000000b83947 */ /* 0x000fea0003800000 */
[----:B012---:R-:W0:Y:S01]  /*e6a0*/  LDS.128 R4, [R56+0x6000] ;  /* 0x0060000038047984 */ /* 0x007e220000000c00 */
[----:B------:R-:W-:Y:S02]  /*e6b0*/  SHF.R.U32.HI R15, RZ, 0x10, R29 ;  /* 0x00000010ff0f7819 */ /* 0x000fe4000001161d */
[--C-:B------:R-:W-:Y:S02]  /*e6c0*/  SHF.R.U32.HI R33, RZ, 0x10, R31.reuse ;  /* 0x00000010ff217819 */ /* 0x100fe4000001161f */
[----:B------:R-:W-:Y:S02]  /*e6d0*/  SHF.R.U64 R30, R30, 0x10, R31 ;  /* 0x000000101e1e7819 */ /* 0x000fe4000000121f */
[----:B------:R-:W-:Y:S02]  /*e6e0*/  SHF.R.U64 R31, R28, 0x10, R29 ;  /* 0x000000101c1f7819 */ /* 0x000fe4000000121d */
        /* <DEDUP_REMOVED lines=14> */
[C---:B------:R-:W-:Y:S01]  /*e7d0*/  IMAD.U32 R6, R4.reuse, 0x10000, RZ ;  /* 0x0001000004067824 */ /* 0x040fe200078e00ff */
[----:B------:R-:W-:Y:S01]  /*e7e0*/  LOP3.LUT R4, R4, 0xffff0000, RZ, 0xc0, !PT ;  /* 0xffff000004047812 */ /* 0x000fe200078ec0ff */
[C---:B------:R-:W-:Y:S02]  /*e7f0*/  IMAD.U32 R7, R5.reuse, 0x10000, RZ ;  /* 0x0001000005077824 */ /* 0x040fe400078e00ff */
[C---:B------:R-:W-:Y:S01]  /*e800*/  FFMA.FTZ R32, R10.reuse, R32, R13 ;  /* 0x000000200a207223 */ /* 0x040fe2000001000d */
[----:B------:R-:W-:Y:S01]  /*e810*/  FFMA.FTZ R33, R10, R30, -R33 ;  /* 0x0000001e0a217223 */ /* 0x000fe20000010821 */
[C---:B------:R-:W-:Y:S01]  /*e820*/  IMAD.U32 R13, R28.reuse, 0x10000, RZ ;  /* 0x000100001c0d7824 */ /* 0x040fe200078e00ff */
[----:B------:R-:W-:Y:S01]  /*e830*/  LOP3.LUT R5, R5, 0xffff0000, RZ, 0xc0, !PT ;  /* 0xffff000005057812 */ /* 0x000fe200078ec0ff */
[CC--:B------:R-:W-:Y:S01]  /*e840*/  FMUL.FTZ R35, R15.reuse, R74.reuse ;  /* 0x0000004a0f237220 */ /* 0x0c0fe20000410000 */
[-C--:B------:R-:W-:Y:S01]  /*e850*/  FMUL.FTZ R37, R15, R29.reuse ;  /* 0x0000001d0f257220 */ /* 0x080fe20000410000 */
[C---:B------:R-:W-:Y:S01]  /*e860*/  LOP3.LUT R10, R31.reuse, 0xffff0000, RZ, 0xc0, !PT ;  /* 0xffff00001f0a7812 */ /* 0x040fe200078ec0ff */
[----:B------:R-:W-:Y:S01]  /*e870*/  IMAD.U32 R15, R31, 0x10000, RZ ;  /* 0x000100001f0f7824 */ /* 0x000fe200078e00ff */
[----:B------:R-:W-:Y:S01]  /*e880*/  LOP3.LUT R28, R28, 0xffff0000, RZ, 0xc0, !PT ;  /* 0xffff00001c1c7812 */ /* 0x000fe200078ec0ff */
        /* <DEDUP_REMOVED lines=15> */
.L_x_2352:
[----:B------:R-:W-:Y:S05]  /*e980*/  BSYNC B1 ;  /* 0x0000000000017941 */ /* 0x000fea0003800000 */
.L_x_2351:
[----:B------:R-:W-:Y:S04]  /*e990*/  BSSY B1, `(.L_x_2353) ;  /* 0x0000030000017945 */ /* 0x000fe80003800000 */
[----:B------:R-:W-:Y:S05]  /*e9a0*/  @P4 BRA `(.L_x_2354) ;  /* 0x0000000000b84947 */ /* 0x000fea0003800000 */
[----:B0123--:R-:W0:Y:S01]  /*e9b0*/  LDS.128 R4, [R57+0x1f400] ;  /* 0x01f4000039047984 */ /* 0x00fe220000000c00 */
[--C-:B------:R-:W-:Y:S02]  /*e9c0*/  SHF.R.U64 R13, R24, 0x10, R25.reuse ;  /* 0x00000010180d7819 */ /* 0x100fe40000001219 */
[----:B------:R-:W-:Y:S02]  /*e9d0*/  SHF.R.U32.HI R24, RZ, 0x10, R25 ;  /* 0x00000010ff187819 */ /* 0x000fe40000011619 */
[--C-:B------:R-:W-:Y:S02]  /*e9e0*/  SHF.R.U32.HI R15, RZ, 0x10, R27.reuse ;  /* 0x00000010ff0f7819 */ /* 0x100fe4000001161b */
[----:B------:R-:W-:Y:S02]  /*e9f0*/  SHF.R.U64 R14, R26, 0x10, R27 ;  /* 0x000000101a0e7819 */ /* 0x000fe4000000121b */
        /* <DEDUP_REMOVED lines=41> */
.L_x_2354:
[----:B------:R-:W-:Y:S05]  /*ec90*/  BSYNC B1 ;  /* 0x0000000000017941 */ /* 0x000fea0003800000 */
.L_x_2353:
        /* <DEDUP_REMOVED lines=8> */
[----:B------:R-:W-:Y:S02]  /*ed20*/  PRMT R11, R3, 0x5410, R20 ;  /* 0x00005410030b7816 */ /* 0x000fe40000000014 */
[----:B------:R-:W-:Y:S01]  /*ed30*/  PRMT R70, R70, 0x5410, R13 ;  /* 0x0000541046467816 */ /* 0x000fe2000000000d */
[----:B------:R-:W-:Y:S01]  /*ed40*/  IMAD.U32 R15, R71, 0x10000, RZ ;  /* 0x00010000470f7824 */ /* 0x000fe200078e00ff */
        /* <DEDUP_REMOVED lines=12> */
[----:B------:R-:W-:-:S02]  /*ee10*/  IMAD.U32 R4, R5, 0x10000, RZ ;  /* 0x0001000005047824 */ /* 0x000fc400078e00ff */
[C---:B------:R-:W-:Y:S01]  /*ee20*/  FFMA.FTZ R11, R8.reuse, R13, -R11 ;  /* 0x0000000d080b7223 */ /* 0x040fe2000001080b */
[----:B------:R-:W-:Y:S01]  /*ee30*/  FFMA.FTZ R20, R8, R15, R6 ;  /* 0x0000000f08147223 */ /* 0x000fe20000010006 */
        /* <DEDUP_REMOVED lines=22> */
.L_x_2317:
[----:B------:R-:W-:Y:S01]  /*efa0*/  IMAD.MOV.U32 R145, RZ, RZ, R77 ;  /* 0x000000ffff917224 */ /* 0x000fe200078e004d */
[-C--:B------:R-:W-:Y:S01]  /*efb0*/  ISETP.GE.AND P0, PT, R204, R14.reuse, PT ;  /* 0x0000000ecc00720c */ /* 0x080fe20003f06270 */
[----:B------:R-:W0:Y:S01]  /*efc0*/  LDC R77, c[0x0][0x428] ;  /* 0x00010a00ff4d7b82 */ /* 0x000e220000000800 */
[----:B------:R-:W-:Y:S01]  /*efd0*/  BSSY B1, `(.L_x_2355) ;  /* 0x000003c000017945 */ /* 0x000fe20003800000 */
[----:B------:R-:W-:Y:S01]  /*efe0*/  IMAD.MOV.U32 R8, RZ, RZ, R56 ;  /* 0x000000ffff087224 */ /* 0x000fe200078e0038 */
[----:B------:R-:W-:Y:S01]  /*eff0*/  ISETP.GE.AND P1, PT, R233, R14, PT ;  /* 0x0000000ee900720c */ /* 0x000fe20003f26270 */
[----:B------:R-:W-:Y:S01]  /*f000*/  IMAD.MOV.U32 R9, RZ, RZ, R75 ;  /* 0x000000ffff097224 */ /* 0x000fe200078e004b */
        /* <DEDUP_REMOVED lines=56> */
.L_x_2356:
[----:B------:R-:W-:Y:S05]  /*f390*/  BSYNC B1 ;  /* 0x0000000000017941 */ /* 0x000fea0003800000 */
.L_x_2355:
        /* <DEDUP_REMOVED lines=10> */
[----:B------:R-:W-:Y:S02]  /*f440*/  IADD3.X R0, R78, R71, R85, P2, P3 ;  /* 0x000000474e007210 */ /* 0x000fe400017e6455 */
[----:B------:R-:W-:Y:S02]  /*f450*/  CS2R R52, SRZ ;  /* 0x0000000000347805 */ /* 0x000fe4000001ff00 */
[----:B0-----:R-:W-:Y:S01]  /*f460*/  LEA R14, P2, R73, UR4, 0x1 ;  /* 0x00000004490e7c11 */ /* 0x001fe2000f8408ff */
        /* <DEDUP_REMOVED lines=25> */
.L_x_2358:
[----:B------:R-:W-:Y:S05]  /*f600*/  BSYNC B1 ;  /* 0x0000000000017941 */ /* 0x000fea0003800000 */
.L_x_2357:
[----:B------:R-:W-:Y:S01]  /*f610*/  IMAD.MOV.U32 R0, RZ, RZ, R7 ;  /* 0x000000ffff007224 */ /* 0x000fe200078e0007 */
[----:B------:R-:W-:Y:S01]  /*f620*/  ISETP.NE.AND P2, PT, R77, 0x1, PT ;  /* 0x000000014d00780c */ /* 0x000fe20003f45270 */
[----:B------:R-:W-:Y:S01]  /*f630*/  IMAD.MOV.U32 R3, RZ, RZ, R24 ;  /* 0x000000ffff037224 */ /* 0x000fe200078e0018 */
[----:B------:R-:W-:Y:S01]  /*f640*/  PRMT R107, R74, 0x7610, R107 ;  /* 0x000076104a6b7816 */ /* 0x000fe2000000006b */
        /* <DEDUP_REMOVED lines=17> */
[----:B------:R-:W-:Y:S01]  /*f760*/  MOV R3, R31 ;  /* 0x0000001f00037202 */ /* 0x000fe20000000f00 */
[----:B------:R-:W-:Y:S01]  /*f770*/  IMAD.MOV.U32 R69, RZ, RZ, R39 ;  /* 0x000000ffff457224 */ /* 0x000fe200078e0027 */
[----:B------:R-:W-:Y:S01]  /*f780*/  PRMT R115, R14, 0x7610, R115 ;  /* 0x000076100e737816 */ /* 0x000fe20000000073 */
[----:B------:R-:W-:Y:S01]  /*f790*/  IMAD.MOV.U32 R14, RZ, RZ, R35 ;  /* 0x000000ffff0e7224 */ /* 0x000fe200078e0023 */
[----:B------:R-:W-:Y:S01]  /*f7a0*/  PRMT R88, R3, 0x7610, R88 ;  /* 0x0000761003587816 */ /* 0x000fe20000000058 */
[----:B------:R-:W1:Y:S01]  /*f7b0*/  @P2 LDC R0, c[0x0][0x42c] ;  /* 0x00010b00ff002b82 */ /* 0x000e620000000800 */
        /* <DEDUP_REMOVED lines=16> */
[----:B------:R-:W-:Y:S01]  /*f8c0*/  ULDC.64 UR4, c[0x0][0x3c8] ;  /* 0x0000f20000047ab9 */ /* 0x000fe20000000a00 */
[----:B------:R-:W-:Y:S01]  /*f8d0*/  PRMT R89, R14, 0x7610, R89 ;  /* 0x000076100e597816 */ /* 0x000fe20000000059 */
[----:B------:R-:W-:Y:S01]  /*f8e0*/  IMAD.MOV.U32 R14, RZ, RZ, R61 ;  /* 0x000000ffff0e7224 */ /* 0x000fe200078e003d */
[----:B------:R-:W-:Y:S01]  /*f8f0*/  PRMT R91, R20, 0x7610, R91 ;  /* 0x00007610145b7816 */ /* 0x000fe2000000005b */
[----:B-----5:R-:W-:Y:S01]  /*f900*/  IMAD.MOV.U32 R20, RZ, RZ, R42 ;  /* 0x000000ffff147224 */ /* 0x020fe200078e002a */
[----:B------:R-:W-:Y:S01]  /*f910*/  PRMT R104, R69, 0x7610, R104 ;  /* 0x0000761045687816 */ /* 0x000fe20000000068 */
[----:B------:R-:W-:Y:S01]  /*f920*/  IMAD.MOV.U32 R69, RZ, RZ, R63 ;  /* 0x000000ffff457224 */ /* 0x000fe200078e003f */
[----:B------:R-:W-:Y:S01]  /*f930*/  PRMT R90, R14, 0x7610, R90 ;  /* 0x000076100e5a7816 */ /* 0x000fe2000000005a */
[----:B-1----:R-:W-:Y:S01]  /*f940*/  @P2 IMAD.HI.U32 R0, R3, R0, RZ ;  /* 0x0000000003002227 */ /* 0x002fe200078e00ff */
[----:B------:R-:W-:Y:S01]  /*f950*/  PRMT R76, R20, 0x7610, R76 ;  /* 0x00007610144c7816 */ /* 0x000fe2000000004c */
[----:B------:R-:W-:Y:S01]  /*f960*/  ULDC.64 UR6, c[0x0][0x3e0] ;  /* 0x0000f80000067ab9 */ /* 0x000fe20000000a00 */
[----:B------:R-:W-:Y:S01]  /*f970*/  PRMT R92, R69, 0x7610, R92 ;  /* 0x00007610455c7816 */ /* 0x000fe2000000005c */
[----:B------:R-:W-:Y:S01]  /*f980*/  IMAD.MOV.U32 R14, RZ, RZ, R41 ;  /* 0x000000ffff0e7224 */ /* 0x000fe200078e0029 */
[----:B0-----:R-:W-:Y:S01]  /*f990*/  @P2 SHF.R.U32.HI R3, RZ, R15, R0 ;  /* 0x0000000fff032219 */ /* 0x001fe20000011600 */
[----:B------:R-:W-:-:S02]  /*f9a0*/  IMAD.MOV.U32 R0, RZ, RZ, R40 ;  /* 0x000000ffff007224 */ /* 0x000fc400078e0028 */
[----:B------:R-:W-:Y:S01]  /*f9b0*/  IMAD.MOV.U32 R69, RZ, RZ, R43 ;  /* 0x000000ffff457224 */ /* 0x000fe200078e002b */
[----:B------:R-:W-:Y:S01]  /*f9c0*/  SHF.R.S32.HI R15, RZ, 0x1f, R3 ;  /* 0x0000001fff0f7819 */ /* 0x000fe20000011403 */
[----:B------:R-:W-:Y:S01]  /*f9d0*/  IMAD.WIDE.U32 R144, R3, R12, R144 ;  /* 0x0000000c03907225 */ /* 0x000fe200078e0090 */
[----:B------:R-:W-:Y:S02]  /*f9e0*/  PRMT R74, R0, 0x7610, R74 ;  /* 0x00007610004a7816 */ /* 0x000fe4000000004a */
[----:B------:R-:W-:Y:S01]  /*f9f0*/  PRMT R75, R14, 0x7610, R75 ;  /* 0x000076100e4b7816 */ /* 0x000fe2000000004b */
[----:B------:R-:W-:Y:S01]  /*fa00*/  IMAD R0, R15, R10, RZ ;  /* 0x0000000a0f007224 */ /* 0x000fe200078e02ff */
[----:B------:R-:W-:Y:S01]  /*fa10*/  PRMT R77, R69, 0x7610, R77 ;  /* 0x00007610454d7816 */ /* 0x000fe2000000004d */
[----:B------:R-:W-:Y:S02]  /*fa20*/  IMAD R20, R15, R12, RZ ;  /* 0x0000000c0f147224 */ /* 0x000fe400078e02ff */
[----:B------:R-:W-:-:S04]  /*fa30*/  IMAD.WIDE.U32 R14, R3, R10, R8 ;  /* 0x0000000a030e7225 */ /* 0x000fc800078e0008 */
[C---:B------:R-:W-:Y:S01]  /*fa40*/  IMAD R9, R3.reuse, R11, R0 ;  /* 0x0000000b03097224 */ /* 0x040fe200078e0200 */
[----:B------:R-:W-:Y:S01]  /*fa50*/  LEA R8, P2, R14, UR4, 0x1 ;  /* 0x000000040e087c11 */ /* 0x000fe2000f8408ff */
[----:B------:R-:W-:Y:S01]  /*fa60*/  IMAD R3, R3, R13, R20 ;  /* 0x0000000d03037224 */ /* 0x000fe200078e0214 */
[----:B------:R-:W-:Y:S01]  /*fa70*/  LEA R0, P3, R144, UR6, 0x1 ;  /* 0x0000000690007c11 */ /* 0x000fe2000f8608ff */
[----:B------:R-:W-:Y:S01]  /*fa80*/  IMAD.IADD R9, R15, 0x1, R9 ;  /* 0x000000010f097824 */ /* 0x000fe200078e0209 */
[----:B------:R-:W-:Y:S01]  /*fa90*/  UMOV UR4, 0xffffffff ;  /* 0xffffffff00047882 */ /* 0x000fe20000000000 */
[----:B------:R-:W-:Y:S02]  /*faa0*/  IMAD.IADD R3, R145, 0x1, R3 ;  /* 0x0000000191037824 */ /* 0x000fe400078e0203 */
[----:B------:R-:W-:Y:S01]  /*fab0*/  IMAD.MOV.U32 R10, RZ, RZ, R44 ;  /* 0x000000ffff0a7224 */ /* 0x000fe200078e002c */
[----:B------:R-:W-:Y:S01]  /*fac0*/  LEA.HI.X R9, R14, UR5, R9, 0x1, P2 ;  /* 0x000000050e097c11 */ /* 0x000fe200090f0c09 */
[----:B------:R-:W-:Y:S01]  /*fad0*/  IMAD.MOV.U32 R11, RZ, RZ, R45 ;  /* 0x000000ffff0b7224 */ /* 0x000fe200078e002d */
[----:B------:R-:W-:-:S02]  /*fae0*/  LEA.HI.X R3, R144, UR7, R3, 0x1, P3 ;  /* 0x0000000790037c11 */ /* 0x000fc400098f0c03 */
[----:B------:R-:W-:Y:S02]  /*faf0*/  PRMT R72, R10, 0x7610, R72 ;  /* 0x000076100a487816 */ /* 0x000fe40000000048 */
[----:B------:R-:W-:Y:S02]  /*fb00*/  PRMT R73, R11, 0x7610, R73 ;  /* 0x000076100b497816 */ /* 0x000fe40000000049 */
[----:B------:R-:W-:Y:S01]  /*fb10*/  LEA.HI R10, R232, R232, RZ, 0x1 ;  /* 0x000000e8e80a7211 */ /* 0x000fe200078f08ff */
[----:B------:R-:W-:Y:S06]  /*fb20*/  BRA.DIV UR4, `(.L_x_2359) ;  /* 0x000001da048c7947 */ /* 0x000fec000b800000 */
.L_x_2569:
[----:B------:R-:W-:-:S03]  /*fb30*/  UMOV UR4, 0xffffffff ;  /* 0xffffffff00047882 */ /* 0x000fc60000000000 */
[----:B------:R-:W-:Y:S05]  /*fb40*/  BRA.DIV UR4, `(.L_x_2360) ;  /* 0x000001da04ac7947 */ /* 0x000fea000b800000 */
.L_x_2572:
[----:B------:R-:W-:-:S03]  /*fb50*/  UMOV UR4, 0xffffffff ;  /* 0xffffffff00047882 */ /* 0x000fc60000000000 */
[----:B------:R-:W-:Y:S05]  /*fb60*/  BRA.DIV UR4, `(.L_x_2361) ;  /* 0x000001da04cc7947 */ /* 0x000fea000b800000 */
.L_x_2575:
[----:B------:R-:W-:-:S03]  /*fb70*/  UMOV UR4, 0xffffffff ;  /* 0xffffffff00047882 */ /* 0x000fc60000000000 */
[----:B------:R-:W-:Y:S05]  /*fb80*/  BRA.DIV UR4, `(.L_x_2362) ;  /* 0x000001da04ec7947 */ /* 0x000fea000b800000 */
.L_x_2578:
[----:B------:R-:W-:-:S03]  /*fb90*/  UMOV UR4, 0xffffffff ;  /* 0xffffffff00047882 */ /* 0x000fc60000000000 */
[----:B------:R-:W-:Y:S05]  /*fba0*/  BRA.DIV UR4, `(.L_x_2363) ;  /* 0x000001de040c7947 */ /* 0x000fea000b800000 */
.L_x_2581:
[----:B------:R-:W-:Y:S01]  /*fbb0*/  UMOV UR4, 0xffffffff ;  /* 0xffffffff00047882 */ /* 0x000fe20000000000 */
[----:B------:R-:W-:Y:S02]  /*fbc0*/  LOP3.LUT R9, R10, 0xfffffffe, RZ, 0xc0, !PT ;  /* 0xfffffffe0a097812 */ /* 0x000fe400078ec0ff */
[----:B------:R-:W-:Y:S05]  /*fbd0*/  BRA.DIV UR4, `(.L_x_2364) ;  /* 0x000001de04287947 */ /* 0x000fea000b800000 */
.L_x_2584:
[----:B------:R-:W-:Y:S01]  /*fbe0*/  UMOV UR4, 0xffffffff ;  /* 0xffffffff00047882 */ /* 0x000fe20000000000 */
[----:B------:R-:W-:Y:S02]  /*fbf0*/  IMAD.IADD R9, R232, 0x1, -R9 ;  /* 0x00000001e8097824 */ /* 0x000fe400078e0a09 */
[----:B------:R-:W-:Y:S05]  /*fc00*/  BRA.DIV UR4, `(.L_x_2365) ;  /* 0x000001de04447947 */ /* 0x000fea000b800000 */
.L_x_2587:
[----:B------:R-:W-:Y:S01]  /*fc10*/  UMOV UR4, 0xffffffff ;  /* 0xffffffff00047882 */ /* 0x000fe20000000000 */
[----:B------:R-:W-:Y:S02]  /*fc20*/  SHF.L.U32 R9, R9, 0x1f, RZ ;  /* 0x0000001f09097819 */ /* 0x000fe400000006ff */
[----:B------:R-:W-:Y:S05]  /*fc30*/  BRA.DIV UR4, `(.L_x_2366) ;  /* 0x000001de04607947 */ /* 0x000fea000b800000 */
.L_x_2590:
        /* <DEDUP_REMOVED lines=37> */
.L_x_2591:
[----:B------:R-:W-:Y:S05]  /*fe90*/  BSYNC B1 ;  /* 0x0000000000017941 */ /* 0x000fea0003800000 */
.L_x_2367:
        /* <DEDUP_REMOVED lines=11> */
[----:B0-----:R-:W-:Y:S02]  /*ff50*/  LOP3.LUT R9, R213, 0x38, R22, 0xf8, !PT ;  /* 0x00000038d5097812 */ /* 0x001fe400078ef816 */
[----:B------:R-:W-:Y:S01]  /*ff60*/  SHF.R.S32.HI R11, RZ, 0x1f, R10 ;  /* 0x0000001fff0b7819 */ /* 0x000fe2000001140a */
[----:B------:R-:W-:Y:S01]  /*ff70*/  IMAD.SHL.U32 R12, R10, 0x8, RZ ;  /* 0x000000080a0c7824 */ /* 0x000fe200078e00ff */
[----:B------:R-:W-:Y:S02]  /*ff80*/  LOP3.LUT R8, R9, R214, RZ, 0x3c, !PT ;  /* 0x000000d609087212 */ /* 0x000fe400078e3cff */
        /* <DEDUP_REMOVED lines=9> */
[----:B------:R-:W-:Y:S02]  /*10020*/  SHF.R.U64 R32, R4, 0x10, R5 ;  /* 0x0000001004207819 */ /* 0x000fe40000001205 */
[----:B------:R-:W-:Y:S02]  /*10030*/  IADD3 R13, R9, R8, R215 ;  /* 0x00000008090d7210 */ /* 0x000fe40007ffe0d7 */
[----:B------:R-:W0:Y:S01]  /*10040*/  LDS.128 R8, [R105+0x15400] ;  /* 0x0154000069087984 */ /* 0x000e220000000c00 */
[----:B------:R-:W-:Y:S02]  /*10050*/  SHF.R.U32.HI R5, RZ, 0x10, R5 ;  /* 0x00000010ff057819 */ /* 0x000fe40000011605 */
[----:B------:R-:W-:Y:S01]  /*10060*/  IMAD R106, R13, 0x2, R18 ;  /* 0x000000020d6a7824 */ /* 0x000fe200078e0212 */
[----:B------:R-:W-:-:S02]  /*10070*/  SHF.R.U64 R4, R6, 0x10, R7 ;  /* 0x0000001006047819 */ /* 0x000fc40000001207 */
[----:B------:R-:W-:Y:S02]  /*10080*/  SHF.R.U32.HI R7, RZ, 0x10, R7 ;  /* 0x00000010ff077819 */ /* 0x000fe40000011607 */
[----:B------:R-:W1:Y:S01]  /*10090*/  LDS.128 R12, [R106+0x15400] ;  /* 0x015400006a0c7984 */ /* 0x000e620000000c00 */
[----:B------:R-:W-:Y:S02]  /*100a0*/  PRMT R111, R115, 0x5410, R111 ;  /* 0x00005410736f7816 */ /* 0x000fe4000000006f */
[----:B------:R-:W-:Y:S02]  /*100b0*/  PRMT R113, R116, 0x5410, R113 ;  /* 0x0000541074717816 */ /* 0x000fe40000000071 */
[----:B------:R-:W-:Y:S01]  /*100c0*/  PRMT R115, R107, 0x5410, R32 ;  /* 0x000054106b737816 */ /* 0x000fe20000000020 */
[----:B------:R-:W-:Y:S01]  /*100d0*/  IMAD.U32 R107, R111, 0x10000, RZ ;  /* 0x000100006f6b7824 */ /* 0x000fe200078e00ff */
[----:B------:R-:W-:Y:S02]  /*100e0*/  PRMT R116, R108, 0x5410, R5 ;  /* 0x000054106c747816 */ /* 0x000fe40000000005 */
[----:B------:R-:W-:Y:S01]  /*100f0*/  PRMT R117, R109, 0x5410, R4 ;  /* 0x000054106d757816 */ /* 0x000fe20000000004 */
[----:B------:R-:W-:Y:S01]  /*10100*/  IMAD.U32 R108, R115, 0x10000, RZ ;  /* 0x00010000736c7824 */ /* 0x000fe200078e00ff */
[----:B------:R-:W-:Y:S01]  /*10110*/  PRMT R110, R110, 0x5410, R7 ;  /* 0x000054106e6e7816 */ /* 0x000fe20000000007 */
[----:B------:R-:W-:Y:S01]  /*10120*/  IMAD.U32 R109, R116, 0x10000, RZ ;  /* 0x00010000746d7824 */ /* 0x000fe200078e00ff */
[----:B------:R-:W-:-:S02]  /*10130*/  SHF.R.U32.HI R112, RZ, 0x10, R33 ;  /* 0x00000010ff707819 */ /* 0x000fc40000011621 */
[----:B------:R-:W-:Y:S02]  /*10140*/  SHF.R.U32.HI R114, RZ, 0x10, R35 ;  /* 0x00000010ff727819 */ /* 0x000fe40000011623 */
[----:B------:R-:W-:Y:S02]  /*10150*/  PRMT R112, R21, 0x5432, R112 ;  /* 0x0000543215707816 */ /* 0x000fe40000000070 */
[----:B------:R-:W-:Y:S02]  /*10160*/  PRMT R114, R68, 0x5432, R114 ;  /* 0x0000543244727816 */ /* 0x000fe40000000072 */
[----:B------:R-:W-:Y:S02]  /*10170*/  LOP3.LUT R115, R115, 0xffff0000, RZ, 0xc0, !PT ;  /* 0xffff000073737812 */ /* 0x000fe400078ec0ff */
        /* <DEDUP_REMOVED lines=70> */
.L_x_2372:
[----:B------:R-:W-:Y:S05]  /*105e0*/  BSYNC B2 ;  /* 0x0000000000027941 */ /* 0x000fea0003800000 */
.L_x_2371:
[----:B------:R-:W-:Y:S04]  /*105f0*/  BSSY B2, `(.L_x_2373) ;  /* 0x000006a000027945 */ /* 0x000fe80003800000 */
[----:B------:R-:W-:Y:S05]  /*10600*/  @P2 BRA `(.L_x_2374) ;  /* 0x0000000400a02947 */ /* 0x000fea0003800000 */
[----:B-1----:R-:W2:Y:S04]  /*10610*/  LDL R4, [R1+0x48] ;  /* 0x0000480001047983 */ /* 0x002ea80000100800 */
[----:B------:R-:W3:Y:S01]  /*10620*/  LDL R105, [R1+0x64] ;  /* 0x0000640001697983 */ /* 0x000ee20000100800 */
[----:B------:R-:W-:Y:S02]  /*10630*/  SHF.R.U64 R34, R36, 0x10, R37 ;  /* 0x0000001024227819 */ /* 0x000fe40000001225 */
[--C-:B------:R-:W-:Y:S02]  /*10640*/  SHF.R.U64 R24, R24, 0x10, R25.reuse ;  /* 0x0000001018187819 */ /* 0x100fe40000001219 */
[----:B------:R-:W-:Y:S02]  /*10650*/  SHF.R.U32.HI R25, RZ, 0x10, R25 ;  /* 0x00000010ff197819 */ /* 0x000fe40000011619 */
[----:B------:R-:W-:-:S02]  /*10660*/  PRMT R101, R101, 0x5410, R34 ;  /* 0x0000541065657816 */ /* 0x000fc40000000022 */
[----:B------:R-:W-:Y:S02]  /*10670*/  PRMT R97, R97, 0x5410, R24 ;  /* 0x0000541061617816 */ /* 0x000fe40000000018 */
[----:B------:R-:W-:Y:S01]  /*10680*/  SHF.R.U32.HI R37, RZ, 0x10, R37 ;  /* 0x00000010ff257819 */ /* 0x000fe20000011625 */
[----:B------:R-:W-:Y:S01]  /*10690*/  IMAD.U32 R34, R101, 0x10000, RZ ;  /* 0x0001000065227824 */ /* 0x000fe200078e00ff */
[----:B------:R-:W-:Y:S01]  /*106a0*/  SHF.R.U64 R14, R26, 0x10, R27 ;  /* 0x000000101a0e7819 */ /* 0x000fe2000000121b */
[----:B------:R-:W-:Y:S01]  /*106b0*/  IMAD.U32 R36, R97, 0x10000, RZ ;  /* 0x0001000061247824 */ /* 0x000fe200078e00ff */
[----:B------:R-:W-:Y:S02]  /*106c0*/  PRMT R98, R98, 0x5410, R25 ;  /* 0x0000541062627816 */ /* 0x000fe40000000019 */
[----:B------:R-:W-:Y:S02]  /*106d0*/  SHF.R.U32.HI R27, RZ, 0x10, R27 ;  /* 0x00000010ff1b7819 */ /* 0x000fe4000001161b */
[----:B------:R-:W-:Y:S01]  /*106e0*/  SHF.R.U64 R32, R38, 0x10, R39 ;  /* 0x0000001026207819 */ /* 0x000fe20000001227 */
[----:B------:R-:W-:Y:S01]  /*106f0*/  IMAD.U32 R33, R98, 0x10000, RZ ;  /* 0x0001000062217824 */ /* 0x000fe200078e00ff */
[----:B------:R-:W-:-:S02]  /*10700*/  PRMT R102, R102, 0x5410, R37 ;  /* 0x0000541066667816 */ /* 0x000fc40000000025 */
[----:B------:R-:W-:Y:S02]  /*10710*/  SHF.R.U32.HI R39, RZ, 0x10, R39 ;  /* 0x00000010ff277819 */ /* 0x000fe40000011627 */
[----:B------:R-:W-:Y:S02]  /*10720*/  PRMT R100, R100, 0x5410, R27 ;  /* 0x0000541064647816 */ /* 0x000fe4000000001b */
[----:B------:R-:W-:Y:S02]  /*10730*/  PRMT R99, R99, 0x5410, R14 ;  /* 0x0000541063637816 */ /* 0x000fe4000000000e */
[----:B------:R-:W-:Y:S01]  /*10740*/  PRMT R103, R103, 0x5410, R32 ;  /* 0x0000541067677816 */ /* 0x000fe20000000020 */
[----:B------:R-:W-:Y:S01]  /*10750*/  IMAD.U32 R35, R100, 0x10000, RZ ;  /* 0x0001000064237824 */ /* 0x000fe200078e00ff */
[----:B------:R-:W-:Y:S02]  /*10760*/  PRMT R104, R104, 0x5410, R39 ;  /* 0x0000541068687816 */ /* 0x000fe40000000027 */
[----:B------:R-:W-:-:S02]  /*10770*/  LOP3.LUT R97, R97, 0xffff0000, RZ, 0xc0, !PT ;  /* 0xffff000061617812 */ /* 0x000fc400078ec0ff */
[----:B------:R-:W-:Y:S02]  /*10780*/  LOP3.LUT R101, R101, 0xffff0000, RZ, 0xc0, !PT ;  /* 0xffff000065657812 */ /* 0x000fe400078ec0ff */
[----:B------:R-:W-:Y:S02]  /*10790*/  LOP3.LUT R98, R98, 0xffff0000, RZ, 0xc0, !PT ;  /* 0xffff000062627812 */ /* 0x000fe400078ec0ff */
[----:B------:R-:W-:Y:S02]  /*107a0*/  LOP3.LUT R100, R100, 0xffff0000, RZ, 0xc0, !PT ;  /* 0xffff000064647812 */ /* 0x000fe400078ec0ff */
[----:B--2---:R-:W-:-:S04]  /*107b0*/  LEA.HI R4, R85, R4, RZ, 0x1d ;  /* 0x0000000455047211 */ /* 0x004fc800078fe8ff */
[----:B------:R-:W-:Y:S01]  /*107c0*/  SHF.R.S32.HI R5, RZ, 0x1f, R4 ;  /* 0x0000001fff057819 */ /* 0x000fe20000011404 */
[----:B------:R-:W-:-:S03]  /*107d0*/  IMAD.SHL.U32 R6, R4, 0x8, RZ ;  /* 0x0000000804067824 */ /* 0x000fc600078e00ff */
[----:B------:R-:W-:Y:S02]  /*107e0*/  LEA.HI R4, R5, R4, RZ, 0x3 ;  /* 0x0000000405047211 */ /* 0x000fe400078f18ff */
[----:B------:R-:W-:-:S03]  /*107f0*/  LOP3.LUT R5, R213, 0x38, R6, 0xf8, !PT ;  /* 0x00000038d5057812 */ /* 0x000fc600078ef806 */
[----:B------:R-:W-:Y:S01]  /*10800*/  IMAD.SHL.U32 R4, R4, 0x400, RZ ;  /* 0x0000040004047824 */ /* 0x000fe200078e00ff */
[----:B------:R-:W-:-:S04]  /*10810*/  LOP3.LUT R5, R5, R214, RZ, 0x3c, !PT ;  /* 0x000000d605057212 */ /* 0x000fc800078e3cff */
[----:B------:R-:W-:-:S04]  /*10820*/  LOP3.LUT R4, R4, 0x7fffe000, RZ, 0xc0, !PT ;  /* 0x7fffe00004047812 */ /* 0x000fc800078ec0ff */
[----:B0-----:R-:W-:Y:S02]  /*10830*/  IADD3 R9, R5, R4, R215 ;  /* 0x0000000405097210 */ /* 0x001fe40007ffe0d7 */
[----:B---3--:R-:W0:Y:S03]  /*10840*/  LDS.128 R4, [R105] ;  /* 0x0000000069047984 */ /* 0x008e260000000c00 */
        /* <DEDUP_REMOVED lines=17> */
[C---:B------:R-:W-:Y:S01]  /*10960*/  FMUL.FTZ R37, R26.reuse, R33 ;  /* 0x000000211a257220 */ /* 0x040fe20000410000 */
[----:B------:R-:W-:Y:S02]  /*10970*/  IMAD.U32 R32, R11, 0x10000, RZ ;  /* 0x000100000b207824 */ /* 0x000fe400078e00ff */
[C---:B------:R-:W-:Y:S01]  /*10980*/  FFMA.FTZ R38, R13.reuse, R34, -R38 ;  /* 0x000000220d267223 */ /* 0x040fe20000010826 */
[----:B------:R-:W-:Y:S01]  /*10990*/  FFMA.FTZ R106, R13, R36, R106 ;  /* 0x000000240d6a7223 */ /* 0x000fe2000001006a */
[-C--:B------:R-:W-:Y:S01]  /*109a0*/  FMUL.FTZ R39, R26, R25.reuse ;  /* 0x000000191a277220 */ /* 0x080fe20000410000 */
[----:B------:R-:W-:Y:S01]  /*109b0*/  FFMA.FTZ R37, R14, R25, -R37 ;  /* 0x000000190e257223 */ /* 0x000fe20000010825 */
[----:B------:R-:W-:Y:S02]  /*109c0*/  IMAD.U32 R13, R104, 0x10000, RZ ;  /* 0x00010000680d7824 */ /* 0x000fe400078e00ff */
[----:B------:R-:W-:Y:S01]  /*109d0*/  FMUL.FTZ R25, R32, R35 ;  /* 0x0000002320197220 */ /* 0x000fe20000410000 */
[----:B------:R-:W-:Y:S01]  /*109e0*/  FFMA.FTZ R39, R14, R33, R39 ;  /* 0x000000210e277223 */ /* 0x000fe20000010027 */
[----:B------:R-:W-:Y:S01]  /*109f0*/  SHF.L.U32 R27, R10, 0x10, RZ ;  /* 0x000000100a1b7819 */ /* 0x000fe200000006ff */
[-C--:B------:R-:W-:Y:S01]  /*10a00*/  FMUL.FTZ R32, R32, R13.reuse ;  /* 0x0000000d20207220 */ /* 0x080fe20000410000 */
[----:B------:R-:W-:Y:S01]  /*10a10*/  FFMA.FTZ R33, R24, R13, -R25 ;  /* 0x0000000d18217223 */ /* 0x000fe20000010819 */
[----:B------:R-:W-:Y:S01]  /*10a20*/  FMUL.FTZ R13, R8, R97 ;  /* 0x00000061080d7220 */ /* 0x000fe20000410000 */
[----:B------:R-:W-:Y:S01]  /*10a30*/  LOP3.LUT R102, R102, 0xffff0000, RZ, 0xc0, !PT ;  /* 0xffff000066667812 */ /* 0x000fe200078ec0ff */
[----:B------:R-:W-:Y:S01]  /*10a40*/  FMUL.FTZ R25, R8, R101 ;  /* 0x0000006508197220 */ /* 0x000fe20000410000 */
[----:B------:R-:W-:-:S02]  /*10a50*/  IMAD.U32 R14, R99, 0x10000, RZ ;  /* 0x00010000630e7824 */ /* 0x000fc400078e00ff */
[----:B------:R-:W-:Y:S01]  /*10a60*/  FFMA.FTZ R35, R24, R35, R32 ;  /* 0x0000002318237223 */ /* 0x000fe20000010020 */
[C---:B------:R-:W-:Y:S01]  /*10a70*/  FFMA.FTZ R13, R4.reuse, R101, -R13 ;  /* 0x00000065040d7223 */ /* 0x040fe2000001080d */
[----:B------:R-:W-:Y:S01]  /*10a80*/  FMUL.FTZ R24, R9, R98 ;  /* 0x0000006209187220 */ /* 0x000fe20000410000 */
[----:B------:R-:W-:Y:S01]  /*10a90*/  FFMA.FTZ R25, R4, R97, R25 ;  /* 0x0000006104197223 */ /* 0x000fe20000010019 */
[----:B------:R-:W-:Y:S01]  /*10aa0*/  LOP3.LUT R10, R10, 0xffff0000, RZ, 0xc0, !PT ;  /* 0xffff00000a0a7812 */ /* 0x000fe200078ec0ff */
[----:B------:R-:W-:Y:S01]  /*10ab0*/  IMAD.U32 R8, R103, 0x10000, RZ ;  /* 0x0001000067087824 */ /* 0x000fe200078e00ff */
[----:B------:R-:W-:Y:S01]  /*10ac0*/  LOP3.LUT R11, R11, 0xffff0000, RZ, 0xc0, !PT ;  /* 0xffff00000b0b7812 */ /* 0x000fe200078ec0ff */
[----:B------:R-:W-:Y:S01]  /*10ad0*/  FMUL.FTZ R9, R9, R102 ;  /* 0x0000006609097220 */ /* 0x000fe20000410000 */
[----:B------:R-:W-:Y:S01]  /*10ae0*/  FMUL.FTZ R4, R27, R14 ;  /* 0x0000000e1b047220 */ /* 0x000fe20000410000 */
[----:B------:R-:W-:Y:S01]  /*10af0*/  LOP3.LUT R99, R99, 0xffff0000, RZ, 0xc0, !PT ;  /* 0xffff000063637812 */ /* 0x000fe200078ec0ff */
[----:B------:R-:W-:Y:S01]  /*10b00*/  FFMA.FTZ R24, R5, R102, -R24 ;  /* 0x0000006605187223 */ /* 0x000fe20000010818 */
[----:B------:R-:W-:Y:S01]  /*10b10*/  LOP3.LUT R103, R103, 0xffff0000, RZ, 0xc0, !PT ;  /* 0xffff000067677812 */ /* 0x000fe200078ec0ff */
[----:B------:R-:W-:Y:S01]  /*10b20*/  FFMA.FTZ R98, R5, R98, R9 ;  /* 0x0000006205627223 */ /* 0x000fe20000010009 */
[----:B------:R-:W-:Y:S01]  /*10b30*/  LOP3.LUT R104, R104, 0xffff0000, RZ, 0xc0, !PT ;  /* 0xffff000068687812 */ /* 0x000fe200078ec0ff */
[----:B------:R-:W-:Y:S01]  /*10b40*/  FFMA.FTZ R26, R15, R8, -R4 ;  /* 0x000000080f1a7223 */ /* 0x000fe20000010804 */
[C---:B------:R-:W-:Y:S01]  /*10b50*/  FMUL.FTZ R5, R10.reuse, R99 ;  /* 0x000000630a057220 */ /* 0x040fe20000410000 */
[----:B------:R-:W-:Y:S01]  /*10b60*/  FMUL.FTZ R4, R11, R100 ;  /* 0x000000640b047220 */ /* 0x000fe20000410000 */
[----:B------:R-:W-:Y:S01]  /*10b70*/  FMUL.FTZ R32, R27, R8 ;  /* 0x000000081b207220 */ /* 0x000fe20000410000 */
[-C--:B------:R-:W-:Y:S01]  /*10b80*/  FMUL.FTZ R10, R10, R103.reuse ;  /* 0x000000670a0a7220 */ /* 0x080fe20000410000 */
[-C--:B------:R-:W-:Y:S01]  /*10b90*/  FMUL.FTZ R11, R11, R104.reuse ;  /* 0x000000680b0b7220 */ /* 0x080fe20000410000 */
[C---:B------:R-:W-:Y:S01]  /*10ba0*/  FFMA.FTZ R103, R6.reuse, R103, -R5 ;  /* 0x0000006706677223 */ /* 0x040fe20000010805 */
        /* <DEDUP_REMOVED lines=14> */
.L_x_2374:
[----:B------:R-:W-:Y:S05]  /*10c90*/  BSYNC B2 ;  /* 0x0000000000027941 */ /* 0x000fea0003800000 */
.L_x_2373:
[----:B------:R-:W-:Y:S05]  /*10ca0*/  @P3 BRA `(.L_x_2370) ;  /* 0x0000000400a03947 */ /* 0x000fea0003800000 */
[----:B-12---:R-:W2:Y:S04]  /*10cb0*/  LDL R4, [R1+0x5c] ;  /* 0x00005c0001047983 */ /* 0x006ea80000100800 */
[----:B------:R-:W3:Y:S01]  /*10cc0*/  LDL R38, [R1+0x58] ;  /* 0x0000580001267983 */ /* 0x000ee20000100800 */
[----:B------:R-:W-:Y:S02]  /*10cd0*/  SHF.R.U64 R26, R60, 0x10, R61 ;  /* 0x000000103c1a7819 */ /* 0x000fe4000000123d */
[--C-:B------:R-:W-:Y:S02]  /*10ce0*/  SHF.R.U64 R13, R28, 0x10, R29.reuse ;  /* 0x000000101c0d7819 */ /* 0x100fe4000000121d */
[----:B------:R-:W-:Y:S02]  /*10cf0*/  SHF.R.U32.HI R29, RZ, 0x10, R29 ;  /* 0x00000010ff1d7819 */ /* 0x000fe4000001161d */
[----:B------:R-:W-:-:S02]  /*10d00*/  PRMT R89, R89, 0x5410, R26 ;  /* 0x0000541059597816 */ /* 0x000fc4000000001a */
[----:B------:R-:W-:Y:S02]  /*10d10*/  PRMT R84, R84, 0x5410, R13 ;  /* 0x0000541054547816 */ /* 0x000fe4000000000d */
[----:B------:R-:W-:Y:S02]  /*10d20*/  SHF.R.U32.HI R61, RZ, 0x10, R61 ;  /* 0x00000010ff3d7819 */ /* 0x000fe4000001163d */
[----:B------:R-:W-:Y:S01]  /*10d30*/  SHF.R.U64 R14, R30, 0x10, R31 ;  /* 0x000000101e0e7819 */ /* 0x000fe2000000121f */
[----:B------:R-:W-:Y:S01]  /*10d40*/  IMAD.U32 R32, R84, 0x10000, RZ ;  /* 0x0001000054207824 */ /* 0x000fe200078e00ff */
[----:B------:R-:W-:Y:S01]  /*10d50*/  PRMT R86, R86, 0x5410, R29 ;  /* 0x0000541056567816 */ /* 0x000fe2000000001d */
[----:B------:R-:W-:Y:S01]  /*10d60*/  IMAD.U32 R30, R89, 0x10000, RZ ;  /* 0x00010000591e7824 */ /* 0x000fe200078e00ff */
        /* <DEDUP_REMOVED lines=48> */
[----:B------:R-:W-:Y:S01]  /*11070*/  LOP3.LUT R25, R84, 0xffff0000, RZ, 0xc0, !PT ;  /* 0xffff000054197812 */ /* 0x000fe200078ec0ff */
[----:B------:R-:W-:Y:S01]  /*11080*/  FFMA.FTZ R35, R14, R29, R35 ;  /* 0x0000001d0e237223 */ /* 0x000fe20000010023 */
[-C--:B------:R-:W-:Y:S01]  /*11090*/  FMUL.FTZ R28, R28, R13.reuse ;  /* 0x0000000d1c1c7220 */ /* 0x080fe20000410000 */
[----:B------:R-:W-:Y:S01]  /*110a0*/  FFMA.FTZ R37, R24, R13, -R37 ;  /* 0x0000000d18257223 */ /* 0x000fe20000010825 */
[----:B------:R-:W-:Y:S01]  /*110b0*/  LOP3.LUT R90, R90, 0xffff0000, RZ, 0xc0, !PT ;  /* 0xffff00005a5a7812 */ /* 0x000fe200078ec0ff */
[C---:B------:R-:W-:Y:S01]  /*110c0*/  FMUL.FTZ R13, R8.reuse, R25 ;  /* 0x00000019080d7220 */ /* 0x040fe20000410000 */
[----:B------:R-:W-:Y:S01]  /*110d0*/  FMUL.FTZ R29, R8, R89 ;  /* 0x00000059081d7220 */ /* 0x000fe20000410000 */
[----:B------:R-:W-:-:S02]  /*110e0*/  IMAD.U32 R27, R10, 0x10000, RZ ;  /* 0x000100000a1b7824 */ /* 0x000fc400078e00ff */
[----:B------:R-:W-:Y:S01]  /*110f0*/  FFMA.FTZ R28, R24, R31, R28 ;  /* 0x0000001f181c7223 */ /* 0x000fe2000001001c */
[----:B------:R-:W-:Y:S02]  /*11100*/  IMAD.U32 R14, R87, 0x10000, RZ ;  /* 0x00010000570e7824 */ /* 0x000fe400078e00ff */
        /* <DEDUP_REMOVED lines=13> */
[-C--:B------:R-:W-:Y:S01]  /*111e0*/  FMUL.FTZ R26, R27, R8.reuse ;  /* 0x000000081b1a7220 */ /* 0x080fe20000410000 */
[----:B------:R-:W-:Y:S01]  /*111f0*/  FFMA.FTZ R25, R15, R8, -R4 ;  /* 0x000000080f197223 */ /* 0x000fe20000010804 */
[C---:B------:R-:W-:Y:S01]  /*11200*/  FMUL.FTZ R5, R10.reuse, R87 ;  /* 0x000000570a057220 */ /* 0x040fe20000410000 */
[C---:B------:R-:W-:Y:S01]  /*11210*/  FMUL.FTZ R8, R11.reuse, R88 ;  /* 0x000000580b087220 */ /* 0x040fe20000410000 */
        /* <DEDUP_REMOVED lines=17> */
.L_x_2370:
[----:B------:R-:W-:Y:S05]  /*11330*/  BSYNC B1 ;  /* 0x0000000000017941 */ /* 0x000fea0003800000 */
.L_x_2369:
[----:B------:R-:W-:Y:S05]  /*11340*/  @P1 BRA `(.L_x_2344) ;  /* 0x00000014000c1947 */ /* 0x000fea0003800000 */
[----:B------:R-:W4:Y:S01]  /*11350*/  LDC R13, c[0x0][0x3d4] ;  /* 0x0000f500ff0d7b82 */ /* 0x000f220000000800 */
[----:B------:R-:W-:Y:S01]  /*11360*/  BSSY B1, `(.L_x_2375) ;  /* 0x000006d000017945 */ /* 0x000fe20003800000 */
[----:B------:R-:W-:Y:S02]  /*11370*/  SHF.R.U32.HI R60, RZ, 0x3, R212 ;  /* 0x00000003ff3c7819 */ /* 0x000fe400000116d4 */
[-C--:B----4-:R-:W-:Y:S02]  /*11380*/  ISETP.GE.AND P0, PT, R22, R13.reuse, PT ;  /* 0x0000000d1600720c */ /* 0x090fe40003f06270 */
[-C--:B------:R-:W-:Y:S02]  /*11390*/  ISETP.GE.AND P1, PT, R206, R13.reuse, PT ;  /* 0x0000000dce00720c */ /* 0x080fe40003f26270 */
[----:B------:R-:W-:-:S09]  /*113a0*/  ISETP.GE.AND P2, PT, R207, R13, PT ;  /* 0x0000000dcf00720c */ /* 0x000fd20003f46270 */
[----:B------:R-:W-:Y:S05]  /*113b0*/  @P0 BRA `(.L_x_2376) ;  /* 0x00000004009c0947 */ /* 0x000fea0003800000 */
[----:B---3--:R-:W3:Y:S01]  /*113c0*/  LDL R38, [R1+0x60] ;  /* 0x0000600001267983 */ /* 0x008ee20000100800 */
[----:B-12---:R-:W-:Y:S02]  /*113d0*/  LEA.HI R4, R13, R236, RZ, 0x1d ;  /* 0x000000ec0d047211 */ /* 0x006fe400078fe8ff */
        /* <DEDUP_REMOVED lines=14> */
[----:B------:R-:W-:Y:S01]  /*114c0*/  SHF.R.U32.HI R53, RZ, 0x10, R53 ;  /* 0x00000010ff357819 */ /* 0x000fe20000011635 */
[----:B------:R-:W-:Y:S01]  /*114d0*/  IMAD.U32 R33, R74, 0x10000, RZ ;  /* 0x000100004a217824 */ /* 0x000fe200078e00ff */
[--C-:B------:R-:W-:Y:S01]  /*114e0*/  SHF.R.U64 R15, R42, 0x10, R43.reuse ;  /* 0x000000102a0f7819 */ /* 0x100fe2000000122b */
[----:B------:R-:W-:Y:S01]  /*114f0*/  IMAD R12, R9, 0x2, R18 ;  /* 0x00000002090c7824 */ /* 0x000fe200078e0212 */
[----:B------:R-:W-:Y:S02]  /*11500*/  PRMT R75, R75, 0x5410, R40 ;  /* 0x000054104b4b7816 */ /* 0x000fe40000000028 */
[----:B------:R-:W-:Y:S02]  /*11510*/  SHF.R.U32.HI R42, RZ, 0x10, R43 ;  /* 0x00000010ff2a7819 */ /* 0x000fe4000001162b */
[----:B------:R-:W0:Y:S01]  /*11520*/  LDS.128 R8, [R12+0x15400] ;  /* 0x015400000c087984 */ /* 0x000e220000000c00 */
        /* <DEDUP_REMOVED lines=18> */
[----:B------:R-:W-:Y:S01]  /*11650*/  IMAD.U32 R29, R11, 0x10000, RZ ;  /* 0x000100000b1d7824 */ /* 0x000fe200078e00ff */
[----:B------:R-:W-:Y:S01]  /*11660*/  LOP3.LUT R94, R94, 0xffff0000, RZ, 0xc0, !PT ;  /* 0xffff00005e5e7812 */ /* 0x000fe200078ec0ff */
[-C--:B------:R-:W-:Y:S01]  /*11670*/  FMUL.FTZ R36, R27, R26.reuse ;  /* 0x0000001a1b247220 */ /* 0x080fe20000410000 */
[----:B------:R-:W-:Y:S01]  /*11680*/  LOP3.LUT R27, R74, 0xffff0000, RZ, 0xc0, !PT ;  /* 0xffff00004a1b7812 */ /* 0x000fe200078ec0ff */
[C---:B------:R-:W-:Y:S01]  /*11690*/  IMAD.U32 R28, R10.reuse, 0x10000, RZ ;  /* 0x000100000a1c7824 */ /* 0x040fe200078e00ff */
[----:B------:R-:W-:Y:S02]  /*116a0*/  LOP3.LUT R10, R10, 0xffff0000, RZ, 0xc0, !PT ;  /* 0xffff00000a0a7812 */ /* 0x000fe400078ec0ff */
[----:B------:R-:W-:Y:S01]  /*116b0*/  LOP3.LUT R11, R11, 0xffff0000, RZ, 0xc0, !PT ;  /* 0xffff00000b0b7812 */ /* 0x000fe200078ec0ff */
[----:B---3--:R-:W0:Y:S02]  /*116c0*/  LDS.128 R4, [R38] ;  /* 0x0000000026047984 */ /* 0x008e240000000c00 */
[C---:B0-----:R-:W-:Y:S01]  /*116d0*/  IMAD.U32 R14, R4.reuse, 0x10000, RZ ;  /* 0x00010000040e7824 */ /* 0x041fe200078e00ff */
[----:B------:R-:W-:Y:S01]  /*116e0*/  LOP3.LUT R4, R4, 0xffff0000, RZ, 0xc0, !PT ;  /* 0xffff000004047812 */ /* 0x000fe200078ec0ff */
[C---:B------:R-:W-:Y:S01]  /*116f0*/  IMAD.U32 R15, R5.reuse, 0x10000, RZ ;  /* 0x00010000050f7824 */ /* 0x040fe200078e00ff */
[----:B------:R-:W-:Y:S01]  /*11700*/  LOP3.LUT R5, R5, 0xffff0000, RZ, 0xc0, !PT ;  /* 0xffff000005057812 */ /* 0x000fe200078ec0ff */
[C---:B------:R-:W-:Y:S01]  /*11710*/  FFMA.FTZ R35, R14.reuse, R31, -R35 ;  /* 0x0000001f0e237223 */ /* 0x040fe20000010823 */
[----:B------:R-:W-:Y:S01]  /*11720*/  FFMA.FTZ R37, R14, R33, R37 ;  /* 0x000000210e257223 */ /* 0x000fe20000010025 */
[----:B------:R-:W-:Y:S01]  /*11730*/  FFMA.FTZ R34, R15, R26, -R34 ;  /* 0x0000001a0f227223 */ /* 0x000fe20000010822 */
[----:B------:R-:W-:-:S02]  /*11740*/  IMAD.U32 R25, R7, 0x10000, RZ ;  /* 0x0001000007197824 */ /* 0x000fc400078e00ff */
[----:B------:R-:W-:Y:S01]  /*11750*/  FMUL.FTZ R26, R29, R32 ;  /* 0x000000201d1a7220 */ /* 0x000fe20000410000 */
[----:B------:R-:W-:Y:S02]  /*11760*/  IMAD.U32 R14, R96, 0x10000, RZ ;  /* 0x00010000600e7824 */ /* 0x000fe400078e00ff */
[----:B------:R-:W-:Y:S01]  /*11770*/  FFMA.FTZ R36, R15, R30, R36 ;  /* 0x0000001e0f247223 */ /* 0x000fe20000010024 */
[----:B------:R-:W-:Y:S01]  /*11780*/  FMUL.FTZ R15, R8, R27 ;  /* 0x0000001b080f7220 */ /* 0x000fe20000410000 */
[----:B------:R-:W-:Y:S01]  /*11790*/  FMUL.FTZ R31, R9, R94 ;  /* 0x0000005e091f7220 */ /* 0x000fe20000410000 */
[-C--:B------:R-:W-:Y:S01]  /*117a0*/  FMUL.FTZ R29, R29, R14.reuse ;  /* 0x0000000e1d1d7220 */ /* 0x080fe20000410000 */
[----:B------:R-:W-:Y:S01]  /*117b0*/  FFMA.FTZ R33, R25, R14, -R26 ;  /* 0x0000000e19217223 */ /* 0x000fe2000001081a */
[----:B------:R-:W-:Y:S01]  /*117c0*/  LOP3.LUT R14, R75, 0xffff0000, RZ, 0xc0, !PT ;  /* 0xffff00004b0e7812 */ /* 0x000fe200078ec0ff */
[----:B------:R-:W-:Y:S02]  /*117d0*/  IMAD.U32 R24, R6, 0x10000, RZ ;  /* 0x0001000006187824 */ /* 0x000fe400078e00ff */
[----:B------:R-:W-:Y:S01]  /*117e0*/  FFMA.FTZ R32, R25, R32, R29 ;  /* 0x0000002019207223 */ /* 0x000fe2000001001d */
[-C--:B------:R-:W-:Y:S01]  /*117f0*/  FMUL.FTZ R29, R8, R93.reuse ;  /* 0x0000005d081d7220 */ /* 0x080fe20000410000 */
[----:B------:R-:W-:Y:S01]  /*11800*/  FFMA.FTZ R8, R4, R93, -R15 ;  /* 0x0000005d04087223 */ /* 0x000fe2000001080f */
[----:B------:R-:W-:Y:S01]  /*11810*/  FMUL.FTZ R30, R9, R14 ;  /* 0x0000000e091e7220 */ /* 0x000fe20000410000 */
[----:B------:R-:W-:-:S02]  /*11820*/  IMAD.U32 R25, R76, 0x10000, RZ ;  /* 0x000100004c197824 */ /* 0x000fc400078e00ff */
[----:B------:R-:W-:Y:S01]  /*11830*/  FFMA.FTZ R26, R4, R27, R29 ;  /* 0x0000001b041a7223 */ /* 0x000fe2000001001d */
[----:B------:R-:W-:Y:S02]  /*11840*/  IMAD.U32 R15, R95, 0x10000, RZ ;  /* 0x000100005f0f7824 */ /* 0x000fe400078e00ff */
[C---:B------:R-:W-:Y:S01]  /*11850*/  FFMA.FTZ R9, R5.reuse, R94, -R30 ;  /* 0x0000005e05097223 */ /* 0x040fe2000001081e */
[----:B------:R-:W-:Y:S01]  /*11860*/  FFMA.FTZ R31, R5, R14, R31 ;  /* 0x0000000e051f7223 */ /* 0x000fe2000001001f */
[C---:B------:R-:W-:Y:S01]  /*11870*/  FMUL.FTZ R27, R28.reuse, R25 ;  /* 0x000000191c1b7220 */ /* 0x040fe20000410000 */
[-C--:B------:R-:W-:Y:S01]  /*11880*/  FMUL.FTZ R29, R28, R15.reuse ;  /* 0x0000000f1c1d7220 */ /* 0x080fe20000410000 */
[----:B------:R-:W-:Y:S02]  /*11890*/  LOP3.LUT R5, R76, 0xffff0000, RZ, 0xc0, !PT ;  /* 0xffff00004c057812 */ /* 0x000fe400078ec0ff */
[----:B------:R-:W-:Y:S01]  /*118a0*/  LOP3.LUT R4, R77, 0xffff0000, RZ, 0xc0, !PT ;  /* 0xffff00004d047812 */ /* 0x000fe200078ec0ff */
[C---:B------:R-:W-:Y:S01]  /*118b0*/  FFMA.FTZ R27, R24.reuse, R15, -R27 ;  /* 0x0000000f181b7223 */ /* 0x040fe2000001081b */
[----:B------:R-:W-:Y:S01]  /*118c0*/  LOP3.LUT R95, R95, 0xffff0000, RZ, 0xc0, !PT ;  /* 0xffff00005f5f7812 */ /* 0x000fe200078ec0ff */
[----:B------:R-:W-:Y:S01]  /*118d0*/  FFMA.FTZ R29, R24, R25, R29 ;  /* 0x00000019181d7223 */ /* 0x000fe2000001001d */
[----:B------:R-:W-:Y:S01]  /*118e0*/  LOP3.LUT R96, R96, 0xffff0000, RZ, 0xc0, !PT ;  /* 0xffff000060607812 */ /* 0x000fe200078ec0ff */
[----:B------:R-:W-:Y:S01]  /*118f0*/  FMUL.FTZ R15, R10, R5 ;  /* 0x000000050a0f7220 */ /* 0x000fe20000410000 */
[----:B------:R-:W-:Y:S01]  /*11900*/  LOP3.LUT R6, R6, 0xffff0000, RZ, 0xc0, !PT ;  /* 0xffff000006067812 */ /* 0x000fe200078ec0ff */
[----:B------:R-:W-:Y:S01]  /*11910*/  FMUL.FTZ R24, R11, R4 ;  /* 0x000000040b187220 */ /* 0x000fe20000410000 */
[----:B------:R-:W-:Y:S01]  /*11920*/  LOP3.LUT R7, R7, 0xffff0000, RZ, 0xc0, !PT ;  /* 0xffff000007077812 */ /* 0x000fe200078ec0ff */
[-C--:B------:R-:W-:Y:S01]  /*11930*/  FMUL.FTZ R14, R10, R95.reuse ;  /* 0x0000005f0a0e7220 */ /* 0x080fe20000410000 */
[----:B------:R-:W-:Y:S01]  /*11940*/  FMUL.FTZ R11, R11, R96 ;  /* 0x000000600b0b7220 */ /* 0x000fe20000410000 */
[----:B------:R-:W-:-:S02]  /*11950*/  FFMA.FTZ R10, R6, R95, -R15 ;  /* 0x0000005f060a7223 */ /* 0x000fc4000001080f */
[C---:B------:R-:W-:Y:S01]  /*11960*/  FFMA.FTZ R24, R7.reuse, R96, -R24 ;  /* 0x0000006007187223 */ /* 0x040fe20000010818 */
[----:B------:R-:W-:Y:S01]  /*11970*/  FFMA.FTZ R14, R6, R5, R14 ;  /* 0x00000005060e7223 */ /* 0x000fe2000001000e */
[----:B------:R-:W-:Y:S01]  /*11980*/  FFMA.FTZ R11, R7, R4, R11 ;  /* 0x00000004070b7223 */ /* 0x000fe2000001000b */
[----:B------:R-:W-:Y:S02]  /*11990*/  F2FP.BF16.F32.PACK_AB R4, R8, R35 ;  /* 0x000000230804723e */ /* 0x000fe400000010ff */
[----:B------:R-:W-:Y:S02]  /*119a0*/  F2FP.BF16.F32.PACK_AB R5, R9, R34 ;  /* 0x000000220905723e */ /* 0x000fe400000010ff */
[----:B------:R-:W-:Y:S02]  /*119b0*/  F2FP.BF16.F32.PACK_AB R6, R10, R27 ;  /* 0x0000001b0a06723e */ /* 0x000fe400000010ff */
[----:B------:R-:W-:Y:S02]  /*119c0*/  F2FP.BF16.F32.PACK_AB R7, R24, R33 ;  /* 0x000000211807723e */ /* 0x000fe400000010ff */
[----:B------:R-:W-:-:S02]  /*119d0*/  F2FP.BF16.F32.PACK_AB R8, R26, R37 ;  /* 0x000000251a08723e */ /* 0x000fc400000010ff */
[----:B------:R-:W-:Y:S01]  /*119e0*/  F2FP.BF16.F32.PACK_AB R9, R31, R36 ;  /* 0x000000241f09723e */ /* 0x000fe200000010ff */
[----:B------:R4:W-:Y:S01]  /*119f0*/  STS.128 [R38], R4 ;  /* 0x0000000426007388 */ /* 0x0009e20000000c00 */
[----:B------:R-:W-:Y:S02]  /*11a00*/  F2FP.BF16.F32.PACK_AB R10, R14, R29 ;  /* 0x0000001d0e0a723e */ /* 0x000fe400000010ff */
[----:B------:R-:W-:-:S05]  /*11a10*/  F2FP.BF16.F32.PACK_AB R11, R11, R32 ;  /* 0x000000200b0b723e */ /* 0x000fca00000010ff */
[----:B------:R4:W-:Y:S02]  /*11a20*/  STS.128 [R12+0x15400], R8 ;  /* 0x015400080c007388 */ /* 0x0009e40000000c00 */
.L_x_2376:
[----:B------:R-:W-:Y:S05]  /*11a30*/  BSYNC B1 ;  /* 0x0000000000017941 */ /* 0x000fea0003800000 */
.L_x_2375:
[----:B------:R-:W-:Y:S04]  /*11a40*/  BSSY B1, `(.L_x_2377) ;  /* 0x000006a000017945 */ /* 0x000fe80003800000 */
[----:B------:R-:W-:Y:S05]  /*11a50*/  @P1 BRA `(.L_x_2378) ;  /* 0x0000000400a01947 */ /* 0x000fea0003800000 */
[----:B-1234-:R-:W2:Y:S04]  /*11a60*/  LDL R4, [R1+0x48] ;  /* 0x0000480001047983 */ /* 0x01eea80000100800 */
        /* <DEDUP_REMOVED lines=10> */
[--C-:B------:R-:W-:Y:S02]  /*11b10*/  SHF.R.U64 R15, R46, 0x10, R47.reuse ;  /* 0x000000102e0f7819 */ /* 0x100fe4000000122f */
[----:B------:R-:W-:Y:S02]  /*11b20*/  PRMT R73, R73, 0x5410, R44 ;  /* 0x0000541049497816 */ /* 0x000fe4000000002c */
        /* <DEDUP_REMOVED lines=8> */
[----:B------:R-:W-:Y:S01]  /*11bb0*/  IMAD.U32 R32, R79, 0x10000, RZ ;  /* 0x000100004f207824 */ /* 0x000fe200078e00ff */
        /* <DEDUP_REMOVED lines=82> */
.L_x_2378:
[----:B------:R-:W-:Y:S05]  /*120e0*/  BSYNC B1 ;  /* 0x0000000000017941 */ /* 0x000fea0003800000 */
.L_x_2377:
[----:B------:R-:W-:Y:S05]  /*120f0*/  @P2 BRA `(.L_x_2344) ;  /* 0x0000000400a02947 */ /* 0x000fea0003800000 */
[----:B01234-:R-:W2:Y:S04]  /*12100*/  LDL R4, [R1+0x5c] ;  /* 0x00005c0001047983 */ /* 0x01fea80000100800 */
[----:B------:R-:W3:Y:S01]  /*12110*/  LDL R36, [R1+0x50] ;  /* 0x0000500001247983 */ /* 0x000ee20000100800 */
[----:B------:R-:W-:Y:S02]  /*12120*/  SHF.R.U64 R15, R48, 0x10, R49 ;  /* 0x00000010300f7819 */ /* 0x000fe40000001231 */
[----:B------:R-:W-:Y:S02]  /*12130*/  SHF.R.U64 R27, R64, 0x10, R65 ;  /* 0x00000010401b7819 */ /* 0x000fe40000001241 */
[----:B------:R-:W-:Y:S02]  /*12140*/  SHF.R.U32.HI R28, RZ, 0x10, R49 ;  /* 0x00000010ff1c7819 */ /* 0x000fe40000011631 */
[----:B------:R-:W-:-:S02]  /*12150*/  PRMT R26, R0, 0x5410, R15 ;  /* 0x00005410001a7816 */ /* 0x000fc4000000000f */
[----:B------:R-:W-:Y:S02]  /*12160*/  SHF.R.U64 R25, R66, 0x10, R67 ;  /* 0x0000001042197819 */ /* 0x000fe40000001243 */
[----:B------:R-:W-:Y:S01]  /*12170*/  PRMT R68, R68, 0x5410, R27 ;  /* 0x0000541044447816 */ /* 0x000fe2000000001b */
[----:B------:R-:W-:Y:S01]  /*12180*/  IMAD.U32 R27, R26, 0x10000, RZ ;  /* 0x000100001a1b7824 */ /* 0x000fe200078e00ff */
[----:B------:R-:W-:Y:S02]  /*12190*/  SHF.R.U32.HI R64, RZ, 0x10, R65 ;  /* 0x00000010ff407819 */ /* 0x000fe40000011641 */
[----:B------:R-:W-:Y:S02]  /*121a0*/  PRMT R28, R3, 0x5410, R28 ;  /* 0x00005410031c7816 */ /* 0x000fe4000000001c */
[----:B------:R-:W-:Y:S02]  /*121b0*/  SHF.R.U32.HI R66, RZ, 0x10, R67 ;  /* 0x00000010ff427819 */ /* 0x000fe40000011643 */
[----:B------:R-:W-:Y:S01]  /*121c0*/  PRMT R70, R70, 0x5410, R25 ;  /* 0x0000541046467816 */ /* 0x000fe20000000019 */
[----:B------:R-:W-:Y:S01]  /*121d0*/  IMAD.U32 R25, R68, 0x10000, RZ ;  /* 0x0001000044197824 */ /* 0x000fe200078e00ff */
[----:B------:R-:W-:Y:S01]  /*121e0*/  PRMT R69, R69, 0x5410, R64 ;  /* 0x0000541045457816 */ /* 0x000fe20000000040 */
[----:B------:R-:W-:Y:S01]  /*121f0*/  IMAD.U32 R29, R28, 0x10000, RZ ;  /* 0x000100001c1d7824 */ /* 0x000fe200078e00ff */
[----:B------:R-:W-:-:S02]  /*12200*/  PRMT R71, R71, 0x5410, R66 ;  /* 0x0000541047477816 */ /* 0x000fc40000000042 */
        /* <DEDUP_REMOVED lines=10> */
[----:B------:R-:W-:Y:S02]  /*122b0*/  LOP3.LUT R9, R13, 0x7fffe000, RZ, 0xc0, !PT ;  /* 0x7fffe0000d097812 */ /* 0x000fe400078ec0ff */
[--C-:B------:R-:W-:Y:S02]  /*122c0*/  SHF.R.U64 R13, R50, 0x10, R51.reuse ;  /* 0x00000010320d7819 */ /* 0x100fe40000001233 */
[----:B------:R-:W-:Y:S02]  /*122d0*/  IADD3 R9, R5, R9, R220 ;  /* 0x0000000905097210 */ /* 0x000fe40007ffe0dc */
[----:B---3--:R-:W0:Y:S01]  /*122e0*/  LDS.128 R4, [R36] ;  /* 0x0000000024047984 */ /* 0x008e220000000c00 */
[----:B------:R-:W-:Y:S02]  /*122f0*/  SHF.R.U32.HI R50, RZ, 0x10, R51 ;  /* 0x00000010ff327819 */ /* 0x000fe40000011633 */
[----:B------:R-:W-:Y:S01]  /*12300*/  IMAD R12, R9, 0x2, R18 ;  /* 0x00000002090c7824 */ /* 0x000fe200078e0212 */
[----:B------:R-:W-:-:S02]  /*12310*/  PRMT R30, R20, 0x5410, R13 ;  /* 0x00005410141e7816 */ /* 0x000fc4000000000d */
[----:B------:R-:W-:Y:S02]  /*12320*/  PRMT R31, R21, 0x5410, R50 ;  /* 0x00005410151f7816 */ /* 0x000fe40000000032 */
        /* <DEDUP_REMOVED lines=10> */
[----:B------:R-:W-:Y:S01]  /*123d0*/  SHF.L.U32 R24, R11, 0x10, RZ ;  /* 0x000000100b187819 */ /* 0x000fe200000006ff */
[----:B------:R-:W-:Y:S01]  /*123e0*/  IMAD.U32 R20, R9, 0x10000, RZ ;  /* 0x0001000009147824 */ /* 0x000fe200078e00ff */
[----:B------:R-:W-:Y:S01]  /*123f0*/  LOP3.LUT R8, R8, 0xffff0000, RZ, 0xc0, !PT ;  /* 0xffff000008087812 */ /* 0x000fe200078ec0ff */
[C---:B------:R-:W-:Y:S01]  /*12400*/  FMUL.FTZ R33, R15.reuse, R27 ;  /* 0x0000001b0f217220 */ /* 0x040fe20000410000 */
[----:B------:R-:W-:Y:S01]  /*12410*/  FMUL.FTZ R35, R15, R25 ;  /* 0x000000190f237220 */ /* 0x000fe20000410000 */
[----:B------:R-:W-:-:S02]  /*12420*/  IMAD.U32 R15, R69, 0x10000, RZ ;  /* 0x00010000450f7824 */ /* 0x000fc400078e00ff */
[----:B------:R-:W-:Y:S01]  /*12430*/  FMUL.FTZ R34, R20, R29 ;  /* 0x0000001d14227220 */ /* 0x000fe20000410000 */
[----:B------:R-:W-:Y:S01]  /*12440*/  FFMA.FTZ R32, R0, R25, -R33 ;  /* 0x0000001900207223 */ /* 0x000fe20000010821 */
[----:B------:R-:W-:Y:S02]  /*12450*/  IMAD.U32 R33, R31, 0x10000, RZ ;  /* 0x000100001f217824 */ /* 0x000fe400078e00ff */
[-C--:B------:R-:W-:Y:S01]  /*12460*/  FMUL.FTZ R20, R20, R15.reuse ;  /* 0x0000000f14147220 */ /* 0x080fe20000410000 */
[----:B------:R-:W-:Y:S02]  /*12470*/  IMAD.U32 R25, R71, 0x10000, RZ ;  /* 0x0001000047197824 */ /* 0x000fe400078e00ff */
[----:B------:R-:W-:Y:S01]  /*12480*/  FFMA.FTZ R34, R13, R15, -R34 ;  /* 0x0000000f0d227223 */ /* 0x000fe20000010822 */
[C---:B------:R-:W-:Y:S01]  /*12490*/  FMUL.FTZ R15, R24.reuse, R33 ;  /* 0x00000021180f7220 */ /* 0x040fe20000410000 */
[----:B------:R-:W-:Y:S01]  /*124a0*/  LOP3.LUT R9, R9, 0xffff0000, RZ, 0xc0, !PT ;  /* 0xffff000009097812 */ /* 0x000fe200078ec0ff */
[----:B------:R-:W-:Y:S01]  /*124b0*/  FMUL.FTZ R24, R24, R25 ;  /* 0x0000001918187220 */ /* 0x000fe20000410000 */
[----:B------:R-:W-:Y:S01]  /*124c0*/  FFMA.FTZ R35, R0, R27, R35 ;  /* 0x0000001b00237223 */ /* 0x000fe20000010023 */
[----:B------:R-:W-:Y:S01]  /*124d0*/  LOP3.LUT R69, R69, 0xffff0000, RZ, 0xc0, !PT ;  /* 0xffff000045457812 */ /* 0x000fe200078ec0ff */
[C---:B------:R-:W-:Y:S01]  /*124e0*/  FFMA.FTZ R27, R14.reuse, R25, -R15 ;  /* 0x000000190e1b7223 */ /* 0x040fe2000001080f */
[----:B------:R-:W-:Y:S01]  /*124f0*/  FFMA.FTZ R33, R14, R33, R24 ;  /* 0x000000210e217223 */ /* 0x000fe20000010018 */
[C---:B------:R-:W-:Y:S01]  /*12500*/  FMUL.FTZ R0, R8.reuse, R26 ;  /* 0x0000001a08007220 */ /* 0x040fe20000410000 */
[----:B------:R-:W-:Y:S01]  /*12510*/  FMUL.FTZ R14, R8, R68 ;  /* 0x00000044080e7220 */ /* 0x000fe20000410000 */
[----:B------:R-:W-:-:S02]  /*12520*/  IMAD.U32 R21, R10, 0x10000, RZ ;  /* 0x000100000a157824 */ /* 0x000fc400078e00ff */
[----:B------:R-:W-:Y:S01]  /*12530*/  FFMA.FTZ R20, R13, R29, R20 ;  /* 0x0000001d0d147223 */ /* 0x000fe20000010014 */
[----:B------:R-:W-:Y:S02]  /*12540*/  IMAD.U32 R8, R30, 0x10000, RZ ;  /* 0x000100001e087824 */ /* 0x000fe400078e00ff */
[----:B------:R-:W-:Y:S01]  /*12550*/  FMUL.FTZ R15, R9, R28 ;  /* 0x0000001c090f7220 */ /* 0x000fe20000410000 */
[----:B------:R-:W-:Y:S01]  /*12560*/  FFMA.FTZ R13, R3, R68, -R0 ;  /* 0x00000044030d7223 */ /* 0x000fe20000010800 */
[-C--:B------:R-:W-:Y:S01]  /*12570*/  FMUL.FTZ R9, R9, R69.reuse ;  /* 0x0000004509097220 */ /* 0x080fe20000410000 */
[----:B------:R-:W-:Y:S02]  /*12580*/  IMAD.U32 R0, R70, 0x10000, RZ ;  /* 0x0001000046007824 */ /* 0x000fe400078e00ff */
[----:B------:R-:W-:Y:S01]  /*12590*/  FMUL.FTZ R24, R21, R8 ;  /* 0x0000000815187220 */ /* 0x000fe20000410000 */
[----:B------:R-:W-:Y:S01]  /*125a0*/  FFMA.FTZ R14, R3, R26, R14 ;  /* 0x0000001a030e7223 */ /* 0x000fe2000001000e */
[----:B------:R-:W-:Y:S01]  /*125b0*/  FFMA.FTZ R25, R4, R28, R9 ;  /* 0x0000001c04197223 */ /* 0x000fe20000010009 */
[----:B------:R-:W-:Y:S01]  /*125c0*/  LOP3.LUT R10, R10, 0xffff0000, RZ, 0xc0, !PT ;  /* 0xffff00000a0a7812 */ /* 0x000fe200078ec0ff */
[----:B------:R-:W-:Y:S01]  /*125d0*/  FFMA.FTZ R15, R4, R69, -R15 ;  /* 0x00000045040f7223 */ /* 0x000fe2000001080f */
[-C--:B------:R-:W-:Y:S01]  /*125e0*/  FMUL.FTZ R26, R21, R0.reuse ;  /* 0x00000000151a7220 */ /* 0x080fe20000410000 */
[----:B------:R-:W-:Y:S01]  /*125f0*/  LOP3.LUT R9, R30, 0xffff0000, RZ, 0xc0, !PT ;  /* 0xffff00001e097812 */ /* 0x000fe200078ec0ff */
[----:B------:R-:W-:Y:S01]  /*12600*/  FFMA.FTZ R24, R5, R0, -R24 ;  /* 0x0000000005187223 */ /* 0x000fe20000010818 */
[----:B------:R-:W-:Y:S01]  /*12610*/  LOP3.LUT R11, R11, 0xffff0000, RZ, 0xc0, !PT ;  /* 0xffff00000b0b7812 */ /* 0x000fe200078ec0ff */
[----:B------:R-:W-:Y:S01]  /*12620*/  FFMA.FTZ R26, R5, R8, R26 ;  /* 0x00000008051a7223 */ /* 0x000fe2000001001a */
[----:B------:R-:W-:Y:S01]  /*12630*/  LOP3.LUT R3, R70, 0xffff0000, RZ, 0xc0, !PT ;  /* 0xffff000046037812 */ /* 0x000fe200078ec0ff */
[----:B------:R-:W-:Y:S01]  /*12640*/  FMUL.FTZ R5, R10, R9 ;  /* 0x000000090a057220 */ /* 0x000fe20000410000 */
[----:B------:R-:W-:-:S02]  /*12650*/  LOP3.LUT R4, R31, 0xffff0000, RZ, 0xc0, !PT ;  /* 0xffff00001f047812 */ /* 0x000fc400078ec0ff */
[----:B------:R-:W-:Y:S01]  /*12660*/  LOP3.LUT R0, R71, 0xffff0000, RZ, 0xc0, !PT ;  /* 0xffff000047007812 */ /* 0x000fe200078ec0ff */
[-C--:B------:R-:W-:Y:S01]  /*12670*/  FMUL.FTZ R10, R10, R3.reuse ;  /* 0x000000030a0a7220 */ /* 0x080fe20000410000 */
[C---:B------:R-:W-:Y:S01]  /*12680*/  FFMA.FTZ R3, R6.reuse, R3, -R5 ;  /* 0x0000000306037223 */ /* 0x040fe20000010805 */
[----:B------:R-:W-:Y:S01]  /*12690*/  FMUL.FTZ R8, R11, R4 ;  /* 0x000000040b087220 */ /* 0x000fe20000410000 */
[----:B------:R-:W-:Y:S01]  /*126a0*/  F2FP.BF16.F32.PACK_AB R5, R15, R34 ;  /* 0x000000220f05723e */ /* 0x000fe200000010ff */
        /* <DEDUP_REMOVED lines=13> */
.L_x_2344:
[----:B------:R-:W-:Y:S05]  /*12780*/  BSYNC B0 ;  /* 0x0000000000007941 */ /* 0x000fea0003800000 */
.L_x_2316:
        /* <DEDUP_REMOVED lines=8> */
.L_x_2314:
[----:B------:R-:W5:Y:S02]  /*12810*/  LDL R0, [R1+0x44] ;  /* 0x0000440001007983 */ /* 0x000f640000100800 */
[----:B-----5:R-:W-:-:S13]  /*12820*/  R2UR UR4, R0 ;  /* 0x00000000000472ca */ /* 0x020fda00000e0000 */
[----:B------:R-:W-:-:S05]  /*12830*/  IMAD.U32 R0, RZ, RZ, UR4 ;  /* 0x00000004ff007e24 */ /* 0x000fca000f8e00ff */
[----:B------:R-:W-:-:S13]  /*12840*/  ISETP.NE.AND P0, PT, R0, 0x3, PT ;  /* 0x000000030000780c */ /* 0x000fda0003f05270 */
[----:B------:R-:W-:Y:S05]  /*12850*/  @!P0 BRA `(.L_x_2379) ;  /* 0x0000000000048947 */ /* 0x000fea0003800000 */
[----:B------:R-:W-:Y:S01]  /*12860*/  BPT.TRAP 0x1 ;  /* 0x000000040000795c */ /* 0x000fe20000300000 */
.L_x_2379:
[----:B------:R-:W-:Y:S01]  /*12870*/  IMAD R0, R205, 0x8, R18 ;  /* 0x00000008cd007824 */ /* 0x000fe200078e0212 */
[----:B01----:R-:W-:-:S04]  /*12880*/  SHF.L.U32 R3, R208, 0x1f, RZ ;  /* 0x0000001fd0037819 */ /* 0x003fc800000006ff */
[----:B------:R0:W1:Y:S01]  /*12890*/  SYNCS.PHASECHK.TRANS64.TRYWAIT P2, [R0+URZ+0x36830], R3 ;  /* 0x03683003000075a7 */ /* 0x000062000804017f */
[----:B------:R-:W-:Y:S05]  /*128a0*/  @!P0 BRA `(.L_x_2380) ;  /* 0x0000000000048947 */ /* 0x000fea0003800000 */
[----:B------:R-:W-:Y:S01]  /*128b0*/  BPT.TRAP 0x1 ;  /* 0x000000040000795c */ /* 0x000fe20000300000 */
.L_x_2380:
[----:B--234-:R-:W2:Y:S01]  /*128c0*/  S2R R4, SR_TID.X ;  /* 0x0000000000047919 */ /* 0x01cea20000002100 */
[----:B------:R-:W-:Y:S01]  /*128d0*/  IMAD.MOV.U32 R119, RZ, RZ, RZ ;  /* 0x000000ffff777224 */ /* 0x000fe200078e00ff */
[----:B--2---:R-:W-:-:S04]  /*128e0*/  LOP3.LUT R4, R4, 0x7f, RZ, 0xc0, !PT ;  /* 0x0000007f04047812 */ /* 0x004fc800078ec0ff */
[----:B------:R-:W-:Y:S01]  /*128f0*/  ISETP.NE.AND P1, PT, R4, RZ, PT ;  /* 0x000000ff0400720c */ /* 0x000fe20003f25270 */
[----:B-1----:R-:W-:-:S12]  /*12900*/  @P2 BRA `(.L_x_2381) ;  /* 0x0000000000082947 */ /* 0x002fd80003800000 */
[----:B------:R-:W1:Y:S02]  /*12910*/  SYNCS.PHASECHK.TRANS64.TRYWAIT P2, [R0+URZ+0x36830], R3 ;  /* 0x03683003000075a7 */ /* 0x000e64000804017f */
[----:B-1----:R-:W-:Y:S05]  /*12920*/  @!P2 BRA `(.L_x_2382) ;  /* 0x000001b00060a947 */ /* 0x002fea0003800000 */
.L_x_2381:
[----:B------:R-:W-:Y:S05]  /*12930*/  WARPSYNC.ALL ;  /* 0x0000000000007948 */ /* 0x000fea0003800000 */
[----:B01----:R-:W-:Y:S01]  /*12940*/  VIADD R3, R18, 0x21400 ;  /* 0x0002140012037836 */ /* 0x003fe20000000000 */
[----:B------:R-:W-:Y:S01]  /*12950*/  R2UR UR24, R2 ;  /* 0x00000000021872ca */ /* 0x000fe200000e0000 */
[----:B------:R-:W-:Y:S01]  /*12960*/  WARPGROUP.ARRIVE ;  /* 0x00000000000079c5 */ /* 0x000fe20000000000 */
[----:B------:R-:W-:Y:S01]  /*12970*/  UMOV UR5, 0x40000040 ;  /* 0x4000004000057882 */ /* 0x000fe20000000000 */
[----:B------:R-:W-:Y:S01]  /*12980*/  IMAD.MOV.U32 R5, RZ, RZ, 0x40000040 ;  /* 0x40000040ff057424 */ /* 0x000fe200078e00ff */
[----:B------:R-:W-:Y:S01]  /*12990*/  SHF.R.U32.HI R3, RZ, 0x4, R3 ;  /* 0x00000004ff037819 */ /* 0x000fe20000011603 */
[----:B------:R-:W-:Y:S01]  /*129a0*/  UMOV UR27, UR5 ;  /* 0x00000005001b7c82 */ /* 0x000fe20008000000 */
[----:B------:R-:W-:Y:S01]  /*129b0*/  IMAD.MOV.U32 R7, RZ, RZ, 0x40000040 ;  /* 0x40000040ff077424 */ /* 0x000fe200078e00ff */
[----:B------:R-:W-:Y:S01]  /*129c0*/  UMOV UR17, UR27 ;  /* 0x0000001b00117c82 */ /* 0x000fe20008000000 */
[----:B------:R-:W-:Y:S01]  /*129d0*/  LOP3.LUT R3, R3, 0x3fff, RZ, 0xc0, !PT ;  /* 0x00003fff03037812 */ /* 0x000fe200078ec0ff */
[----:B------:R-:W-:Y:S01]  /*129e0*/  UMOV UR21, UR27 ;  /* 0x0000001b00157c82 */ /* 0x000fe20008000000 */
[----:B------:R-:W-:Y:S01]  /*129f0*/  R2UR UR19, R5 ;  /* 0x00000000051372ca */ /* 0x000fe200000e0000 */
[----:B------:R-:W-:Y:S01]  /*12a00*/  IMAD.MOV.U32 R5, RZ, RZ, 0x40000040 ;  /* 0x40000040ff057424 */ /* 0x000fe200078e00ff */
[----:B------:R-:W-:Y:S01]  /*12a10*/  LOP3.LUT R216, R3, 0x10000, RZ, 0xfc, !PT ;  /* 0x0001000003d87812 */ /* 0x000fe200078efcff */
[----:B------:R-:W-:Y:S01]  /*12a20*/  IMAD.MOV.U32 R3, RZ, RZ, 0x40000040 ;  /* 0x40000040ff037424 */ /* 0x000fe200078e00ff */
[----:B------:R-:W-:Y:S01]  /*12a30*/  ULOP3.LUT UR24, UR24, 0x10000, URZ, 0xfc, !UPT ;  /* 0x0001000018187892 */ /* 0x000fe2000f8efc3f */
[----:B------:R-:W-:Y:S01]  /*12a40*/  R2UR UR23, R7 ;  /* 0x00000000071772ca */ /* 0x000fe200000e0000 */
[----:B------:R-:W-:Y:S01]  /*12a50*/  IMAD.U32 R11, RZ, RZ, UR5 ;  /* 0x00000005ff0b7e24 */ /* 0x000fe2000f8e00ff */
[----:B------:R-:W-:Y:S01]  /*12a60*/  UMOV UR9, UR27 ;  /* 0x0000001b00097c82 */ /* 0x000fe20008000000 */
[----:B------:R-:W-:Y:S01]  /*12a70*/  IMAD R2, R205, 0xa80, R216 ;  /* 0x00000a80cd027824 */ /* 0x000fe200078e02d8 */
[----:B------:R-:W-:Y:S01]  /*12a80*/  R2UR UR7, R3 ;  /* 0x00000000030772ca */ /* 0x000fe200000e0000 */
[----:B------:R-:W-:Y:S01]  /*12a90*/  IMAD.MOV.U32 R9, RZ, RZ, 0x40000040 ;  /* 0x40000040ff097424 */ /* 0x000fe200078e00ff */
        /* <DEDUP_REMOVED lines=11> */
[----:B------:R-:W-:Y:S01]  /*12b50*/  R2UR UR11, R9 ;  /* 0x00000000090b72ca */ /* 0x000fe200000e0000 */
[C---:B------:R-:W-:Y:S01]  /*12b60*/  VIADD R8, R2.reuse, 0x200 ;  /* 0x0000020002087836 */ /* 0x040fe20000000000 */
[----:B------:R-:W-:Y:S01]  /*12b70*/  UMOV UR8, UR26 ;  /* 0x0000001a00087c82 */ /* 0x000fe20008000000 */
[----:B------:R-:W-:Y:S01]  /*12b80*/  VIADD R6, R2, 0x280 ;  /* 0x0000028002067836 */ /* 0x000fe20000000000 */
[----:B------:R-:W-:Y:S01]  /*12b90*/  HGMMA.64x16x16.F32.BF16 R72, gdesc[UR4], RZ, !UPT, gsb0 ;  /* 0x00200000044879f0 */ /* 0x000fe2000c0018ff */
[----:B------:R-:W-:Y:S01]  /*12ba0*/  R2UR UR6, R4 ;  /* 0x00000000040672ca */ /* 0x000fe200000e0000 */
[----:B------:R-:W-:Y:S01]  /*12bb0*/  UMOV UR4, UR26 ;  /* 0x0000001a00047c82 */ /* 0x000fe20008000000 */
[----:B------:R-:W-:Y:S01]  /*12bc0*/  R2UR UR7, R5 ;  /* 0x00000000050772ca */ /* 0x000fe200000e0000 */
[----:B------:R-:W-:Y:S01]  /*12bd0*/  UMOV UR5, UR27 ;  /* 0x0000001b00057c82 */ /* 0x000fe20008000000 */
[----:B------:R-:W-:Y:S01]  /*12be0*/  R2UR UR10, R8 ;  /* 0x00000000080a72ca */ /* 0x000fe200000e0000 */
[----:B------:R-:W-:Y:S01]  /*12bf0*/  IMAD.MOV.U32 R7, RZ, RZ, 0x40000040 ;  /* 0x40000040ff077424 */ /* 0x000fe200078e00ff */
[----:B------:R-:W-:Y:S01]  /*12c00*/  R2UR UR14, R6 ;  /* 0x00000000060e72ca */ /* 0x000fe200000e0000 */
[----:B------:R-:W-:Y:S01]  /*12c10*/  UMOV UR12, UR26 ;  /* 0x0000001a000c7c82 */ /* 0x000fe20008000000 */
[----:B------:R-:W-:Y:S01]  /*12c20*/  UMOV UR13, UR27 ;  /* 0x0000001b000d7c82 */ /* 0x000fe20008000000 */
[C---:B------:R-:W-:Y:S01]  /*12c30*/  VIADD R4, R2.reuse, 0x300 ;  /* 0x0000030002047836 */ /* 0x040fe20000000000 */
[----:B------:R-:W-:Y:S01]  /*12c40*/  R2UR UR15, R7 ;  /* 0x00000000070f72ca */ /* 0x000fe200000e0000 */
[----:B------:R-:W-:Y:S01]  /*12c50*/  IMAD.MOV.U32 R5, RZ, RZ, 0x40000040 ;  /* 0x40000040ff057424 */ /* 0x000fe200078e00ff */
[----:B------:R-:W-:Y:S01]  /*12c60*/  UMOV UR29, 0x40000040 ;  /* 0x40000040001d7882 */ /* 0x000fe20000000000 */
[C---:B------:R-:W-:Y:S01]  /*12c70*/  VIADD R6, R2.reuse, 0x2 ;  /* 0x0000000202067836 */ /* 0x040fe20000000000 */
[----:B------:R0:W-:Y:S01]  /*12c80*/  STL.64 [R1+0x30], R10 ;  /* 0x0000300a01007387 */ /* 0x0001e20000100a00 */
[----:B------:R-:W-:Y:S01]  /*12c90*/  IMAD.MOV.U32 R7, RZ, RZ, 0x40000040 ;  /* 0x40000040ff077424 */ /* 0x000fe200078e00ff */
[----:B------:R-:W-:Y:S01]  /*12ca0*/  UIADD3 UR56, UR24, 0x404, URZ ;  /* 0x0000040418387890 */ /* 0x000fe2000fffe03f */
[----:B------:R-:W-:Y:S01]  /*12cb0*/  VIADD R8, R2, 0x202 ;  /* 0x0000020202087836 */ /* 0x000fe20000000000 */
[----:B------:R-:W-:Y:S01]  /*12cc0*/  R2UR UR30, R6 ;  /* 0x00000000061e72ca */ /* 0x000fe200000e0000 */
[C---:B------:R-:W-:Y:S01]  /*12cd0*/  VIADD R6, R2.reuse, 0x102 ;  /* 0x0000010202067836 */ /* 0x040fe20000000000 */
[----:B------:R-:W-:Y:S01]  /*12ce0*/  R2UR UR31, R7 ;  /* 0x00000000071f72ca */ /* 0x000fe200000e0000 */
[----:B------:R-:W-:Y:S01]  /*12cf0*/  IMAD.MOV.U32 R7, RZ, RZ, 0x40000040 ;  /* 0x40000040ff077424 */ /* 0x000fe200078e00ff */
[----:B------:R-:W-:Y:S01]  /*12d00*/  UMOV UR57, 0x40000040 ;  /* 0x4000004000397882 */ /* 0x000fe20000000000 */
[----:B------:R-:W-:Y:S01]  /*12d10*/  IMAD.MOV.U32 R9, RZ, RZ, 0x40000040 ;  /* 0x40000040ff097424 */ /* 0x000fe200078e00ff */
[----:B------:R-:W-:Y:S01]  /*12d20*/  UIADD3 UR52, UR24, 0x406, URZ ;  /* 0x0000040618347890 */ /* 0x000fe2000fffe03f */
[C---:B------:R-:W-:Y:S01]  /*12d30*/  VIADD R12, R2.reuse, 0x886 ;  /* 0x00000886020c7836 */ /* 0x040fe20000000000 */
[----:B------:R-:W-:Y:S01]  /*12d40*/  UMOV UR53, 0x40000040 ;  /* 0x4000004000357882 */ /* 0x000fe20000000000 */
[----:B0-----:R-:W-:Y:S01]  /*12d50*/  IMAD.U32 R11, RZ, RZ, UR29 ;  /* 0x0000001dff0b7e24 */ /* 0x001fe2000f8e00ff */
[----:B------:R-:W-:Y:S01]  /*12d60*/  UIADD3 UR48, UR24, 0x800, URZ ;  /* 0x0000080018307890 */ /* 0x000fe2000fffe03f */
[----:B------:R-:W-:Y:S01]  /*12d70*/  IMAD.MOV.U32 R13, RZ, RZ, 0x40000040 ;  /* 0x40000040ff0d7424 */ /* 0x000fe200078e00ff */
[----:B------:R-:W-:Y:S01]  /*12d80*/  UMOV UR49, 0x40000040 ;  /* 0x4000004000317882 */ /* 0x000fe20000000000 */
[----:B------:R-:W-:Y:S01]  /*12d90*/  UIADD3 UR44, UR24, 0x802, URZ ;  /* 0x00000802182c7890 */ /* 0x000fe2000fffe03f */
[----:B------:R-:W-:Y:S01]  /*12da0*/  VIADD R20, R2, 0x906 ;  /* 0x0000090602147836 */ /* 0x000fe20000000000 */
[----:B------:R-:W-:Y:S01]  /*12db0*/  UMOV UR45, 0x40000040 ;  /* 0x40000040002d7882 */ /* 0x000fe20000000000 */
[----:B------:R-:W-:Y:S01]  /*12dc0*/  UIADD3 UR40, UR24, 0x804, URZ ;  /* 0x0000080418287890 */ /* 0x000fe2000fffe03f */
[----:B------:R-:W-:Y:S01]  /*12dd0*/  IMAD.MOV.U32 R21, RZ, RZ, 0x40000040 ;  /* 0x40000040ff157424 */ /* 0x000fe200078e00ff */
[----:B------:R-:W-:Y:S01]  /*12de0*/  UMOV UR41, 0x40000040 ;  /* 0x4000004000297882 */ /* 0x000fe20000000000 */
[----:B------:R-:W-:Y:S01]  /*12df0*/  UIADD3 UR36, UR24, 0x806, URZ ;  /* 0x0000080618247890 */ /* 0x000fe2000fffe03f */
[----:B------:R-:W-:Y:S01]  /*12e00*/  @!P1 VIADD R0, R0, 0x36840 ;  /* 0x0003684000009836 */ /* 0x000fe20000000000 */
[----:B------:R-:W-:Y:S01]  /*12e10*/  UMOV UR37, 0x40000040 ;  /* 0x4000004000257882 */ /* 0x000fe20000000000 */
[----:B------:R-:W-:Y:S01]  /*12e20*/  BSSY B0, `(.L_x_2383) ;  /* 0x0000b2f000007945 */ /* 0x000fe20003800000 */
[----:B------:R-:W-:-:S02]  /*12e30*/  IMAD.MOV.U32 R118, RZ, RZ, R119 ;  /* 0x000000ffff767224 */ /* 0x000fc400078e0077 */
[----:B------:R-:W-:Y:S01]  /*12e40*/  @!P1 PRMT R0, RZ, 0x654, R0 ;  /* 0x00000654ff009816 */ /* 0x000fe20000000000 */
[--C-:B------:R-:W-:Y:S02]  /*12e50*/  IMAD.MOV.U32 R117, RZ, RZ, R119.reuse ;  /* 0x000000ffff757224 */ /* 0x100fe400078e0077 */
[--C-:B------:R-:W-:Y:S02]  /*12e60*/  IMAD.MOV.U32 R116, RZ, RZ, R119.reuse ;  /* 0x000000ffff747224 */ /* 0x100fe400078e0077 */
[--C-:B------:R-:W-:Y:S02]  /*12e70*/  IMAD.MOV.U32 R115, RZ, RZ, R119.reuse ;  /* 0x000000ffff737224 */ /* 0x100fe400078e0077 */
[--C-:B------:R-:W-:Y:S01]  /*12e80*/  IMAD.MOV.U32 R114, RZ, RZ, R119.reuse ;  /* 0x000000ffff727224 */ /* 0x100fe200078e0077 */
[----:B------:R-:W-:Y:S02]  /*12e90*/  WARPGROUP.DEPBAR.LE gsb0, 0x0 ;  /* 0x00008000000079c5 */ /* 0x000fe40000010000 */
[----:B------:R-:W-:Y:S01]  /*12ea0*/  WARPGROUP.ARRIVE ;  /* 0x00000000000079c5 */ /* 0x000fe20000000000 */
[----:B------:R-:W-:-:S02]  /*12eb0*/  IMAD.MOV.U32 R113, RZ, RZ, R119 ;  /* 0x000000ffff717224 */ /* 0x000fc400078e0077 */
[--C-:B------:R-:W-:Y:S02]  /*12ec0*/  IMAD.MOV.U32 R112, RZ, RZ, R119.reuse ;  /* 0x000000ffff707224 */ /* 0x100fe400078e0077 */
[----:B------:R-:W-:Y:S01]  /*12ed0*/  IMAD.MOV.U32 R111, RZ, RZ, R119 ;  /* 0x000000ffff6f7224 */ /* 0x000fe200078e0077 */
[----:B------:R-:W-:Y:S01]  /*12ee0*/  HGMMA.64x16x16.F32.BF16 R64, gdesc[UR16], RZ, !UPT, gsb0 ;  /* 0x00200000104079f0 */ /* 0x000fe2000c0018ff */
[----:B------:R-:W-:Y:S01]  /*12ef0*/  R2UR UR18, R4 ;  /* 0x00000000041272ca */ /* 0x000fe200000e0000 */
[----:B------:R-:W-:Y:S01]  /*12f00*/  UMOV UR16, UR26 ;  /* 0x0000001a00107c82 */ /* 0x000fe20008000000 */
[----:B------:R-:W-:Y:S01]  /*12f10*/  R2UR UR19, R5 ;  /* 0x00000000051372ca */ /* 0x000fe200000e0000 */
[----:B------:R-:W-:Y:S01]  /*12f20*/  UMOV UR17, UR27 ;  /* 0x0000001b00117c82 */ /* 0x000fe20008000000 */
[----:B------:R-:W-:Y:S01]  /*12f30*/  VIADD R4, R2, 0x82 ;  /* 0x0000008202047836 */ /* 0x000fe20000000000 */
[----:B------:R-:W-:Y:S01]  /*12f40*/  UMOV UR27, UR29 ;  /* 0x0000001d001b7c82 */ /* 0x000fe20008000000 */
[----:B------:R-:W-:-:S02]  /*12f50*/  IMAD.MOV.U32 R5, RZ, RZ, 0x40000040 ;  /* 0x40000040ff057424 */ /* 0x000fc400078e00ff */
        /* <DEDUP_REMOVED lines=16> */
[----:B------:R-:W-:Y:S01]  /*13060*/  IMAD.MOV.U32 R81, RZ, RZ, R119 ;  /* 0x000000ffff517224 */ /* 0x000fe200078e0077 */
        /* <DEDUP_REMOVED lines=332> */
[----:B------:R-:W-:Y:S03]  /*14530*/  HGMMA.64x16x16.F32.BF16 R72, gdesc[UR28], R72, gsb0 ;  /* 0x002000001c4879f0 */ /* 0x000fe60008001848 */
        /* <DEDUP_REMOVED lines=175> */
[----:B------:R-:W-:Y:S02]  /*15030*/  MOV R7, 0x40000040 ;  /* 0x4000004000077802 */ /* 0x000fe40000000f00 */
[----:B------:R-:W-:Y:S01]  /*15040*/  R2UR UR46, R6 ;  /* 0x00000000062e72ca */ /* 0x000fe200000e0000 */
[----:B------:R-:W-:Y:S01]  /*15050*/  VIADD R6, R2, 0x802 ;  /* 0x0000080202067836 */ /* 0x000fe20000000000 */
[----:B------:R-:W-:Y:S01]  /*15060*/  R2UR UR47, R7 ;  /* 0x00000000072f72ca */ /* 0x000fe200000e0000 */
[----:B------:R-:W-:Y:S01]  /*15070*/  IMAD.MOV.U32 R7, RZ, RZ, 0x40000040 ;  /* 0x40000040ff077424 */ /* 0x000fe200078e00ff */
[----:B------:R-:W-:-:S02]  /*15080*/  WARPGROUP.DEPBAR.LE gsb0, 0x0 ;  /* 0x00008000000079c5 */ /* 0x000fc40000010000 */
        /* <DEDUP_REMOVED lines=122> */
[----:B------:R-:W-:Y:S01]  /*15830*/  ULDC UR42, c[0x0][0x9d8] ;  /* 0x00027600002a7ab9 */ /* 0x000fe20000000800 */
[----:B------:R-:W-:Y:S01]  /*15840*/  ULDC UR43, c[0x0][0x9d8] ;  /* 0x00027600002b7ab9 */ /* 0x000fe20000000800 */
        /* <DEDUP_REMOVED lines=12> */
[----:B------:R-:W-:Y:S02]  /*15910*/  ULDC UR8, c[0x0][0x9d8] ;  /* 0x0002760000087ab9 */ /* 0x000fe40000000800 */
        /* <DEDUP_REMOVED lines=25> */
[----:B------:R-:W-:Y:S01]  /*15ab0*/  IMAD R76, R217, 0x80, R227 ;  /* 0x00000080d94c7824 */ /* 0x000fe200078e02e3 */
[----:B------:R-:W-:Y:S01]  /*15ac0*/  HGMMA.64x16x16.F32.BF16 R64, gdesc[UR4], R64, gsb0 ;  /* 0x00200000044079f0 */ /* 0x000fe20008001840 */
[----:B------:R-:W-:Y:S01]  /*15ad0*/  R2UR UR6, R8 ;  /* 0x00000000080672ca */ /* 0x000fe200000e0000 */
[----:B------:R-:W-:Y:S01]  /*15ae0*/  UMOV UR4, UR36 ;  /* 0x0000002400047c82 */ /* 0x000fe20008000000 */
[----:B------:R-:W-:Y:S01]  /*15af0*/  R2UR UR7, R9 ;  /* 0x00000000090772ca */ /* 0x000fe200000e0000 */
[----:B------:R-:W-:Y:S01]  /*15b00*/  UMOV UR5, UR37 ;  /* 0x0000002500057c82 */ /* 0x000fe20008000000 */
[----:B------:R-:W1:Y:S01]  /*15b10*/  MUFU.TANH R74, R74 ;  /* 0x0000004a004a7308 */ /* 0x000e620000002400 */
[----:B------:R-:W-:Y:S01]  /*15b20*/  FMUL.FTZ R79, R79, UR8 ;  /* 0x000000084f4f7c20 */ /* 0x000fe20008410000 */
[----:B------:R-:W-:Y:S01]  /*15b30*/  FMUL.FTZ R5, R72, UR8 ;  /* 0x0000000848057c20 */ /* 0x000fe20008410000 */
[----:B------:R-:W-:Y:S01]  /*15b40*/  FMUL.FTZ R6, R73, UR8 ;  /* 0x0000000849067c20 */ /* 0x000fe20008410000 */
[----:B------:R-:W-:Y:S01]  /*15b50*/  FMUL.FTZ R8, R77, UR8 ;  /* 0x000000084d087c20 */ /* 0x000fe20008410000 */
[----:B------:R-:W-:-:S02]  /*15b60*/  IMAD.MOV.U32 R77, RZ, RZ, R119 ;  /* 0x000000ffff4d7224 */ /* 0x000fc400078e0077 */
[--C-:B------:R-:W-:Y:S01]  /*15b70*/  IMAD.MOV.U32 R73, RZ, RZ, R119.reuse ;  /* 0x000000ffff497224 */ /* 0x100fe200078e0077 */
[----:B------:R-:W2:Y:S08]  /*15b80*/  MUFU.TANH R75, R75 ;  /* 0x0000004b004b7308 */ /* 0x000eb00000002400 */
[----:B------:R-:W3:Y:S08]  /*15b90*/  MUFU.TANH R78, R78 ;  /* 0x0000004e004e7308 */ /* 0x000ef00000002400 */
[----:B------:R4:W5:Y:S08]  /*15ba0*/  MUFU.TANH R72, R79 ;  /* 0x0000004f00487308 */ /* 0x0009700000002400 */
[----:B------:R-:W-:Y:S01]  /*15bb0*/  MUFU.TANH R5, R5 ;  /* 0x0000000500057308 */ /* 0x000fe20000002400 */
[----:B----4-:R-:W-:-:S07]  /*15bc0*/  IMAD.MOV.U32 R79, RZ, RZ, R119 ;  /* 0x000000ffff4f7224 */ /* 0x010fce00078e0077 */
[----:B------:R-:W-:Y:S01]  /*15bd0*/  MUFU.TANH R6, R6 ;  /* 0x0000000600067308 */ /* 0x000fe20000002400 */
[----:B------:R-:W-:Y:S02]  /*15be0*/  WARPGROUP.DEPBAR.LE gsb0, 0x0 ;  /* 0x00008000000079c5 */ /* 0x000fe40000010000 */
[----:B------:R-:W-:Y:S01]  /*15bf0*/  WARPGROUP.ARRIVE ;  /* 0x00000000000079c5 */ /* 0x000fe20000000000 */
[----:B------:R-:W-:Y:S01]  /*15c00*/  FMUL.FTZ R9, R64, UR8 ;  /* 0x0000000840097c20 */ /* 0x000fe20008410000 */
[----:B------:R-:W-:Y:S02]  /*15c10*/  IMAD R64, R148, -0x70, R222 ;  /* 0xffffff9094407824 */ /* 0x000fe400078e02de */
[----:B------:R-:W-:Y:S01]  /*15c20*/  FMUL.FTZ R66, R66, UR8 ;  /* 0x0000000842427c20 */ /* 0x000fe20008410000 */
[----:B------:R-:W-:Y:S01]  /*15c30*/  FMUL.FTZ R67, R67, UR8 ;  /* 0x0000000843437c20 */ /* 0x000fe20008410000 */
[----:B------:R-:W-:Y:S01]  /*15c40*/  FMUL.FTZ R70, R70, UR8 ;  /* 0x0000000846467c20 */ /* 0x000fe20008410000 */
[----:B------:R-:W-:Y:S01]  /*15c50*/  HGMMA.64x16x16.F32.BF16 R56, gdesc[UR4], R56, gsb0 ;  /* 0x00200000043879f0 */ /* 0x000fe20008001838 */
[----:B------:R-:W-:Y:S01]  /*15c60*/  R2UR UR6, R12 ;  /* 0x000000000c0672ca */ /* 0x000fe200000e0000 */
[----:B------:R-:W-:Y:S01]  /*15c70*/  UMOV UR4, UR36 ;  /* 0x0000002400047c82 */ /* 0x000fe20008000000 */
[----:B------:R-:W-:Y:S01]  /*15c80*/  R2UR UR7, R13 ;  /* 0x000000000d0772ca */ /* 0x000fe200000e0000 */
[----:B------:R-:W-:Y:S01]  /*15c90*/  UMOV UR5, UR37 ;  /* 0x0000002500057c82 */ /* 0x000fe20008000000 */
[----:B------:R-:W-:Y:S01]  /*15ca0*/  FMUL.FTZ R12, R69, UR8 ;  /* 0x00000008450c7c20 */ /* 0x000fe20008410000 */
[----:B------:R-:W4:Y:S01]  /*15cb0*/  MUFU.TANH R66, R66 ;  /* 0x0000004200427308 */ /* 0x000f220000002400 */
[----:B------:R-:W-:Y:S01]  /*15cc0*/  FMUL.FTZ R71, R71, UR8 ;  /* 0x0000000847477c20 */ /* 0x000fe20008410000 */
[----:B0-----:R-:W-:Y:S01]  /*15cd0*/  FMUL.FTZ R10, R65, UR8 ;  /* 0x00000008410a7c20 */ /* 0x001fe20008410000 */
[----:B------:R-:W-:-:S05]  /*15ce0*/  FMUL.FTZ R11, R68, UR8 ;  /* 0x00000008440b7c20 */ /* 0x000fca0008410000 */
[----:B------:R-:W0:Y:S08]  /*15cf0*/  MUFU.TANH R67, R67 ;  /* 0x0000004300437308 */ /* 0x000e300000002400 */
[----:B------:R-:W0:Y:S08]  /*15d00*/  MUFU.TANH R70, R70 ;  /* 0x0000004600467308 */ /* 0x000e300000002400 */
[----:B------:R-:W0:Y:S08]  /*15d10*/  MUFU.TANH R71, R71 ;  /* 0x0000004700477308 */ /* 0x000e300000002400 */
        /* <DEDUP_REMOVED lines=8> */
[----:B------:R1:W0:Y:S01]  /*15da0*/  MUFU.TANH R56, R58 ;  /* 0x0000003a00387308 */ /* 0x0002220000002400 */
[----:B------:R-:W-:Y:S01]  /*15db0*/  HGMMA.64x16x16.F32.BF16 R48, gdesc[UR4], R48, gsb0 ;  /* 0x00200000043079f0 */ /* 0x000fe20008001830 */
[----:B------:R-:W-:Y:S01]  /*15dc0*/  R2UR UR6, R20 ;  /* 0x00000000140672ca */ /* 0x000fe200000e0000 */
[----:B------:R-:W-:Y:S01]  /*15dd0*/  UMOV UR4, UR36 ;  /* 0x0000002400047c82 */ /* 0x000fe20008000000 */
[----:B------:R-:W-:Y:S01]  /*15de0*/  R2UR UR7, R21 ;  /* 0x00000000150772ca */ /* 0x000fe200000e0000 */
[----:B------:R-:W-:Y:S01]  /*15df0*/  UMOV UR5, UR37 ;  /* 0x0000002500057c82 */ /* 0x000fe20008000000 */
[----:B------:R-:W-:Y:S01]  /*15e00*/  FMUL.FTZ R59, R59, UR8 ;  /* 0x000000083b3b7c20 */ /* 0x000fe20008410000 */
[----:B------:R-:W-:Y:S01]  /*15e10*/  FMUL.FTZ R63, R63, UR8 ;  /* 0x000000083f3f7c20 */ /* 0x000fe20008410000 */
[----:B------:R-:W-:Y:S01]  /*15e20*/  MUFU.TANH R4, R62 ;  /* 0x0000003e00047308 */ /* 0x000fe20000002400 */
[----:B------:R-:W-:Y:S01]  /*15e30*/  FMUL.FTZ R20, R61, UR8 ;  /* 0x000000083d147c20 */ /* 0x000fe20008410000 */
[----:B------:R-:W-:-:S06]  /*15e40*/  FMUL.FTZ R15, R60, UR8 ;  /* 0x000000083c0f7c20 */ /* 0x000fcc0008410000 */
[----:B------:R-:W0:Y:S08]  /*15e50*/  MUFU.TANH R59, R59 ;  /* 0x0000003b003b7308 */ /* 0x000e300000002400 */
[----:B------:R-:W0:Y:S08]  /*15e60*/  MUFU.TANH R63, R63 ;  /* 0x0000003f003f7308 */ /* 0x000e300000002400 */
[----:B------:R-:W-:Y:S08]  /*15e70*/  MUFU.TANH R9, R9 ;  /* 0x0000000900097308 */ /* 0x000ff00000002400 */
[----:B------:R-:W-:Y:S08]  /*15e80*/  MUFU.TANH R10, R10 ;  /* 0x0000000a000a7308 */ /* 0x000ff00000002400 */
[----:B------:R-:W-:Y:S01]  /*15e90*/  MUFU.TANH R11, R11 ;  /* 0x0000000b000b7308 */ /* 0x000fe20000002400 */
[----:B------:R-:W-:-:S02]  /*15ea0*/  WARPGROUP.DEPBAR.LE gsb0, 0x0 ;  /* 0x00008000000079c5 */ /* 0x000fc40000010000 */
[----:B------:R-:W-:Y:S01]  /*15eb0*/  WARPGROUP.ARRIVE ;  /* 0x00000000000079c5 */ /* 0x000fe20000000000 */
[----:B------:R-:W-:Y:S01]  /*15ec0*/  FMUL.FTZ R21, R48, UR8 ;  /* 0x0000000830157c20 */ /* 0x000fe20008410000 */
[----:B------:R-:W-:Y:S01]  /*15ed0*/  FMUL.FTZ R3, R49, UR8 ;  /* 0x0000000831037c20 */ /* 0x000fe20008410000 */
[----:B------:R-:W-:Y:S02]  /*15ee0*/  VIADD R48, R2, 0x986 ;  /* 0x0000098602307836 */ /* 0x000fe40000000000 */
[----:B-1----:R-:W-:Y:S01]  /*15ef0*/  FMUL.FTZ R58, R51, UR8 ;  /* 0x00000008333a7c20 */ /* 0x002fe20008410000 */
[----:B------:R-:W-:Y:S01]  /*15f00*/  IMAD.MOV.U32 R49, RZ, RZ, 0x40000040 ;  /* 0x40000040ff317424 */ /* 0x000fe200078e00ff */
[----:B------:R-:W-:Y:S01]  /*15f10*/  HGMMA.64x16x16.F32.BF16 R40, gdesc[UR4], R40, gsb0 ;  /* 0x00200000042879f0 */ /* 0x000fe20008001828 */
[----:B------:R-:W-:Y:S01]  /*15f20*/  UMOV UR4, UR36 ;  /* 0x0000002400047c82 */ /* 0x000fe20008000000 */
[----:B------:R-:W-:Y:S01]  /*15f30*/  R2UR UR6, R48 ;  /* 0x00000000300672ca */ /* 0x000fe200000e0000 */
[----:B------:R-:W-:Y:S01]  /*15f40*/  UMOV UR5, UR37 ;  /* 0x0000002500057c82 */ /* 0x000fe20008000000 */
[----:B------:R-:W-:Y:S01]  /*15f50*/  R2UR UR7, R49 ;  /* 0x00000000310772ca */ /* 0x000fe200000e0000 */
[----:B------:R-:W-:Y:S01]  /*15f60*/  VIADD R51, R64, 0x70 ;  /* 0x0000007040337836 */ /* 0x000fe20000000000 */
[----:B------:R-:W-:Y:S01]  /*15f70*/  IADD3 R49, -R219, 0x71, R64 ;  /* 0x00000071db317810 */ /* 0x000fe20007ffe140 */
[----:B------:R1:W-:Y:S01]  /*15f80*/  MUFU.TANH R48, R3 ;  /* 0x0000000300307308 */ /* 0x0003e20000002400 */
[----:B------:R-:W-:-:S02]  /*15f90*/  VIADD R2, R2, 0xa06 ;  /* 0x00000a0602027836 */ /* 0x000fc40000000000 */
[----:B------:R-:W-:Y:S01]  /*15fa0*/  FMUL.FTZ R50, R50, UR8 ;  /* 0x0000000832327c20 */ /* 0x000fe20008410000 */
[----:B------:R-:W-:Y:S02]  /*15fb0*/  IMAD R51, R226, -0x2, R51 ;  /* 0xfffffffee2337824 */ /* 0x000fe400078e0233 */
[----:B------:R-:W-:Y:S01]  /*15fc0*/  FMUL.FTZ R54, R54, UR8 ;  /* 0x0000000836367c20 */ /* 0x000fe20008410000 */
[----:B------:R-:W-:Y:S02]  /*15fd0*/  IMAD R49, R226, -0x2, R49 ;  /* 0xfffffffee2317824 */ /* 0x000fe400078e0231 */
[----:B------:R-:W-:Y:S01]  /*15fe0*/  FMUL.FTZ R53, R53, UR8 ;  /* 0x0000000835357c20 */ /* 0x000fe20008410000 */
[----:B------:R2:W-:Y:S01]  /*15ff0*/  MUFU.TANH R57, R50 ;  /* 0x0000003200397308 */ /* 0x0005e20000002400 */
[----:B-1----:R-:W-:Y:S01]  /*16000*/  IMAD.MOV.U32 R3, RZ, RZ, 0x40000040 ;  /* 0x40000040ff037424 */ /* 0x002fe200078e00ff */
[----:B------:R-:W-:Y:S02]  /*16010*/  IADD3 R62, R49, 0x8, R76 ;  /* 0x00000008313e7810 */ /* 0x000fe40007ffe04c */
[----:B------:R-:W-:-:S02]  /*16020*/  VIADDMNMX R49, R76, R49, R51, PT ;  /* 0x000000314c317246 */ /* 0x000fc40003800133 */
[----:B------:R-:W-:Y:S01]  /*16030*/  VIMNMX R69, R51, R62, PT ;  /* 0x0000003e33457248 */ /* 0x000fe20003fe0100 */
[--C-:B------:R-:W-:Y:S01]  /*16040*/  IMAD.MOV.U32 R51, RZ, RZ, R119.reuse ;  /* 0x000000ffff337224 */ /* 0x100fe200078e0077 */
[----:B------:R-:W-:Y:S01]  /*16050*/  MUFU.TANH R61, R54 ;  /* 0x00000036003d7308 */ /* 0x000fe20000002400 */
[----:B--2---:R-:W-:Y:S01]  /*16060*/  FMUL.FTZ R50, R55, UR8 ;  /* 0x0000000837327c20 */ /* 0x004fe20008410000 */
[C---:B------:R-:W-:Y:S02]  /*16070*/  ISETP.GT.AND P2, PT, R69.reuse, RZ, PT ;  /* 0x000000ff4500720c */ /* 0x040fe40003f44270 */
[C---:B------:R-:W-:Y:S02]  /*16080*/  ISETP.GT.AND P3, PT, R69.reuse, 0x1, PT ;  /* 0x000000014500780c */ /* 0x040fe40003f64270 */
[----:B------:R-:W-:Y:S02]  /*16090*/  ISETP.GT.AND P4, PT, R69, 0x8, PT ;  /* 0x000000084500780c */ /* 0x000fe40003f84270 */
[----:B------:R-:W-:Y:S01]  /*160a0*/  FSEL R55, R74, -INF , P2 ;  /* 0xff8000004a377808 */ /* 0x000fe20001000000 */
[----:B------:R1:W-:Y:S01]  /*160b0*/  MUFU.TANH R64, R50 ;  /* 0x0000003200407308 */ /* 0x0003e20000002400 */
[----:B------:R-:W-:Y:S01]  /*160c0*/  FSEL R88, R75, -INF , P3 ;  /* 0xff8000004b587808 */ /* 0x000fe20001800000 */
[----:B------:R-:W-:Y:S01]  /*160d0*/  IMAD.MOV.U32 R75, RZ, RZ, R119 ;  /* 0x000000ffff4b7224 */ /* 0x000fe200078e0077 */
[----:B------:R-:W-:-:S02]  /*160e0*/  ISETP.GT.AND P5, PT, R69, 0x9, PT ;  /* 0x000000094500780c */ /* 0x000fc40003fa4270 */
[----:B---3--:R-:W-:Y:S02]  /*160f0*/  FSEL R82, R78, -INF , P4 ;  /* 0xff8000004e527808 */ /* 0x008fe40002000000 */
[----:B------:R-:W-:Y:S01]  /*16100*/  FMNMX.FTZ R65, R55, R88, !PT ;  /* 0x0000005837417209 */ /* 0x000fe20007810000 */
[----:B------:R2:W3:Y:S01]  /*16110*/  MUFU.TANH R60, R58 ;  /* 0x0000003a003c7308 */ /* 0x0004e20000002400 */
[C---:B------:R-:W-:Y:S02]  /*16120*/  ISETP.GT.AND P2, PT, R69.reuse, 0x10, PT ;  /* 0x000000104500780c */ /* 0x040fe40003f44270 */
[----:B-----5:R-:W-:Y:S02]  /*16130*/  FSEL R72, R72, -INF , P5 ;  /* 0xff80000048487808 */ /* 0x020fe40002800000 */
[----:B------:R-:W-:Y:S02]  /*16140*/  FMNMX.FTZ R65, R82, R65, !PT ;  /* 0x0000004152417209 */ /* 0x000fe40007810000 */
[----:B------:R-:W-:Y:S01]  /*16150*/  ISETP.GT.AND P3, PT, R69, 0x11, PT ;  /* 0x000000114500780c */ /* 0x000fe20003f64270 */
[----:B------:R-:W-:Y:S01]  /*16160*/  MUFU.TANH R12, R12 ;  /* 0x0000000c000c7308 */ /* 0x000fe20000002400 */
[----:B----4-:R-:W-:-:S02]  /*16170*/  FSEL R68, R66, -INF , P2 ;  /* 0xff80000042447808 */ /* 0x010fc40001000000 */
[----:B------:R-:W-:Y:S01]  /*16180*/  FMNMX.FTZ R65, R72, R65, !PT ;  /* 0x0000004148417209 */ /* 0x000fe20007810000 */
[----:B------:R-:W-:Y:S02]  /*16190*/  WARPGROUP.DEPBAR.LE gsb0, 0x0 ;  /* 0x00008000000079c5 */ /* 0x000fe40000010000 */
[----:B------:R-:W-:Y:S01]  /*161a0*/  WARPGROUP.ARRIVE ;  /* 0x00000000000079c5 */ /* 0x000fe20000000000 */
[----:B------:R-:W-:Y:S01]  /*161b0*/  ISETP.GT.AND P2, PT, R69, 0x18, PT ;  /* 0x000000184500780c */ /* 0x000fe20003f44270 */
[----:B------:R-:W-:Y:S01]  /*161c0*/  FMUL.FTZ R46, R46, UR8 ;  /* 0x000000082e2e7c20 */ /* 0x000fe20008410000 */
[----:B0-----:R-:W-:Y:S01]  /*161d0*/  FSEL R62, R67, -INF , P3 ;  /* 0xff800000433e7808 */ /* 0x001fe20001800000 */
[----:B------:R-:W-:Y:S01]  /*161e0*/  FMUL.FTZ R42, R42, UR8 ;  /* 0x000000082a2a7c20 */ /* 0x000fe20008410000 */
[----:B------:R-:W-:Y:S01]  /*161f0*/  FMNMX.FTZ R65, R68, R65, !PT ;  /* 0x0000004144417209 */ /* 0x000fe20007810000 */
[----:B------:R-:W-:Y:S01]  /*16200*/  HGMMA.64x16x16.F32.BF16 R32, gdesc[UR4], R32, gsb0 ;  /* 0x00200000042079f0 */ /* 0x000fe20008001820 */
[----:B------:R-:W-:Y:S01]  /*16210*/  R2UR UR6, R2 ;  /* 0x00000000020672ca */ /* 0x000fe200000e0000 */
[----:B------:R-:W-:Y:S01]  /*16220*/  UMOV UR4, UR36 ;  /* 0x0000002400047c82 */ /* 0x000fe20008000000 */
[----:B------:R-:W-:Y:S01]  /*16230*/  R2UR UR7, R3 ;  /* 0x00000000030772ca */ /* 0x000fe200000e0000 */
[----:B------:R-:W-:Y:S01]  /*16240*/  UMOV UR5, UR37 ;  /* 0x0000002500057c82 */ /* 0x000fe20008000000 */
[----:B------:R-:W-:Y:S01]  /*16250*/  ISETP.GT.AND P3, PT, R69, 0x19, PT ;  /* 0x000000194500780c */ /* 0x000fe20003f64270 */
[----:B------:R0:W-:Y:S01]  /*16260*/  MUFU.TANH R66, R46 ;  /* 0x0000002e00427308 */ /* 0x0001e20000002400 */
[----:B-1----:R-:W-:Y:S01]  /*16270*/  FSEL R50, R70, -INF , P2 ;  /* 0xff80000046327808 */ /* 0x002fe20001000000 */
[----:B------:R-:W-:Y:S01]  /*16280*/  FMUL.FTZ R43, R43, UR8 ;  /* 0x000000082b2b7c20 */ /* 0x000fe20008410000 */
[----:B------:R-:W-:Y:S01]  /*16290*/  FMNMX.FTZ R65, R62, R65, !PT ;  /* 0x000000413e417209 */ /* 0x000fe20007810000 */
[----:B------:R-:W-:Y:S01]  /*162a0*/  FMUL.FTZ R47, R47, UR8 ;  /* 0x000000082f2f7c20 */ /* 0x000fe20008410000 */
[----:B------:R-:W-:Y:S01]  /*162b0*/  ISETP.GT.AND P2, PT, R69, 0x20, PT ;  /* 0x000000204500780c */ /* 0x000fe20003f44270 */
[----:B------:R-:W-:Y:S01]  /*162c0*/  FMUL.FTZ R40, R40, UR8 ;  /* 0x0000000828287c20 */ /* 0x000fe20008410000 */
[----:B------:R-:W-:Y:S01]  /*162d0*/  FSEL R54, R71, -INF , P3 ;  /* 0xff80000047367808 */ /* 0x000fe20001800000 */
[----:B------:R1:W-:Y:S01]  /*162e0*/  MUFU.TANH R3, R42 ;  /* 0x0000002a00037308 */ /* 0x0003e20000002400 */
[----:B------:R-:W-:Y:S01]  /*162f0*/  FMNMX.FTZ R65, R50, R65, !PT ;  /* 0x0000004132417209 */ /* 0x000fe20007810000 */
[----:B------:R-:W-:Y:S01]  /*16300*/  FMUL.FTZ R44, R44, UR8 ;  /* 0x000000082c2c7c20 */ /* 0x000fe20008410000 */
[----:B------:R-:W-:Y:S01]  /*16310*/  ISETP.GT.AND P3, PT, R69, 0x21, PT ;  /* 0x000000214500780c */ /* 0x000fe20003f64270 */
[----:B------:R-:W-:Y:S01]  /*16320*/  FMUL.FTZ R41, R41, UR8 ;  /* 0x0000000829297c20 */ /* 0x000fe20008410000 */
[----:B------:R-:W-:Y:S01]  /*16330*/  FSEL R56, R56, -INF , P2 ;  /* 0xff80000038387808 */ /* 0x000fe20001000000 */
[----:B------:R-:W-:Y:S01]  /*16340*/  FMUL.FTZ R45, R45, UR8 ;  /* 0x000000082d2d7c20 */ /* 0x000fe20008410000 */
[----:B------:R-:W-:Y:S01]  /*16350*/  FMNMX.FTZ R67, R54, R65, !PT ;  /* 0x0000004136437209 */ /* 0x000fe20007810000 */
[----:B------:R-:W4:Y:S01]  /*16360*/  MUFU.TANH R43, R43 ;  /* 0x0000002b002b7308 */ /* 0x000f220000002400 */
[----:B------:R-:W-:Y:S01]  /*16370*/  ISETP.GT.AND P2, PT, R69, 0x28, PT ;  /* 0x000000284500780c */ /* 0x000fe20003f44270 */
[--C-:B------:R-:W-:Y:S01]  /*16380*/  IMAD.MOV.U32 R71, RZ, RZ, R119.reuse ;  /* 0x000000ffff477224 */ /* 0x100fe200078e0077 */
[----:B--2---:R-:W-:Y:S01]  /*16390*/  FSEL R58, R59, -INF , P3 ;  /* 0xff8000003b3a7808 */ /* 0x004fe20001800000 */
[----:B------:R-:W-:Y:S01]  /*163a0*/  IMAD.MOV.U32 R59, RZ, RZ, R119 ;  /* 0x000000ffff3b7224 */ /* 0x000fe200078e0077 */
[----:B------:R-:W-:-:S02]  /*163b0*/  FMNMX.FTZ R67, R56, R67, !PT ;  /* 0x0000004338437209 */ /* 0x000fc40007810000 */
[C---:B------:R-:W-:Y:S01]  /*163c0*/  ISETP.GT.AND P3, PT, R69.reuse, 0x29, PT ;  /* 0x000000294500780c */ /* 0x040fe20003f64270 */
[----:B------:R-:W2:Y:S01]  /*163d0*/  MUFU.TANH R47, R47 ;  /* 0x0000002f002f7308 */ /* 0x000ea20000002400 */
[----:B0-----:R-:W-:Y:S02]  /*163e0*/  FSEL R46, R4, -INF , P2 ;  /* 0xff800000042e7808 */ /* 0x001fe40001000000 */
[----:B------:R-:W-:Y:S02]  /*163f0*/  FMNMX.FTZ R67, R58, R67, !PT ;  /* 0x000000433a437209 */ /* 0x000fe40007810000 */
[----:B------:R-:W-:Y:S02]  /*16400*/  ISETP.GT.AND P2, PT, R69, 0x30, PT ;  /* 0x000000304500780c */ /* 0x000fe40003f44270 */
[----:B-1----:R-:W-:Y:S01]  /*16410*/  FSEL R42, R63, -INF , P3 ;  /* 0xff8000003f2a7808 */ /* 0x002fe20001800000 */
[----:B------:R-:W-:Y:S01]  /*16420*/  MUFU.TANH R13, R13 ;  /* 0x0000000d000d7308 */ /* 0x000fe20000002400 */
[----:B------:R-:W-:Y:S01]  /*16430*/  FMNMX.FTZ R67, R46, R67, !PT ;  /* 0x000000432e437209 */ /* 0x000fe20007810000 */
[----:B------:R-:W-:Y:S01]  /*16440*/  IMAD.MOV.U32 R63, RZ, RZ, R119 ;  /* 0x000000ffff3f7224 */ /* 0x000fe200078e0077 */
[----:B------:R-:W-:-:S02]  /*16450*/  ISETP.GT.AND P3, PT, R69, 0x31, PT ;  /* 0x000000314500780c */ /* 0x000fc40003f64270 */
[----:B------:R-:W-:Y:S02]  /*16460*/  FMNMX.FTZ R67, R42, R67, !PT ;  /* 0x000000432a437209 */ /* 0x000fe40007810000 */
[----:B---3--:R-:W-:Y:S01]  /*16470*/  FSEL R2, R60, -INF , P3 ;  /* 0xff8000003c027808 */ /* 0x008fe20001800000 */
[----:B------:R-:W-:Y:S01]  /*16480*/  MUFU.TANH R14, R14 ;  /* 0x0000000e000e7308 */ /* 0x000fe20000002400 */
[----:B------:R-:W-:Y:S02]  /*16490*/  ISETP.GT.AND P3, PT, R69, 0x39, PT ;  /* 0x000000394500780c */ /* 0x000fe40003f64270 */
[----:B------:R-:W-:Y:S02]  /*164a0*/  ISETP.GT.AND P4, PT, R49, 0x8, PT ;  /* 0x000000083100780c */ /* 0x000fe40003f84270 */
[----:B------:R-:W-:Y:S01]  /*164b0*/  FSEL R60, R64, -INF , P3 ;  /* 0xff800000403c7808 */ /* 0x000fe20001800000 */
[----:B------:R-:W-:Y:S02]  /*164c0*/  WARPGROUP.DEPBAR.LE gsb0, 0x0 ;  /* 0x00008000000079c5 */ /* 0x000fe40000010000 */
[----:B------:R-:W-:Y:S01]  /*164d0*/  WARPGROUP.ARRIVE ;  /* 0x00000000000079c5 */ /* 0x000fe20000000000 */
[----:B------:R-:W-:Y:S01]  /*164e0*/  FMUL.FTZ R4, R38, UR8 ;  /* 0x0000000826047c20 */ /* 0x000fe20008410000 */
[----:B------:R-:W-:Y:S01]  /*164f0*/  FSEL R38, R57, -INF , P2 ;  /* 0xff80000039267808 */ /* 0x000fe20001000000 */
[----:B------:R-:W-:Y:S01]  /*16500*/  FMUL.FTZ R34, R34, UR8 ;  /* 0x0000000822227c20 */ /* 0x000fe20008410000 */
[----:B------:R-:W-:Y:S01]  /*16510*/  ISETP.GT.AND P2, PT, R69, 0x38, PT ;  /* 0x000000384500780c */ /* 0x000fe20003f44270 */
[----:B------:R-:W-:Y:S01]  /*16520*/  FMUL.FTZ R35, R35, UR8 ;  /* 0x0000000823237c20 */ /* 0x000fe20008410000 */
[----:B------:R-:W-:Y:S01]  /*16530*/  HGMMA.64x16x16.F32.BF16 R24, gdesc[UR4], R24, gsb0 ;  /* 0x00200000041879f0 */ /* 0x000fe20008001818 */
[----:B------:R-:W-:Y:S01]  /*16540*/  FMNMX.FTZ R67, R38, R67, !PT ;  /* 0x0000004326437209 */ /* 0x000fe20007810000 */
[----:B------:R0:W-:Y:S01]  /*16550*/  MUFU.TANH R65, R34 ;  /* 0x0000002200417308 */ /* 0x0001e20000002400 */
[----:B------:R-:W-:Y:S01]  /*16560*/  ISETP.GT.AND P3, PT, R69, 0x41, PT ;  /* 0x000000414500780c */ /* 0x000fe20003f64270 */
[----:B------:R-:W-:Y:S01]  /*16570*/  FMUL.FTZ R39, R39, UR8 ;  /* 0x0000000827277c20 */ /* 0x000fe20008410000 */
[----:B------:R-:W-:Y:S01]  /*16580*/  FMNMX.FTZ R67, R2, R67, !PT ;  /* 0x0000004302437209 */ /* 0x000fe20007810000 */
[----:B------:R-:W-:Y:S01]  /*16590*/  ULDC UR4, c[0x0][0x988] ;  /* 0x0002620000047ab9 */ /* 0x000fe20000000800 */
[----:B----4-:R-:W-:Y:S01]  /*165a0*/  FSEL R64, R43, -INF , P3 ;  /* 0xff8000002b407808 */ /* 0x010fe20001800000 */
[----:B------:R-:W-:Y:S01]  /*165b0*/  FMUL.FTZ R32, R32, UR8 ;  /* 0x0000000820207c20 */ /* 0x000fe20008410000 */
[----:B------:R-:W-:Y:S01]  /*165c0*/  ISETP.GT.AND P3, PT, R69, 0x49, PT ;  /* 0x000000494500780c */ /* 0x000fe20003f64270 */
[----:B------:R-:W1:Y:S01]  /*165d0*/  MUFU.TANH R35, R35 ;  /* 0x0000002300237308 */ /* 0x000e620000002400 */
[----:B0-----:R-:W-:Y:S01]  /*165e0*/  FSEL R34, R61, -INF , P2 ;  /* 0xff8000003d227808 */ /* 0x001fe20001000000 */
[----:B------:R-:W-:Y:S01]  /*165f0*/  FMUL.FTZ R36, R36, UR8 ;  /* 0x0000000824247c20 */ /* 0x000fe20008410000 */
[----:B------:R-:W-:Y:S01]  /*16600*/  ISETP.GT.AND P2, PT, R69, 0x40, PT ;  /* 0x000000404500780c */ /* 0x000fe20003f44270 */
[----:B------:R-:W-:Y:S01]  /*16610*/  FMUL.FTZ R33, R33, UR8 ;  /* 0x0000000821217c20 */ /* 0x000fe20008410000 */
[----:B------:R-:W-:Y:S01]  /*16620*/  FMNMX.FTZ R67, R34, R67, !PT ;  /* 0x0000004322437209 */ /* 0x000fe20007810000 */
[----:B------:R-:W-:Y:S01]  /*16630*/  FMUL.FTZ R37, R37, UR8 ;  /* 0x0000000825257c20 */ /* 0x000fe20008410000 */
[----:B--2---:R-:W-:Y:S01]  /*16640*/  FSEL R70, R47, -INF , P3 ;  /* 0xff8000002f467808 */ /* 0x004fe20001800000 */
[----:B------:R-:W-:Y:S01]  /*16650*/  MUFU.TANH R4, R4 ;  /* 0x0000000400047308 */ /* 0x000fe20000002400 */
[----:B------:R-:W-:Y:S01]  /*16660*/  FMNMX.FTZ R67, R60, R67, !PT ;  /* 0x000000433c437209 */ /* 0x000fe20007810000 */
[----:B------:R-:W-:Y:S01]  /*16670*/  IMAD.MOV.U32 R61, RZ, RZ, R119 ;  /* 0x000000ffff3d7224 */ /* 0x000fe200078e0077 */
[----:B------:R-:W-:-:S05]  /*16680*/  ISETP.GT.AND P3, PT, R69, 0x51, PT ;  /* 0x000000514500780c */ /* 0x000fca0003f64270 */
[----:B------:R-:W0:Y:S01]  /*16690*/  MUFU.TANH R39, R39 ;  /* 0x0000002700277308 */ /* 0x000e220000002400 */
[----:B-1----:R-:W-:Y:S02]  /*166a0*/  FSEL R74, R35, -INF , P3 ;  /* 0xff800000234a7808 */ /* 0x002fe40001800000 */
[----:B------:R-:W-:-:S05]  /*166b0*/  ISETP.GT.AND P3, PT, R69, 0x59, PT ;  /* 0x000000594500780c */ /* 0x000fca0003f64270 */
[----:B------:R-:W-:Y:S08]  /*166c0*/  MUFU.TANH R43, R36 ;  /* 0x00000024002b7308 */ /* 0x000ff00000002400 */
[----:B------:R-:W-:Y:S01]  /*166d0*/  MUFU.TANH R15, R15 ;  /* 0x0000000f000f7308 */ /* 0x000fe20000002400 */
[----:B0-----:R-:W-:Y:S02]  /*166e0*/  FSEL R80, R39, -INF , P3 ;  /* 0xff80000027507808 */ /* 0x001fe40001800000 */
        /* <DEDUP_REMOVED lines=9> */
[----:B------:R-:W0:Y:S01]  /*16780*/  MUFU.TANH R57, R57 ;  /* 0x0000003900397308 */ /* 0x000e220000002400 */
[----:B------:R-:W-:Y:S01]  /*16790*/  FSEL R66, R66, -INF , P2 ;  /* 0xff80000042427808 */ /* 0x000fe20001000000 */
[----:B------:R-:W-:Y:S01]  /*167a0*/  FMUL.FTZ R35, R31, UR8 ;  /* 0x000000081f237c20 */ /* 0x000fe20008410000 */
[----:B------:R-:W-:Y:S01]  /*167b0*/  FMNMX.FTZ R67, R64, R67, !PT ;  /* 0x0000004340437209 */ /* 0x000fe20007810000 */
        /* <DEDUP_REMOVED lines=8> */
[----:B------:R2:W-:Y:S01]  /*16840*/  @!P1 SYNCS.ARRIVE.TRANS64.RED.A1T0 RZ, [R0+URZ], RZ ;  /* 0x000000ff00ff99a7 */ /* 0x0005e2000810043f */
[----:B------:R-:W-:Y:S01]  /*16850*/  ISETP.GT.AND P2, PT, R69, 0x58, PT ;  /* 0x000000584500780c */ /* 0x000fe20003f44270 */
[----:B------:R-:W-:Y:S01]  /*16860*/  IMAD.MOV.U32 R65, RZ, RZ, R119 ;  /* 0x000000ffff417224 */ /* 0x000fe200078e0077 */
[----:B------:R-:W-:Y:S01]  /*16870*/  FMNMX.FTZ R67, R30, R67, !PT ;  /* 0x000000431e437209 */ /* 0x000fe20007810000 */
[----:B------:R3:W4:Y:S01]  /*16880*/  MUFU.TANH R86, R3 ;  /* 0x0000000300567308 */ /* 0x0007220000002400 */
[----:B------:R-:W-:-:S02]  /*16890*/  FSEL R78, R4, -INF , P2 ;  /* 0xff800000044e7808 */ /* 0x000fc40001000000 */
[----:B------:R-:W-:Y:S02]  /*168a0*/  FMNMX.FTZ R67, R74, R67, !PT ;  /* 0x000000434a437209 */ /* 0x000fe40007810000 */
[----:B------:R-:W-:Y:S02]  /*168b0*/  ISETP.GT.AND P2, PT, R69, 0x60, PT ;  /* 0x000000604500780c */ /* 0x000fe40003f44270 */
[----:B------:R-:W-:Y:S01]  /*168c0*/  FMNMX.FTZ R67, R78, R67, !PT ;  /* 0x000000434e437209 */ /* 0x000fe20007810000 */
[----:B------:R-:W5:Y:S01]  /*168d0*/  MUFU.TANH R35, R35 ;  /* 0x0000002300237308 */ /* 0x000f620000002400 */
[----:B---3--:R-:W-:Y:S01]  /*168e0*/  FMUL.FTZ R3, R52, UR8 ;  /* 0x0000000834037c20 */ /* 0x008fe20008410000 */
[----:B0-----:R-:W-:Y:S01]  /*168f0*/  FSEL R52, R57, -INF , P2 ;  /* 0xff80000039347808 */ /* 0x001fe20001000000 */
[----:B------:R-:W-:Y:S01]  /*16900*/  IMAD.MOV.U32 R57, RZ, RZ, R119 ;  /* 0x000000ffff397224 */ /* 0x000fe200078e0077 */
[----:B------:R-:W-:Y:S02]  /*16910*/  FMNMX.FTZ R67, R80, R67, !PT ;  /* 0x0000004350437209 */ /* 0x000fe40007810000 */
[----:B------:R-:W-:-:S02]  /*16920*/  ISETP.GT.AND P2, PT, R69, 0x68, PT ;  /* 0x000000684500780c */ /* 0x000fc40003f44270 */
[----:B-1----:R-:W-:Y:S01]  /*16930*/  FSEL R84, R27, -INF , P3 ;  /* 0xff8000001b547808 */ /* 0x002fe20001800000 */
[----:B------:R-:W-:Y:S01]  /*16940*/  MUFU.TANH R31, R3 ;  /* 0x00000003001f7308 */ /* 0x000fe20000002400 */
[----:B------:R-:W-:Y:S01]  /*16950*/  FMNMX.FTZ R67, R52, R67, !PT ;  /* 0x0000004334437209 */ /* 0x000fe20007810000 */
[----:B------:R-:W-:Y:S01]  /*16960*/  FMUL.FTZ R27, R25, UR8 ;  /* 0x00000008191b7c20 */ /* 0x000fe20008410000 */
[----:B------:R-:W-:Y:S01]  /*16970*/  ISETP.GT.AND P3, PT, R69, 0x69, PT ;  /* 0x000000694500780c */ /* 0x000fe20003f64270 */
[----:B------:R-:W-:Y:S01]  /*16980*/  IMAD.MOV.U32 R69, RZ, RZ, R119 ;  /* 0x000000ffff457224 */ /* 0x000fe200078e0077 */
[----:B----4-:R-:W-:Y:S02]  /*16990*/  FSEL R86, R86, -INF , P2 ;  /* 0xff80000056567808 */ /* 0x010fe40001000000 */
[----:B------:R-:W-:Y:S01]  /*169a0*/  FMNMX.FTZ R67, R84, R67, !PT ;  /* 0x0000004354437209 */ /* 0x000fe20007810000 */
[----:B------:R0:W-:Y:S01]  /*169b0*/  MUFU.TANH R47, R27 ;  /* 0x0000001b002f7308 */ /* 0x0001e20000002400 */
[----:B-----5:R-:W-:-:S02]  /*169c0*/  FSEL R90, R35, -INF , P3 ;  /* 0xff800000235a7808 */ /* 0x020fc40001800000 */
[----:B------:R-:W-:Y:S02]  /*169d0*/  FMNMX.FTZ R67, R86, R67, !PT ;  /* 0x0000004356437209 */ /* 0x000fe40007810000 */
[----:B------:R-:W-:Y:S02]  /*169e0*/  ISETP.GT.AND P3, PT, R49, 0x1, PT ;  /* 0x000000013100780c */ /* 0x000fe40003f64270 */
[----:B------:R-:W-:Y:S01]  /*169f0*/  FMNMX.FTZ R67, R90, R67, !PT ;  /* 0x000000435a437209 */ /* 0x000fe20007810000 */
[----:B------:R-:W-:Y:S01]  /*16a00*/  MUFU.TANH R100, R28 ;  /* 0x0000001c00647308 */ /* 0x000fe20000002400 */
[----:B0-----:R-:W-:Y:S02]  /*16a10*/  FSEL R27, R6, -INF , P3 ;  /* 0xff800000061b7808 */ /* 0x001fe40001800000 */
[----:B------:R-:W-:Y:S01]  /*16a20*/  FSEL R6, R7, -INF , P4 ;  /* 0xff80000007067808 */ /* 0x000fe20002000000 */
[----:B------:R-:W0:Y:S01]  /*16a30*/  SHFL.BFLY PT, R4, R67, 0x2, 0x1f ;  /* 0x0c401f0043047f89 */ /* 0x000e2200000e0000 */
[----:B------:R-:W-:-:S03]  /*16a40*/  ISETP.GT.AND P3, PT, R49, 0x10, PT ;  /* 0x000000103100780c */ /* 0x000fc60003f64270 */
[----:B------:R-:W-:Y:S01]  /*16a50*/  MUFU.TANH R98, R24 ;  /* 0x0000001800627308 */ /* 0x000fe20000002400 */
[----:B------:R-:W-:Y:S02]  /*16a60*/  FSEL R32, R9, -INF , P3 ;  /* 0xff80000009207808 */ /* 0x000fe40001800000 */
[----:B------:R-:W-:-:S05]  /*16a70*/  ISETP.GT.AND P3, PT, R49, 0x18, PT ;  /* 0x000000183100780c */ /* 0x000fca0003f64270 */
[----:B------:R1:W-:Y:S08]  /*16a80*/  MUFU.TANH R94, R40 ;  /* 0x00000028005e7308 */ /* 0x0003f00000002400 */
[----:B------:R-:W3:Y:S01]  /*16a90*/  MUFU.TANH R20, R20 ;  /* 0x0000001400147308 */ /* 0x000ee20000002400 */
[----:B-1----:R-:W-:Y:S02]  /*16aa0*/  FSEL R40, R11, -INF , P3 ;  /* 0xff8000000b287808 */ /* 0x002fe40001800000 */
[----:B------:R-:W-:-:S02]  /*16ab0*/  ISETP.GT.AND P3, PT, R49, 0x20, PT ;  /* 0x000000203100780c */ /* 0x000fc40003f64270 */
[----:B0-----:R-:W-:Y:S01]  /*16ac0*/  FMNMX.FTZ R3, R67, R4, !PT ;  /* 0x0000000443037209 */ /* 0x001fe20007810000 */
[----:B------:R-:W-:Y:S02]  /*16ad0*/  IMAD.MOV.U32 R67, RZ, RZ, R119 ;  /* 0x000000ffff437224 */ /* 0x000fe400078e0077 */
[----:B------:R0:W-:Y:S02]  /*16ae0*/  MUFU.TANH R35, R44 ;  /* 0x0000002c00237308 */ /* 0x0001e40000002400 */
[----:B------:R-:W1:Y:S06]  /*16af0*/  SHFL.BFLY PT, R4, R3, 0x1, 0x1f ;  /* 0x0c201f0003047f89 */ /* 0x000e6c00000e0000 */
[----:B------:R-:W4:Y:S08]  /*16b00*/  MUFU.TANH R21, R21 ;  /* 0x0000001500157308 */ /* 0x000f300000002400 */
[----:B------:R-:W5:Y:S08]  /*16b10*/  MUFU.TANH R53, R53 ;  /* 0x0000003500357308 */ /* 0x000f700000002400 */
[----:B------:R-:W2:Y:S01]  /*16b20*/  MUFU.TANH R41, R41 ;  /* 0x0000002900297308 */ /* 0x000ea20000002400 */
[----:B-1----:R-:W-:Y:S01]  /*16b30*/  FMNMX.FTZ R4, R3, R4, !PT ;  /* 0x0000000403047209 */ /* 0x002fe20007810000 */
[----:B------:R-:W-:-:S03]  /*16b40*/  IMAD.U32 R3, RZ, RZ, UR4 ;  /* 0x00000004ff037e24 */ /* 0x000fc6000f8e00ff */
[C---:B------:R-:W-:Y:S01]  /*16b50*/  FSETP.NEU.FTZ.AND P2, PT, R4.reuse, -INF , PT ;  /* 0xff8000000400780b */ /* 0x040fe20003f5d000 */
[----:B------:R-:W-:Y:S02]  /*16b60*/  FMUL.FTZ R25, R4, R3 ;  /* 0x0000000304197220 */ /* 0x000fe40000410000 */
[----:B------:R-:W1:Y:S03]  /*16b70*/  MUFU.TANH R45, R45 ;  /* 0x0000002d002d7308 */ /* 0x000e660000002400 */
[----:B------:R-:W-:Y:S02]  /*16b80*/  FSEL R25, R25, RZ, P2 ;  /* 0x000000ff19197208 */ /* 0x000fe40001000000 */
[----:B------:R-:W-:-:S03]  /*16b90*/  ISETP.GT.AND P2, PT, R49, RZ, PT ;  /* 0x000000ff3100720c */ /* 0x000fc60003f44270 */
[----:B------:R-:W1:Y:S01]  /*16ba0*/  MUFU.TANH R33, R33 ;  /* 0x0000002100217308 */ /* 0x000e620000002400 */
[-CC-:B------:R-:W-:Y:S01]  /*16bb0*/  FFMA.FTZ R197, R68, R3.reuse, -R25.reuse ;  /* 0x0000000344c57223 */ /* 0x180fe20000010819 */
[----:B------:R-:W-:Y:S01]  /*16bc0*/  FSEL R28, R5, -INF , P2 ;  /* 0xff800000051c7808 */ /* 0x000fe20001000000 */
[-CC-:B------:R-:W-:Y:S01]  /*16bd0*/  FFMA.FTZ R203, R82, R3.reuse, -R25.reuse ;  /* 0x0000000352cb7223 */ /* 0x180fe20000010819 */
[C---:B------:R-:W-:Y:S01]  /*16be0*/  ISETP.GT.AND P2, PT, R49.reuse, 0x9, PT ;  /* 0x000000093100780c */ /* 0x040fe20003f44270 */
[--C-:B------:R-:W-:Y:S01]  /*16bf0*/  FFMA.FTZ R88, R88, R3, -R25.reuse ;  /* 0x0000000358587223 */ /* 0x100fe20000010819 */
[----:B------:R-:W-:Y:S01]  /*16c00*/  FMNMX.FTZ R5, R28, R27, !PT ;  /* 0x0000001b1c057209 */ /* 0x000fe20007810000 */
[--C-:B------:R-:W-:Y:S01]  /*16c10*/  FFMA.FTZ R193, R56, R3, -R25.reuse ;  /* 0x0000000338c17223 */ /* 0x100fe20000010819 */
[----:B------:R-:W-:Y:S01]  /*16c20*/  FSEL R24, R8, -INF , P2 ;  /* 0xff80000008187808 */ /* 0x000fe20001000000 */
[----:B------:R-:W1:Y:S01]  /*16c30*/  MUFU.TANH R37, R37 ;  /* 0x0000002500257308 */ /* 0x000e620000002400 */
[----:B------:R-:W-:Y:S01]  /*16c40*/  FMNMX.FTZ R5, R6, R5, !PT ;  /* 0x0000000506057209 */ /* 0x000fe20007810000 */
[-CC-:B------:R-:W-:Y:S01]  /*16c50*/  FFMA.FTZ R199, R50, R3.reuse, -R25.reuse ;  /* 0x0000000332c77223 */ /* 0x180fe20000010819 */
[C---:B------:R-:W-:Y:S01]  /*16c60*/  ISETP.GT.AND P2, PT, R49.reuse, 0x11, PT ;  /* 0x000000113100780c */ /* 0x040fe20003f44270 */
[--C-:B------:R-:W-:Y:S01]  /*16c70*/  FFMA.FTZ R195, R46, R3, -R25.reuse ;  /* 0x000000032ec37223 */ /* 0x100fe20000010819 */
[----:B------:R-:W-:Y:S01]  /*16c80*/  FMNMX.FTZ R5, R24, R5, !PT ;  /* 0x0000000518057209 */ /* 0x000fe20007810000 */
[-CC-:B------:R-:W-:Y:S01]  /*16c90*/  FFMA.FTZ R189, R38, R3.reuse, -R25.reuse ;  /* 0x0000000326bd7223 */ /* 0x180fe20000010819 */
[----:B------:R-:W-:Y:S01]  /*16ca0*/  FSEL R36, R10, -INF , P2 ;  /* 0xff8000000a247808 */ /* 0x000fe20001000000 */
[--C-:B------:R-:W-:Y:S01]  /*16cb0*/  FFMA.FTZ R10, R72, R3, -R25.reuse ;  /* 0x00000003480a7223 */ /* 0x100fe20000010819 */
[----:B------:R-:W-:Y:S01]  /*16cc0*/  FMNMX.FTZ R5, R32, R5, !PT ;  /* 0x0000000520057209 */ /* 0x000fe20007810000 */
[----:B------:R1:W-:Y:S01]  /*16cd0*/  MUFU.EX2 R8, R88 ;  /* 0x0000005800087308 */ /* 0x0003e20000000800 */
[----:B------:R-:W-:Y:S01]  /*16ce0*/  ISETP.GT.AND P2, PT, R49, 0x19, PT ;  /* 0x000000193100780c */ /* 0x000fe20003f44270 */
[--C-:B------:R-:W-:Y:S01]  /*16cf0*/  FFMA.FTZ R201, R55, R3, -R25.reuse ;  /* 0x0000000337c97223 */ /* 0x100fe20000010819 */
[----:B------:R-:W-:Y:S01]  /*16d00*/  FMNMX.FTZ R5, R36, R5, !PT ;  /* 0x0000000524057209 */ /* 0x000fe20007810000 */
[-CC-:B------:R-:W-:Y:S01]  /*16d10*/  FFMA.FTZ R42, R42, R3.reuse, -R25.reuse ;  /* 0x000000032a2a7223 */ /* 0x180fe20000010819 */
[----:B0-----:R-:W-:Y:S01]  /*16d20*/  FSEL R44, R12, -INF , P2 ;  /* 0xff8000000c2c7808 */ /* 0x001fe20001000000 */
[--C-:B------:R-:W-:Y:S01]  /*16d30*/  FFMA.FTZ R12, R62, R3, -R25.reuse ;  /* 0x000000033e0c7223 */ /* 0x100fe20000010819 */
[----:B------:R-:W-:Y:S01]  /*16d40*/  FMNMX.FTZ R5, R40, R5, !PT ;  /* 0x0000000528057209 */ /* 0x000fe20007810000 */
[----:B------:R-:W0:Y:S01]  /*16d50*/  MUFU.TANH R29, R29 ;  /* 0x0000001d001d7308 */ /* 0x000e220000002400 */
[----:B------:R-:W-:Y:S01]  /*16d60*/  ISETP.GT.AND P2, PT, R49, 0x21, PT ;  /* 0x000000213100780c */ /* 0x000fe20003f44270 */
[-CC-:B------:R-:W-:Y:S01]  /*16d70*/  FFMA.FTZ R2, R2, R3.reuse, -R25.reuse ;  /* 0x0000000302027223 */ /* 0x180fe20000010819 */
[----:B------:R-:W-:Y:S01]  /*16d80*/  FSEL R72, R13, -INF , P3 ;  /* 0xff8000000d487808 */ /* 0x000fe20001800000 */
[--C-:B------:R-:W-:Y:S01]  /*16d90*/  FFMA.FTZ R191, R34, R3, -R25.reuse ;  /* 0x0000000322bf7223 */ /* 0x100fe20000010819 */
[----:B------:R-:W-:Y:S01]  /*16da0*/  FMNMX.FTZ R5, R44, R5, !PT ;  /* 0x000000052c057209 */ /* 0x000fe20007810000 */
[-CC-:B------:R-:W-:Y:S01]  /*16db0*/  FFMA.FTZ R185, R26, R3.reuse, -R25.reuse ;  /* 0x000000031ab97223 */ /* 0x180fe20000010819 */
[C---:B------:R-:W-:Y:S01]  /*16dc0*/  ISETP.GT.AND P3, PT, R49.reuse, 0x28, PT ;  /* 0x000000283100780c */ /* 0x040fe20003f64270 */
[----:B------:R-:W0:Y:S01]  /*16dd0*/  MUFU.EX2 R201, R201 ;  /* 0x000000c900c97308 */ /* 0x000e220000000800 */
[----:B------:R-:W-:Y:S01]  /*16de0*/  FSEL R68, R14, -INF , P2 ;  /* 0xff8000000e447808 */ /* 0x000fe20001000000 */
[--C-:B------:R-:W-:Y:S01]  /*16df0*/  FFMA.FTZ R14, R54, R3, -R25.reuse ;  /* 0x00000003360e7223 */ /* 0x100fe20000010819 */
[----:B------:R-:W-:Y:S01]  /*16e00*/  FMNMX.FTZ R5, R72, R5, !PT ;  /* 0x0000000548057209 */ /* 0x000fe20007810000 */
[-CC-:B------:R-:W-:Y:S01]  /*16e10*/  FFMA.FTZ R34, R60, R3.reuse, -R25.reuse ;  /* 0x000000033c227223 */ /* 0x180fe20000010819 */
[----:B------:R-:W-:Y:S01]  /*16e20*/  ISETP.GT.AND P2, PT, R49, 0x29, PT ;  /* 0x000000293100780c */ /* 0x000fe20003f44270 */
[--C-:B------:R-:W-:Y:S01]  /*16e30*/  FFMA.FTZ R26, R64, R3, -R25.reuse ;  /* 0x00000003401a7223 */ /* 0x100fe20000010819 */
[----:B------:R-:W-:Y:S01]  /*16e40*/  FSEL R76, R15, -INF , P3 ;  /* 0xff8000000f4c7808 */ /* 0x000fe20001800000 */
[----:B------:R-:W0:Y:S01]  /*16e50*/  MUFU.EX2 R203, R203 ;  /* 0x000000cb00cb7308 */ /* 0x000e220000000800 */
[----:B------:R-:W-:Y:S01]  /*16e60*/  FMNMX.FTZ R5, R68, R5, !PT ;  /* 0x0000000544057209 */ /* 0x000fe20007810000 */
[-CC-:B------:R-:W-:Y:S01]  /*16e70*/  FFMA.FTZ R187, R66, R3.reuse, -R25.reuse ;  /* 0x0000000342bb7223 */ /* 0x180fe20000010819 */
[C---:B------:R-:W-:Y:S01]  /*16e80*/  ISETP.GT.AND P3, PT, R49.reuse, 0x30, PT ;  /* 0x000000303100780c */ /* 0x040fe20003f64270 */
[-CC-:B------:R-:W-:Y:S01]  /*16e90*/  FFMA.FTZ R181, R30, R3.reuse, -R25.reuse ;  /* 0x000000031eb57223 */ /* 0x180fe20000010819 */
[----:B---3--:R-:W-:Y:S01]  /*16ea0*/  FSEL R62, R20, -INF , P2 ;  /* 0xff800000143e7808 */ /* 0x008fe20001000000 */
[--C-:B------:R-:W-:Y:S01]  /*16eb0*/  FFMA.FTZ R20, R58, R3, -R25.reuse ;  /* 0x000000033a147223 */ /* 0x100fe20000010819 */
[----:B------:R-:W-:Y:S01]  /*16ec0*/  FMNMX.FTZ R5, R76, R5, !PT ;  /* 0x000000054c057209 */ /* 0x000fe20007810000 */
[----:B------:R-:W3:Y:S01]  /*16ed0*/  MUFU.EX2 R10, R10 ;  /* 0x0000000a000a7308 */ /* 0x000ee20000000800 */
[----:B------:R-:W-:Y:S01]  /*16ee0*/  ISETP.GT.AND P2, PT, R49, 0x31, PT ;  /* 0x000000313100780c */ /* 0x000fe20003f44270 */
[-CC-:B------:R-:W-:Y:S01]  /*16ef0*/  FFMA.FTZ R177, R52, R3.reuse, -R25.reuse ;  /* 0x0000000334b17223 */ /* 0x180fe20000010819 */
[----:B----4-:R-:W-:Y:S01]  /*16f00*/  FSEL R82, R21, -INF , P3 ;  /* 0xff80000015527808 */ /* 0x010fe20001800000 */
[--C-:B------:R-:W-:Y:S01]  /*16f10*/  FFMA.FTZ R60, R70, R3, -R25.reuse ;  /* 0x00000003463c7223 */ /* 0x100fe20000010819 */
[----:B------:R-:W-:Y:S01]  /*16f20*/  FMNMX.FTZ R5, R62, R5, !PT ;  /* 0x000000053e057209 */ /* 0x000fe20007810000 */
[-CC-:B------:R-:W-:Y:S01]  /*16f30*/  FFMA.FTZ R30, R74, R3.reuse, -R25.reuse ;  /* 0x000000034a1e7223 */ /* 0x180fe20000010819 */
[C---:B------:R-:W-:Y:S01]  /*16f40*/  ISETP.GT.AND P3, PT, R49.reuse, 0x38, PT ;  /* 0x000000383100780c */ /* 0x040fe20003f64270 */
[----:B------:R-:W4:Y:S01]  /*16f50*/  MUFU.EX2 R197, R197 ;  /* 0x000000c500c57308 */ /* 0x000f220000000800 */
[----:B------:R-:W-:Y:S01]  /*16f60*/  FSEL R48, R48, -INF , P2 ;  /* 0xff80000030307808 */ /* 0x000fe20001000000 */
[--C-:B------:R-:W-:Y:S01]  /*16f70*/  FFMA.FTZ R183, R78, R3, -R25.reuse ;  /* 0x000000034eb77223 */ /* 0x100fe20000010819 */
[----:B------:R-:W-:Y:S01]  /*16f80*/  FMNMX.FTZ R5, R82, R5, !PT ;  /* 0x0000000552057209 */ /* 0x000fe20007810000 */
[-CC-:B------:R-:W-:Y:S01]  /*16f90*/  FFMA.FTZ R64, R80, R3.reuse, -R25.reuse ;  /* 0x0000000350407223 */ /* 0x180fe20000010819 */
[----:B------:R-:W-:Y:S01]  /*16fa0*/  ISETP.GT.AND P2, PT, R49, 0x39, PT ;  /* 0x000000393100780c */ /* 0x000fe20003f44270 */
[--C-:B------:R-:W-:Y:S01]  /*16fb0*/  FFMA.FTZ R52, R84, R3, -R25.reuse ;  /* 0x0000000354347223 */ /* 0x100fe20000010819 */
[----:B------:R-:W-:Y:S01]  /*16fc0*/  FSEL R104, R31, -INF , P3 ;  /* 0xff8000001f687808 */ /* 0x000fe20001800000 */
[----:B------:R-:W4:Y:S01]  /*16fd0*/  MUFU.EX2 R12, R12 ;  /* 0x0000000c000c7308 */ /* 0x000f220000000800 */
[----:B------:R-:W-:Y:S01]  /*16fe0*/  FMNMX.FTZ R5, R48, R5, !PT ;  /* 0x0000000530057209 */ /* 0x000fe20007810000 */
[-CC-:B------:R-:W-:Y:S01]  /*16ff0*/  FFMA.FTZ R179, R86, R3.reuse, -R25.reuse ;  /* 0x0000000356b37223 */ /* 0x180fe20000010819 */
[----:B------:R-:W-:Y:S01]  /*17000*/  ISETP.GT.AND P3, PT, R49, 0x40, PT ;  /* 0x000000403100780c */ /* 0x000fe20003f64270 */
[----:B------:R-:W-:Y:S01]  /*17010*/  FFMA.FTZ R66, R90, R3, -R25 ;  /* 0x000000035a427223 */ /* 0x000fe20000010819 */
[----:B-----5:R-:W-:Y:S01]  /*17020*/  FSEL R92, R53, -INF , P2 ;  /* 0xff800000355c7808 */ /* 0x020fe20001000000 */
[--C-:B------:R-:W-:Y:S01]  /*17030*/  IMAD.MOV.U32 R90, RZ, RZ, R119.reuse ;  /* 0x000000ffff5a7224 */ /* 0x100fe200078e0077 */
[----:B------:R-:W-:Y:S01]  /*17040*/  FMNMX.FTZ R5, R104, R5, !PT ;  /* 0x0000000568057209 */ /* 0x000fe20007810000 */
[----:B------:R-:W5:Y:S01]  /*17050*/  MUFU.EX2 R199, R199 ;  /* 0x000000c700c77308 */ /* 0x000f620000000800 */
[C---:B------:R-:W-:Y:S01]  /*17060*/  ISETP.GT.AND P2, PT, R49.reuse, 0x41, PT ;  /* 0x000000413100780c */ /* 0x040fe20003f44270 */
[--C-:B------:R-:W-:Y:S01]  /*17070*/  IMAD.MOV.U32 R86, RZ, RZ, R119.reuse ;  /* 0x000000ffff567224 */ /* 0x100fe200078e0077 */
[----:B------:R-:W-:Y:S01]  /*17080*/  FSEL R94, R94, -INF , P3 ;  /* 0xff8000005e5e7808 */ /* 0x000fe20001800000 */
[--C-:B------:R-:W-:Y:S01]  /*17090*/  IMAD.MOV.U32 R84, RZ, RZ, R119.reuse ;  /* 0x000000ffff547224 */ /* 0x100fe200078e0077 */
[----:B------:R-:W-:Y:S01]  /*170a0*/  FMNMX.FTZ R5, R92, R5, !PT ;  /* 0x000000055c057209 */ /* 0x000fe20007810000 */
[--C-:B------:R-:W-:Y:S01]  /*170b0*/  IMAD.MOV.U32 R80, RZ, RZ, R119.reuse ;  /* 0x000000ffff507224 */ /* 0x100fe200078e0077 */
[----:B------:R-:W-:Y:S01]  /*170c0*/  ISETP.GT.AND P3, PT, R49, 0x48, PT ;  /* 0x000000483100780c */ /* 0x000fe20003f64270 */
[----:B------:R-:W5:Y:S01]  /*170d0*/  MUFU.EX2 R14, R14 ;  /* 0x0000000e000e7308 */ /* 0x000f620000000800 */
[----:B--2---:R-:W-:Y:S01]  /*170e0*/  FSEL R54, R41, -INF , P2 ;  /* 0xff80000029367808 */ /* 0x004fe20001000000 */
[--C-:B------:R-:W-:Y:S01]  /*170f0*/  IMAD.MOV.U32 R78, RZ, RZ, R119.reuse ;  /* 0x000000ffff4e7224 */ /* 0x100fe200078e0077 */
[----:B------:R-:W-:Y:S01]  /*17100*/  FMNMX.FTZ R5, R94, R5, !PT ;  /* 0x000000055e057209 */ /* 0x000fe20007810000 */
[--C-:B------:R-:W-:Y:S01]  /*17110*/  IMAD.MOV.U32 R74, RZ, RZ, R119.reuse ;  /* 0x000000ffff4a7224 */ /* 0x100fe200078e0077 */
[----:B------:R-:W-:Y:S01]  /*17120*/  ISETP.GT.AND P2, PT, R49, 0x49, PT ;  /* 0x000000493100780c */ /* 0x000fe20003f44270 */
[--C-:B------:R-:W-:Y:S01]  /*17130*/  IMAD.MOV.U32 R70, RZ, RZ, R119.reuse ;  /* 0x000000ffff467224 */ /* 0x100fe200078e0077 */
[----:B-1----:R-:W-:Y:S01]  /*17140*/  FSEL R88, R35, -INF , P3 ;  /* 0xff80000023587808 */ /* 0x002fe20001800000 */
[----:B------:R-:W-:Y:S01]  /*17150*/  MUFU.EX2 R193, R193 ;  /* 0x000000c100c17308 */ /* 0x000fe20000000800 */
[----:B------:R-:W-:Y:S01]  /*17160*/  FMNMX.FTZ R5, R54, R5, !PT ;  /* 0x0000000536057209 */ /* 0x000fe20007810000 */
[--C-:B------:R-:W-:Y:S01]  /*17170*/  IMAD.MOV.U32 R55, RZ, RZ, R119.reuse ;  /* 0x000000ffff377224 */ /* 0x100fe200078e0077 */
[----:B------:R-:W-:Y:S01]  /*17180*/  ISETP.GT.AND P3, PT, R49, 0x50, PT ;  /* 0x000000503100780c */ /* 0x000fe20003f64270 */
[--C-:B------:R-:W-:Y:S01]  /*17190*/  IMAD.MOV.U32 R53, RZ, RZ, R119.reuse ;  /* 0x000000ffff357224 */ /* 0x100fe200078e0077 */
[----:B------:R-:W-:Y:S01]  /*171a0*/  FSEL R56, R45, -INF , P2 ;  /* 0xff8000002d387808 */ /* 0x000fe20001000000 */
[----:B------:R-:W-:Y:S01]  /*171b0*/  IMAD.MOV.U32 R45, RZ, RZ, R119 ;  /* 0x000000ffff2d7224 */ /* 0x000fe200078e0077 */
        /* <DEDUP_REMOVED lines=12> */
[----:B------:R-:W-:Y:S01]  /*17280*/  FMNMX.FTZ R5, R46, R5, !PT ;  /* 0x000000052e057209 */ /* 0x000fe20007810000 */
[----:B------:R-:W-:Y:S01]  /*17290*/  IMAD.MOV.U32 R43, RZ, RZ, R119 ;  /* 0x000000ffff2b7224 */ /* 0x000fe200078e0077 */
        /* <DEDUP_REMOVED lines=9> */
[----:B------:R-:W-:Y:S01]  /*17330*/  FSEL R38, R47, -INF , P2 ;  /* 0xff8000002f267808 */ /* 0x000fe20001000000 */
[--C-:B------:R-:W-:Y:S01]  /*17340*/  IMAD.MOV.U32 R47, RZ, RZ, R119.reuse ;  /* 0x000000ffff2f7224 */ /* 0x100fe200078e0077 */
[----:B------:R-:W-:Y:S02]  /*17350*/  FMNMX.FTZ R5, R98, R5, !PT ;  /* 0x0000000562057209 */ /* 0x000fe40007810000 */
[----:B------:R-:W-:Y:S01]  /*17360*/  ISETP.GT.AND P2, PT, R49, 0x69, PT ;  /* 0x000000693100780c */ /* 0x000fe20003f44270 */
[----:B------:R-:W-:Y:S01]  /*17370*/  IMAD.MOV.U32 R49, RZ, RZ, R119 ;  /* 0x000000ffff317224 */ /* 0x000fe200078e0077 */
[----:B------:R-:W-:Y:S01]  /*17380*/  FSEL R100, R100, -INF , P3 ;  /* 0xff80000064647808 */ /* 0x000fe20001800000 */
[----:B------:R-:W-:Y:S01]  /*17390*/  MUFU.EX2 R191, R191 ;  /* 0x000000bf00bf7308 */ /* 0x000fe20000000800 */
[----:B------:R-:W-:-:S02]  /*173a0*/  FMNMX.FTZ R5, R38, R5, !PT ;  /* 0x0000000526057209 */ /* 0x000fc40007810000 */
[----:B0-----:R-:W-:Y:S02]  /*173b0*/  FSEL R102, R29, -INF , P2 ;  /* 0xff8000001d667808 */ /* 0x001fe40001000000 */
[----:B------:R-:W-:-:S03]  /*173c0*/  FMNMX.FTZ R5, R100, R5, !PT ;  /* 0x0000000564057209 */ /* 0x000fc60007810000 */
[----:B------:R-:W-:Y:S01]  /*173d0*/  MUFU.EX2 R34, R34 ;  /* 0x0000002200227308 */ /* 0x000fe20000000800 */
[----:B------:R-:W-:-:S05]  /*173e0*/  FMNMX.FTZ R5, R102, R5, !PT ;  /* 0x0000000566057209 */ /* 0x000fca0007810000 */
        /* <DEDUP_REMOVED lines=11> */
[----:B------:R-:W-:-:S03]  /*174a0*/  IMAD.MOV.U32 R106, RZ, RZ, R119 ;  /* 0x000000ffff6a7224 */ /* 0x000fc600078e0077 */
[C---:B------:R-:W-:Y:S01]  /*174b0*/  FSETP.NEU.FTZ.AND P2, PT, R5.reuse, -INF , PT ;  /* 0xff8000000500780b */ /* 0x040fe20003f5d000 */
[----:B------:R-:W-:Y:S02]  /*174c0*/  FMUL.FTZ R7, R5, R3 ;  /* 0x0000000305077220 */ /* 0x000fe40000410000 */
[----:B------:R-:W-:Y:S03]  /*174d0*/  MUFU.EX2 R64, R64 ;  /* 0x0000004000407308 */ /* 0x000fe60000000800 */
[----:B------:R-:W-:-:S05]  /*174e0*/  FSEL R29, R7, RZ, P2 ;  /* 0x000000ff071d7208 */ /* 0x000fca0001000000 */
[----:B------:R-:W-:Y:S01]  /*174f0*/  MUFU.EX2 R177, R177 ;  /* 0x000000b100b17308 */ /* 0x000fe20000000800 */
[-CC-:B------:R-:W-:Y:S01]  /*17500*/  FFMA.FTZ R200, R28, R3.reuse, -R29.reuse ;  /* 0x000000031cc87223 */ /* 0x180fe2000001081d */
[-CC-:B------:R-:W-:Y:S01]  /*17510*/  FFMA.FTZ R9, R27, R3.reuse, -R29.reuse ;  /* 0x000000031b097223 */ /* 0x180fe2000001081d */
[-CC-:B------:R-:W-:Y:S01]  /*17520*/  FFMA.FTZ R202, R6, R3.reuse, -R29.reuse ;  /* 0x0000000306ca7223 */ /* 0x180fe2000001081d */
[----:B------:R-:W-:Y:S01]  /*17530*/  FADD.FTZ R6, R201, R8 ;  /* 0x00000008c9067221 */ /* 0x000fe20000010000 */
[-CC-:B------:R-:W-:Y:S01]  /*17540*/  FFMA.FTZ R11, R24, R3.reuse, -R29.reuse ;  /* 0x00000003180b7223 */ /* 0x180fe2000001081d */
[-CC-:B------:R-:W-:Y:S01]  /*17550*/  FFMA.FTZ R196, R32, R3.reuse, -R29.reuse ;  /* 0x0000000320c47223 */ /* 0x180fe2000001081d */
[-CC-:B------:R-:W-:Y:S01]  /*17560*/  FFMA.FTZ R13, R36, R3.reuse, -R29.reuse ;  /* 0x00000003240d7223 */ /* 0x180fe2000001081d */
[----:B------:R-:W-:Y:S01]  /*17570*/  MUFU.EX2 R200, R200 ;  /* 0x000000c800c87308 */ /* 0x000fe20000000800 */
[----:B------:R-:W-:Y:S01]  /*17580*/  FADD.FTZ R7, R203, R6 ;  /* 0x00000006cb077221 */ /* 0x000fe20000010000 */
[----:B------:R-:W-:Y:S01]  /*17590*/  FFMA.FTZ R198, R40, R3, -R29 ;  /* 0x0000000328c67223 */ /* 0x000fe2000001081d */
[----:B------:R-:W-:-:S02]  /*175a0*/  IMAD.IADD R24, R222, 0x1, -R219 ;  /* 0x00000001de187824 */ /* 0x000fc400078e0adb */
[-C--:B------:R-:W-:Y:S01]  /*175b0*/  FFMA.FTZ R15, R44, R3.reuse, -R29 ;  /* 0x000000032c0f7223 */ /* 0x080fe2000001081d */
[----:B---3--:R-:W-:Y:S01]  /*175c0*/  FADD.FTZ R6, R10, R7 ;  /* 0x000000070a067221 */ /* 0x008fe20000010000 */
[-CC-:B------:R-:W-:Y:S01]  /*175d0*/  FFMA.FTZ R192, R72, R3.reuse, -R29.reuse ;  /* 0x0000000348c07223 */ /* 0x180fe2000001081d */
[----:B------:R-:W-:Y:S01]  /*175e0*/  IMAD R7, R217, 0x80, R24 ;  /* 0x00000080d9077824 */ /* 0x000fe200078e0218 */
[----:B------:R-:W0:Y:S01]  /*175f0*/  MUFU.EX2 R9, R9 ;  /* 0x0000000900097308 */ /* 0x000e220000000800 */
[----:B----4-:R-:W-:Y:S01]  /*17600*/  FADD.FTZ R33, R197, R6 ;  /* 0x00000006c5217221 */ /* 0x010fe20000010000 */
[-CC-:B------:R-:W-:Y:S01]  /*17610*/  FFMA.FTZ R21, R68, R3.reuse, -R29.reuse ;  /* 0x0000000344157223 */ /* 0x180fe2000001081d */
[-CC-:B------:R-:W-:Y:S01]  /*17620*/  FFMA.FTZ R194, R76, R3.reuse, -R29.reuse ;  /* 0x000000034cc27223 */ /* 0x180fe2000001081d */
[-C--:B------:R-:W-:Y:S01]  /*17630*/  FFMA.FTZ R25, R62, R3.reuse, -R29 ;  /* 0x000000033e197223 */ /* 0x080fe2000001081d */
[----:B------:R-:W-:Y:S01]  /*17640*/  FADD.FTZ R6, R12, R33 ;  /* 0x000000210c067221 */ /* 0x000fe20000010000 */
[-CC-:B------:R-:W-:Y:S01]  /*17650*/  FFMA.FTZ R188, R82, R3.reuse, -R29.reuse ;  /* 0x0000000352bc7223 */ /* 0x180fe2000001081d */
[----:B------:R-:W-:Y:S01]  /*17660*/  FFMA.FTZ R27, R48, R3, -R29 ;  /* 0x00000003301b7223 */ /* 0x000fe2000001081d */
[----:B------:R-:W1:Y:S01]  /*17670*/  MUFU.EX2 R202, R202 ;  /* 0x000000ca00ca7308 */ /* 0x000e620000000800 */
[----:B-----5:R-:W-:Y:S01]  /*17680*/  FADD.FTZ R35, R199, R6 ;  /* 0x00000006c7237221 */ /* 0x020fe20000010000 */
[----:B------:R-:W-:-:S02]  /*17690*/  IMAD.MOV.U32 R6, RZ, RZ, RZ ;  /* 0x000000ffff067224 */ /* 0x000fc400078e00ff */
[-CC-:B------:R-:W-:Y:S01]  /*176a0*/  FFMA.FTZ R190, R104, R3.reuse, -R29.reuse ;  /* 0x0000000368be7223 */ /* 0x180fe2000001081d */
[----:B------:R-:W-:Y:S01]  /*176b0*/  FFMA.FTZ R92, R92, R3, -R29 ;  /* 0x000000035c5c7223 */ /* 0x000fe2000001081d */
[----:B------:R-:W-:Y:S01]  /*176c0*/  FADD.FTZ R28, R14, R35 ;  /* 0x000000230e1c7221 */ /* 0x000fe20000010000 */
[----:B------:R-:W-:-:S04]  /*176d0*/  IMAD.HI R218, R7, -0x6db6db6d, R6 ;  /* 0x9249249307da7827 */ /* 0x000fc800078e0206 */
[-C--:B------:R-:W-:Y:S01]  /*176e0*/  FFMA.FTZ R94, R94, R3.reuse, -R29 ;  /* 0x000000035e5e7223 */ /* 0x080fe2000001081d */
[----:B------:R-:W2:Y:S01]  /*176f0*/  MUFU.EX2 R11, R11 ;  /* 0x0000000b000b7308 */ /* 0x000ea20000000800 */
[----:B0-----:R-:W-:Y:S01]  /*17700*/  FADD.FTZ R33, R200, R9 ;  /* 0x00000009c8217221 */ /* 0x001fe20000010000 */
[----:B------:R-:W-:Y:S01]  /*17710*/  FADD.FTZ R35, R193, R28 ;  /* 0x0000001cc1237221 */ /* 0x000fe20000010000 */
[----:B------:R-:W-:Y:S01]  /*17720*/  SHF.R.U32.HI R37, RZ, 0x1f, R218 ;  /* 0x0000001fff257819 */ /* 0x000fe200000116da */
[-CC-:B------:R-:W-:Y:S01]  /*17730*/  FFMA.FTZ R54, R54, R3.reuse, -R29.reuse ;  /* 0x0000000336367223 */ /* 0x180fe2000001081d */
[-CC-:B------:R-:W-:Y:S01]  /*17740*/  FFMA.FTZ R88, R88, R3.reuse, -R29.reuse ;  /* 0x0000000358587223 */ /* 0x180fe2000001081d */
[----:B------:R-:W-:Y:S01]  /*17750*/  FFMA.FTZ R56, R56, R3, -R29 ;  /* 0x0000000338387223 */ /* 0x000fe2000001081d */
[----:B------:R-:W-:Y:S01]  /*17760*/  LEA.HI.SX32 R218, R218, R37, 0x1a ;  /* 0x00000025dada7211 */ /* 0x000fe200078fd2ff */
[----:B------:R-:W0:Y:S01]  /*17770*/  MUFU.EX2 R196, R196 ;  /* 0x000000c400c47308 */ /* 0x000e220000000800 */
[----:B-1----:R-:W-:Y:S01]  /*17780*/  FADD.FTZ R24, R202, R33 ;  /* 0x00000021ca187221 */ /* 0x002fe20000010000 */
[-CC-:B------:R-:W-:Y:S01]  /*17790*/  FFMA.FTZ R50, R50, R3.reuse, -R29.reuse ;  /* 0x0000000332327223 */ /* 0x180fe2000001081d */
[-CC-:B------:R-:W-:Y:S01]  /*177a0*/  FFMA.FTZ R46, R46, R3.reuse, -R29.reuse ;  /* 0x000000032e2e7223 */ /* 0x180fe2000001081d */
[-CC-:B------:R-:W-:Y:S01]  /*177b0*/  FFMA.FTZ R58, R58, R3.reuse, -R29.reuse ;  /* 0x000000033a3a7223 */ /* 0x180fe2000001081d */
[-CC-:B------:R-:W-:Y:S01]  /*177c0*/  FFMA.FTZ R96, R96, R3.reuse, -R29.reuse ;  /* 0x0000000360607223 */ /* 0x180fe2000001081d */
[-CC-:B------:R-:W-:Y:S01]  /*177d0*/  FFMA.FTZ R98, R98, R3.reuse, -R29.reuse ;  /* 0x0000000362627223 */ /* 0x180fe2000001081d */
[-C--:B------:R-:W-:Y:S01]  /*177e0*/  FFMA.FTZ R38, R38, R3.reuse, -R29 ;  /* 0x0000000326267223 */ /* 0x080fe2000001081d */
[----:B------:R-:W1:Y:S01]  /*177f0*/  MUFU.EX2 R13, R13 ;  /* 0x0000000d000d7308 */ /* 0x000e620000000800 */
[----:B--2---:R-:W-:Y:S01]  /*17800*/  FADD.FTZ R33, R11, R24 ;  /* 0x000000180b217221 */ /* 0x004fe20000010000 */
[----:B------:R-:W-:Y:S01]  /*17810*/  FADD.FTZ R24, R20, R35 ;  /* 0x0000002314187221 */ /* 0x000fe20000010000 */
[-CC-:B------:R-:W-:Y:S01]  /*17820*/  FFMA.FTZ R100, R100, R3.reuse, -R29.reuse ;  /* 0x0000000364647223 */ /* 0x180fe2000001081d */
[----:B------:R-:W-:Y:S01]  /*17830*/  FFMA.FTZ R102, R102, R3, -R29 ;  /* 0x0000000366667223 */ /* 0x000fe2000001081d */
[----:B------:R-:W-:Y:S01]  /*17840*/  F2FP.BF16.F32.PACK_AB R203, R10, R203 ;  /* 0x000000cb0acb723e */ /* 0x000fe200000010ff */
[----:B------:R-:W-:Y:S01]  /*17850*/  FADD.FTZ R35, R195, R24 ;  /* 0x00000018c3237221 */ /* 0x000fe20000010000 */
[----:B------:R-:W-:Y:S01]  /*17860*/  VIADD R10, R148, 0xfffffffe ;  /* 0xfffffffe940a7836 */ /* 0x000fe20000000000 */
[----:B------:R-:W2:Y:S01]  /*17870*/  MUFU.EX2 R198, R198 ;  /* 0x000000c600c67308 */ /* 0x000ea20000000800 */
[----:B0-----:R-:W-:Y:S01]  /*17880*/  FADD.FTZ R6, R196, R33 ;  /* 0x00000021c4067221 */ /* 0x001fe20000010000 */
[----:B------:R-:W-:Y:S01]  /*17890*/  FADD.FTZ R24, R42, R35 ;  /* 0x000000232a187221 */ /* 0x000fe20000010000 */
[----:B------:R-:W-:Y:S01]  /*178a0*/  F2FP.BF16.F32.PACK_AB R200, R9, R200 ;  /* 0x000000c809c8723e */ /* 0x000fe200000010ff */
[----:B------:R-:W-:Y:S01]  /*178b0*/  IMAD.MOV.U32 R104, RZ, RZ, R119 ;  /* 0x000000ffff687224 */ /* 0x000fe200078e0077 */
[----:B------:R-:W-:Y:S01]  /*178c0*/  VIMNMX R218, RZ, R218, !PT ;  /* 0x000000daffda7248 */ /* 0x000fe20007fe0100 */
[----:B------:R-:W-:Y:S01]  /*178d0*/  FADD.FTZ R37, R189, R24 ;  /* 0x00000018bd257221 */ /* 0x000fe20000010000 */
[C---:B------:R-:W-:Y:S01]  /*178e0*/  F2FP.BF16.F32.PACK_AB R189, R2.reuse, R189 ;  /* 0x000000bd02bd723e */ /* 0x040fe200000010ff */
[----:B------:R-:W0:Y:S01]  /*178f0*/  MUFU.EX2 R15, R15 ;  /* 0x0000000f000f7308 */ /* 0x000e220000000800 */
[----:B-1----:R-:W-:Y:S01]  /*17900*/  FADD.FTZ R33, R13, R6 ;  /* 0x000000060d217221 */ /* 0x002fe20000010000 */
[----:B------:R-:W-:Y:S01]  /*17910*/  FADD.FTZ R24, R2, R37 ;  /* 0x0000002502187221 */ /* 0x000fe20000010000 */
[----:B------:R-:W-:Y:S01]  /*17920*/  ISETP.GE.AND P2, PT, R10, R218, PT ;  /* 0x000000da0a00720c */ /* 0x000fe20003f46270 */
[----:B------:R-:W-:Y:S01]  /*17930*/  IMAD.MOV.U32 R82, RZ, RZ, R119 ;  /* 0x000000ffff527224 */ /* 0x000fe200078e0077 */
[----:B------:R-:W-:Y:S01]  /*17940*/  F2FP.BF16.F32.PACK_AB R202, R11, R202 ;  /* 0x000000ca0bca723e */ /* 0x000fe200000010ff */
[----:B------:R-:W-:Y:S01]  /*17950*/  FADD.FTZ R37, R191, R24 ;  /* 0x00000018bf257221 */ /* 0x000fe20000010000 */
[----:B------:R-:W-:Y:S01]  /*17960*/  F2FP.BF16.F32.PACK_AB R195, R42, R195 ;  /* 0x000000c32ac3723e */ /* 0x000fe200000010ff */
[----:B------:R-:W1:Y:S01]  /*17970*/  MUFU.EX2 R192, R192 ;  /* 0x000000c000c07308 */ /* 0x000e620000000800 */
[----:B--2---:R-:W-:Y:S01]  /*17980*/  FADD.FTZ R6, R198, R33 ;  /* 0x00000021c6067221 */ /* 0x004fe20000010000 */
[----:B------:R-:W-:Y:S01]  /*17990*/  F2FP.BF16.F32.PACK_AB R191, R34, R191 ;  /* 0x000000bf22bf723e */ /* 0x000fe200000010ff */
[--C-:B------:R-:W-:Y:S01]  /*179a0*/  IMAD.MOV.U32 R76, RZ, RZ, R119.reuse ;  /* 0x000000ffff4c7224 */ /* 0x100fe200078e0077 */
[----:B------:R-:W-:Y:S01]  /*179b0*/  F2FP.BF16.F32.PACK_AB R201, R8, R201 ;  /* 0x000000c908c9723e */ /* 0x000fe200000010ff */
[--C-:B------:R-:W-:Y:S01]  /*179c0*/  IMAD.MOV.U32 R72, RZ, RZ, R119.reuse ;  /* 0x000000ffff487224 */ /* 0x100fe200078e0077 */
[----:B------:R-:W-:Y:S01]  /*179d0*/  F2FP.BF16.F32.PACK_AB R197, R12, R197 ;  /* 0x000000c50cc5723e */ /* 0x000fe200000010ff */
[--C-:B------:R-:W-:Y:S01]  /*179e0*/  IMAD.MOV.U32 R68, RZ, RZ, R119.reuse ;  /* 0x000000ffff447224 */ /* 0x100fe200078e0077 */
[----:B------:R-:W2:Y:S01]  /*179f0*/  MUFU.EX2 R21, R21 ;  /* 0x0000001500157308 */ /* 0x000ea20000000800 */
[----:B0-----:R-:W-:Y:S01]  /*17a00*/  FADD.FTZ R35, R15, R6 ;  /* 0x000000060f237221 */ /* 0x001fe20000010000 */
[----:B------:R-:W-:Y:S01]  /*17a10*/  F2FP.BF16.F32.PACK_AB R199, R14, R199 ;  /* 0x000000c70ec7723e */ /* 0x000fe200000010ff */
[--C-:B------:R-:W-:Y:S01]  /*17a20*/  IMAD.MOV.U32 R62, RZ, RZ, R119.reuse ;  /* 0x000000ffff3e7224 */ /* 0x100fe200078e0077 */
[----:B------:R-:W-:Y:S01]  /*17a30*/  F2FP.BF16.F32.PACK_AB R193, R20, R193 ;  /* 0x000000c114c1723e */ /* 0x000fe200000010ff */
[--C-:B------:R-:W-:Y:S01]  /*17a40*/  IMAD.MOV.U32 R48, RZ, RZ, R119.reuse ;  /* 0x000000ffff307224 */ /* 0x100fe200078e0077 */
[----:B------:R-:W-:Y:S01]  /*17a50*/  F2FP.BF16.F32.PACK_AB R196, R13, R196 ;  /* 0x000000c40dc4723e */ /* 0x000fe200000010ff */
[----:B------:R-:W-:Y:S01]  /*17a60*/  IMAD.MOV.U32 R44, RZ, RZ, R119 ;  /* 0x000000ffff2c7224 */ /* 0x000fe200078e0077 */
[----:B------:R-:W0:Y:S01]  /*17a70*/  MUFU.EX2 R194, R194 ;  /* 0x000000c200c27308 */ /* 0x000e220000000800 */
[----:B-1----:R-:W-:Y:S01]  /*17a80*/  FADD.FTZ R6, R192, R35 ;  /* 0x00000023c0067221 */ /* 0x002fe20000010000 */
[----:B------:R-:W-:Y:S01]  /*17a90*/  F2FP.BF16.F32.PACK_AB R198, R15, R198 ;  /* 0x000000c60fc6723e */ /* 0x000fe200000010ff */
[----:B------:R-:W-:-:S02]  /*17aa0*/  IMAD.MOV.U32 R42, RZ, RZ, R119 ;  /* 0x000000ffff2a7224 */ /* 0x000fc400078e0077 */
[--C-:B------:R-:W-:Y:S02]  /*17ab0*/  IMAD.MOV.U32 R40, RZ, RZ, R119.reuse ;  /* 0x000000ffff287224 */ /* 0x100fe400078e0077 */
[----:B------:R-:W-:Y:S01]  /*17ac0*/  IMAD.MOV.U32 R36, RZ, RZ, R119 ;  /* 0x000000ffff247224 */ /* 0x000fe200078e0077 */
[----:B------:R-:W1:Y:S01]  /*17ad0*/  MUFU.EX2 R25, R25 ;  /* 0x0000001900197308 */ /* 0x000e620000000800 */
[C---:B--2---:R-:W-:Y:S01]  /*17ae0*/  FADD.FTZ R35, R21.reuse, R6 ;  /* 0x0000000615237221 */ /* 0x044fe20000010000 */
[----:B------:R-:W-:Y:S01]  /*17af0*/  FADD.FTZ R6, R34, R37 ;  /* 0x0000002522067221 */ /* 0x000fe20000010000 */
[----:B------:R-:W-:Y:S01]  /*17b00*/  F2FP.BF16.F32.PACK_AB R192, R21, R192 ;  /* 0x000000c015c0723e */ /* 0x000fe200000010ff */
[----:B------:R-:W-:Y:S02]  /*17b10*/  IMAD.MOV.U32 R34, RZ, RZ, R119 ;  /* 0x000000ffff227224 */ /* 0x000fe400078e0077 */
[----:B------:R-:W-:Y:S01]  /*17b20*/  FADD.FTZ R39, R185, R6 ;  /* 0x00000006b9277221 */ /* 0x000fe20000010000 */
[----:B------:R-:W-:Y:S01]  /*17b30*/  F2FP.BF16.F32.PACK_AB R185, R26, R185 ;  /* 0x000000b91ab9723e */ /* 0x000fe200000010ff */
[----:B------:R-:W2:Y:S01]  /*17b40*/  MUFU.EX2 R188, R188 ;  /* 0x000000bc00bc7308 */ /* 0x000ea20000000800 */
[----:B0-----:R-:W-:Y:S01]  /*17b50*/  FADD.FTZ R0, R194, R35 ;  /* 0x00000023c2007221 */ /* 0x001fe20000010000 */
[----:B------:R-:W-:Y:S01]  /*17b60*/  FADD.FTZ R6, R26, R39 ;  /* 0x000000271a067221 */ /* 0x000fe20000010000 */
[----:B------:R-:W-:-:S02]  /*17b70*/  IMAD.MOV.U32 R32, RZ, RZ, R119 ;  /* 0x000000ffff207224 */ /* 0x000fc400078e0077 */
[----:B------:R-:W-:Y:S02]  /*17b80*/  IMAD.MOV.U32 R28, RZ, RZ, R119 ;  /* 0x000000ffff1c7224 */ /* 0x000fe400078e0077 */
[----:B------:R-:W-:Y:S01]  /*17b90*/  FADD.FTZ R39, R187, R6 ;  /* 0x00000006bb277221 */ /* 0x000fe20000010000 */
[C---:B------:R-:W-:Y:S01]  /*17ba0*/  F2FP.BF16.F32.PACK_AB R187, R60.reuse, R187 ;  /* 0x000000bb3cbb723e */ /* 0x040fe200000010ff */
[----:B------:R-:W0:Y:S01]  /*17bb0*/  MUFU.EX2 R27, R27 ;  /* 0x0000001b001b7308 */ /* 0x000e220000000800 */
[C---:B-1----:R-:W-:Y:S01]  /*17bc0*/  FADD.FTZ R37, R25.reuse, R0 ;  /* 0x0000000019257221 */ /* 0x042fe20000010000 */
[----:B------:R-:W-:Y:S01]  /*17bd0*/  FADD.FTZ R6, R60, R39 ;  /* 0x000000273c067221 */ /* 0x000fe20000010000 */
[----:B------:R-:W-:Y:S01]  /*17be0*/  F2FP.BF16.F32.PACK_AB R194, R25, R194 ;  /* 0x000000c219c2723e */ /* 0x000fe200000010ff */
[----:B------:R-:W-:Y:S02]  /*17bf0*/  IMAD.MOV.U32 R60, RZ, RZ, R119 ;  /* 0x000000ffff3c7224 */ /* 0x000fe400078e0077 */
[----:B------:R-:W-:Y:S01]  /*17c00*/  FADD.FTZ R39, R181, R6 ;  /* 0x00000006b5277221 */ /* 0x000fe20000010000 */
[----:B------:R-:W-:Y:S01]  /*17c10*/  F2FP.BF16.F32.PACK_AB R181, R30, R181 ;  /* 0x000000b51eb5723e */ /* 0x000fe200000010ff */
[----:B------:R-:W1:Y:S01]  /*17c20*/  MUFU.EX2 R190, R190 ;  /* 0x000000be00be7308 */ /* 0x000e620000000800 */
[----:B--2---:R-:W-:Y:S01]  /*17c30*/  FADD.FTZ R0, R188, R37 ;  /* 0x00000025bc007221 */ /* 0x004fe20000010000 */
[----:B------:R-:W-:Y:S01]  /*17c40*/  FADD.FTZ R6, R30, R39 ;  /* 0x000000271e067221 */ /* 0x000fe20000010000 */
[----:B------:R-:W-:-:S02]  /*17c50*/  IMAD.MOV.U32 R30, RZ, RZ, R119 ;  /* 0x000000ffff1e7224 */ /* 0x000fc400078e0077 */
[----:B------:R-:W-:Y:S02]  /*17c60*/  IMAD.MOV.U32 R26, RZ, RZ, R119 ;  /* 0x000000ffff1a7224 */ /* 0x000fe400078e0077 */
[----:B------:R-:W-:Y:S01]  /*17c70*/  FADD.FTZ R39, R183, R6 ;  /* 0x00000006b7277221 */ /* 0x000fe20000010000 */
[C---:B------:R-:W-:Y:S01]  /*17c80*/  F2FP.BF16.F32.PACK_AB R183, R64.reuse, R183 ;  /* 0x000000b740b7723e */ /* 0x040fe200000010ff */
[----:B------:R2:W3:Y:S01]  /*17c90*/  MUFU.EX2 R31, R92 ;  /* 0x0000005c001f7308 */ /* 0x0004e20000000800 */
[C---:B0-----:R-:W-:Y:S01]  /*17ca0*/  FADD.FTZ R37, R27.reuse, R0 ;  /* 0x000000001b257221 */ /* 0x041fe20000010000 */
[----:B------:R-:W-:Y:S01]  /*17cb0*/  FADD.FTZ R2, R64, R39 ;  /* 0x0000002740027221 */ /* 0x000fe20000010000 */
[----:B------:R-:W-:Y:S01]  /*17cc0*/  F2FP.BF16.F32.PACK_AB R188, R27, R188 ;  /* 0x000000bc1bbc723e */ /* 0x000fe200000010ff */
[--C-:B------:R-:W-:Y:S02]  /*17cd0*/  IMAD.MOV.U32 R64, RZ, RZ, R119.reuse ;  /* 0x000000ffff407224 */ /* 0x100fe400078e0077 */
[----:B------:R-:W-:Y:S01]  /*17ce0*/  FADD.FTZ R41, R177, R2 ;  /* 0x00000002b1297221 */ /* 0x000fe20000010000 */
[----:B------:R-:W-:Y:S01]  /*17cf0*/  IMAD.MOV.U32 R27, RZ, RZ, R119 ;  /* 0x000000ffff1b7224 */ /* 0x000fe200078e0077 */
[----:B------:R-:W0:Y:S01]  /*17d00*/  MUFU.EX2 R94, R94 ;  /* 0x0000005e005e7308 */ /* 0x000e220000000800 */
[----:B-1----:R-:W-:Y:S01]  /*17d10*/  FADD.FTZ R0, R190, R37 ;  /* 0x00000025be007221 */ /* 0x002fe20000010000 */
[----:B--2---:R-:W-:-:S02]  /*17d20*/  IMAD.MOV.U32 R92, RZ, RZ, R119 ;  /* 0x000000ffff5c7224 */ /* 0x004fc400078e0077 */
[--C-:B------:R-:W-:Y:S02]  /*17d30*/  IMAD.MOV.U32 R25, RZ, RZ, R119.reuse ;  /* 0x000000ffff197224 */ /* 0x100fe400078e0077 */
[--C-:B------:R-:W-:Y:S02]  /*17d40*/  IMAD.MOV.U32 R24, RZ, RZ, R119.reuse ;  /* 0x000000ffff187224 */ /* 0x100fe400078e0077 */
[----:B------:R1:W2:Y:S01]  /*17d50*/  MUFU.EX2 R7, R54 ;  /* 0x0000003600077308 */ /* 0x0002a20000000800 */
[C---:B---3--:R-:W-:Y:S01]  /*17d60*/  FADD.FTZ R37, R31.reuse, R0 ;  /* 0x000000001f257221 */ /* 0x048fe20000010000 */
[----:B------:R-:W-:Y:S01]  /*17d70*/  F2FP.BF16.F32.PACK_AB R190, R31, R190 ;  /* 0x000000be1fbe723e */ /* 0x000fe200000010ff */
[----:B------:R-:W-:-:S05]  /*17d80*/  IMAD.MOV.U32 R31, RZ, RZ, R119 ;  /* 0x000000ffff1f7224 */ /* 0x000fca00078e0077 */
[----:B------:R-:W3:Y:S01]  /*17d90*/  MUFU.EX2 R88, R88 ;  /* 0x0000005800587308 */ /* 0x000ee20000000800 */
[----:B0-----:R-:W-:Y:S01]  /*17da0*/  FADD.FTZ R0, R94, R37 ;  /* 0x000000255e007221 */ /* 0x001fe20000010000 */
[----:B-1----:R-:W-:-:S06]  /*17db0*/  IMAD.MOV.U32 R54, RZ, RZ, R119 ;  /* 0x000000ffff367224 */ /* 0x002fcc00078e0077 */
[----:B------:R0:W1:Y:S01]  /*17dc0*/  MUFU.EX2 R33, R56 ;  /* 0x0000003800217308 */ /* 0x0000620000000800 */
[C---:B--2---:R-:W-:Y:S01]  /*17dd0*/  FADD.FTZ R37, R7.reuse, R0 ;  /* 0x0000000007257221 */ /* 0x044fe20000010000 */
[----:B------:R-:W-:Y:S02]  /*17de0*/  F2FP.BF16.F32.PACK_AB R184, R7, R94 ;  /* 0x0000005e07b8723e */ /* 0x000fe400000010ff */
[----:B------:R-:W-:-:S04]  /*17df0*/  MOV R94, R119 ;  /* 0x00000077005e7202 */ /* 0x000fc80000000f00 */
[----:B------:R-:W2:Y:S01]  /*17e00*/  MUFU.EX2 R50, R50 ;  /* 0x0000003200327308 */ /* 0x000ea20000000800 */
[----:B---3--:R-:W-:Y:S01]  /*17e10*/  FADD.FTZ R0, R88, R37 ;  /* 0x0000002558007221 */ /* 0x008fe20000010000 */
[----:B0-----:R-:W-:-:S06]  /*17e20*/  IMAD.MOV.U32 R56, RZ, RZ, R119 ;  /* 0x000000ffff387224 */ /* 0x001fcc00078e0077 */
[----:B------:R0:W3:Y:S01]  /*17e30*/  MUFU.EX2 R35, R46 ;  /* 0x0000002e00237308 */ /* 0x0000e20000000800 */
[C---:B-1----:R-:W-:Y:S01]  /*17e40*/  FADD.FTZ R39, R33.reuse, R0 ;  /* 0x0000000021277221 */ /* 0x042fe20000010000 */
[----:B------:R-:W-:Y:S01]  /*17e50*/  F2FP.BF16.F32.PACK_AB R186, R33, R88 ;  /* 0x0000005821ba723e */ /* 0x000fe200000010ff */
[--C-:B------:R-:W-:Y:S02]  /*17e60*/  IMAD.MOV.U32 R88, RZ, RZ, R119.reuse ;  /* 0x000000ffff587224 */ /* 0x100fe400078e0077 */
[----:B------:R-:W-:-:S03]  /*17e70*/  IMAD.MOV.U32 R33, RZ, RZ, R119 ;  /* 0x000000ffff217224 */ /* 0x000fc600078e0077 */
[----:B------:R-:W1:Y:S01]  /*17e80*/  MUFU.EX2 R58, R58 ;  /* 0x0000003a003a7308 */ /* 0x000e620000000800 */
[----:B--2---:R-:W-:Y:S01]  /*17e90*/  FADD.FTZ R0, R50, R39 ;  /* 0x0000002732007221 */ /* 0x004fe20000010000 */
[----:B0-----:R-:W-:-:S06]  /*17ea0*/  IMAD.MOV.U32 R46, RZ, RZ, R119 ;  /* 0x000000ffff2e7224 */ /* 0x001fcc00078e0077 */
[----:B------:R0:W2:Y:S01]  /*17eb0*/  MUFU.EX2 R29, R96 ;  /* 0x00000060001d7308 */ /* 0x0000a20000000800 */
[C---:B---3--:R-:W-:Y:S01]  /*17ec0*/  FADD.FTZ R39, R35.reuse, R0 ;  /* 0x0000000023277221 */ /* 0x048fe20000010000 */
[----:B------:R-:W-:Y:S01]  /*17ed0*/  F2FP.BF16.F32.PACK_AB R180, R35, R50 ;  /* 0x0000003223b4723e */ /* 0x000fe200000010ff */
[--C-:B------:R-:W-:Y:S02]  /*17ee0*/  IMAD.MOV.U32 R50, RZ, RZ, R119.reuse ;  /* 0x000000ffff327224 */ /* 0x100fe400078e0077 */
[----:B------:R-:W-:-:S03]  /*17ef0*/  IMAD.MOV.U32 R35, RZ, RZ, R119 ;  /* 0x000000ffff237224 */ /* 0x000fc600078e0077 */
[----:B------:R-:W3:Y:S01]  /*17f00*/  MUFU.EX2 R98, R98 ;  /* 0x0000006200627308 */ /* 0x000ee20000000800 */
[----:B-1----:R-:W-:Y:S01]  /*17f10*/  FADD.FTZ R0, R58, R39 ;  /* 0x000000273a007221 */ /* 0x002fe20000010000 */
[----:B0-----:R-:W-:-:S06]  /*17f20*/  IMAD.MOV.U32 R96, RZ, RZ, R119 ;  /* 0x000000ffff607224 */ /* 0x001fcc00078e0077 */
[----:B------:R-:W0:Y:S01]  /*17f30*/  MUFU.EX2 R52, R52 ;  /* 0x0000003400347308 */ /* 0x000e220000000800 */
[C---:B--2---:R-:W-:Y:S01]  /*17f40*/  FADD.FTZ R39, R29.reuse, R0 ;  /* 0x000000001d277221 */ /* 0x044fe20000010000 */
[----:B------:R-:W-:Y:S01]  /*17f50*/  F2FP.BF16.F32.PACK_AB R182, R29, R58 ;  /* 0x0000003a1db6723e */ /* 0x000fe200000010ff */
[--C-:B------:R-:W-:Y:S02]  /*17f60*/  IMAD.MOV.U32 R58, RZ, RZ, R119.reuse ;  /* 0x000000ffff3a7224 */ /* 0x100fe400078e0077 */
[----:B------:R-:W-:-:S03]  /*17f70*/  IMAD.MOV.U32 R29, RZ, RZ, R119 ;  /* 0x000000ffff1d7224 */ /* 0x000fc600078e0077 */
[----:B------:R1:W2:Y:S01]  /*17f80*/  MUFU.EX2 R37, R38 ;  /* 0x0000002600257308 */ /* 0x0002a20000000800 */
[----:B---3--:R-:W-:Y:S01]  /*17f90*/  FADD.FTZ R0, R98, R39 ;  /* 0x0000002762007221 */ /* 0x008fe20000010000 */
[----:B------:R-:W-:-:S06]  /*17fa0*/  IMAD.MOV.U32 R39, RZ, RZ, R119 ;  /* 0x000000ffff277224 */ /* 0x000fcc00078e0077 */
[----:B------:R-:W3:Y:S01]  /*17fb0*/  MUFU.EX2 R179, R179 ;  /* 0x000000b300b37308 */ /* 0x000ee20000000800 */
[C---:B0-----:R-:W-:Y:S01]  /*17fc0*/  FADD.FTZ R2, R52.reuse, R41 ;  /* 0x0000002934027221 */ /* 0x041fe20000010000 */
[----:B------:R-:W-:Y:S01]  /*17fd0*/  F2FP.BF16.F32.PACK_AB R177, R52, R177 ;  /* 0x000000b134b1723e */ /* 0x000fe200000010ff */
[--C-:B------:R-:W-:Y:S02]  /*17fe0*/  IMAD.MOV.U32 R52, RZ, RZ, R119.reuse ;  /* 0x000000ffff347224 */ /* 0x100fe400078e0077 */
[----:B-1----:R-:W-:-:S03]  /*17ff0*/  IMAD.MOV.U32 R38, RZ, RZ, R119 ;  /* 0x000000ffff267224 */ /* 0x002fc600078e0077 */
[----:B------:R-:W0:Y:S01]  /*18000*/  MUFU.EX2 R100, R100 ;  /* 0x0000006400647308 */ /* 0x000e220000000800 */
[C---:B--2---:R-:W-:Y:S01]  /*18010*/  FADD.FTZ R11, R37.reuse, R0 ;  /* 0x00000000250b7221 */ /* 0x044fe20000010000 */
[----:B------:R-:W-:Y:S01]  /*18020*/  F2FP.BF16.F32.PACK_AB R176, R37, R98 ;  /* 0x0000006225b0723e */ /* 0x000fe200000010ff */
[--C-:B------:R-:W-:Y:S02]  /*18030*/  IMAD.MOV.U32 R98, RZ, RZ, R119.reuse ;  /* 0x000000ffff627224 */ /* 0x100fe400078e0077 */
[----:B------:R-:W-:-:S03]  /*18040*/  IMAD.MOV.U32 R37, RZ, RZ, R119 ;  /* 0x000000ffff257224 */ /* 0x000fc600078e0077 */
[----:B------:R-:W1:Y:S01]  /*18050*/  MUFU.EX2 R66, R66 ;  /* 0x0000004200427308 */ /* 0x000e620000000800 */
[----:B---3--:R-:W-:Y:S01]  /*18060*/  FADD.FTZ R41, R179, R2 ;  /* 0x00000002b3297221 */ /* 0x008fe20000010000 */
[----:B------:R-:W-:-:S06]  /*18070*/  IMAD.MOV.U32 R2, RZ, RZ, 0x3f800000 ;  /* 0x3f800000ff027424 */ /* 0x000fcc00078e00ff */
[----:B------:R2:W3:Y:S01]  /*18080*/  MUFU.EX2 R9, R102 ;  /* 0x0000006600097308 */ /* 0x0004e20000000800 */
[----:B0-----:R-:W-:Y:S01]  /*18090*/  FADD.FTZ R0, R100, R11 ;  /* 0x0000000b64007221 */ /* 0x001fe20000010000 */
[C---:B-1----:R-:W-:Y:S01]  /*180a0*/  FADD.FTZ R6, R66.reuse, R41 ;  /* 0x0000002942067221 */ /* 0x042fe20000010000 */
[----:B------:R-:W-:Y:S01]  /*180b0*/  F2FP.BF16.F32.PACK_AB R179, R66, R179 ;  /* 0x000000b342b3723e */ /* 0x000fe200000010ff */
[--C-:B--2---:R-:W-:Y:S02]  /*180c0*/  IMAD.MOV.U32 R102, RZ, RZ, R119.reuse ;  /* 0x000000ffff667224 */ /* 0x104fe400078e0077 */
[--C-:B------:R-:W-:Y:S02]  /*180d0*/  IMAD.MOV.U32 R66, RZ, RZ, R119.reuse ;  /* 0x000000ffff427224 */ /* 0x100fe400078e0077 */
[----:B------:R-:W-:Y:S02]  /*180e0*/  IMAD.MOV.U32 R41, RZ, RZ, R119 ;  /* 0x000000ffff297224 */ /* 0x000fe400078e0077 */
[C---:B---3--:R-:W-:Y:S01]  /*180f0*/  FADD.FTZ R7, R9.reuse, R0 ;  /* 0x0000000009077221 */ /* 0x048fe20000010000 */
[----:B------:R-:W-:Y:S01]  /*18100*/  F2FP.BF16.F32.PACK_AB R178, R9, R100 ;  /* 0x0000006409b2723e */ /* 0x000fe200000010ff */
[----:B------:R-:W-:-:S02]  /*18110*/  IMAD.MOV.U32 R0, RZ, RZ, 0x3f800000 ;  /* 0x3f800000ff007424 */ /* 0x000fc400078e00ff */
[----:B------:R-:W-:Y:S01]  /*18120*/  IMAD.MOV.U32 R100, RZ, RZ, R119 ;  /* 0x000000ffff647224 */ /* 0x000fe200078e0077 */
[----:B------:R-:W-:Y:S06]  /*18130*/  @!P2 BRA `(.L_x_2384) ;  /* 0x0000005c00f4a947 */ /* 0x000fec0003800000 */
[----:B------:R-:W-:Y:S01]  /*18140*/  BSSY B1, `(.L_x_2384) ;  /* 0x00005fc000017945 */ /* 0x000fe20003800000 */
[----:B------:R-:W-:Y:S01]  /*18150*/  IMAD.MOV.U32 R8, RZ, RZ, R4 ;  /* 0x000000ffff087224 */ /* 0x000fe200078e0004 */
[----:B------:R-:W-:Y:S01]  /*18160*/  MOV R2, 0x3f800000 ;  /* 0x3f80000000027802 */ /* 0x000fe20000000f00 */
[----:B------:R-:W-:Y:S01]  /*18170*/  IMAD.MOV.U32 R9, RZ, RZ, R5 ;  /* 0x000000ffff097224 */ /* 0x000fe200078e0005 */
[----:B------:R-:W-:Y:S01]  /*18180*/  CS2R R118, SRZ ;  /* 0x0000000000767805 */ /* 0x000fe2000001ff00 */
[----:B------:R-:W-:Y:S01]  /*18190*/  IMAD.MOV.U32 R11, RZ, RZ, R208 ;  /* 0x000000ffff0b7224 */ /* 0x000fe200078e00d0 */
[----:B------:R-:W-:Y:S01]  /*181a0*/  CS2R R114, SRZ ;  /* 0x0000000000727805 */ /* 0x000fe2000001ff00 */
[----:B------:R-:W-:Y:S01]  /*181b0*/  IMAD.MOV.U32 R12, RZ, RZ, R205 ;  /* 0x000000ffff0c7224 */ /* 0x000fe200078e00cd */
        /* <DEDUP_REMOVED lines=45> */
[----:B------:R-:W-:-:S07]  /*18490*/  CS2R R24, SRZ ;  /* 0x0000000000187805 */ /* 0x000fce000001ff00 */
.L_x_2395:
[----:B------:R-:W-:-:S05]  /*184a0*/  VIADD R3, R12, 0x1 ;  /* 0x000000010c037836 */ /* 0x000fca0000000000 */
[----:B------:R-:W-:-:S04]  /*184b0*/  ISETP.NE.AND P2, PT, R3, 0x2, PT ;  /* 0x000000020300780c */ /* 0x000fc80003f45270 */
[----:B------:R-:W-:Y:S02]  /*184c0*/  SEL R208, RZ, 0x1, P2 ;  /* 0x00000001ffd07807 */ /* 0x000fe40001000000 */
[----:B------:R-:W-:Y:S02]  /*184d0*/  SEL R205, R3, RZ, P2 ;  /* 0x000000ff03cd7207 */ /* 0x000fe40001000000 */
[----:B------:R-:W-:Y:S01]  /*184e0*/  LOP3.LUT R208, R11, R208, RZ, 0x3c, !PT ;  /* 0x000000d00bd07212 */ /* 0x000fe200078e3cff */
[----:B------:R-:W-:Y:S06]  /*184f0*/  @!P0 BRA `(.L_x_2385) ;  /* 0x0000000000048947 */ /* 0x000fec0003800000 */
[----:B------:R-:W-:Y:S01]  /*18500*/  BPT.TRAP 0x1 ;  /* 0x000000040000795c */ /* 0x000fe20000300000 */
.L_x_2385:
[----:B------:R-:W-:Y:S01]  /*18510*/  IMAD R13, R205, 0x8, R18 ;  /* 0x00000008cd0d7824 */ /* 0x000fe200078e0212 */
[----:B------:R-:W-:-:S04]  /*18520*/  SHF.L.U32 R4, R208, 0x1f, RZ ;  /* 0x0000001fd0047819 */ /* 0x000fc800000006ff */
[----:B------:R0:W1:Y:S01]  /*18530*/  SYNCS.PHASECHK.TRANS64.TRYWAIT P2, [R13+URZ+0x36830], R4 ;  /* 0x036830040d0075a7 */ /* 0x000062000804017f */
[----:B------:R-:W-:Y:S05]  /*18540*/  @!P0 BRA `(.L_x_2386) ;  /* 0x0000000000048947 */ /* 0x000fea0003800000 */
[----:B------:R-:W-:Y:S01]  /*18550*/  BPT.TRAP 0x1 ;  /* 0x000000040000795c */ /* 0x000fe20000300000 */
.L_x_2386:
[----:B------:R-:W-:Y:S01]  /*18560*/  IMAD R3, R205, 0xa80, R216 ;  /* 0x00000a80cd037824 */ /* 0x000fe200078e02d8 */
[----:B------:R-:W-:Y:S03]  /*18570*/  BSSY B2, `(.L_x_2387) ;  /* 0x0000006000027945 */ /* 0x000fe60003800000 */
[C---:B------:R-:W-:Y:S02]  /*18580*/  VIADD R122, R3.reuse, 0x80 ;  /* 0x00000080037a7836 */ /* 0x040fe40000000000 */
[----:B------:R-:W-:Y:S01]  /*18590*/  VIADD R124, R3, 0x100 ;  /* 0x00000100037c7836 */ /* 0x000fe20000000000 */
[----:B-1----:R-:W-:Y:S06]  /*185a0*/  @P2 BRA `(.L_x_2388) ;  /* 0x0000000000082947 */ /* 0x002fec0003800000 */
[----:B------:R-:W1:Y:S02]  /*185b0*/  SYNCS.PHASECHK.TRANS64.TRYWAIT P2, [R13+URZ+0x36830], R4 ;  /* 0x036830040d0075a7 */ /* 0x000e64000804017f */
[----:B-1----:R-:W-:Y:S05]  /*185c0*/  @!P2 BRA `(.L_x_2389) ;  /* 0x00000154004ca947 */ /* 0x002fea0003800000 */
.L_x_2388:
[----:B------:R-:W-:Y:S05]  /*185d0*/  BSYNC B2 ;  /* 0x0000000000027941 */ /* 0x000fea0003800000 */
.L_x_2387:
[----:B------:R-:W2:Y:S01]  /*185e0*/  LDL.64 R20, [R1+0x30] ;  /* 0x0000300001147983 */ /* 0x000ea20000100a00 */
[----:B------:R-:W-:Y:S02]  /*185f0*/  IMAD.MOV.U32 R120, RZ, RZ, R3 ;  /* 0x000000ffff787224 */ /* 0x000fe400078e0003 */
[----:B------:R-:W-:Y:S01]  /*18600*/  IMAD.MOV.U32 R121, RZ, RZ, 0x40000040 ;  /* 0x40000040ff797424 */ /* 0x000fe200078e00ff */
[----:B------:R-:W3:Y:S02]  /*18610*/  LDL.64 R14, [R1+0x28] ;  /* 0x00002800010e7983 */ /* 0x000ee40000100a00 */
[----:B------:R-:W-:Y:S02]  /*18620*/  R2UR UR10, R120 ;  /* 0x00000000780a72ca */ /* 0x000fe400000e0000 */
[C---:B------:R-:W-:Y:S01]  /*18630*/  R2UR UR11, R121.reuse ;  /* 0x00000000790b72ca */ /* 0x040fe200000e0000 */
[----:B------:R-:W-:Y:S01]  /*18640*/  WARPGROUP.ARRIVE ;  /* 0x00000000000079c5 */ /* 0x000fe20000000000 */
[----:B------:R-:W-:Y:S01]  /*18650*/  IMAD.MOV.U32 R123, RZ, RZ, 0x40000040 ;  /* 0x40000040ff7b7424 */ /* 0x000fe200078e00ff */
[----:B------:R-:W-:Y:S01]  /*18660*/  R2UR UR6, R122 ;  /* 0x000000007a0672ca */ /* 0x000fe200000e0000 */
[----:B------:R-:W-:Y:S01]  /*18670*/  IMAD.MOV.U32 R125, RZ, RZ, 0x40000040 ;  /* 0x40000040ff7d7424 */ /* 0x000fe200078e00ff */
[----:B------:R-:W-:Y:S01]  /*18680*/  R2UR UR19, R121 ;  /* 0x00000000791372ca */ /* 0x000fe200000e0000 */
[----:B------:R4:W-:Y:S01]  /*18690*/  STL.64 [R1+0x80], R8 ;  /* 0x0000800801007387 */ /* 0x0009e20000100a00 */
[----:B------:R-:W-:Y:S01]  /*186a0*/  R2UR UR7, R123 ;  /* 0x000000007b0772ca */ /* 0x000fe200000e0000 */
[----:B------:R-:W-:-:S02]  /*186b0*/  IMAD.MOV.U32 R120, RZ, RZ, R124 ;  /* 0x000000ffff787224 */ /* 0x000fc400078e007c */
[----:B------:R-:W-:Y:S01]  /*186c0*/  VIADD R122, R3, 0x180 ;  /* 0x00000180037a7836 */ /* 0x000fe20000000000 */
[----:B------:R-:W-:Y:S01]  /*186d0*/  R2UR UR15, R123 ;  /* 0x000000007b0f72ca */ /* 0x000fe200000e0000 */
[----:B------:R0:W-:Y:S01]  /*186e0*/  STL.64 [R1+0x78], R6 ;  /* 0x0000780601007387 */ /* 0x0001e20000100a00 */
[----:B------:R-:W-:Y:S02]  /*186f0*/  R2UR UR18, R120 ;  /* 0x00000000781272ca */ /* 0x000fe400000e0000 */
[----:B------:R-:W-:Y:S01]  /*18700*/  R2UR UR14, R122 ;  /* 0x000000007a0e72ca */ /* 0x000fe200000e0000 */
[----:B------:R-:W-:Y:S01]  /*18710*/  VIADD R120, R3, 0x200 ;  /* 0x0000020003787836 */ /* 0x000fe20000000000 */
[----:B------:R-:W-:Y:S02]  /*18720*/  R2UR UR35, R121 ;  /* 0x00000000792372ca */ /* 0x000fe400000e0000 */
[----:B--2---:R-:W-:Y:S02]  /*18730*/  R2UR UR20, R20 ;  /* 0x00000000141472ca */ /* 0x004fe400000e0000 */
[----:B------:R-:W-:Y:S01]  /*18740*/  R2UR UR21, R21 ;  /* 0x00000000151572ca */ /* 0x000fe200000e0000 */
[----:B------:R-:W-:Y:S01]  /*18750*/  VIADD R124, R3, 0x280 ;  /* 0x00000280037c7836 */ /* 0x000fe20000000000 */
[----:B------:R-:W-:Y:S01]  /*18760*/  R2UR UR31, R125 ;  /* 0x000000007d1f72ca */ /* 0x000fe200000e0000 */
[----:B----4-:R-:W2:Y:S01]  /*18770*/  LDL.64 R8, [R1+0x20] ;  /* 0x0000200001087983 */ /* 0x010ea20000100a00 */
[----:B------:R-:W-:-:S02]  /*18780*/  R2UR UR27, R123 ;  /* 0x000000007b1b72ca */ /* 0x000fc400000e0000 */
[----:B---3--:R-:W-:Y:S01]  /*18790*/  R2UR UR46, R14 ;  /* 0x000000000e2e72ca */ /* 0x008fe200000e0000 */
[----:B------:R-:W-:Y:S01]  /*187a0*/  VIADD R210, R3, 0x84 ;  /* 0x0000008403d27836 */ /* 0x000fe20000000000 */
[----:B------:R-:W-:Y:S01]  /*187b0*/  R2UR UR47, R15 ;  /* 0x000000000f2f72ca */ /* 0x000fe200000e0000 */
[----:B------:R-:W-:Y:S01]  /*187c0*/  IMAD.MOV.U32 R211, RZ, RZ, 0x40000040 ;  /* 0x40000040ffd37424 */ /* 0x000fe200078e00ff */
[----:B0-----:R-:W3:Y:S01]  /*187d0*/  LDL.64 R6, [R1+0x18] ;  /* 0x0000180001067983 */ /* 0x001ee20000100a00 */
[----:B------:R-:W-:Y:S02]  /*187e0*/  UMOV UR8, UR20 ;  /* 0x0000001400087c82 */ /* 0x000fe40008000000 */
[----:B------:R-:W-:Y:S02]  /*187f0*/  UMOV UR9, UR21 ;  /* 0x0000001500097c82 */ /* 0x000fe40008000000 */
[----:B------:R-:W-:Y:S01]  /*18800*/  HGMMA.64x16x16.F32.BF16 R168, gdesc[UR8], RZ, !UPT, gsb0 ;  /* 0x0020000008a879f0 */ /* 0x000fe2000c0018ff */
[----:B------:R-:W-:Y:S01]  /*18810*/  UMOV UR4, UR20 ;  /* 0x0000001400047c82 */ /* 0x000fe20008000000 */
[----:B------:R-:W-:Y:S01]  /*18820*/  UMOV UR5, UR21 ;  /* 0x0000001500057c82 */ /* 0x000fe20008000000 */
[----:B------:R-:W-:-:S02]  /*18830*/  WARPGROUP.DEPBAR.LE gsb0, 0x0 ;  /* 0x00008000000079c5 */ /* 0x000fc40000010000 */
[----:B------:R-:W-:-:S06]  /*18840*/  WARPGROUP.ARRIVE ;  /* 0x00000000000079c5 */ /* 0x000fcc0000000000 */
        /* <DEDUP_REMOVED lines=8> */
[----:B------:R-:W-:Y:S02]  /*188d0*/  WARPGROUP.DEPBAR.LE gsb0, 0x0 ;  /* 0x00008000000079c5 */ /* 0x000fe40000010000 */
[----:B------:R-:W-:-:S06]  /*188e0*/  WARPGROUP.ARRIVE ;  /* 0x00000000000079c5 */ /* 0x000fcc0000000000 */
[----:B------:R-:W-:Y:S01]  /*188f0*/  HGMMA.64x16x16.F32.BF16 R144, gdesc[UR12], RZ, !UPT, gsb0 ;  /* 0x002000000c9079f0 */ /* 0x000fe2000c0018ff */
[----:B------:R-:W-:Y:S01]  /*18900*/  R2UR UR34, R120 ;  /* 0x00000000782272ca */ /* 0x000fe200000e0000 */
[----:B------:R-:W-:Y:S01]  /*18910*/  UMOV UR32, UR20 ;  /* 0x0000001400207c82 */ /* 0x000fe20008000000 */
[----:B------:R-:W-:Y:S01]  /*18920*/  UMOV UR33, UR21 ;  /* 0x0000001500217c82 */ /* 0x000fe20008000000 */
[----:B------:R-:W-:Y:S02]  /*18930*/  WARPGROUP.DEPBAR.LE gsb0, 0x0 ;  /* 0x00008000000079c5 */ /* 0x000fe40000010000 */
[----:B------:R-:W-:-:S08]  /*18940*/  WARPGROUP.ARRIVE ;  /* 0x00000000000079c5 */ /* 0x000fd00000000000 */
[----:B------:R-:W-:Y:S01]  /*18950*/  HGMMA.64x16x16.F32.BF16 R136, gdesc[UR32], RZ, !UPT, gsb0 ;  /* 0x00200000208879f0 */ /* 0x000fe2000c0018ff */
[----:B------:R-:W-:Y:S01]  /*18960*/  R2UR UR30, R124 ;  /* 0x000000007c1e72ca */ /* 0x000fe200000e0000 */
[----:B------:R-:W-:Y:S01]  /*18970*/  UMOV UR28, UR20 ;  /* 0x00000014001c7c82 */ /* 0x000fe20008000000 */
[----:B------:R-:W-:Y:S01]  /*18980*/  UMOV UR29, UR21 ;  /* 0x00000015001d7c82 */ /* 0x000fe20008000000 */
[C---:B------:R-:W-:Y:S02]  /*18990*/  VIADD R120, R3.reuse, 0x2 ;  /* 0x0000000203787836 */ /* 0x040fe40000000000 */
[----:B------:R-:W-:Y:S02]  /*189a0*/  IMAD.MOV.U32 R121, RZ, RZ, 0x40000040 ;  /* 0x40000040ff797424 */ /* 0x000fe400078e00ff */
[C---:B------:R-:W-:Y:S01]  /*189b0*/  VIADD R122, R3.reuse, 0x300 ;  /* 0x00000300037a7836 */ /* 0x040fe20000000000 */
[----:B------:R-:W-:Y:S01]  /*189c0*/  R2UR UR10, R120 ;  /* 0x00000000780a72ca */ /* 0x000fe200000e0000 */
[----:B------:R-:W-:Y:S01]  /*189d0*/  VIADD R120, R3, 0x102 ;  /* 0x0000010203787836 */ /* 0x000fe20000000000 */
[----:B------:R-:W-:Y:S01]  /*189e0*/  R2UR UR11, R121 ;  /* 0x00000000790b72ca */ /* 0x000fe200000e0000 */
[----:B------:R-:W-:Y:S01]  /*189f0*/  IMAD.MOV.U32 R121, RZ, RZ, 0x40000040 ;  /* 0x40000040ff797424 */ /* 0x000fe200078e00ff */
[----:B------:R-:W-:-:S02]  /*18a00*/  WARPGROUP.DEPBAR.LE gsb0, 0x0 ;  /* 0x00008000000079c5 */ /* 0x000fc40000010000 */
[----:B------:R-:W-:-:S06]  /*18a10*/  WARPGROUP.ARRIVE ;  /* 0x00000000000079c5 */ /* 0x000fcc0000000000 */
[----:B------:R-:W-:Y:S01]  /*18a20*/  HGMMA.64x16x16.F32.BF16 R128, gdesc[UR28], RZ, !UPT, gsb0 ;  /* 0x002000001c8079f0 */ /* 0x000fe2000c0018ff */
[----:B------:R-:W-:Y:S01]  /*18a30*/  R2UR UR26, R122 ;  /* 0x000000007a1a72ca */ /* 0x000fe200000e0000 */
[----:B------:R-:W-:Y:S01]  /*18a40*/  VIADD R122, R3, 0x82 ;  /* 0x00000082037a7836 */ /* 0x000fe20000000000 */
[----:B------:R-:W-:Y:S01]  /*18a50*/  R2UR UR22, R120 ;  /* 0x00000000781672ca */ /* 0x000fe200000e0000 */
[----:B------:R-:W-:Y:S01]  /*18a60*/  IMAD.MOV.U32 R123, RZ, RZ, 0x40000040 ;  /* 0x40000040ff7b7424 */ /* 0x000fe200078e00ff */
[----:B------:R-:W-:Y:S01]  /*18a70*/  R2UR UR23, R121 ;  /* 0x00000000791772ca */ /* 0x000fe200000e0000 */
[C---:B------:R-:W-:Y:S02]  /*18a80*/  VIADD R120, R3.reuse, 0x202 ;  /* 0x0000020203787836 */ /* 0x040fe40000000000 */
[----:B------:R-:W-:Y:S01]  /*18a90*/  IMAD.MOV.U32 R121, RZ, RZ, 0x40000040 ;  /* 0x40000040ff797424 */ /* 0x000fe200078e00ff */
        /* <DEDUP_REMOVED lines=45> */
[----:B------:R-:W-:Y:S01]  /*18d70*/  MOV R20, UR49 ;  /* 0x0000003100147c02 */ /* 0x000fe20008000f00 */
[----:B------:R-:W-:Y:S01]  /*18d80*/  UMOV UR49, UR47 ;  /* 0x0000002f00317c82 */ /* 0x000fe20008000000 */
[----:B------:R-:W-:Y:S01]  /*18d90*/  MOV R21, UR48 ;  /* 0x0000003000157c02 */ /* 0x000fe20008000f00 */
        /* <DEDUP_REMOVED lines=14> */
[----:B--2---:R-:W-:Y:S02]  /*18e80*/  R2UR UR38, R8 ;  /* 0x00000000082672ca */ /* 0x004fe400000e0000 */
[----:B------:R-:W-:Y:S02]  /*18e90*/  R2UR UR39, R9 ;  /* 0x00000000092772ca */ /* 0x000fe400000e0000 */
[----:B------:R-:W-:Y:S01]  /*18ea0*/  R2UR UR26, R210 ;  /* 0x00000000d21a72ca */ /* 0x000fe200000e0000 */
[----:B------:R0:W5:Y:S08]  /*18eb0*/  LDL.LU.64 R8, [R1+0x80] ;  /* 0x0000800001087983 */ /* 0x0001700000300a00 */
[----:B------:R-:W-:-:S02]  /*18ec0*/  UMOV UR28, UR38 ;  /* 0x00000026001c7c82 */ /* 0x000fc40008000000 */
[----:B------:R-:W-:Y:S01]  /*18ed0*/  UMOV UR29, UR39 ;  /* 0x00000027001d7c82 */ /* 0x000fe20008000000 */
[----:B------:R-:W-:Y:S02]  /*18ee0*/  WARPGROUP.DEPBAR.LE gsb0, 0x0 ;  /* 0x00008000000079c5 */ /* 0x000fe40000010000 */
[----:B------:R-:W-:-:S06]  /*18ef0*/  WARPGROUP.ARRIVE ;  /* 0x00000000000079c5 */ /* 0x000fcc0000000000 */
        /* <DEDUP_REMOVED lines=54> */
[----:B------:R-:W-:Y:S02]  /*19260*/  MOV R14, UR41 ;  /* 0x00000029000e7c02 */ /* 0x000fe40008000f00 */
[----:B------:R-:W-:Y:S02]  /*19270*/  MOV R15, UR40 ;  /* 0x00000028000f7c02 */ /* 0x000fe40008000f00 */
[----:B---3--:R-:W-:Y:S02]  /*19280*/  R2UR UR40, R6 ;  /* 0x00000000062872ca */ /* 0x008fe400000e0000 */
[----:B------:R-:W-:-:S02]  /*19290*/  R2UR UR41, R7 ;  /* 0x00000000072972ca */ /* 0x000fc400000e0000 */
        /* <DEDUP_REMOVED lines=67> */
[----:B------:R0:W5:Y:S01]  /*196d0*/  LDL.LU.64 R6, [R1+0x78] ;  /* 0x0000780001067983 */ /* 0x0001620000300a00 */
        /* <DEDUP_REMOVED lines=12> */
[----:B------:R-:W2:Y:S08]  /*197a0*/  LDL.64 R210, [R1+0x8] ;  /* 0x0000080001d27983 */ /* 0x000eb00000100a00 */
[----:B------:R-:W-:-:S02]  /*197b0*/  UMOV UR18, UR38 ;  /* 0x0000002600127c82 */ /* 0x000fc40008000000 */
[----:B------:R-:W-:Y:S01]  /*197c0*/  UMOV UR19, UR39 ;  /* 0x0000002700137c82 */ /* 0x000fe20008000000 */
[----:B------:R-:W-:Y:S02]  /*197d0*/  WARPGROUP.DEPBAR.LE gsb0, 0x0 ;  /* 0x00008000000079c5 */ /* 0x000fe40000010000 */
[----:B------:R-:W-:-:S06]  /*197e0*/  WARPGROUP.ARRIVE ;  /* 0x00000000000079c5 */ /* 0x000fcc0000000000 */
[----:B------:R-:W-:Y:S01]  /*197f0*/  HGMMA.64x16x16.F32.BF16 R160, gdesc[UR16], R160, gsb0 ;  /* 0x0020000010a079f0 */ /* 0x000fe200080018a0 */
[----:B------:R-:W-:Y:S01]  /*19800*/  R2UR UR49, R20 ;  /* 0x00000000143172ca */ /* 0x000fe200000e0000 */
[----:B------:R-:W-:Y:S01]  /*19810*/  VIADD R20, R3, 0x480 ;  /* 0x0000048003147836 */ /* 0x000fe20000000000 */
[----:B------:R-:W-:Y:S01]  /*19820*/  R2UR UR48, R21 ;  /* 0x00000000153072ca */ /* 0x000fe200000e0000 */
        /* <DEDUP_REMOVED lines=28> */
[----:B-1----:R-:W-:Y:S02]  /*199f0*/  MOV R4, UR43 ;  /* 0x0000002b00047c02 */ /* 0x002fe40008000f00 */
[----:B------:R-:W-:Y:S02]  /*19a00*/  MOV R5, UR42 ;  /* 0x0000002a00057c02 */ /* 0x000fe40008000f00 */
[----:B------:R-:W-:Y:S02]  /*19a10*/  R2UR UR42, R20 ;  /* 0x00000000142a72ca */ /* 0x000fe400000e0000 */
[----:B------:R-:W-:Y:S01]  /*19a20*/  R2UR UR43, R21 ;  /* 0x00000000152b72ca */ /* 0x000fe200000e0000 */
[----:B------:R-:W-:Y:S01]  /*19a30*/  UMOV UR40, UR46 ;  /* 0x0000002e00287c82 */ /* 0x000fe20008000000 */
[----:B------:R-:W-:Y:S01]  /*19a40*/  UMOV UR41, UR47 ;  /* 0x0000002f00297c82 */ /* 0x000fe20008000000 */
[----:B------:R-:W-:-:S02]  /*19a50*/  WARPGROUP.DEPBAR.LE gsb0, 0x0 ;  /* 0x00008000000079c5 */ /* 0x000fc40000010000 */
        /* <DEDUP_REMOVED lines=15> */
[----:B------:R-:W-:Y:S02]  /*19b50*/  R2UR UR6, R20 ;  /* 0x00000000140672ca */ /* 0x000fe400000e0000 */
        /* <DEDUP_REMOVED lines=307> */
[----:B------:R-:W-:Y:S01]  /*1ae90*/  IMAD.MOV.U32 R5, RZ, RZ, 0x40000040 ;  /* 0x40000040ff057424 */ /* 0x000fe200078e00ff */
[----:B------:R-:W-:Y:S02]  /*1aea0*/  R2UR UR41, R14 ;  /* 0x000000000e2972ca */ /* 0x000fe400000e0000 */
        /* <DEDUP_REMOVED lines=222> */
.L_x_2390:
[----:B------:R-:W-:Y:S01]  /*1bc90*/  SHF.L.U32 R0, R11, 0x1f, RZ ;  /* 0x0000001f0b007819 */ /* 0x000fe200000006ff */
[----:B------:R-:W-:-:S04]  /*1bca0*/  IMAD R11, R12, 0x8, R18 ;  /* 0x000000080c0b7824 */ /* 0x000fc800078e0212 */
[----:B------:R0:W1:Y:S01]  /*1bcb0*/  SYNCS.PHASECHK.TRANS64.TRYWAIT P2, [R11+URZ+0x36850], R0 ;  /* 0x036850000b0075a7 */ /* 0x000062000804017f */
[----:B------:R-:W-:Y:S05]  /*1bcc0*/  @!P0 BRA `(.L_x_2391) ;  /* 0x0000000000048947 */ /* 0x000fea0003800000 */
[----:B------:R-:W-:Y:S01]  /*1bcd0*/  BPT.TRAP 0x1 ;  /* 0x000000040000795c */ /* 0x000fe20000300000 */
.L_x_2391:
[----:B------:R-:W-:Y:S04]  /*1bce0*/  BSSY B2, `(.L_x_2392) ;  /* 0x0000004000027945 */ /* 0x000fe80003800000 */
[----:B-1----:R-:W-:Y:S05]  /*1bcf0*/  @P2 BRA `(.L_x_2393) ;  /* 0x0000000000082947 */ /* 0x002fea0003800000 */
[----:B------:R-:W1:Y:S02]  /*1bd00*/  SYNCS.PHASECHK.TRANS64.TRYWAIT P2, [R11+URZ+0x36850], R0 ;  /* 0x036850000b0075a7 */ /* 0x000e64000804017f */
[----:B-1----:R-:W-:Y:S05]  /*1bd10*/  @!P2 BRA `(.L_x_2394) ;  /* 0x0000011c008ca947 */ /* 0x002fea0003800000 */
.L_x_2393:
[----:B------:R-:W-:Y:S05]  /*1bd20*/  BSYNC B2 ;  /* 0x0000000000027941 */ /* 0x000fea0003800000 */
.L_x_2392:
[----:B01----:R-:W-:Y:S01]  /*1bd30*/  VIADD R0, R18, 0x400 ;  /* 0x0000040012007836 */ /* 0x003fe20000000000 */
[----:B------:R-:W-:Y:S01]  /*1bd40*/  WARPGROUP.ARRIVE ;  /* 0x00000000000079c5 */ /* 0x000fe20000000000 */
[----:B------:R-:W-:Y:S02]  /*1bd50*/  IMAD.MOV.U32 R3, RZ, RZ, 0x40000040 ;  /* 0x40000040ff037424 */ /* 0x000fe400078e00ff */
[----:B------:R-:W-:Y:S01]  /*1bd60*/  FMUL.FTZ R21, R162, UR43 ;  /* 0x0000002ba2157c20 */ /* 0x000fe20008410000 */
[----:B------:R-:W-:Y:S01]  /*1bd70*/  IMAD.MOV.U32 R5, RZ, RZ, 0x40000040 ;  /* 0x40000040ff057424 */ /* 0x000fe200078e00ff */
[----:B------:R-:W-:Y:S01]  /*1bd80*/  SHF.R.U32.HI R0, RZ, 0x4, R0 ;  /* 0x00000004ff007819 */ /* 0x000fe20000011600 */
[----:B------:R-:W-:Y:S01]  /*1bd90*/  FMUL.FTZ R162, R164, UR43 ;  /* 0x0000002ba4a27c20 */ /* 0x000fe20008410000 */
[----:B------:R-:W-:Y:S01]  /*1bda0*/  R2UR UR7, R3 ;  /* 0x00000000030772ca */ /* 0x000fe200000e0000 */
[----:B------:R-:W-:Y:S01]  /*1bdb0*/  FMUL.FTZ R164, R167, UR43 ;  /* 0x0000002ba7a47c20 */ /* 0x000fe20008410000 */
[----:B------:R-:W-:Y:S01]  /*1bdc0*/  LOP3.LUT R0, R0, 0x3fff, RZ, 0xc0, !PT ;  /* 0x00003fff00007812 */ /* 0x000fe200078ec0ff */
[----:B------:R-:W-:Y:S01]  /*1bdd0*/  FMUL.FTZ R167, R153, UR43 ;  /* 0x0000002b99a77c20 */ /* 0x000fe20008410000 */
[----:B------:R-:W-:Y:S01]  /*1bde0*/  FMUL.FTZ R153, R155, UR43 ;  /* 0x0000002b9b997c20 */ /* 0x000fe20008410000 */
[----:B------:R-:W-:Y:S01]  /*1bdf0*/  FMUL.FTZ R155, R156, UR43 ;  /* 0x0000002b9c9b7c20 */ /* 0x000fe20008410000 */
[----:B------:R-:W-:Y:S01]  /*1be00*/  LOP3.LUT R0, R0, 0x3800000, RZ, 0xfc, !PT ;  /* 0x0380000000007812 */ /* 0x000fe200078efcff */
[----:B------:R-:W-:Y:S01]  /*1be10*/  FMUL.FTZ R156, R159, UR43 ;  /* 0x0000002b9f9c7c20 */ /* 0x000fe20008410000 */
[----:B------:R-:W-:Y:S01]  /*1be20*/  FMUL.FTZ R159, R145, UR43 ;  /* 0x0000002b919f7c20 */ /* 0x000fe20008410000 */
[----:B------:R-:W-:-:S02]  /*1be30*/  IMAD.SHL.U32 R145, R217, 0x80, RZ ;  /* 0x00000080d9917824 */ /* 0x000fc400078e00ff */
[----:B------:R-:W-:Y:S01]  /*1be40*/  FMUL.FTZ R3, R169, UR43 ;  /* 0x0000002ba9037c20 */ /* 0x000fe20008410000 */
[----:B------:R-:W-:Y:S02]  /*1be50*/  IMAD R2, R12, 0xa80, R0 ;  /* 0x00000a800c027824 */ /* 0x000fe400078e0200 */
[----:B------:R-:W-:Y:S01]  /*1be60*/  FMUL.FTZ R0, R168, UR43 ;  /* 0x0000002ba8007c20 */ /* 0x000fe20008410000 */
[----:B------:R-:W-:Y:S01]  /*1be70*/  FMUL.FTZ R168, R161, UR43 ;  /* 0x0000002ba1a87c20 */ /* 0x000fe20008410000 */
[----:B------:R-:W-:Y:S01]  /*1be80*/  FMUL.FTZ R161, R163, UR43 ;  /* 0x0000002ba3a17c20 */ /* 0x000fe20008410000 */
[C---:B------:R-:W-:Y:S01]  /*1be90*/  VIADD R4, R2.reuse, 0x80 ;  /* 0x0000008002047836 */ /* 0x040fe20000000000 */
[----:B------:R-:W-:Y:S01]  /*1bea0*/  R2UR UR6, R2 ;  /* 0x00000000020672ca */ /* 0x000fe200000e0000 */
[----:B------:R-:W-:Y:S01]  /*1beb0*/  FMUL.FTZ R163, R166, UR43 ;  /* 0x0000002ba6a37c20 */ /* 0x000fe20008410000 */
[----:B------:R-:W-:Y:S01]  /*1bec0*/  FMUL.FTZ R166, R152, UR43 ;  /* 0x0000002b98a67c20 */ /* 0x000fe20008410000 */
[----:B------:R-:W-:Y:S01]  /*1bed0*/  FMUL.FTZ R152, R154, UR43 ;  /* 0x0000002b9a987c20 */ /* 0x000fe20008410000 */
[----:B------:R-:W-:Y:S01]  /*1bee0*/  FMUL.FTZ R154, R158, UR43 ;  /* 0x0000002b9e9a7c20 */ /* 0x000fe20008410000 */
[----:B------:R-:W-:Y:S01]  /*1bef0*/  FMUL.FTZ R158, R144, UR43 ;  /* 0x0000002b909e7c20 */ /* 0x000fe20008410000 */
[----:B------:R-:W-:Y:S01]  /*1bf00*/  FMUL.FTZ R144, R146, UR43 ;  /* 0x0000002b92907c20 */ /* 0x000fe20008410000 */
[----:B------:R-:W-:Y:S01]  /*1bf10*/  IMAD R146, R10, -0x70, R145 ;  /* 0xffffff900a927824 */ /* 0x000fe200078e0291 */
[----:B------:R-:W0:Y:S01]  /*1bf20*/  MUFU.TANH R0, R0 ;  /* 0x0000000000007308 */ /* 0x000e220000002400 */
[----:B------:R-:W-:Y:S01]  /*1bf30*/  FMUL.FTZ R20, R173, UR43 ;  /* 0x0000002bad147c20 */ /* 0x000fe20008410000 */
[----:B------:R-:W-:Y:S01]  /*1bf40*/  FMUL.FTZ R160, R160, UR43 ;  /* 0x0000002ba0a07c20 */ /* 0x000fe20008410000 */
[----:B------:R-:W-:Y:S01]  /*1bf50*/  FMUL.FTZ R147, R147, UR43 ;  /* 0x0000002b93937c20 */ /* 0x000fe20008410000 */
[----:B------:R-:W-:Y:S01]  /*1bf60*/  IADD3 R146, R146, 0x1, R222 ;  /* 0x0000000192927810 */ /* 0x000fe20007ffe0de */
[----:B------:R-:W-:Y:S01]  /*1bf70*/  HGMMA.64x192x16.F32.BF16 R24, R200, gdesc[UR4].tnspB, R24, gsb0 ;  /* 0x42e00004c8187df0 */ /* 0x000fe20008001818 */
[----:B------:R-:W-:Y:S01]  /*1bf80*/  R2UR UR6, R4 ;  /* 0x00000000040672ca */ /* 0x000fe200000e0000 */
[----:B------:R-:W-:Y:S01]  /*1bf90*/  VIADD R4, R2, 0x100 ;  /* 0x0000010002047836 */ /* 0x000fe20000000000 */
[----:B------:R-:W-:Y:S01]  /*1bfa0*/  R2UR UR7, R5 ;  /* 0x00000000050772ca */ /* 0x000fe200000e0000 */
[----:B------:R-:W-:Y:S01]  /*1bfb0*/  IMAD.MOV.U32 R5, RZ, RZ, 0x40000040 ;  /* 0x40000040ff057424 */ /* 0x000fe200078e00ff */
[----:B------:R-:W1:Y:S01]  /*1bfc0*/  MUFU.TANH R3, R3 ;  /* 0x0000000300037308 */ /* 0x000e620000002400 */
[----:B------:R-:W-:-:S02]  /*1bfd0*/  IMAD.IADD R146, R146, 0x1, -R219 ;  /* 0x0000000192927824 */ /* 0x000fc400078e0adb */
[----:B------:R-:W-:Y:S01]  /*1bfe0*/  FMUL.FTZ R165, R165, UR43 ;  /* 0x0000002ba5a57c20 */ /* 0x000fe20008410000 */
[----:B------:R-:W-:Y:S01]  /*1bff0*/  FMUL.FTZ R169, R137, UR43 ;  /* 0x0000002b89a97c20 */ /* 0x000fe20008410000 */
[----:B------:R-:W-:Y:S01]  /*1c000*/  FMUL.FTZ R157, R157, UR43 ;  /* 0x0000002b9d9d7c20 */ /* 0x000fe20008410000 */
[----:B------:R-:W-:Y:S02]  /*1c010*/  IMAD R146, R226, -0x2, R146 ;  /* 0xfffffffee2927824 */ /* 0x000fe400078e0292 */
[----:B------:R-:W-:Y:S01]  /*1c020*/  FMUL.FTZ R140, R140, UR43 ;  /* 0x0000002b8c8c7c20 */ /* 0x000fe20008410000 */
[----:B------:R-:W-:Y:S01]  /*1c030*/  FMUL.FTZ R129, R129, UR43 ;  /* 0x0000002b81817c20 */ /* 0x000fe20008410000 */
[----:B------:R-:W2:Y:S01]  /*1c040*/  MUFU.TANH R20, R20 ;  /* 0x0000001400147308 */ /* 0x000ea20000002400 */
[----:B------:R-:W-:Y:S02]  /*1c050*/  IMAD.IADD R146, R227, 0x1, R146 ;  /* 0x00000001e3927824 */ /* 0x000fe400078e0292 */
[----:B------:R-:W-:Y:S01]  /*1c060*/  FMUL.FTZ R12, R171, UR43 ;  /* 0x0000002bab0c7c20 */ /* 0x000fe20008410000 */
[----:B------:R-:W-:Y:S01]  /*1c070*/  FMUL.FTZ R171, R133, UR43 ;  /* 0x0000002b85ab7c20 */ /* 0x000fe20008410000 */
[----:B------:R-:W-:Y:S01]  /*1c080*/  FMUL.FTZ R120, R120, UR43 ;  /* 0x0000002b78787c20 */ /* 0x000fe20008410000 */
[----:B------:R-:W-:Y:S01]  /*1c090*/  FMUL.FTZ R121, R121, UR43 ;  /* 0x0000002b79797c20 */ /* 0x000fe20008410000 */
[C---:B------:R-:W-:Y:S01]  /*1c0a0*/  ISETP.GT.AND P2, PT, R146.reuse, RZ, PT ;  /* 0x000000ff9200720c */ /* 0x040fe20003f44270 */
[----:B------:R-:W-:Y:S01]  /*1c0b0*/  ULDC UR4, c[0x0][0x988] ;  /* 0x0002620000047ab9 */ /* 0x000fe20000000800 */
[----:B------:R-:W-:Y:S01]  /*1c0c0*/  MUFU.TANH R160, R160 ;  /* 0x000000a000a07308 */ /* 0x000fe20000002400 */
[----:B------:R-:W-:Y:S01]  /*1c0d0*/  ISETP.GT.AND P3, PT, R146, 0x1, PT ;  /* 0x000000019200780c */ /* 0x000fe20003f64270 */
[----:B------:R-:W-:Y:S01]  /*1c0e0*/  FMUL.FTZ R14, R174, UR43 ;  /* 0x0000002bae0e7c20 */ /* 0x000fe20008410000 */
[----:B0-----:R-:W-:Y:S01]  /*1c0f0*/  FSEL R0, R0, -INF , P2 ;  /* 0xff80000000007808 */ /* 0x001fe20001000000 */
[----:B------:R-:W-:Y:S01]  /*1c100*/  FMUL.FTZ R15, R175, UR43 ;  /* 0x0000002baf0f7c20 */ /* 0x000fe20008410000 */
[----:B------:R-:W-:Y:S01]  /*1c110*/  ISETP.GT.AND P2, PT, R146, 0x8, PT ;  /* 0x000000089200780c */ /* 0x000fe20003f44270 */
        /* <DEDUP_REMOVED lines=11> */
[----:B0-----:R-:W-:Y:S01]  /*1c1d0*/  FMUL.FTZ R147, R148, UR43 ;  /* 0x0000002b94937c20 */ /* 0x001fe20008410000 */
[----:B------:R-:W-:Y:S01]  /*1c1e0*/  FMUL.FTZ R148, R149, UR43 ;  /* 0x0000002b95947c20 */ /* 0x000fe20008410000 */
[----:B------:R-:W-:Y:S01]  /*1c1f0*/  FMUL.FTZ R149, R136, UR43 ;  /* 0x0000002b88957c20 */ /* 0x000fe20008410000 */
[----:B-1----:R-:W-:Y:S01]  /*1c200*/  FSEL R136, R3, -INF , P3 ;  /* 0xff80000003887808 */ /* 0x002fe20001800000 */
[----:B------:R-:W-:Y:S01]  /*1c210*/  FMUL.FTZ R122, R122, UR43 ;  /* 0x0000002b7a7a7c20 */ /* 0x000fe20008410000 */
[----:B-----5:R-:W-:Y:S01]  /*1c220*/  FMNMX.FTZ R3, R0, R9, !PT ;  /* 0x0000000900037209 */ /* 0x020fe20007810000 */
[----:B------:R-:W-:Y:S01]  /*1c230*/  FMUL.FTZ R123, R123, UR43 ;  /* 0x0000002b7b7b7c20 */ /* 0x000fe20008410000 */
[----:B------:R-:W-:Y:S01]  /*1c240*/  MUFU.TANH R162, R162 ;  /* 0x000000a200a27308 */ /* 0x000fe20000002400 */
[----:B------:R-:W-:Y:S01]  /*1c250*/  ISETP.GT.AND P3, PT, R146, 0x9, PT ;  /* 0x000000099200780c */ /* 0x000fe20003f64270 */
[----:B------:R-:W-:-:S02]  /*1c260*/  @!P1 VIADD R13, R13, 0x36840 ;  /* 0x000368400d0d9836 */ /* 0x000fc40000000000 */
[----:B------:R-:W-:Y:S01]  /*1c270*/  @!P1 VIADD R11, R11, 0x36860 ;  /* 0x000368600b0b9836 */ /* 0x000fe20000000000 */
[----:B--2---:R-:W-:Y:S02]  /*1c280*/  FSEL R20, R20, -INF , P3 ;  /* 0xff80000014147808 */ /* 0x004fe40001800000 */
[----:B------:R-:W-:Y:S01]  /*1c290*/  ISETP.GT.AND P3, PT, R146, 0x11, PT ;  /* 0x000000119200780c */ /* 0x000fe20003f64270 */
[----:B------:R-:W0:Y:S01]  /*1c2a0*/  MUFU.TANH R165, R165 ;  /* 0x000000a500a57308 */ /* 0x000e220000002400 */
[----:B------:R-:W-:Y:S02]  /*1c2b0*/  @!P1 PRMT R13, RZ, 0x654, R13 ;  /* 0x00000654ff0d9816 */ /* 0x000fe4000000000d */
[----:B---3--:R-:W-:Y:S02]  /*1c2c0*/  FSEL R168, R168, -INF , P3 ;  /* 0xff800000a8a87808 */ /* 0x008fe40001800000 */
[----:B------:R-:W-:-:S03]  /*1c2d0*/  ISETP.GT.AND P3, PT, R146, 0x19, PT ;  /* 0x000000199200780c */ /* 0x000fc60003f64270 */
[----:B------:R-:W-:Y:S08]  /*1c2e0*/  MUFU.TANH R166, R166 ;  /* 0x000000a600a67308 */ /* 0x000ff00000002400 */
[----:B------:R-:W1:Y:S01]  /*1c2f0*/  MUFU.TANH R167, R167 ;  /* 0x000000a700a77308 */ /* 0x000e620000002400 */
[----:B0-----:R-:W-:Y:S02]  /*1c300*/  FSEL R165, R165, -INF , P3 ;  /* 0xff800000a5a57808 */ /* 0x001fe40001800000 */
[----:B------:R-:W-:-:S05]  /*1c310*/  ISETP.GT.AND P3, PT, R146, 0x21, PT ;  /* 0x000000219200780c */ /* 0x000fca0003f64270 */
[----:B------:R-:W-:Y:S08]  /*1c320*/  MUFU.TANH R155, R155 ;  /* 0x0000009b009b7308 */ /* 0x000ff00000002400 */
[----:B------:R-:W0:Y:S01]  /*1c330*/  MUFU.TANH R157, R157 ;  /* 0x0000009d009d7308 */ /* 0x000e220000002400 */
[----:B-1----:R-:W-:Y:S02]  /*1c340*/  FSEL R167, R167, -INF , P3 ;  /* 0xff800000a7a77808 */ /* 0x002fe40001800000 */
[----:B------:R-:W-:-:S05]  /*1c350*/  ISETP.GT.AND P3, PT, R146, 0x29, PT ;  /* 0x000000299200780c */ /* 0x000fca0003f64270 */
        /* <DEDUP_REMOVED lines=9> */
[----:B------:R-:W-:Y:S01]  /*1c3f0*/  MUFU.TANH R171, R171 ;  /* 0x000000ab00ab7308 */ /* 0x000fe20000002400 */
[----:B0-----:R-:W-:Y:S02]  /*1c400*/  FSEL R148, R148, -INF , P3 ;  /* 0xff80000094947808 */ /* 0x001fe40001800000 */
[----:B------:R-:W-:-:S05]  /*1c410*/  ISETP.GT.AND P3, PT, R146, 0x41, PT ;  /* 0x000000419200780c */ /* 0x000fca0003f64270 */
        /* <DEDUP_REMOVED lines=13> */
[----:B------:R-:W-:Y:S01]  /*1c4f0*/  R2UR UR6, R4 ;  /* 0x00000000040672ca */ /* 0x000fe200000e0000 */
[----:B------:R-:W-:Y:S01]  /*1c500*/  VIADD R4, R2, 0x180 ;  /* 0x0000018002047836 */ /* 0x000fe20000000000 */
[----:B------:R-:W-:Y:S01]  /*1c510*/  R2UR UR7, R5 ;  /* 0x00000000050772ca */ /* 0x000fe200000e0000 */
[----:B------:R-:W-:-:S03]  /*1c520*/  IMAD.MOV.U32 R5, RZ, RZ, 0x40000040 ;  /* 0x40000040ff057424 */ /* 0x000fc600078e00ff */
        /* <DEDUP_REMOVED lines=23> */
[----:B------:R-:W-:Y:S01]  /*1c6a0*/  FMUL.FTZ R5, R172, UR43 ;  /* 0x0000002bac057c20 */ /* 0x000fe20008410000 */
[----:B------:R-:W-:Y:S01]  /*1c6b0*/  R2UR UR6, R4 ;  /* 0x00000000040672ca */ /* 0x000fe200000e0000 */
[----:B------:R-:W-:Y:S01]  /*1c6c0*/  FMUL.FTZ R4, R170, UR43 ;  /* 0x0000002baa047c20 */ /* 0x000fe20008410000 */
[----:B------:R-:W-:-:S03]  /*1c6d0*/  FMUL.FTZ R170, R132, UR43 ;  /* 0x0000002b84aa7c20 */ /* 0x000fc60008410000 */
[----:B------:R-:W0:Y:S08]  /*1c6e0*/  MUFU.TANH R5, R5 ;  /* 0x0000000500057308 */ /* 0x000e300000002400 */
[----:B------:R-:W-:Y:S08]  /*1c6f0*/  MUFU.TANH R170, R170 ;  /* 0x000000aa00aa7308 */ /* 0x000ff00000002400 */
[----:B------:R-:W-:Y:S01]  /*1c700*/  MUFU.TANH R4, R4 ;  /* 0x0000000400047308 */ /* 0x000fe20000002400 */
[----:B0-----:R-:W-:-:S02]  /*1c710*/  FSEL R137, R5, -INF , P2 ;  /* 0xff80000005897808 */ /* 0x001fc40001000000 */
[----:B------:R-:W-:Y:S02]  /*1c720*/  FMNMX.FTZ R5, R136, R3, !PT ;  /* 0x0000000388057209 */ /* 0x000fe40007810000 */
[----:B------:R-:W-:Y:S02]  /*1c730*/  ISETP.GT.AND P2, PT, R146, 0x10, PT ;  /* 0x000000109200780c */ /* 0x000fe40003f44270 */
[----:B------:R-:W-:Y:S01]  /*1c740*/  FMNMX.FTZ R5, R137, R5, !PT ;  /* 0x0000000589057209 */ /* 0x000fe20007810000 */
[----:B------:R0:W1:Y:S01]  /*1c750*/  MUFU.TANH R3, R169 ;  /* 0x000000a900037308 */ /* 0x0000620000002400 */
[----:B------:R-:W-:Y:S02]  /*1c760*/  FSEL R160, R160, -INF , P2 ;  /* 0xff800000a0a07808 */ /* 0x000fe40001000000 */
[----:B------:R-:W-:-:S04]  /*1c770*/  ISETP.GT.AND P2, PT, R146, 0x18, PT ;  /* 0x000000189200780c */ /* 0x000fc80003f44270 */
[----:B------:R-:W-:Y:S02]  /*1c780*/  FSEL R162, R162, -INF , P2 ;  /* 0xff800000a2a27808 */ /* 0x000fe40001000000 */
[----:B0-----:R-:W-:Y:S02]  /*1c790*/  FMNMX.FTZ R169, R20, R5, !PT ;  /* 0x0000000514a97209 */ /* 0x001fe40007810000 */
[----:B------:R-:W-:Y:S01]  /*1c7a0*/  ISETP.GT.AND P2, PT, R146, 0x20, PT ;  /* 0x000000209200780c */ /* 0x000fe20003f44270 */
[----:B------:R0:W2:Y:S01]  /*1c7b0*/  MUFU.TANH R5, R140 ;  /* 0x0000008c00057308 */ /* 0x0000a20000002400 */
[----:B------:R-:W-:Y:S02]  /*1c7c0*/  FMNMX.FTZ R169, R160, R169, !PT ;  /* 0x000000a9a0a97209 */ /* 0x000fe40007810000 */
[----:B------:R-:W-:Y:S02]  /*1c7d0*/  FSEL R166, R166, -INF , P2 ;  /* 0xff800000a6a67808 */ /* 0x000fe40001000000 */
[----:B------:R-:W-:-:S02]  /*1c7e0*/  FMNMX.FTZ R169, R168, R169, !PT ;  /* 0x000000a9a8a97209 */ /* 0x000fc40007810000 */
[----:B------:R-:W-:Y:S02]  /*1c7f0*/  ISETP.GT.AND P2, PT, R146, 0x28, PT ;  /* 0x000000289200780c */ /* 0x000fe40003f44270 */
[----:B------:R-:W-:Y:S01]  /*1c800*/  FMNMX.FTZ R169, R162, R169, !PT ;  /* 0x000000a9a2a97209 */ /* 0x000fe20007810000 */
[----:B0-----:R-:W-:Y:S01]  /*1c810*/  FMUL.FTZ R140, R141, UR43 ;  /* 0x0000002b8d8c7c20 */ /* 0x001fe20008410000 */
[----:B------:R-:W-:Y:S01]  /*1c820*/  FMUL.FTZ R141, R128, UR43 ;  /* 0x0000002b808d7c20 */ /* 0x000fe20008410000 */
[----:B------:R-:W-:Y:S02]  /*1c830*/  FSEL R155, R155, -INF , P2 ;  /* 0xff8000009b9b7808 */ /* 0x000fe40001000000 */
[----:B------:R-:W-:Y:S02]  /*1c840*/  FMNMX.FTZ R169, R165, R169, !PT ;  /* 0x000000a9a5a97209 */ /* 0x000fe40007810000 */
[----:B------:R-:W-:Y:S01]  /*1c850*/  ISETP.GT.AND P2, PT, R146, 0x30, PT ;  /* 0x000000309200780c */ /* 0x000fe20003f44270 */
[----:B------:R-:W0:Y:S01]  /*1c860*/  MUFU.TANH R140, R140 ;  /* 0x0000008c008c7308 */ /* 0x000e220000002400 */
[----:B------:R-:W-:-:S02]  /*1c870*/  FMNMX.FTZ R169, R166, R169, !PT ;  /* 0x000000a9a6a97209 */ /* 0x000fc40007810000 */
[----:B------:R-:W-:Y:S02]  /*1c880*/  FSEL R158, R158, -INF , P2 ;  /* 0xff8000009e9e7808 */ /* 0x000fe40001000000 */
[----:B------:R-:W-:Y:S02]  /*1c890*/  FMNMX.FTZ R128, R167, R169, !PT ;  /* 0x000000a9a7807209 */ /* 0x000fe40007810000 */
[----:B------:R-:W-:Y:S01]  /*1c8a0*/  ISETP.GT.AND P2, PT, R146, 0x38, PT ;  /* 0x000000389200780c */ /* 0x000fe20003f44270 */
[----:B------:R3:W-:Y:S01]  /*1c8b0*/  MUFU.TANH R169, R129 ;  /* 0x0000008100a97308 */ /* 0x0007e20000002400 */
[----:B------:R-:W-:Y:S02]  /*1c8c0*/  FMNMX.FTZ R128, R155, R128, !PT ;  /* 0x000000809b807209 */ /* 0x000fe40007810000 */
[----:B------:R-:W-:Y:S02]  /*1c8d0*/  FSEL R147, R147, -INF , P2 ;  /* 0xff80000093937808 */ /* 0x000fe40001000000 */
[----:B------:R-:W-:-:S02]  /*1c8e0*/  FMNMX.FTZ R128, R157, R128, !PT ;  /* 0x000000809d807209 */ /* 0x000fc40007810000 */
[----:B------:R-:W-:Y:S01]  /*1c8f0*/  ISETP.GT.AND P2, PT, R146, 0x40, PT ;  /* 0x000000409200780c */ /* 0x000fe20003f44270 */
[----:B------:R-:W4:Y:S01]  /*1c900*/  MUFU.TANH R141, R141 ;  /* 0x0000008d008d7308 */ /* 0x000f220000002400 */
[----:B------:R-:W-:-:S04]  /*1c910*/  FMNMX.FTZ R128, R158, R128, !PT ;  /* 0x000000809e807209 */ /* 0x000fc80007810000 */
[----:B------:R-:W-:-:S04]  /*1c920*/  FMNMX.FTZ R128, R159, R128, !PT ;  /* 0x000000809f807209 */ /* 0x000fc80007810000 */
[----:B---3--:R-:W-:Y:S02]  /*1c930*/  FMNMX.FTZ R129, R147, R128, !PT ;  /* 0x0000008093817209 */ /* 0x008fe40007810000 */
[----:B------:R-:W-:Y:S02]  /*1c940*/  FSEL R128, R149, -INF , P2 ;  /* 0xff80000095807808 */ /* 0x000fe40001000000 */
[----:B------:R-:W-:Y:S01]  /*1c950*/  FMNMX.FTZ R132, R148, R129, !PT ;  /* 0x0000008194847209 */ /* 0x000fe20007810000 */
[----:B------:R3:W4:Y:S01]  /*1c960*/  MUFU.TANH R149, R120 ;  /* 0x0000007800957308 */ /* 0x0007220000002400 */
[----:B------:R-:W-:Y:S02]  /*1c970*/  ISETP.GT.AND P2, PT, R146, 0x48, PT ;  /* 0x000000489200780c */ /* 0x000fe40003f44270 */
[----:B-1----:R-:W-:Y:S02]  /*1c980*/  FSEL R129, R3, -INF , P3 ;  /* 0xff80000003817808 */ /* 0x002fe40001800000 */
[----:B------:R-:W-:-:S02]  /*1c990*/  FMNMX.FTZ R3, R128, R132, !PT ;  /* 0x0000008480037209 */ /* 0x000fc40007810000 */
[----:B--2---:R-:W-:Y:S02]  /*1c9a0*/  FSEL R132, R5, -INF , P2 ;  /* 0xff80000005847808 */ /* 0x004fe40001000000 */
[----:B------:R-:W-:Y:S01]  /*1c9b0*/  ISETP.GT.AND P3, PT, R146, 0x49, PT ;  /* 0x000000499200780c */ /* 0x000fe20003f64270 */
[----:B---3--:R-:W-:Y:S01]  /*1c9c0*/  FMUL.FTZ R120, R124, UR43 ;  /* 0x0000002b7c787c20 */ /* 0x008fe20008410000 */
[----:B------:R-:W-:Y:S02]  /*1c9d0*/  FMNMX.FTZ R5, R129, R3, !PT ;  /* 0x0000000381057209 */ /* 0x000fe40007810000 */
[----:B------:R-:W-:Y:S01]  /*1c9e0*/  ISETP.GT.AND P2, PT, R146, 0x50, PT ;  /* 0x000000509200780c */ /* 0x000fe20003f44270 */
[----:B------:R1:W2:Y:S01]  /*1c9f0*/  MUFU.TANH R3, R121 ;  /* 0x0000007900037308 */ /* 0x0002a20000002400 */
[----:B0-----:R-:W-:Y:S02]  /*1ca00*/  FSEL R133, R140, -INF , P3 ;  /* 0xff8000008c857808 */ /* 0x001fe40001800000 */
[----:B------:R-:W-:-:S02]  /*1ca10*/  FMNMX.FTZ R5, R132, R5, !PT ;  /* 0x0000000584057209 */ /* 0x000fc40007810000 */
[C---:B------:R-:W-:Y:S02]  /*1ca20*/  ISETP.GT.AND P3, PT, R146.reuse, 0x51, PT ;  /* 0x000000519200780c */ /* 0x040fe40003f64270 */
[----:B----4-:R-:W-:Y:S02]  /*1ca30*/  FSEL R124, R141, -INF , P2 ;  /* 0xff8000008d7c7808 */ /* 0x010fe40001000000 */
[----:B-1----:R-:W-:Y:S02]  /*1ca40*/  FMNMX.FTZ R121, R133, R5, !PT ;  /* 0x0000000585797209 */ /* 0x002fe40007810000 */
[----:B------:R0:W1:Y:S01]  /*1ca50*/  MUFU.TANH R5, R120 ;  /* 0x0000007800057308 */ /* 0x0000620000002400 */
[----:B------:R-:W-:Y:S02]  /*1ca60*/  ISETP.GT.AND P2, PT, R146, 0x58, PT ;  /* 0x000000589200780c */ /* 0x000fe40003f44270 */
[----:B------:R-:W-:Y:S02]  /*1ca70*/  FSEL R140, R169, -INF , P3 ;  /* 0xff800000a98c7808 */ /* 0x000fe40001800000 */
[----:B------:R-:W-:-:S02]  /*1ca80*/  FMNMX.FTZ R121, R124, R121, !PT ;  /* 0x000000797c797209 */ /* 0x000fc40007810000 */
[----:B------:R-:W-:Y:S01]  /*1ca90*/  ISETP.GT.AND P3, PT, R146, 0x59, PT ;  /* 0x000000599200780c */ /* 0x000fe20003f64270 */
[----:B0-----:R-:W-:Y:S01]  /*1caa0*/  FMUL.FTZ R120, R125, UR43 ;  /* 0x0000002b7d787c20 */ /* 0x001fe20008410000 */
[----:B------:R-:W-:Y:S01]  /*1cab0*/  FSEL R125, R170, -INF , P2 ;  /* 0xff800000aa7d7808 */ /* 0x000fe20001000000 */
[----:B------:R-:W-:Y:S01]  /*1cac0*/  FMUL.FTZ R170, R150, UR43 ;  /* 0x0000002b96aa7c20 */ /* 0x000fe20008410000 */
[----:B------:R-:W-:Y:S02]  /*1cad0*/  FMNMX.FTZ R121, R140, R121, !PT ;  /* 0x000000798c797209 */ /* 0x000fe40007810000 */
[----:B------:R-:W-:Y:S01]  /*1cae0*/  ISETP.GT.AND P2, PT, R146, 0x60, PT ;  /* 0x000000609200780c */ /* 0x000fe20003f44270 */
[----:B------:R-:W0:Y:S01]  /*1caf0*/  MUFU.TANH R120, R120 ;  /* 0x0000007800787308 */ /* 0x000e220000002400 */
[----:B------:R-:W-:Y:S01]  /*1cb00*/  FSEL R141, R171, -INF , P3 ;  /* 0xff800000ab8d7808 */ /* 0x000fe20001800000 */
[----:B------:R-:W-:Y:S01]  /*1cb10*/  FMUL.FTZ R171, R151, UR43 ;  /* 0x0000002b97ab7c20 */ /* 0x000fe20008410000 */
[----:B------:R-:W-:-:S02]  /*1cb20*/  FMNMX.FTZ R121, R125, R121, !PT ;  /* 0x000000797d797209 */ /* 0x000fc40007810000 */
[C---:B------:R-:W-:Y:S02]  /*1cb30*/  ISETP.GT.AND P3, PT, R146.reuse, 0x61, PT ;  /* 0x000000619200780c */ /* 0x040fe40003f64270 */
[----:B------:R-:W-:Y:S01]  /*1cb40*/  FSEL R149, R149, -INF , P2 ;  /* 0xff80000095957808 */ /* 0x000fe20001000000 */
[----:B------:R-:W3:Y:S01]  /*1cb50*/  MUFU.TANH R170, R170 ;  /* 0x000000aa00aa7308 */ /* 0x000ee20000002400 */
[----:B------:R-:W-:Y:S02]  /*1cb60*/  FMNMX.FTZ R121, R141, R121, !PT ;  /* 0x000000798d797209 */ /* 0x000fe40007810000 */
[C---:B------:R-:W-:Y:S02]  /*1cb70*/  ISETP.GT.AND P2, PT, R146.reuse, 0x68, PT ;  /* 0x000000689200780c */ /* 0x040fe40003f44270 */
[----:B--2---:R-:W-:Y:S02]  /*1cb80*/  FSEL R169, R3, -INF , P3 ;  /* 0xff80000003a97808 */ /* 0x004fe40001800000 */
[----:B------:R-:W-:Y:S01]  /*1cb90*/  FMNMX.FTZ R121, R149, R121, !PT ;  /* 0x0000007995797209 */ /* 0x000fe20007810000 */
[----:B------:R-:W2:Y:S01]  /*1cba0*/  MUFU.TANH R171, R171 ;  /* 0x000000ab00ab7308 */ /* 0x000ea20000002400 */
[C---:B------:R-:W-:Y:S01]  /*1cbb0*/  ISETP.GT.AND P3, PT, R146.reuse, 0x69, PT ;  /* 0x000000699200780c */ /* 0x040fe20003f64270 */
[----:B------:R-:W-:Y:S01]  /*1cbc0*/  VIADD R146, R146, 0x8 ;  /* 0x0000000892927836 */ /* 0x000fe20000000000 */
[----:B-1----:R-:W-:-:S02]  /*1cbd0*/  FSEL R151, R5, -INF , P2 ;  /* 0xff80000005977808 */ /* 0x002fc40001000000 */
[----:B------:R-:W-:Y:S02]  /*1cbe0*/  FMNMX.FTZ R121, R169, R121, !PT ;  /* 0x00000079a9797209 */ /* 0x000fe40007810000 */
[----:B0-----:R-:W-:Y:S01]  /*1cbf0*/  FSEL R150, R120, -INF , P3 ;  /* 0xff80000078967808 */ /* 0x001fe20001800000 */
[----:B------:R-:W-:Y:S01]  /*1cc00*/  VIADD R120, R2, 0x280 ;  /* 0x0000028002787836 */ /* 0x000fe20000000000 */
[----:B------:R-:W-:Y:S01]  /*1cc10*/  FMNMX.FTZ R5, R151, R121, !PT ;  /* 0x0000007997057209 */ /* 0x000fe20007810000 */
[----:B------:R-:W-:Y:S01]  /*1cc20*/  IMAD.MOV.U32 R121, RZ, RZ, 0x40000040 ;  /* 0x40000040ff797424 */ /* 0x000fe200078e00ff */
[----:B------:R-:W-:Y:S02]  /*1cc30*/  ISETP.GT.AND P3, PT, R146, RZ, PT ;  /* 0x000000ff9200720c */ /* 0x000fe40003f64270 */
[----:B------:R-:W-:Y:S02]  /*1cc40*/  FMNMX.FTZ R5, R150, R5, !PT ;  /* 0x0000000596057209 */ /* 0x000fe40007810000 */
[----:B------:R-:W-:-:S02]  /*1cc50*/  ISETP.GT.AND P4, PT, R146, 0x1, PT ;  /* 0x000000019200780c */ /* 0x000fc40003f84270 */
[----:B------:R-:W-:Y:S01]  /*1cc60*/  ISETP.GT.AND P5, PT, R146, 0x8, PT ;  /* 0x000000089200780c */ /* 0x000fe20003fa4270 */
[----:B------:R-:W0:Y:S01]  /*1cc70*/  SHFL.BFLY PT, R3, R5, 0x2, 0x1f ;  /* 0x0c401f0005037f89 */ /* 0x000e2200000e0000 */
[----:B------:R-:W-:Y:S02]  /*1cc80*/  FSEL R12, R12, -INF , P4 ;  /* 0xff8000000c0c7808 */ /* 0x000fe40002000000 */
[----:B------:R-:W-:Y:S02]  /*1cc90*/  ISETP.GT.AND P6, PT, R146, 0x9, PT ;  /* 0x000000099200780c */ /* 0x000fe40003fc4270 */
[----:B------:R-:W-:Y:S02]  /*1cca0*/  FSEL R14, R14, -INF , P5 ;  /* 0xff8000000e0e7808 */ /* 0x000fe40002800000 */
[C---:B------:R-:W-:Y:S02]  /*1ccb0*/  ISETP.GT.AND P4, PT, R146.reuse, 0x11, PT ;  /* 0x000000119200780c */ /* 0x040fe40003f84270 */
[----:B------:R-:W-:-:S02]  /*1ccc0*/  ISETP.GT.AND P5, PT, R146, 0x18, PT ;  /* 0x000000189200780c */ /* 0x000fc40003fa4270 */
[----:B------:R-:W-:Y:S02]  /*1ccd0*/  FSEL R161, R161, -INF , P4 ;  /* 0xff800000a1a17808 */ /* 0x000fe40002000000 */
[----:B------:R-:W-:Y:S02]  /*1cce0*/  FSEL R163, R163, -INF , P5 ;  /* 0xff800000a3a37808 */ /* 0x000fe40002800000 */
[C---:B------:R-:W-:Y:S02]  /*1ccf0*/  ISETP.GT.AND P4, PT, R146.reuse, 0x21, PT ;  /* 0x000000219200780c */ /* 0x040fe40003f84270 */
[----:B------:R-:W-:Y:S02]  /*1cd00*/  ISETP.GT.AND P5, PT, R146, 0x28, PT ;  /* 0x000000289200780c */ /* 0x000fe40003fa4270 */
[----:B------:R-:W-:Y:S02]  /*1cd10*/  FSEL R153, R153, -INF , P4 ;  /* 0xff80000099997808 */ /* 0x000fe40002000000 */
[----:B------:R-:W-:-:S02]  /*1cd20*/  FSEL R154, R154, -INF , P5 ;  /* 0xff8000009a9a7808 */ /* 0x000fc40002800000 */
[C---:B------:R-:W-:Y:S02]  /*1cd30*/  ISETP.GT.AND P4, PT, R146.reuse, 0x31, PT ;  /* 0x000000319200780c */ /* 0x040fe40003f84270 */
[----:B0-----:R-:W-:Y:S02]  /*1cd40*/  FMNMX.FTZ R5, R5, R3, !PT ;  /* 0x0000000305057209 */ /* 0x001fe40007810000 */
[----:B------:R-:W-:Y:S02]  /*1cd50*/  ISETP.GT.AND P5, PT, R146, 0x38, PT ;  /* 0x000000389200780c */ /* 0x000fe40003fa4270 */
[----:B------:R-:W-:Y:S01]  /*1cd60*/  FSEL R145, R145, -INF , P4 ;  /* 0xff80000091917808 */ /* 0x000fe20002000000 */
[----:B------:R-:W0:Y:S01]  /*1cd70*/  SHFL.BFLY PT, R3, R5, 0x1, 0x1f ;  /* 0x0c201f0005037f89 */ /* 0x000e2200000e0000 */
[----:B---3--:R-:W-:Y:S02]  /*1cd80*/  FSEL R170, R170, -INF , P5 ;  /* 0xff800000aaaa7808 */ /* 0x008fe40002800000 */
[----:B------:R-:W-:-:S02]  /*1cd90*/  ISETP.GT.AND P4, PT, R146, 0x41, PT ;  /* 0x000000419200780c */ /* 0x000fc40003f84270 */
[----:B------:R-:W-:Y:S02]  /*1cda0*/  ISETP.GT.AND P5, PT, R146, 0x48, PT ;  /* 0x000000489200780c */ /* 0x000fe40003fa4270 */
[----:B------:R-:W-:Y:S02]  /*1cdb0*/  FSEL R139, R139, -INF , P4 ;  /* 0xff8000008b8b7808 */ /* 0x000fe40002000000 */
[----:B------:R-:W-:Y:S01]  /*1cdc0*/  FSEL R142, R142, -INF , P5 ;  /* 0xff8000008e8e7808 */ /* 0x000fe20002800000 */
[----:B------:R-:W-:Y:S02]  /*1cdd0*/  WARPGROUP.DEPBAR.LE gsb0, 0x0 ;  /* 0x00008000000079c5 */ /* 0x000fe40000010000 */
[----:B------:R-:W-:Y:S01]  /*1cde0*/  WARPGROUP.ARRIVE ;  /* 0x00000000000079c5 */ /* 0x000fe20000000000 */
[C---:B------:R-:W-:Y:S02]  /*1cdf0*/  ISETP.GT.AND P4, PT, R146.reuse, 0x51, PT ;  /* 0x000000519200780c */ /* 0x040fe40003f84270 */
[----:B------:R-:W-:-:S02]  /*1ce00*/  ISETP.GT.AND P5, PT, R146, 0x58, PT ;  /* 0x000000589200780c */ /* 0x000fc40003fa4270 */
[----:B------:R-:W-:Y:S01]  /*1ce10*/  FSEL R131, R131, -INF , P4 ;  /* 0xff80000083837808 */ /* 0x000fe20002000000 */
[----:B------:R-:W-:Y:S01]  /*1ce20*/  HGMMA.64x192x16.F32.BF16 R24, R184, gdesc[UR4].tnspB, R24, gsb0 ;  /* 0x42e00004b8187df0 */ /* 0x000fe20008001818 */
[----:B------:R-:W-:Y:S02]  /*1ce30*/  R2UR UR6, R120 ;  /* 0x00000000780672ca */ /* 0x000fe400000e0000 */
[----:B------:R-:W-:Y:S02]  /*1ce40*/  R2UR UR7, R121 ;  /* 0x00000000790772ca */ /* 0x000fe400000e0000 */
[----:B0-----:R-:W-:Y:S01]  /*1ce50*/  FMNMX.FTZ R5, R5, R3, !PT ;  /* 0x0000000305057209 */ /* 0x001fe20007810000 */
[----:B------:R-:W-:Y:S01]  /*1ce60*/  IMAD.U32 R3, RZ, RZ, UR4 ;  /* 0x00000004ff037e24 */ /* 0x000fe2000f8e00ff */
[----:B------:R0:W1:Y:S01]  /*1ce70*/  MUFU.TANH R121, R126 ;  /* 0x0000007e00797308 */ /* 0x0000620000002400 */
[----:B------:R-:W-:Y:S02]  /*1ce80*/  FSEL R134, R134, -INF , P5 ;  /* 0xff80000086867808 */ /* 0x000fe40002800000 */
[C---:B------:R-:W-:Y:S01]  /*1ce90*/  FMUL.FTZ R120, R5.reuse, R3 ;  /* 0x0000000305787220 */ /* 0x040fe20000410000 */
[----:B------:R-:W-:-:S02]  /*1cea0*/  FSETP.NEU.FTZ.AND P2, PT, R5, -INF , PT ;  /* 0xff8000000500780b */ /* 0x000fc40003f5d000 */
[----:B------:R-:W-:Y:S02]  /*1ceb0*/  ISETP.GT.AND P4, PT, R146, 0x61, PT ;  /* 0x000000619200780c */ /* 0x000fe40003f84270 */
[----:B------:R-:W-:Y:S01]  /*1cec0*/  FSEL R120, R120, RZ, P2 ;  /* 0x000000ff78787208 */ /* 0x000fe20001000000 */
[----:B0-----:R-:W-:Y:S01]  /*1ced0*/  FMUL.FTZ R126, R127, UR43 ;  /* 0x0000002b7f7e7c20 */ /* 0x001fe20008410000 */
[----:B------:R-:W-:-:S03]  /*1cee0*/  ISETP.GT.AND P5, PT, R146, 0x68, PT ;  /* 0x000000689200780c */ /* 0x000fc60003fa4270 */
[-CC-:B------:R-:W-:Y:S01]  /*1cef0*/  FFMA.FTZ R127, R136, R3.reuse, -R120.reuse ;  /* 0x00000003887f7223 */ /* 0x180fe20000010878 */
[----:B------:R-:W-:Y:S01]  /*1cf00*/  FSEL R136, R4, -INF , P3 ;  /* 0xff80000004887808 */ /* 0x000fe20001800000 */
[-CC-:B------:R-:W-:Y:S01]  /*1cf10*/  FFMA.FTZ R200, R0, R3.reuse, -R120.reuse ;  /* 0x0000000300c87223 */ /* 0x180fe20000010878 */
[-CC-:B------:R-:W-:Y:S01]  /*1cf20*/  FFMA.FTZ R202, R137, R3.reuse, -R120.reuse ;  /* 0x0000000389ca7223 */ /* 0x180fe20000010878 */
[----:B------:R-:W-:Y:S01]  /*1cf30*/  ISETP.GT.AND P3, PT, R146, 0x10, PT ;  /* 0x000000109200780c */ /* 0x000fe20003f64270 */
[-CC-:B------:R-:W-:Y:S01]  /*1cf40*/  FFMA.FTZ R196, R160, R3.reuse, -R120.reuse ;  /* 0x00000003a0c47223 */ /* 0x180fe20000010878 */
[----:B------:R-:W-:Y:S01]  /*1cf50*/  FMNMX.FTZ R0, R136, R8, !PT ;  /* 0x0000000888007209 */ /* 0x000fe20007810000 */
[-CC-:B------:R-:W-:Y:S01]  /*1cf60*/  FFMA.FTZ R198, R162, R3.reuse, -R120.reuse ;  /* 0x00000003a2c67223 */ /* 0x180fe20000010878 */
[----:B------:R-:W-:Y:S01]  /*1cf70*/  FSEL R137, R15, -INF , P6 ;  /* 0xff8000000f897808 */ /* 0x000fe20003000000 */
[-CC-:B------:R-:W-:Y:S01]  /*1cf80*/  FFMA.FTZ R194, R155, R3.reuse, -R120.reuse ;  /* 0x000000039bc27223 */ /* 0x180fe20000010878 */
[----:B------:R-:W-:Y:S01]  /*1cf90*/  FMNMX.FTZ R0, R12, R0, !PT ;  /* 0x000000000c007209 */ /* 0x000fe20007810000 */
[----:B------:R-:W0:Y:S01]  /*1cfa0*/  MUFU.TANH R126, R126 ;  /* 0x0000007e007e7308 */ /* 0x000e220000002400 */
[----:B------:R-:W-:Y:S01]  /*1cfb0*/  FSEL R21, R21, -INF , P3 ;  /* 0xff80000015157808 */ /* 0x000fe20001800000 */
[-CC-:B------:R-:W-:Y:S01]  /*1cfc0*/  FFMA.FTZ R157, R157, R3.reuse, -R120.reuse ;  /* 0x000000039d9d7223 */ /* 0x180fe20000010878 */
[----:B------:R-:W-:Y:S01]  /*1cfd0*/  FMNMX.FTZ R0, R14, R0, !PT ;  /* 0x000000000e007209 */ /* 0x000fe20007810000 */
[-CC-:B------:R-:W-:Y:S01]  /*1cfe0*/  FFMA.FTZ R190, R147, R3.reuse, -R120.reuse ;  /* 0x0000000393be7223 */ /* 0x180fe20000010878 */
[----:B------:R-:W-:Y:S01]  /*1cff0*/  ISETP.GT.AND P6, PT, R146, 0x19, PT ;  /* 0x000000199200780c */ /* 0x000fe20003fc4270 */
[-CC-:B------:R-:W-:Y:S01]  /*1d000*/  FFMA.FTZ R188, R158, R3.reuse, -R120.reuse ;  /* 0x000000039ebc7223 */ /* 0x180fe20000010878 */
[----:B------:R-:W-:Y:S01]  /*1d010*/  FMNMX.FTZ R0, R137, R0, !PT ;  /* 0x0000000089007209 */ /* 0x000fe20007810000 */
        /* <DEDUP_REMOVED lines=8> */
[-CC-:B------:R-:W-:Y:S01]  /*1d0a0*/  FFMA.FTZ R167, R167, R3.reuse, -R120.reuse ;  /* 0x00000003a7a77223 */ /* 0x180fe20000010878 */
[----:B------:R-:W-:Y:S01]  /*1d0b0*/  FSEL R152, R152, -INF , P3 ;  /* 0xff80000098987808 */ /* 0x000fe20001800000 */
[-CC-:B------:R-:W-:Y:S01]  /*1d0c0*/  FFMA.FTZ R159, R159, R3.reuse, -R120.reuse ;  /* 0x000000039f9f7223 */ /* 0x180fe20000010878 */
[----:B------:R-:W-:Y:S01]  /*1d0d0*/  FMNMX.FTZ R0, R163, R0, !PT ;  /* 0x00000000a3007209 */ /* 0x000fe20007810000 */
[----:B------:R-:W-:Y:S01]  /*1d0e0*/  FFMA.FTZ R124, R124, R3, -R120 ;  /* 0x000000037c7c7223 */ /* 0x000fe20000010878 */
[----:B------:R-:W-:Y:S01]  /*1d0f0*/  ISETP.GT.AND P6, PT, R146, 0x29, PT ;  /* 0x000000299200780c */ /* 0x000fe20003fc4270 */
[----:B------:R-:W-:Y:S01]  /*1d100*/  MUFU.EX2 R200, R200 ;  /* 0x000000c800c87308 */ /* 0x000fe20000000800 */
[----:B------:R-:W-:-:S02]  /*1d110*/  FMNMX.FTZ R0, R164, R0, !PT ;  /* 0x00000000a4007209 */ /* 0x000fc40007810000 */
[----:B------:R-:W-:Y:S02]  /*1d120*/  ISETP.GT.AND P3, PT, R146, 0x30, PT ;  /* 0x000000309200780c */ /* 0x000fe40003f64270 */
[----:B------:R-:W-:Y:S02]  /*1d130*/  FMNMX.FTZ R0, R152, R0, !PT ;  /* 0x0000000098007209 */ /* 0x000fe40007810000 */
[----:B------:R-:W-:Y:S01]  /*1d140*/  FSEL R156, R156, -INF , P6 ;  /* 0xff8000009c9c7808 */ /* 0x000fe20003000000 */
[----:B------:R-:W-:Y:S01]  /*1d150*/  MUFU.EX2 R127, R127 ;  /* 0x0000007f007f7308 */ /* 0x000fe20000000800 */
[----:B------:R-:W-:Y:S02]  /*1d160*/  FMNMX.FTZ R0, R153, R0, !PT ;  /* 0x0000000099007209 */ /* 0x000fe40007810000 */
[----:B------:R-:W-:Y:S02]  /*1d170*/  FSEL R160, R144, -INF , P3 ;  /* 0xff80000090a07808 */ /* 0x000fe40001800000 */
[----:B------:R-:W-:-:S02]  /*1d180*/  FMNMX.FTZ R0, R154, R0, !PT ;  /* 0x000000009a007209 */ /* 0x000fc40007810000 */
[----:B------:R-:W-:Y:S01]  /*1d190*/  ISETP.GT.AND P6, PT, R146, 0x39, PT ;  /* 0x000000399200780c */ /* 0x000fe20003fc4270 */
[----:B------:R-:W-:Y:S01]  /*1d1a0*/  MUFU.EX2 R202, R202 ;  /* 0x000000ca00ca7308 */ /* 0x000fe20000000800 */
[----:B------:R-:W-:Y:S02]  /*1d1b0*/  FMNMX.FTZ R0, R156, R0, !PT ;  /* 0x000000009c007209 */ /* 0x000fe40007810000 */
[----:B------:R-:W-:Y:S02]  /*1d1c0*/  ISETP.GT.AND P3, PT, R146, 0x40, PT ;  /* 0x000000409200780c */ /* 0x000fe40003f64270 */
[----:B------:R-:W-:Y:S02]  /*1d1d0*/  FMNMX.FTZ R0, R160, R0, !PT ;  /* 0x00000000a0007209 */ /* 0x000fe40007810000 */
[----:B--2---:R-:W-:Y:S01]  /*1d1e0*/  FSEL R171, R171, -INF , P6 ;  /* 0xff800000abab7808 */ /* 0x004fe20003000000 */
[----:B------:R-:W-:Y:S01]  /*1d1f0*/  MUFU.EX2 R15, R15 ;  /* 0x0000000f000f7308 */ /* 0x000fe20000000800 */
[----:B------:R-:W-:-:S02]  /*1d200*/  FMNMX.FTZ R0, R145, R0, !PT ;  /* 0x0000000091007209 */ /* 0x000fc40007810000 */
[----:B------:R-:W-:Y:S02]  /*1d210*/  FSEL R162, R138, -INF , P3 ;  /* 0xff8000008aa27808 */ /* 0x000fe40001800000 */
[----:B------:R-:W-:Y:S02]  /*1d220*/  FMNMX.FTZ R0, R170, R0, !PT ;  /* 0x00000000aa007209 */ /* 0x000fe40007810000 */
[C---:B------:R-:W-:Y:S01]  /*1d230*/  ISETP.GT.AND P6, PT, R146.reuse, 0x49, PT ;  /* 0x000000499200780c */ /* 0x040fe20003fc4270 */
[----:B------:R-:W-:Y:S01]  /*1d240*/  MUFU.EX2 R196, R196 ;  /* 0x000000c400c47308 */ /* 0x000fe20000000800 */
[----:B------:R-:W-:Y:S02]  /*1d250*/  FMNMX.FTZ R0, R171, R0, !PT ;  /* 0x00000000ab007209 */ /* 0x000fe40007810000 */
[----:B------:R-:W-:Y:S02]  /*1d260*/  ISETP.GT.AND P3, PT, R146, 0x50, PT ;  /* 0x000000509200780c */ /* 0x000fe40003f64270 */
[----:B------:R-:W-:-:S02]  /*1d270*/  FMNMX.FTZ R0, R162, R0, !PT ;  /* 0x00000000a2007209 */ /* 0x000fc40007810000 */
[----:B------:R-:W-:Y:S01]  /*1d280*/  FSEL R143, R143, -INF , P6 ;  /* 0xff8000008f8f7808 */ /* 0x000fe20003000000 */
[----:B------:R-:W-:Y:S01]  /*1d290*/  MUFU.EX2 R20, R20 ;  /* 0x0000001400147308 */ /* 0x000fe20000000800 */
[----:B------:R-:W-:Y:S02]  /*1d2a0*/  FMNMX.FTZ R0, R139, R0, !PT ;  /* 0x000000008b007209 */ /* 0x000fe40007810000 */
[----:B------:R-:W-:Y:S02]  /*1d2b0*/  FSEL R155, R130, -INF , P3 ;  /* 0xff800000829b7808 */ /* 0x000fe40001800000 */
[----:B------:R-:W-:Y:S02]  /*1d2c0*/  FMNMX.FTZ R0, R142, R0, !PT ;  /* 0x000000008e007209 */ /* 0x000fe40007810000 */
[----:B------:R-:W-:Y:S01]  /*1d2d0*/  ISETP.GT.AND P6, PT, R146, 0x59, PT ;  /* 0x000000599200780c */ /* 0x000fe20003fc4270 */
[----:B------:R2:W-:Y:S01]  /*1d2e0*/  MUFU.EX2 R130, R157 ;  /* 0x0000009d00827308 */ /* 0x0005e20000000800 */
[----:B------:R-:W-:-:S02]  /*1d2f0*/  FMNMX.FTZ R0, R143, R0, !PT ;  /* 0x000000008f007209 */ /* 0x000fc40007810000 */
[C---:B------:R-:W-:Y:S02]  /*1d300*/  ISETP.GT.AND P3, PT, R146.reuse, 0x60, PT ;  /* 0x000000609200780c */ /* 0x040fe40003f64270 */
[----:B------:R-:W-:Y:S02]  /*1d310*/  FMNMX.FTZ R0, R155, R0, !PT ;  /* 0x000000009b007209 */ /* 0x000fe40007810000 */
[----:B------:R-:W-:Y:S01]  /*1d320*/  FSEL R135, R135, -INF , P6 ;  /* 0xff80000087877808 */ /* 0x000fe20003000000 */
[----:B------:R-:W-:Y:S01]  /*1d330*/  MUFU.EX2 R198, R198 ;  /* 0x000000c600c67308 */ /* 0x000fe20000000800 */
[----:B------:R-:W-:Y:S02]  /*1d340*/  FMNMX.FTZ R0, R131, R0, !PT ;  /* 0x0000000083007209 */ /* 0x000fe40007810000 */
[----:B------:R-:W-:Y:S02]  /*1d350*/  ISETP.GT.AND P6, PT, R146, 0x69, PT ;  /* 0x000000699200780c */ /* 0x000fe40003fc4270 */
[----:B------:R-:W-:-:S02]  /*1d360*/  FMNMX.FTZ R0, R134, R0, !PT ;  /* 0x0000000086007209 */ /* 0x000fc40007810000 */
[----:B------:R-:W-:Y:S01]  /*1d370*/  FSEL R146, R122, -INF , P3 ;  /* 0xff8000007a927808 */ /* 0x000fe20001800000 */
[----:B------:R-:W-:Y:S01]  /*1d380*/  MUFU.EX2 R144, R165 ;  /* 0x000000a500907308 */ /* 0x000fe20000000800 */
[----:B------:R-:W-:Y:S02]  /*1d390*/  FMNMX.FTZ R0, R135, R0, !PT ;  /* 0x0000000087007209 */ /* 0x000fe40007810000 */
[----:B--2---:R-:W-:Y:S01]  /*1d3a0*/  FSEL R157, R123, -INF , P4 ;  /* 0xff8000007b9d7808 */ /* 0x004fe20002000000 */
[----:B------:R-:W-:Y:S01]  /*1d3b0*/  FFMA.FTZ R123, R148, R3, -R120 ;  /* 0x00000003947b7223 */ /* 0x000fe20000010878 */
[----:B------:R-:W-:Y:S02]  /*1d3c0*/  FMNMX.FTZ R0, R146, R0, !PT ;  /* 0x0000000092007209 */ /* 0x000fe40007810000 */
[----:B-1----:R-:W-:Y:S01]  /*1d3d0*/  FSEL R147, R121, -INF , P5 ;  /* 0xff80000079937808 */ /* 0x002fe20002800000 */
[----:B------:R-:W-:Y:S01]  /*1d3e0*/  MUFU.EX2 R192, R192 ;  /* 0x000000c000c07308 */ /* 0x000fe20000000800 */
[----:B------:R-:W-:-:S02]  /*1d3f0*/  FMNMX.FTZ R0, R157, R0, !PT ;  /* 0x000000009d007209 */ /* 0x000fc40007810000 */
[----:B0-----:R-:W-:Y:S01]  /*1d400*/  FSEL R158, R126, -INF , P6 ;  /* 0xff8000007e9e7808 */ /* 0x001fe20003000000 */
[-CC-:B------:R-:W-:Y:S01]  /*1d410*/  FFMA.FTZ R126, R129, R3.reuse, -R120.reuse ;  /* 0x00000003817e7223 */ /* 0x180fe20000010878 */
[----:B------:R-:W-:Y:S01]  /*1d420*/  FMNMX.FTZ R0, R147, R0, !PT ;  /* 0x0000000093007209 */ /* 0x000fe20007810000 */
[-CC-:B------:R-:W-:Y:S01]  /*1d430*/  FFMA.FTZ R129, R140, R3.reuse, -R120.reuse ;  /* 0x000000038c817223 */ /* 0x180fe20000010878 */
[----:B------:R-:W-:Y:S01]  /*1d440*/  FFMA.FTZ R140, R151, R3, -R120 ;  /* 0x00000003978c7223 */ /* 0x000fe20000010878 */
        /* <DEDUP_REMOVED lines=12> */
[----:B0-----:R-:W-:-:S02]  /*1d510*/  FMNMX.FTZ R4, R4, R0, !PT ;  /* 0x0000000004047209 */ /* 0x001fc40007810000 */
[----:B------:R-:W-:Y:S02]  /*1d520*/  FSEL R0, R5, RZ, P2 ;  /* 0x000000ff05007208 */ /* 0x000fe40001000000 */
[C---:B------:R-:W-:Y:S01]  /*1d530*/  FSETP.NEU.FTZ.AND P2, PT, R4.reuse, -INF , PT ;  /* 0xff8000000400780b */ /* 0x040fe20003f5d000 */
[-C--:B------:R-:W-:Y:S02]  /*1d540*/  FMUL.FTZ R148, R4, R3.reuse ;  /* 0x0000000304947220 */ /* 0x080fe40000410000 */
[----:B------:R-:W-:Y:S01]  /*1d550*/  MUFU.EX2 R129, R129 ;  /* 0x0000008100817308 */ /* 0x000fe20000000800 */
[----:B------:R-:W-:Y:S01]  /*1d560*/  FADD.FTZ R0, -R0, R9 ;  /* 0x0000000900007221 */ /* 0x000fe20000010100 */
[----:B------:R-:W-:Y:S02]  /*1d570*/  FSEL R121, R4, RZ, P2 ;  /* 0x000000ff04797208 */ /* 0x000fe40001000000 */
[----:B------:R-:W-:Y:S01]  /*1d580*/  FSEL R148, R148, RZ, P2 ;  /* 0x000000ff94947208 */ /* 0x000fe20001000000 */
[----:B------:R-:W-:Y:S01]  /*1d590*/  FMUL.FTZ R0, R0, R3 ;  /* 0x0000000300007220 */ /* 0x000fe20000410000 */
[C---:B------:R-:W-:Y:S01]  /*1d5a0*/  ISETP.GT.AND P2, PT, R10.reuse, R218, PT ;  /* 0x000000da0a00720c */ /* 0x040fe20003f44270 */
[----:B------:R-:W-:Y:S01]  /*1d5b0*/  VIADD R10, R10, 0xffffffff ;  /* 0xffffffff0a0a7836 */ /* 0x000fe20000000000 */
        /* <DEDUP_REMOVED lines=24> */
[----:B------:R-:W-:Y:S01]  /*1d740*/  MUFU.EX2 R12, R12 ;  /* 0x0000000c000c7308 */ /* 0x000fe20000000800 */
[----:B0-----:R-:W-:Y:S01]  /*1d750*/  FFMA.FTZ R7, R0, R7, R200 ;  /* 0x0000000700077223 */ /* 0x001fe200000100c8 */
[-CC-:B------:R-:W-:Y:S01]  /*1d760*/  FFMA.FTZ R191, R170, R3.reuse, -R148.reuse ;  /* 0x00000003aabf7223 */ /* 0x180fe20000010894 */
[-CC-:B------:R-:W-:Y:S01]  /*1d770*/  FFMA.FTZ R185, R162, R3.reuse, -R148.reuse ;  /* 0x00000003a2b97223 */ /* 0x180fe20000010894 */
[-CC-:B------:R-:W-:Y:S01]  /*1d780*/  FFMA.FTZ R135, R135, R3.reuse, -R148.reuse ;  /* 0x0000000387877223 */ /* 0x180fe20000010894 */
[----:B------:R-:W-:Y:S01]  /*1d790*/  FADD.FTZ R7, R127, R7 ;  /* 0x000000077f077221 */ /* 0x000fe20000010000 */
[-CC-:B------:R-:W-:Y:S01]  /*1d7a0*/  FFMA.FTZ R157, R157, R3.reuse, -R148.reuse ;  /* 0x000000039d9d7223 */ /* 0x180fe20000010894 */
[----:B------:R-:W-:Y:S01]  /*1d7b0*/  FFMA.FTZ R147, R147, R3, -R148 ;  /* 0x0000000393937223 */ /* 0x000fe20000010894 */
[----:B------:R-:W-:Y:S01]  /*1d7c0*/  MUFU.EX2 R203, R203 ;  /* 0x000000cb00cb7308 */ /* 0x000fe20000000800 */
[----:B------:R-:W-:Y:S01]  /*1d7d0*/  FADD.FTZ R7, R202, R7 ;  /* 0x00000007ca077221 */ /* 0x000fe20000010000 */
[----:B------:R-:W-:-:S02]  /*1d7e0*/  F2FP.BF16.F32.PACK_AB R202, R15, R202 ;  /* 0x000000ca0fca723e */ /* 0x000fc400000010ff */
[----:B------:R-:W-:Y:S01]  /*1d7f0*/  F2FP.BF16.F32.PACK_AB R200, R127, R200 ;  /* 0x000000c87fc8723e */ /* 0x000fe200000010ff */
[----:B------:R-:W-:-:S03]  /*1d800*/  FADD.FTZ R7, R15, R7 ;  /* 0x000000070f077221 */ /* 0x000fc60000010000 */
[----:B------:R-:W-:Y:S01]  /*1d810*/  MUFU.EX2 R14, R14 ;  /* 0x0000000e000e7308 */ /* 0x000fe20000000800 */
[----:B------:R-:W-:Y:S01]  /*1d820*/  FADD.FTZ R7, R196, R7 ;  /* 0x00000007c4077221 */ /* 0x000fe20000010000 */
[----:B------:R-:W-:-:S06]  /*1d830*/  F2FP.BF16.F32.PACK_AB R196, R20, R196 ;  /* 0x000000c414c4723e */ /* 0x000fcc00000010ff */
        /* <DEDUP_REMOVED lines=20> */
[-CC-:B------:R-:W-:Y:S01]  /*1d980*/  FFMA.FTZ R182, R125, R3.reuse, -R120.reuse ;  /* 0x000000037db67223 */ /* 0x180fe20000010878 */
[-CC-:B------:R-:W-:Y:S01]  /*1d990*/  FFMA.FTZ R125, R141, R3.reuse, -R120.reuse ;  /* 0x000000038d7d7223 */ /* 0x180fe20000010878 */
[-C--:B------:R-:W-:Y:S01]  /*1d9a0*/  FFMA.FTZ R120, R150, R3.reuse, -R120 ;  /* 0x0000000396787223 */ /* 0x080fe20000010878 */
[----:B------:R-:W-:Y:S01]  /*1d9b0*/  WARPGROUP.ARRIVE ;  /* 0x00000000000079c5 */ /* 0x000fe20000000000 */
[-CC-:B------:R-:W-:Y:S01]  /*1d9c0*/  FFMA.FTZ R141, R156, R3.reuse, -R148.reuse ;  /* 0x000000039c8d7223 */ /* 0x180fe20000010894 */
[-CC-:B------:R-:W-:Y:S01]  /*1d9d0*/  FFMA.FTZ R183, R134, R3.reuse, -R148.reuse ;  /* 0x0000000386b77223 */ /* 0x180fe20000010894 */
[----:B------:R0:W-:Y:S01]  /*1d9e0*/  MUFU.EX2 R9, R120 ;  /* 0x0000007800097308 */ /* 0x0001e20000000800 */
[----:B------:R-:W-:Y:S01]  /*1d9f0*/  FFMA.FTZ R181, R155, R3, -R148 ;  /* 0x000000039bb57223 */ /* 0x000fe20000010894 */
[----:B------:R-:W-:-:S06]  /*1da00*/  F2FP.BF16.F32.PACK_AB R180, R129, R124 ;  /* 0x0000007c81b4723e */ /* 0x000fcc00000010ff */
[----:B------:R-:W-:Y:S01]  /*1da10*/  MUFU.EX2 R141, R141 ;  /* 0x0000008d008d7308 */ /* 0x000fe20000000800 */
[----:B0-----:R-:W-:Y:S02]  /*1da20*/  VIADD R120, R2, 0x300 ;  /* 0x0000030002787836 */ /* 0x001fe40000000000 */
[----:B------:R-:W-:Y:S01]  /*1da30*/  FADD.FTZ R2, -R121, R8 ;  /* 0x0000000879027221 */ /* 0x000fe20000010100 */
[----:B------:R-:W-:Y:S02]  /*1da40*/  IMAD.MOV.U32 R121, RZ, RZ, 0x40000040 ;  /* 0x40000040ff797424 */ /* 0x000fe400078e00ff */
[----:B------:R-:W-:Y:S01]  /*1da50*/  R2UR UR6, R120 ;  /* 0x00000000780672ca */ /* 0x000fe200000e0000 */
[-C--:B------:R-:W-:Y:S02]  /*1da60*/  FMUL.FTZ R2, R2, R3.reuse ;  /* 0x0000000302027220 */ /* 0x080fe40000410000 */
[----:B------:R-:W-:Y:S01]  /*1da70*/  R2UR UR7, R121 ;  /* 0x00000000790772ca */ /* 0x000fe200000e0000 */
[----:B------:R-:W-:Y:S01]  /*1da80*/  FADD.FTZ R121, R20, R7 ;  /* 0x0000000714797221 */ /* 0x000fe20000010000 */
[----:B------:R-:W-:Y:S01]  /*1da90*/  MUFU.EX2 R8, R145 ;  /* 0x0000009100087308 */ /* 0x000fe20000000800 */
[----:B------:R-:W-:-:S02]  /*1daa0*/  FFMA.FTZ R120, R171, R3, -R148 ;  /* 0x00000003ab787223 */ /* 0x000fc40000010894 */
[----:B------:R-:W-:Y:S01]  /*1dab0*/  FADD.FTZ R121, R198, R121 ;  /* 0x00000079c6797221 */ /* 0x000fe20000010000 */
[----:B------:R-:W-:-:S03]  /*1dac0*/  F2FP.BF16.F32.PACK_AB R198, R144, R198 ;  /* 0x000000c690c6723e */ /* 0x000fc600000010ff */
[----:B------:R-:W-:Y:S01]  /*1dad0*/  FADD.FTZ R121, R144, R121 ;  /* 0x0000007990797221 */ /* 0x000fe20000010000 */
[----:B------:R-:W0:Y:S03]  /*1dae0*/  MUFU.EX2 R2, R2 ;  /* 0x0000000200027308 */ /* 0x000e260000000800 */
[----:B------:R-:W-:Y:S01]  /*1daf0*/  HGMMA.64x192x16.F32.BF16 R24, R176, gdesc[UR4].tnspB, R24, gsb0 ;  /* 0x42e00004b0187df0 */ /* 0x000fe20008001818 */
[----:B------:R-:W-:Y:S01]  /*1db00*/  FADD.FTZ R121, R192, R121 ;  /* 0x00000079c0797221 */ /* 0x000fe20000010000 */
[----:B------:R-:W-:-:S03]  /*1db10*/  F2FP.BF16.F32.PACK_AB R192, R138, R192 ;  /* 0x000000c08ac0723e */ /* 0x000fc600000010ff */
[----:B------:R-:W-:Y:S01]  /*1db20*/  FADD.FTZ R121, R138, R121 ;  /* 0x000000798a797221 */ /* 0x000fe20000010000 */
[----:B------:R-:W1:Y:S03]  /*1db30*/  MUFU.EX2 R120, R120 ;  /* 0x0000007800787308 */ /* 0x000e660000000800 */
[----:B------:R-:W-:Y:S01]  /*1db40*/  FADD.FTZ R121, R194, R121 ;  /* 0x00000079c2797221 */ /* 0x000fe20000010000 */
[----:B------:R-:W-:-:S03]  /*1db50*/  F2FP.BF16.F32.PACK_AB R194, R130, R194 ;  /* 0x000000c282c2723e */ /* 0x000fc600000010ff */
[----:B------:R-:W-:Y:S01]  /*1db60*/  FADD.FTZ R121, R130, R121 ;  /* 0x0000007982797221 */ /* 0x000fe20000010000 */
[----:B0-----:R-:W-:Y:S01]  /*1db70*/  FFMA.FTZ R7, R2, R6, R201 ;  /* 0x0000000602077223 */ /* 0x001fe200000100c9 */
[----:B------:R-:W-:Y:S01]  /*1db80*/  FFMA.FTZ R6, R139, R3, -R148 ;  /* 0x000000038b067223 */ /* 0x000fe20000010894 */
[----:B------:R-:W0:Y:S01]  /*1db90*/  MUFU.EX2 R182, R182 ;  /* 0x000000b600b67308 */ /* 0x000e220000000800 */
[----:B------:R-:W-:Y:S01]  /*1dba0*/  FADD.FTZ R121, R188, R121 ;  /* 0x00000079bc797221 */ /* 0x000fe20000010000 */
[----:B------:R-:W-:Y:S01]  /*1dbb0*/  FADD.FTZ R150, R12, R7 ;  /* 0x000000070c967221 */ /* 0x000fe20000010000 */
[C---:B------:R-:W-:Y:S02]  /*1dbc0*/  F2FP.BF16.F32.PACK_AB R188, R122.reuse, R188 ;  /* 0x000000bc7abc723e */ /* 0x040fe400000010ff */
[----:B------:R-:W-:Y:S01]  /*1dbd0*/  FADD.FTZ R121, R122, R121 ;  /* 0x000000797a797221 */ /* 0x000fe20000010000 */
[----:B------:R-:W-:Y:S01]  /*1dbe0*/  FADD.FTZ R7, R203, R150 ;  /* 0x00000096cb077221 */ /* 0x000fe20000010000 */
[----:B------:R-:W-:Y:S01]  /*1dbf0*/  F2FP.BF16.F32.PACK_AB R201, R12, R201 ;  /* 0x000000c90cc9723e */ /* 0x000fe200000010ff */
[----:B------:R-:W2:Y:S01]  /*1dc00*/  MUFU.EX2 R6, R6 ;  /* 0x0000000600067308 */ /* 0x000ea20000000800 */
[C---:B------:R-:W-:Y:S01]  /*1dc10*/  F2FP.BF16.F32.PACK_AB R203, R14.reuse, R203 ;  /* 0x000000cb0ecb723e */ /* 0x040fe200000010ff */
[----:B------:R-:W-:Y:S01]  /*1dc20*/  FADD.FTZ R150, R14, R7 ;  /* 0x000000070e967221 */ /* 0x000fe20000010000 */
[----:B------:R-:W-:-:S03]  /*1dc30*/  IMAD.MOV.U32 R12, RZ, RZ, R205 ;  /* 0x000000ffff0c7224 */ /* 0x000fc600078e00cd */
[----:B------:R-:W-:Y:S01]  /*1dc40*/  FADD.FTZ R150, R197, R150 ;  /* 0x00000096c5967221 */ /* 0x000fe20000010000 */
[C---:B------:R-:W-:Y:S01]  /*1dc50*/  F2FP.BF16.F32.PACK_AB R197, R21.reuse, R197 ;  /* 0x000000c515c5723e */ /* 0x040fe200000010ff */
[----:B------:R-:W3:Y:S02]  /*1dc60*/  MUFU.EX2 R125, R125 ;  /* 0x0000007d007d7308 */ /* 0x000ee40000000800 */
[----:B------:R-:W-:-:S04]  /*1dc70*/  FADD.FTZ R150, R21, R150 ;  /* 0x0000009615967221 */ /* 0x000fc80000010000 */
[----:B------:R-:W-:Y:S01]  /*1dc80*/  FADD.FTZ R7, R199, R150 ;  /* 0x00000096c7077221 */ /* 0x000fe20000010000 */
[----:B------:R-:W-:Y:S01]  /*1dc90*/  FADD.FTZ R150, R190, R121 ;  /* 0x00000079be967221 */ /* 0x000fe20000010000 */
[----:B------:R-:W-:Y:S01]  /*1dca0*/  MUFU.EX2 R181, R181 ;  /* 0x000000b500b57308 */ /* 0x000fe20000000800 */
[C---:B------:R-:W-:Y:S01]  /*1dcb0*/  F2FP.BF16.F32.PACK_AB R190, R123.reuse, R190 ;  /* 0x000000be7bbe723e */ /* 0x040fe200000010ff */
[C---:B------:R-:W-:Y:S01]  /*1dcc0*/  FADD.FTZ R142, R136.reuse, R7 ;  /* 0x00000007888e7221 */ /* 0x040fe20000010000 */
[----:B------:R-:W-:Y:S01]  /*1dcd0*/  FADD.FTZ R7, R123, R150 ;  /* 0x000000967b077221 */ /* 0x000fe20000010000 */
[----:B------:R-:W-:Y:S02]  /*1dce0*/  F2FP.BF16.F32.PACK_AB R199, R136, R199 ;  /* 0x000000c788c7723e */ /* 0x000fe400000010ff */
[----:B------:R-:W-:Y:S01]  /*1dcf0*/  FADD.FTZ R142, R193, R142 ;  /* 0x0000008ec18e7221 */ /* 0x000fe20000010000 */
[----:B------:R-:W-:Y:S01]  /*1dd00*/  FADD.FTZ R7, R184, R7 ;  /* 0x00000007b8077221 */ /* 0x000fe20000010000 */
[----:B------:R-:W-:Y:S01]  /*1dd10*/  MUFU.EX2 R183, R183 ;  /* 0x000000b700b77308 */ /* 0x000fe20000000800 */
[C---:B------:R-:W-:Y:S01]  /*1dd20*/  F2FP.BF16.F32.PACK_AB R184, R126.reuse, R184 ;  /* 0x000000b87eb8723e */ /* 0x040fe200000010ff */
        /* <DEDUP_REMOVED lines=10> */
[----:B------:R-:W-:-:S03]  /*1ddd0*/  F2FP.BF16.F32.PACK_AB R189, R8, R189 ;  /* 0x000000bd08bd723e */ /* 0x000fc600000010ff */
[----:B------:R-:W-:Y:S01]  /*1dde0*/  FADD.FTZ R134, R8, R7 ;  /* 0x0000000708867221 */ /* 0x000fe20000010000 */
[----:B------:R-:W-:-:S03]  /*1ddf0*/  IMAD.MOV.U32 R8, RZ, RZ, R4 ;  /* 0x000000ffff087224 */ /* 0x000fc600078e0004 */
[----:B------:R-:W-:Y:S01]  /*1de00*/  FADD.FTZ R7, R191, R134 ;  /* 0x00000086bf077221 */ /* 0x000fe20000010000 */
[----:B------:R-:W-:Y:S01]  /*1de10*/  FADD.FTZ R134, R124, R121 ;  /* 0x000000797c867221 */ /* 0x000fe20000010000 */
[C---:B-1----:R-:W-:Y:S02]  /*1de20*/  F2FP.BF16.F32.PACK_AB R191, R120.reuse, R191 ;  /* 0x000000bf78bf723e */ /* 0x042fe400000010ff */
[----:B------:R-:W-:Y:S01]  /*1de30*/  FADD.FTZ R20, R120, R7 ;  /* 0x0000000778147221 */ /* 0x000fe20000010000 */
[----:B------:R-:W-:-:S03]  /*1de40*/  FADD.FTZ R121, R129, R134 ;  /* 0x0000008681797221 */ /* 0x000fc60000010000 */
[----:B------:R-:W-:Y:S01]  /*1de50*/  FADD.FTZ R7, R185, R20 ;  /* 0x00000014b9077221 */ /* 0x000fe20000010000 */
[----:B0-----:R-:W-:Y:S01]  /*1de60*/  FADD.FTZ R130, R182, R121 ;  /* 0x00000079b6827221 */ /* 0x001fe20000010000 */
[C---:B--2---:R-:W-:Y:S02]  /*1de70*/  F2FP.BF16.F32.PACK_AB R185, R6.reuse, R185 ;  /* 0x000000b906b9723e */ /* 0x044fe400000010ff */
[----:B------:R-:W-:Y:S01]  /*1de80*/  FADD.FTZ R20, R6, R7 ;  /* 0x0000000706147221 */ /* 0x000fe20000010000 */
[C---:B---3--:R-:W-:Y:S01]  /*1de90*/  FADD.FTZ R7, R125.reuse, R130 ;  /* 0x000000827d077221 */ /* 0x048fe20000010000 */
[----:B------:R-:W-:Y:S02]  /*1dea0*/  F2FP.BF16.F32.PACK_AB R182, R125, R182 ;  /* 0x000000b67db6723e */ /* 0x000fe400000010ff */
[----:B------:R-:W-:Y:S01]  /*1deb0*/  FADD.FTZ R122, R187, R20 ;  /* 0x00000014bb7a7221 */ /* 0x000fe20000010000 */
[----:B------:R-:W-:Y:S01]  /*1dec0*/  FADD.FTZ R126, R132, R7 ;  /* 0x00000007847e7221 */ /* 0x000fe20000010000 */
[----:B------:R-:W-:Y:S03]  /*1ded0*/  MUFU.EX2 R20, R157 ;  /* 0x0000009d00147308 */ /* 0x000fe60000000800 */
[----:B------:R-:W-:-:S04]  /*1dee0*/  FADD.FTZ R7, R133, R126 ;  /* 0x0000007e85077221 */ /* 0x000fc80000010000 */
[----:B------:R-:W-:-:S04]  /*1def0*/  FADD.FTZ R124, R140, R7 ;  /* 0x000000078c7c7221 */ /* 0x000fc80000010000 */
[C---:B------:R-:W-:Y:S01]  /*1df00*/  FADD.FTZ R7, R9.reuse, R124 ;  /* 0x0000007c09077221 */ /* 0x040fe20000010000 */
[----:B------:R-:W-:Y:S02]  /*1df10*/  WARPGROUP.DEPBAR.LE gsb0, 0x0 ;  /* 0x00008000000079c5 */ /* 0x000fe40000010000 */
[----:B------:R0:W-:Y:S01]  /*1df20*/  @!P1 SYNCS.ARRIVE.TRANS64.RED.A1T0 RZ, [R13+URZ], RZ ;  /* 0x000000ff0dff99a7 */ /* 0x0001e2000810043f */
[----:B------:R-:W-:Y:S01]  /*1df30*/  FFMA.FTZ R177, R146, R3, -R148 ;  /* 0x0000000392b17223 */ /* 0x000fe20000010894 */
[----:B------:R-:W-:Y:S02]  /*1df40*/  F2FP.BF16.F32.PACK_AB R178, R9, R140 ;  /* 0x0000008c09b2723e */ /* 0x000fe400000010ff */
[----:B------:R-:W-:-:S03]  /*1df50*/  F2FP.BF16.F32.PACK_AB R176, R133, R132 ;  /* 0x0000008485b0723e */ /* 0x000fc600000010ff */
[----:B------:R-:W-:Y:S01]  /*1df60*/  MUFU.EX2 R177, R177 ;  /* 0x000000b100b17308 */ /* 0x000fe20000000800 */
[----:B0-----:R-:W-:Y:S01]  /*1df70*/  @!P1 PRMT R13, RZ, 0x654, R11 ;  /* 0x00000654ff0d9816 */ /* 0x001fe2000000000b */
[----:B------:R-:W-:-:S03]  /*1df80*/  FFMA.FTZ R11, R143, R3, -R148 ;  /* 0x000000038f0b7223 */ /* 0x000fc60000010894 */
[----:B------:R0:W-:Y:S03]  /*1df90*/  @!P1 SYNCS.ARRIVE.TRANS64.RED.A1T0 RZ, [R13+URZ], RZ ;  /* 0x000000ff0dff99a7 */ /* 0x0001e6000810043f */
[----:B------:R-:W1:Y:S01]  /*1dfa0*/  MUFU.EX2 R11, R11 ;  /* 0x0000000b000b7308 */ /* 0x000e620000000800 */
[-CC-:B0-----:R-:W-:Y:S01]  /*1dfb0*/  FFMA.FTZ R13, R131, R3.reuse, -R148.reuse ;  /* 0x00000003830d7223 */ /* 0x181fe20000010894 */
[----:B------:R-:W-:-:S06]  /*1dfc0*/  FFMA.FTZ R148, R158, R3, -R148 ;  /* 0x000000039e947223 */ /* 0x000fcc0000010894 */
[----:B------:R-:W0:Y:S01]  /*1dfd0*/  MUFU.EX2 R13, R13 ;  /* 0x0000000d000d7308 */ /* 0x000e220000000800 */
[C---:B-1----:R-:W-:Y:S01]  /*1dfe0*/  FADD.FTZ R122, R11.reuse, R122 ;  /* 0x0000007a0b7a7221 */ /* 0x042fe20000010000 */
[----:B------:R-:W-:-:S06]  /*1dff0*/  F2FP.BF16.F32.PACK_AB R187, R11, R187 ;  /* 0x000000bb0bbb723e */ /* 0x000fcc00000010ff */
[----:B------:R-:W1:Y:S01]  /*1e000*/  MUFU.EX2 R148, R148 ;  /* 0x0000009400947308 */ /* 0x000e620000000800 */
[----:B------:R-:W-:Y:S02]  /*1e010*/  IMAD.MOV.U32 R11, RZ, RZ, R208 ;  /* 0x000000ffff0b7224 */ /* 0x000fe400078e00d0 */
[----:B------:R-:W-:-:S04]  /*1e020*/  FADD.FTZ R122, R181, R122 ;  /* 0x0000007ab57a7221 */ /* 0x000fc80000010000 */
[C---:B0-----:R-:W-:Y:S01]  /*1e030*/  FADD.FTZ R122, R13.reuse, R122 ;  /* 0x0000007a0d7a7221 */ /* 0x041fe20000010000 */
[----:B------:R-:W-:-:S03]  /*1e040*/  F2FP.BF16.F32.PACK_AB R181, R13, R181 ;  /* 0x000000b50db5723e */ /* 0x000fc600000010ff */
[----:B------:R-:W-:Y:S01]  /*1e050*/  FADD.FTZ R122, R183, R122 ;  /* 0x0000007ab77a7221 */ /* 0x000fe20000010000 */
[----:B------:R-:W-:-:S03]  /*1e060*/  F2FP.BF16.F32.PACK_AB R183, R15, R183 ;  /* 0x000000b70fb7723e */ /* 0x000fc600000010ff */
[----:B------:R-:W-:Y:S01]  /*1e070*/  FADD.FTZ R122, R15, R122 ;  /* 0x0000007a0f7a7221 */ /* 0x000fe20000010000 */
[----:B-1----:R-:W-:-:S03]  /*1e080*/  F2FP.BF16.F32.PACK_AB R179, R148, R147 ;  /* 0x0000009394b3723e */ /* 0x002fc600000010ff */
[----:B------:R-:W-:Y:S01]  /*1e090*/  FADD.FTZ R9, R177, R122 ;  /* 0x0000007ab1097221 */ /* 0x000fe20000010000 */
[----:B------:R-:W-:-:S03]  /*1e0a0*/  F2FP.BF16.F32.PACK_AB R177, R20, R177 ;  /* 0x000000b114b1723e */ /* 0x000fc600000010ff */
[----:B------:R-:W-:Y:S01]  /*1e0b0*/  FADD.FTZ R6, R20, R9 ;  /* 0x0000000914067221 */ /* 0x000fe20000010000 */
[----:B------:R-:W-:-:S03]  /*1e0c0*/  IMAD.MOV.U32 R9, RZ, RZ, R5 ;  /* 0x000000ffff097224 */ /* 0x000fc600078e0005 */
[----:B------:R-:W-:-:S04]  /*1e0d0*/  FADD.FTZ R6, R147, R6 ;  /* 0x0000000693067221 */ /* 0x000fc80000010000 */
[----:B------:R-:W-:Y:S01]  /*1e0e0*/  FADD.FTZ R6, R148, R6 ;  /* 0x0000000694067221 */ /* 0x000fe20000010000 */
[----:B------:R-:W-:Y:S06]  /*1e0f0*/  @P2 BRA `(.L_x_2395) ;  /* 0xffffffa000e82947 */ /* 0x000fec000383ffff */
[----:B------:R-:W-:Y:S05]  /*1e100*/  BSYNC B1 ;  /* 0x0000000000017941 */ /* 0x000fea0003800000 */
.L_x_2384:
[----:B------:R-:W-:Y:S05]  /*1e110*/  BSYNC B0 ;  /* 0x0000000000007941 */ /* 0x000fea0003800000 */
.L_x_2383:
[----:B------:R-:W-:Y:S01]  /*1e120*/  ISETP.GE.AND P2, PT, R10, RZ, PT ;  /* 0x000000ff0a00720c */ /* 0x000fe20003f46270 */
[----:B------:R-:W-:-:S12]  /*1e130*/  BSSY B0, `(.L_x_2396) ;  /* 0x000054f000007945 */ /* 0x000fd80003800000 */
[----:B------:R-:W-:Y:S05]  /*1e140*/  @!P2 BRA `(.L_x_2397) ;  /* 0x000000540034a947 */ /* 0x000fea0003800000 */
[----:B------:R-:W-:Y:S02]  /*1e150*/  IMAD.MOV.U32 R8, RZ, RZ, R4 ;  /* 0x000000ffff087224 */ /* 0x000fe400078e0004 */
[----:B------:R-:W-:Y:S02]  /*1e160*/  IMAD.MOV.U32 R9, RZ, RZ, R5 ;  /* 0x000000ffff097224 */ /* 0x000fe400078e0005 */
[----:B------:R-:W-:Y:S02]  /*1e170*/  IMAD.MOV.U32 R11, RZ, RZ, R208 ;  /* 0x000000ffff0b7224 */ /* 0x000fe400078e00d0 */
[----:B------:R-:W-:-:S07]  /*1e180*/  IMAD.MOV.U32 R12, RZ, RZ, R205 ;  /* 0x000000ffff0c7224 */ /* 0x000fce00078e00cd */
.L_x_2408:
        /* <DEDUP_REMOVED lines=8> */
.L_x_2398:
[----:B------:R-:W-:Y:S01]  /*1e210*/  IMAD R4, R205, 0x8, R18 ;  /* 0x00000008cd047824 */ /* 0x000fe200078e0212 */
[----:B------:R-:W-:-:S04]  /*1e220*/  SHF.L.U32 R5, R208, 0x1f, RZ ;  /* 0x0000001fd0057819 */ /* 0x000fc800000006ff */
[----:B------:R0:W1:Y:S01]  /*1e230*/  SYNCS.PHASECHK.TRANS64.TRYWAIT P2, [R4+URZ+0x36830], R5 ;  /* 0x03683005040075a7 */ /* 0x000062000804017f */
[----:B------:R-:W-:Y:S05]  /*1e240*/  @!P0 BRA `(.L_x_2399) ;  /* 0x0000000000048947 */ /* 0x000fea0003800000 */
[----:B------:R-:W-:Y:S01]  /*1e250*/  BPT.TRAP 0x1 ;  /* 0x000000040000795c */ /* 0x000fe20000300000 */
.L_x_2399:
[----:B------:R-:W-:Y:S01]  /*1e260*/  IMAD R3, R205, 0xa80, R216 ;  /* 0x00000a80cd037824 */ /* 0x000fe200078e02d8 */
[----:B------:R-:W-:Y:S03]  /*1e270*/  BSSY B1, `(.L_x_2400) ;  /* 0x0000006000017945 */ /* 0x000fe60003800000 */
[C---:B------:R-:W-:Y:S02]  /*1e280*/  VIADD R122, R3.reuse, 0x80 ;  /* 0x00000080037a7836 */ /* 0x040fe40000000000 */
[----:B------:R-:W-:Y:S01]  /*1e290*/  VIADD R124, R3, 0x100 ;  /* 0x00000100037c7836 */ /* 0x000fe20000000000 */
[----:B-1----:R-:W-:Y:S06]  /*1e2a0*/  @P2 BRA `(.L_x_2401) ;  /* 0x0000000000082947 */ /* 0x002fec0003800000 */
[----:B------:R-:W1:Y:S02]  /*1e2b0*/  SYNCS.PHASECHK.TRANS64.TRYWAIT P2, [R4+URZ+0x36830], R5 ;  /* 0x03683005040075a7 */ /* 0x000e64000804017f */
[----:B-1----:R-:W-:Y:S05]  /*1e2c0*/  @!P2 BRA `(.L_x_2402) ;  /* 0x000000f80034a947 */ /* 0x002fea0003800000 */
.L_x_2401:
[----:B------:R-:W-:Y:S05]  /*1e2d0*/  BSYNC B1 ;  /* 0x0000000000017941 */ /* 0x000fea0003800000 */
.L_x_2400:
        /* <DEDUP_REMOVED lines=16> */
[C---:B------:R-:W-:Y:S01]  /*1e3e0*/  VIADD R210, R3.reuse, 0x84 ;  /* 0x0000008403d27836 */ /* 0x040fe20000000000 */
[----:B------:R-:W-:Y:S01]  /*1e3f0*/  R2UR UR18, R120 ;  /* 0x00000000781272ca */ /* 0x000fe200000e0000 */
[----:B------:R-:W-:Y:S01]  /*1e400*/  IMAD.MOV.U32 R211, RZ, RZ, 0x40000040 ;  /* 0x40000040ffd37424 */ /* 0x000fe200078e00ff */
[----:B------:R-:W-:Y:S01]  /*1e410*/  R2UR UR14, R122 ;  /* 0x000000007a0e72ca */ /* 0x000fe200000e0000 */
[----:B------:R-:W-:Y:S01]  /*1e420*/  VIADD R120, R3, 0x200 ;  /* 0x0000020003787836 */ /* 0x000fe20000000000 */
[----:B------:R-:W-:Y:S01]  /*1e430*/  R2UR UR35, R121 ;  /* 0x00000000792372ca */ /* 0x000fe200000e0000 */
[----:B----4-:R-:W4:Y:S03]  /*1e440*/  LDL.64 R6, [R1+0x20] ;  /* 0x0000200001067983 */ /* 0x010f260000100a00 */
[----:B------:R-:W-:-:S02]  /*1e450*/  R2UR UR34, R120 ;  /* 0x00000000782272ca */ /* 0x000fc400000e0000 */
[----:B--2---:R-:W-:Y:S01]  /*1e460*/  R2UR UR20, R20 ;  /* 0x00000000141472ca */ /* 0x004fe200000e0000 */
[----:B------:R-:W2:Y:S01]  /*1e470*/  LDL.64 R218, [R1+0x18] ;  /* 0x0000180001da7983 */ /* 0x000ea20000100a00 */
[----:B------:R-:W-:Y:S02]  /*1e480*/  R2UR UR21, R21 ;  /* 0x00000000151572ca */ /* 0x000fe400000e0000 */
[----:B---3--:R-:W-:Y:S02]  /*1e490*/  R2UR UR46, R14 ;  /* 0x000000000e2e72ca */ /* 0x008fe400000e0000 */
[----:B------:R-:W-:-:S07]  /*1e4a0*/  R2UR UR47, R15 ;  /* 0x000000000f2f72ca */ /* 0x000fce00000e0000 */
[----:B------:R-:W-:Y:S02]  /*1e4b0*/  UMOV UR8, UR20 ;  /* 0x0000001400087c82 */ /* 0x000fe40008000000 */
[----:B------:R-:W-:Y:S02]  /*1e4c0*/  UMOV UR9, UR21 ;  /* 0x0000001500097c82 */ /* 0x000fe40008000000 */
        /* <DEDUP_REMOVED lines=54> */
[----:B------:R-:W-:-:S02]  /*1e830*/  R2UR UR19, R123 ;  /* 0x000000007b1372ca */ /* 0x000fc400000e0000 */
[----:B------:R-:W-:Y:S01]  /*1e840*/  R2UR UR34, R120 ;  /* 0x00000000782272ca */ /* 0x000fe200000e0000 */
[----:B------:R-:W-:Y:S01]  /*1e850*/  VIADD R120, R3, 0x4 ;  /* 0x0000000403787836 */ /* 0x000fe20000000000 */
[----:B------:R-:W-:Y:S01]  /*1e860*/  R2UR UR35, R121 ;  /* 0x00000000792372ca */ /* 0x000fe200000e0000 */
[----:B------:R-:W-:Y:S01]  /*1e870*/  IMAD.MOV.U32 R121, RZ, RZ, 0x40000040 ;  /* 0x40000040ff797424 */ /* 0x000fe200078e00ff */
[----:B------:R-:W-:Y:S02]  /*1e880*/  MOV R123, 0x40000040 ;  /* 0x40000040007b7802 */ /* 0x000fe40000000f00 */
[----:B------:R-:W-:Y:S02]  /*1e890*/  R2UR UR14, R122 ;  /* 0x000000007a0e72ca */ /* 0x000fe400000e0000 */
[----:B------:R-:W-:Y:S02]  /*1e8a0*/  R2UR UR15, R123 ;  /* 0x000000007b0f72ca */ /* 0x000fe400000e0000 */
[----:B------:R-:W-:-:S02]  /*1e8b0*/  R2UR UR30, R120 ;  /* 0x00000000781e72ca */ /* 0x000fc400000e0000 */
        /* <DEDUP_REMOVED lines=43> */
[----:B----4-:R-:W-:Y:S02]  /*1eb70*/  R2UR UR38, R6 ;  /* 0x00000000062672ca */ /* 0x010fe400000e0000 */
        /* <DEDUP_REMOVED lines=63> */
[----:B--2---:R-:W-:Y:S02]  /*1ef70*/  R2UR UR40, R218 ;  /* 0x00000000da2872ca */ /* 0x004fe400000e0000 */
        /* <DEDUP_REMOVED lines=117> */
[----:B01----:R-:W-:Y:S02]  /*1f6d0*/  MOV R4, UR43 ;  /* 0x0000002b00047c02 */ /* 0x003fe40008000f00 */
        /* <DEDUP_REMOVED lines=551> */
[----:B---3--:R-:W-:Y:S06]  /*21950*/  @!P0 BRA `(.L_x_2403) ;  /* 0x0000000000048947 */ /* 0x008fec0003800000 */
[----:B------:R-:W-:Y:S01]  /*21960*/  BPT.TRAP 0x1 ;  /* 0x000000040000795c */ /* 0x000fe20000300000 */
.L_x_2403:
[----:B------:R-:W-:Y:S01]  /*21970*/  SHF.L.U32 R0, R11, 0x1f, RZ ;  /* 0x0000001f0b007819 */ /* 0x000fe200000006ff */
[----:B------:R-:W-:-:S04]  /*21980*/  IMAD R11, R12, 0x8, R18 ;  /* 0x000000080c0b7824 */ /* 0x000fc800078e0212 */
[----:B------:R0:W1:Y:S01]  /*21990*/  SYNCS.PHASECHK.TRANS64.TRYWAIT P2, [R11+URZ+0x36850], R0 ;  /* 0x036850000b0075a7 */ /* 0x000062000804017f */
[----:B------:R-:W-:Y:S05]  /*219a0*/  @!P0 BRA `(.L_x_2404) ;  /* 0x0000000000048947 */ /* 0x000fea0003800000 */
[----:B------:R-:W-:Y:S01]  /*219b0*/  BPT.TRAP 0x1 ;  /* 0x000000040000795c */ /* 0x000fe20000300000 */
.L_x_2404:
[----:B------:R-:W-:Y:S04]  /*219c0*/  BSSY B1, `(.L_x_2405) ;  /* 0x0000004000017945 */ /* 0x000fe80003800000 */
[----:B-1----:R-:W-:Y:S05]  /*219d0*/  @P2 BRA `(.L_x_2406) ;  /* 0x0000000000082947 */ /* 0x002fea0003800000 */
[----:B------:R-:W1:Y:S02]  /*219e0*/  SYNCS.PHASECHK.TRANS64.TRYWAIT P2, [R11+URZ+0x36850], R0 ;  /* 0x036850000b0075a7 */ /* 0x000e64000804017f */
[----:B-1----:R-:W-:Y:S05]  /*219f0*/  @!P2 BRA `(.L_x_2407) ;  /* 0x000000c0007ca947 */ /* 0x002fea0003800000 */
.L_x_2406:
[----:B------:R-:W-:Y:S05]  /*21a00*/  BSYNC B1 ;  /* 0x0000000000017941 */ /* 0x000fea0003800000 */
.L_x_2405:
        /* <DEDUP_REMOVED lines=10> */
[----:B------:R-:W-:Y:S01]  /*21ab0*/  MUFU.TANH R4, R4 ;  /* 0x0000000400047308 */ /* 0x000fe20000002400 */
        /* <DEDUP_REMOVED lines=8> */
[----:B------:R-:W-:Y:S01]  /*21b40*/  MUFU.TANH R20, R20 ;  /* 0x0000001400147308 */ /* 0x000fe20000002400 */
[----:B------:R-:W-:Y:S01]  /*21b50*/  FMUL.FTZ R12, R170, UR42 ;  /* 0x0000002aaa0c7c20 */ /* 0x000fe20008410000 */
[----:B------:R-:W-:Y:S01]  /*21b60*/  FMUL.FTZ R170, R160, UR42 ;  /* 0x0000002aa0aa7c20 */ /* 0x000fe20008410000 */
[C---:B------:R-:W-:Y:S01]  /*21b70*/  VIADD R2, R14.reuse, 0x80 ;  /* 0x000000800e027836 */ /* 0x040fe20000000000 */
[----:B------:R-:W-:Y:S01]  /*21b80*/  R2UR UR6, R14 ;  /* 0x000000000e0672ca */ /* 0x000fe200000e0000 */
        /* <DEDUP_REMOVED lines=12> */
[----:B------:R-:W-:Y:S01]  /*21c50*/  HGMMA.64x192x16.F32.BF16 R24, R200, gdesc[UR4].tnspB, R24, gsb0 ;  /* 0x42e00004c8187df0 */ /* 0x000fe20008001818 */
[----:B------:R-:W-:Y:S01]  /*21c60*/  R2UR UR6, R2 ;  /* 0x00000000020672ca */ /* 0x000fe200000e0000 */
[----:B------:R-:W-:Y:S01]  /*21c70*/  VIADD R2, R14, 0x100 ;  /* 0x000001000e027836 */ /* 0x000fe20000000000 */
[----:B------:R-:W-:Y:S01]  /*21c80*/  R2UR UR7, R3 ;  /* 0x00000000030772ca */ /* 0x000fe200000e0000 */
[----:B------:R-:W-:-:S02]  /*21c90*/  IMAD.MOV.U32 R3, RZ, RZ, 0x40000040 ;  /* 0x40000040ff037424 */ /* 0x000fc400078e00ff */
        /* <DEDUP_REMOVED lines=19> */
[----:B------:R-:W-:-:S02]  /*21dd0*/  VIADD R120, R14, 0x200 ;  /* 0x000002000e787836 */ /* 0x000fc40000000000 */
[----:B------:R-:W-:Y:S01]  /*21de0*/  FMUL.FTZ R172, R124, UR42 ;  /* 0x0000002a7cac7c20 */ /* 0x000fe20008410000 */
[----:B------:R-:W-:Y:S02]  /*21df0*/  IMAD.MOV.U32 R121, RZ, RZ, 0x40000040 ;  /* 0x40000040ff797424 */ /* 0x000fe400078e00ff */
[----:B------:R-:W-:Y:S01]  /*21e00*/  FMUL.FTZ R125, R125, UR42 ;  /* 0x0000002a7d7d7c20 */ /* 0x000fe20008410000 */
[----:B------:R-:W-:Y:S01]  /*21e10*/  FMUL.FTZ R21, R174, UR42 ;  /* 0x0000002aae157c20 */ /* 0x000fe20008410000 */
[----:B------:R-:W-:Y:S01]  /*21e20*/  FMUL.FTZ R169, R175, UR42 ;  /* 0x0000002aafa97c20 */ /* 0x000fe20008410000 */
[----:B------:R-:W-:Y:S01]  /*21e30*/  ULDC UR4, c[0x0][0x988] ;  /* 0x0002620000047ab9 */ /* 0x000fe20000000800 */
        /* <DEDUP_REMOVED lines=15> */
[----:B------:R-:W-:Y:S01]  /*21f30*/  @!P1 IMAD R13, R13, 0x8, R18 ;  /* 0x000000080d0d9824 */ /* 0x000fe200078e0212 */
[----:B------:R-:W-:Y:S01]  /*21f40*/  MUFU.TANH R157, R157 ;  /* 0x0000009d009d7308 */ /* 0x000fe20000002400 */
[----:B------:R-:W-:Y:S01]  /*21f50*/  @!P1 VIADD R11, R11, 0x36860 ;  /* 0x000368600b0b9836 */ /* 0x000fe20000000000 */
[----:B------:R-:W-:Y:S01]  /*21f60*/  ISETP.GT.AND P2, PT, R10, RZ, PT ;  /* 0x000000ff0a00720c */ /* 0x000fe20003f44270 */
[----:B------:R-:W-:-:S02]  /*21f70*/  @!P1 VIADD R13, R13, 0x36840 ;  /* 0x000368400d0d9836 */ /* 0x000fc40000000000 */
[----:B------:R-:W-:Y:S01]  /*21f80*/  VIADD R10, R10, 0xffffffff ;  /* 0xffffffff0a0a7836 */ /* 0x000fe20000000000 */
[----:B------:R-:W-:Y:S02]  /*21f90*/  @!P1 PRMT R11, RZ, 0x654, R11 ;  /* 0x00000654ff0b9816 */ /* 0x000fe4000000000b */
        /* <DEDUP_REMOVED lines=25> */
[----:B------:R-:W-:-:S04]  /*22130*/  R2UR UR7, R3 ;  /* 0x00000000030772ca */ /* 0x000fc800000e0000 */
[----:B------:R-:W-:Y:S01]  /*22140*/  MUFU.TANH R160, R160 ;  /* 0x000000a000a07308 */ /* 0x000fe20000002400 */
[----:B------:R-:W-:-:S07]  /*22150*/  MOV R3, 0x40000040 ;  /* 0x4000004000037802 */ /* 0x000fce0000000f00 */
        /* <DEDUP_REMOVED lines=27> */
[----:B------:R-:W-:Y:S01]  /*22310*/  FMUL.FTZ R2, R168, UR42 ;  /* 0x0000002aa8027c20 */ /* 0x000fe20008410000 */
[----:B------:R-:W-:Y:S01]  /*22320*/  R2UR UR7, R3 ;  /* 0x00000000030772ca */ /* 0x000fe200000e0000 */
[----:B------:R-:W-:Y:S01]  /*22330*/  FMUL.FTZ R168, R173, UR42 ;  /* 0x0000002aada87c20 */ /* 0x000fe20008410000 */
[----:B------:R-:W-:-:S03]  /*22340*/  IMAD.U32 R3, RZ, RZ, UR4 ;  /* 0x00000004ff037e24 */ /* 0x000fc6000f8e00ff */
[----:B------:R-:W0:Y:S08]  /*22350*/  MUFU.TANH R2, R2 ;  /* 0x0000000200027308 */ /* 0x000e300000002400 */
[----:B------:R-:W1:Y:S01]  /*22360*/  MUFU.TANH R168, R168 ;  /* 0x000000a800a87308 */ /* 0x000e620000002400 */
[----:B0-----:R-:W-:-:S04]  /*22370*/  FMNMX.FTZ R0, R2, R9, !PT ;  /* 0x0000000902007209 */ /* 0x001fc80007810000 */
[----:B------:R-:W-:-:S04]  /*22380*/  FMNMX.FTZ R0, R4, R0, !PT ;  /* 0x0000000004007209 */ /* 0x000fc80007810000 */
[----:B------:R-:W-:-:S04]  /*22390*/  FMNMX.FTZ R0, R20, R0, !PT ;  /* 0x0000000014007209 */ /* 0x000fc80007810000 */
[----:B-1----:R-:W-:-:S04]  /*223a0*/  FMNMX.FTZ R0, R168, R0, !PT ;  /* 0x00000000a8007209 */ /* 0x002fc80007810000 */
        /* <DEDUP_REMOVED lines=25> */
[----:B0-----:R-:W-:-:S05]  /*22540*/  FMNMX.FTZ R5, R5, R0, !PT ;  /* 0x0000000005057209 */ /* 0x001fca0007810000 */
[----:B------:R-:W0:Y:S02]  /*22550*/  SHFL.BFLY PT, R0, R5, 0x1, 0x1f ;  /* 0x0c201f0005007f89 */ /* 0x000e2400000e0000 */
[----:B0-----:R-:W-:-:S05]  /*22560*/  FMNMX.FTZ R5, R5, R0, !PT ;  /* 0x0000000005057209 */ /* 0x001fca0007810000 */
[C---:B------:R-:W-:Y:S01]  /*22570*/  FMUL.FTZ R174, R5.reuse, R3 ;  /* 0x0000000305ae7220 */ /* 0x040fe20000410000 */
[----:B------:R-:W-:-:S03]  /*22580*/  FADD.FTZ R0, -R5, R9 ;  /* 0x0000000905007221 */ /* 0x000fc60000010100 */
[-CC-:B------:R-:W-:Y:S01]  /*22590*/  FFMA.FTZ R200, R2, R3.reuse, -R174.reuse ;  /* 0x0000000302c87223 */ /* 0x180fe200000108ae */
[----:B------:R-:W-:Y:S01]  /*225a0*/  FMNMX.FTZ R2, R12, R8, !PT ;  /* 0x000000080c027209 */ /* 0x000fe20007810000 */
[-CC-:B------:R-:W-:Y:S01]  /*225b0*/  FFMA.FTZ R9, R4, R3.reuse, -R174.reuse ;  /* 0x0000000304097223 */ /* 0x180fe200000108ae */
[-C--:B------:R-:W-:Y:S01]  /*225c0*/  FMUL.FTZ R0, R0, R3.reuse ;  /* 0x0000000300007220 */ /* 0x080fe20000410000 */
[-CC-:B------:R-:W-:Y:S01]  /*225d0*/  FFMA.FTZ R202, R20, R3.reuse, -R174.reuse ;  /* 0x0000000314ca7223 */ /* 0x180fe200000108ae */
[----:B------:R-:W-:Y:S01]  /*225e0*/  FMNMX.FTZ R2, R15, R2, !PT ;  /* 0x000000020f027209 */ /* 0x000fe20007810000 */
[----:B------:R-:W-:Y:S02]  /*225f0*/  WARPGROUP.DEPBAR.LE gsb0, 0x0 ;  /* 0x00008000000079c5 */ /* 0x000fe40000010000 */
[----:B------:R-:W-:Y:S01]  /*22600*/  WARPGROUP.ARRIVE ;  /* 0x00000000000079c5 */ /* 0x000fe20000000000 */
[----:B------:R-:W-:Y:S01]  /*22610*/  FMNMX.FTZ R2, R21, R2, !PT ;  /* 0x0000000215027209 */ /* 0x000fe20007810000 */
[----:B------:R-:W-:Y:S01]  /*22620*/  MUFU.EX2 R0, R0 ;  /* 0x0000000000007308 */ /* 0x000fe20000000800 */
[-CC-:B------:R-:W-:Y:S01]  /*22630*/  FFMA.FTZ R168, R168, R3.reuse, -R174.reuse ;  /* 0x00000003a8a87223 */ /* 0x180fe200000108ae */
[-CC-:B------:R-:W-:Y:S01]  /*22640*/  FFMA.FTZ R196, R170, R3.reuse, -R174.reuse ;  /* 0x00000003aac47223 */ /* 0x180fe200000108ae */
[----:B------:R-:W-:Y:S01]  /*22650*/  FMNMX.FTZ R2, R169, R2, !PT ;  /* 0x00000002a9027209 */ /* 0x000fe20007810000 */
[----:B------:R-:W-:Y:S01]  /*22660*/  HGMMA.64x192x16.F32.BF16 R24, R188, gdesc[UR4].tnspB, R24, gsb0 ;  /* 0x42e00004bc187df0 */ /* 0x000fe20008001818 */
[----:B------:R-:W-:Y:S01]  /*22670*/  R2UR UR6, R120 ;  /* 0x00000000780672ca */ /* 0x000fe200000e0000 */
[----:B------:R-:W-:Y:S01]  /*22680*/  VIADD R120, R14, 0x280 ;  /* 0x000002800e787836 */ /* 0x000fe20000000000 */
[----:B------:R-:W-:Y:S01]  /*22690*/  R2UR UR7, R121 ;  /* 0x00000000790772ca */ /* 0x000fe200000e0000 */
[----:B------:R-:W-:Y:S01]  /*226a0*/  IMAD.MOV.U32 R121, RZ, RZ, 0x40000040 ;  /* 0x40000040ff797424 */ /* 0x000fe200078e00ff */
[----:B------:R-:W-:Y:S01]  /*226b0*/  FMNMX.FTZ R2, R160, R2, !PT ;  /* 0x00000002a0027209 */ /* 0x000fe20007810000 */
[----:B------:R-:W-:Y:S01]  /*226c0*/  VIADD R14, R14, 0x300 ;  /* 0x000003000e0e7836 */ /* 0x000fe20000000000 */
[----:B------:R-:W0:Y:S01]  /*226d0*/  MUFU.EX2 R200, R200 ;  /* 0x000000c800c87308 */ /* 0x000e220000000800 */
[-CC-:B------:R-:W-:Y:S01]  /*226e0*/  FFMA.FTZ R161, R161, R3.reuse, -R174.reuse ;  /* 0x00000003a1a17223 */ /* 0x180fe200000108ae */
[----:B------:R-:W-:Y:S01]  /*226f0*/  FMNMX.FTZ R2, R162, R2, !PT ;  /* 0x00000002a2027209 */ /* 0x000fe20007810000 */
[-CC-:B------:R-:W-:Y:S01]  /*22700*/  FFMA.FTZ R198, R164, R3.reuse, -R174.reuse ;  /* 0x00000003a4c67223 */ /* 0x180fe200000108ae */
[-CC-:B------:R-:W-:Y:S01]  /*22710*/  FFMA.FTZ R125, R125, R3.reuse, -R174.reuse ;  /* 0x000000037d7d7223 */ /* 0x180fe200000108ae */
[-CC-:B------:R-:W-:Y:S01]  /*22720*/  FFMA.FTZ R20, R165, R3.reuse, -R174.reuse ;  /* 0x00000003a5147223 */ /* 0x180fe200000108ae */
[----:B------:R-:W-:Y:S01]  /*22730*/  FMNMX.FTZ R2, R163, R2, !PT ;  /* 0x00000002a3027209 */ /* 0x000fe20007810000 */
[-CC-:B------:R-:W-:Y:S01]  /*22740*/  FFMA.FTZ R192, R167, R3.reuse, -R174.reuse ;  /* 0x00000003a7c07223 */ /* 0x180fe200000108ae */
[----:B------:R-:W-:Y:S01]  /*22750*/  MUFU.EX2 R9, R9 ;  /* 0x0000000900097308 */ /* 0x000fe20000000800 */
[-CC-:B------:R-:W-:Y:S01]  /*22760*/  FFMA.FTZ R164, R153, R3.reuse, -R174.reuse ;  /* 0x0000000399a47223 */ /* 0x180fe200000108ae */
[----:B------:R-:W-:Y:S01]  /*22770*/  FMNMX.FTZ R2, R166, R2, !PT ;  /* 0x00000002a6027209 */ /* 0x000fe20007810000 */
[-CC-:B------:R-:W-:Y:S01]  /*22780*/  FFMA.FTZ R194, R156, R3.reuse, -R174.reuse ;  /* 0x000000039cc27223 */ /* 0x180fe200000108ae */
[-CC-:B------:R-:W-:Y:S01]  /*22790*/  FFMA.FTZ R153, R157, R3.reuse, -R174.reuse ;  /* 0x000000039d997223 */ /* 0x180fe200000108ae */
[----:B------:R-:W-:Y:S01]  /*227a0*/  FFMA.FTZ R151, R171, R3, -R174 ;  /* 0x00000003ab977223 */ /* 0x000fe200000108ae */
[----:B------:R-:W-:-:S02]  /*227b0*/  FMNMX.FTZ R2, R152, R2, !PT ;  /* 0x0000000298027209 */ /* 0x000fc40007810000 */
        /* <DEDUP_REMOVED lines=28> */
[----:B------:R-:W-:-:S05]  /*22980*/  FMNMX.FTZ R2, R127, R2, !PT ;  /* 0x000000027f027209 */ /* 0x000fca0007810000 */
[----:B------:R-:W1:Y:S01]  /*22990*/  SHFL.BFLY PT, R4, R2, 0x2, 0x1f ;  /* 0x0c401f0002047f89 */ /* 0x000e6200000e0000 */
[----:B------:R-:W-:Y:S01]  /*229a0*/  MUFU.EX2 R151, R151 ;  /* 0x0000009700977308 */ /* 0x000fe20000000800 */
[----:B-1----:R-:W-:-:S05]  /*229b0*/  FMNMX.FTZ R4, R2, R4, !PT ;  /* 0x0000000402047209 */ /* 0x002fca0007810000 */
[----:B------:R-:W1:Y:S02]  /*229c0*/  SHFL.BFLY PT, R2, R4, 0x1, 0x1f ;  /* 0x0c201f0004027f89 */ /* 0x000e6400000e0000 */
[----:B-1----:R-:W-:-:S05]  /*229d0*/  FMNMX.FTZ R4, R4, R2, !PT ;  /* 0x0000000204047209 */ /* 0x002fca0007810000 */
[----:B------:R-:W-:Y:S02]  /*229e0*/  FADD.FTZ R2, -R4, R8 ;  /* 0x0000000804027221 */ /* 0x000fe40000010100 */
[----:B------:R1:W-:Y:S02]  /*229f0*/  MUFU.EX2 R8, R125 ;  /* 0x0000007d00087308 */ /* 0x0003e40000000800 */
[----:B------:R-:W-:-:S06]  /*22a00*/  FMUL.FTZ R2, R2, R3 ;  /* 0x0000000302027220 */ /* 0x000fcc0000410000 */
[----:B------:R-:W-:Y:S01]  /*22a10*/  MUFU.EX2 R2, R2 ;  /* 0x0000000200027308 */ /* 0x000fe20000000800 */
[----:B------:R-:W-:Y:S02]  /*22a20*/  WARPGROUP.DEPBAR.LE gsb0, 0x0 ;  /* 0x00008000000079c5 */ /* 0x000fe40000010000 */
[----:B------:R-:W-:Y:S01]  /*22a30*/  WARPGROUP.ARRIVE ;  /* 0x00000000000079c5 */ /* 0x000fe20000000000 */
[-CC-:B------:R-:W-:Y:S01]  /*22a40*/  FFMA.FTZ R190, R147, R3.reuse, -R174.reuse ;  /* 0x0000000393be7223 */ /* 0x180fe200000108ae */
[-CC-:B------:R-:W-:Y:S01]  /*22a50*/  FFMA.FTZ R147, R148, R3.reuse, -R174.reuse ;  /* 0x0000000394937223 */ /* 0x180fe200000108ae */
[----:B------:R-:W-:-:S03]  /*22a60*/  FFMA.FTZ R188, R159, R3, -R174 ;  /* 0x000000039fbc7223 */ /* 0x000fc600000108ae */
        /* <DEDUP_REMOVED lines=18> */
[-CC-:B------:R-:W-:Y:S01]  /*22b90*/  FFMA.FTZ R12, R15, R3.reuse, -R140.reuse ;  /* 0x000000030f0c7223 */ /* 0x180fe2000001088c */
[----:B------:R-:W-:Y:S01]  /*22ba0*/  IMAD.MOV.U32 R15, RZ, RZ, 0x40000040 ;  /* 0x40000040ff0f7424 */ /* 0x000fe200078e00ff */
[----:B------:R-:W-:Y:S01]  /*22bb0*/  R2UR UR6, R14 ;  /* 0x000000000e0672ca */ /* 0x000fe200000e0000 */
[-CC-:B------:R-:W-:Y:S01]  /*22bc0*/  FFMA.FTZ R203, R21, R3.reuse, -R140.reuse ;  /* 0x0000000315cb7223 */ /* 0x180fe2000001088c */
[-CC-:B------:R-:W-:Y:S01]  /*22bd0*/  FFMA.FTZ R21, R169, R3.reuse, -R140.reuse ;  /* 0x00000003a9157223 */ /* 0x180fe2000001088c */
[----:B------:R-:W2:Y:S01]  /*22be0*/  MUFU.EX2 R201, R201 ;  /* 0x000000c900c97308 */ /* 0x000ea20000000800 */
[----:B------:R-:W-:Y:S01]  /*22bf0*/  R2UR UR7, R15 ;  /* 0x000000000f0772ca */ /* 0x000fe200000e0000 */
[-CC-:B------:R-:W-:Y:S01]  /*22c00*/  FFMA.FTZ R197, R160, R3.reuse, -R140.reuse ;  /* 0x00000003a0c57223 */ /* 0x180fe2000001088c */
[-CC-:B------:R-:W-:Y:S01]  /*22c10*/  FFMA.FTZ R141, R162, R3.reuse, -R140.reuse ;  /* 0x00000003a28d7223 */ /* 0x180fe2000001088c */
[----:B------:R-:W-:Y:S01]  /*22c20*/  FFMA.FTZ R189, R144, R3, -R140 ;  /* 0x0000000390bd7223 */ /* 0x000fe2000001088c */
[----:B------:R-:W-:Y:S01]  /*22c30*/  @!P1 PRMT R15, RZ, 0x654, R13 ;  /* 0x00000654ff0f9816 */ /* 0x000fe2000000000d */
[----:B0----5:R-:W-:Y:S01]  /*22c40*/  FFMA.FTZ R144, R0, R7, R200 ;  /* 0x0000000700907223 */ /* 0x021fe200000100c8 */
[-CC-:B------:R-:W-:Y:S01]  /*22c50*/  FFMA.FTZ R199, R163, R3.reuse, -R140.reuse ;  /* 0x00000003a3c77223 */ /* 0x180fe2000001088c */
[----:B------:R-:W0:Y:S01]  /*22c60*/  MUFU.EX2 R12, R12 ;  /* 0x0000000c000c7308 */ /* 0x000e220000000800 */
[-CC-:B------:R-:W-:Y:S01]  /*22c70*/  FFMA.FTZ R185, R138, R3.reuse, -R140.reuse ;  /* 0x000000038ab97223 */ /* 0x180fe2000001088c */
[-CC-:B-1----:R-:W-:Y:S01]  /*22c80*/  FFMA.FTZ R125, R166, R3.reuse, -R140.reuse ;  /* 0x00000003a67d7223 */ /* 0x182fe2000001088c */
[-CC-:B------:R-:W-:Y:S01]  /*22c90*/  FFMA.FTZ R193, R152, R3.reuse, -R140.reuse ;  /* 0x0000000398c17223 */ /* 0x180fe2000001088c */
[-CC-:B------:R-:W-:Y:S01]  /*22ca0*/  FFMA.FTZ R124, R124, R3.reuse, -R140.reuse ;  /* 0x000000037c7c7223 */ /* 0x180fe2000001088c */
[-CC-:B------:R-:W-:Y:S01]  /*22cb0*/  FFMA.FTZ R137, R154, R3.reuse, -R140.reuse ;  /* 0x000000039a897223 */ /* 0x180fe2000001088c */
[-CC-:B------:R-:W-:Y:S01]  /*22cc0*/  FFMA.FTZ R195, R155, R3.reuse, -R140.reuse ;  /* 0x000000039bc37223 */ /* 0x180fe2000001088c */
[-CC-:B------:R-:W-:Y:S01]  /*22cd0*/  FFMA.FTZ R148, R158, R3.reuse, -R140.reuse ;  /* 0x000000039e947223 */ /* 0x180fe2000001088c */
[----:B------:R-:W1:Y:S01]  /*22ce0*/  MUFU.EX2 R203, R203 ;  /* 0x000000cb00cb7308 */ /* 0x000e620000000800 */
[----:B--2---:R-:W-:Y:S01]  /*22cf0*/  FFMA.FTZ R7, R2, R6, R201 ;  /* 0x0000000602077223 */ /* 0x004fe200000100c9 */
[-CC-:B------:R-:W-:Y:S01]  /*22d00*/  FFMA.FTZ R14, R145, R3.reuse, -R140.reuse ;  /* 0x00000003910e7223 */ /* 0x180fe2000001088c */
[-CC-:B------:R-:W-:Y:S01]  /*22d10*/  FFMA.FTZ R191, R146, R3.reuse, -R140.reuse ;  /* 0x0000000392bf7223 */ /* 0x180fe2000001088c */
[-CC-:B------:R-:W-:Y:S01]  /*22d20*/  FFMA.FTZ R6, R139, R3.reuse, -R140.reuse ;  /* 0x000000038b067223 */ /* 0x180fe2000001088c */
[-CC-:B------:R-:W-:Y:S01]  /*22d30*/  FFMA.FTZ R187, R142, R3.reuse, -R140.reuse ;  /* 0x000000038ebb7223 */ /* 0x180fe2000001088c */
[-CC-:B------:R-:W-:Y:S01]  /*22d40*/  FFMA.FTZ R131, R131, R3.reuse, -R140.reuse ;  /* 0x0000000383837223 */ /* 0x180fe2000001088c */
[--C-:B------:R-:W-:Y:S01]  /*22d50*/  FFMA.FTZ R134, R134, R3, -R140.reuse ;  /* 0x0000000386867223 */ /* 0x100fe2000001088c */
[----:B------:R-:W2:Y:S01]  /*22d60*/  MUFU.EX2 R21, R21 ;  /* 0x0000001500157308 */ /* 0x000ea20000000800 */
[C---:B0-----:R-:W-:Y:S01]  /*22d70*/  FADD.FTZ R138, R12.reuse, R7 ;  /* 0x000000070c8a7221 */ /* 0x041fe20000010000 */
[----:B------:R-:W-:Y:S01]  /*22d80*/  F2FP.BF16.F32.PACK_AB R201, R12, R201 ;  /* 0x000000c90cc9723e */ /* 0x000fe200000010ff */
[-CC-:B------:R-:W-:Y:S01]  /*22d90*/  FFMA.FTZ R7, R143, R3.reuse, -R140.reuse ;  /* 0x000000038f077223 */ /* 0x180fe2000001088c */
[----:B------:R-:W-:Y:S01]  /*22da0*/  F2FP.BF16.F32.PACK_AB R200, R9, R200 ;  /* 0x000000c809c8723e */ /* 0x000fe200000010ff */
[-CC-:B------:R-:W-:Y:S01]  /*22db0*/  FFMA.FTZ R135, R135, R3.reuse, -R140.reuse ;  /* 0x0000000387877223 */ /* 0x180fe2000001088c */
[-CC-:B------:R-:W-:Y:S01]  /*22dc0*/  FFMA.FTZ R122, R122, R3.reuse, -R140.reuse ;  /* 0x000000037a7a7223 */ /* 0x180fe2000001088c */
[-C--:B------:R-:W-:Y:S01]  /*22dd0*/  FFMA.FTZ R123, R123, R3.reuse, -R140 ;  /* 0x000000037b7b7223 */ /* 0x080fe2000001088c */
[----:B------:R-:W0:Y:S01]  /*22de0*/  MUFU.EX2 R197, R197 ;  /* 0x000000c500c57308 */ /* 0x000e220000000800 */
[----:B-1----:R-:W-:Y:S01]  /*22df0*/  FADD.FTZ R138, R203, R138 ;  /* 0x0000008acb8a7221 */ /* 0x002fe20000010000 */
[-CC-:B------:R-:W-:Y:S01]  /*22e00*/  FFMA.FTZ R126, R126, R3.reuse, -R140.reuse ;  /* 0x000000037e7e7223 */ /* 0x180fe2000001088c */
[----:B------:R-:W-:-:S05]  /*22e10*/  FFMA.FTZ R127, R127, R3, -R140 ;  /* 0x000000037f7f7223 */ /* 0x000fca000001088c */
        /* <DEDUP_REMOVED lines=8> */
[----:B------:R-:W-:Y:S01]  /*22ea0*/  MUFU.EX2 R13, R124 ;  /* 0x0000007c000d7308 */ /* 0x000fe20000000800 */
[----:B--2---:R-:W-:-:S07]  /*22eb0*/  FADD.FTZ R138, R199, R138 ;  /* 0x0000008ac78a7221 */ /* 0x004fce0000010000 */
[----:B------:R-:W1:Y:S01]  /*22ec0*/  MUFU.EX2 R193, R193 ;  /* 0x000000c100c17308 */ /* 0x000e620000000800 */
[C---:B0-----:R-:W-:Y:S01]  /*22ed0*/  FADD.FTZ R138, R125.reuse, R138 ;  /* 0x0000008a7d8a7221 */ /* 0x041fe20000010000 */
[----:B------:R-:W-:-:S06]  /*22ee0*/  F2FP.BF16.F32.PACK_AB R199, R125, R199 ;  /* 0x000000c77dc7723e */ /* 0x000fcc00000010ff */
[----:B------:R-:W0:Y:S08]  /*22ef0*/  MUFU.EX2 R137, R137 ;  /* 0x0000008900897308 */ /* 0x000e300000000800 */
[----:B------:R-:W-:Y:S01]  /*22f00*/  MUFU.EX2 R195, R195 ;  /* 0x000000c300c37308 */ /* 0x000fe20000000800 */
[----:B-1----:R-:W-:-:S07]  /*22f10*/  FADD.FTZ R138, R193, R138 ;  /* 0x0000008ac18a7221 */ /* 0x002fce0000010000 */
[----:B------:R-:W-:Y:S01]  /*22f20*/  MUFU.EX2 R148, R148 ;  /* 0x0000009400947308 */ /* 0x000fe20000000800 */
[C---:B0-----:R-:W-:Y:S01]  /*22f30*/  FADD.FTZ R138, R137.reuse, R138 ;  /* 0x0000008a898a7221 */ /* 0x041fe20000010000 */
        /* <DEDUP_REMOVED lines=14> */
[----:B------:R-:W-:Y:S01]  /*23020*/  WARPGROUP.ARRIVE ;  /* 0x00000000000079c5 */ /* 0x000fe20000000000 */
[-C--:B------:R-:W-:Y:S01]  /*23030*/  FFMA.FTZ R181, R130, R3.reuse, -R140 ;  /* 0x0000000382b57223 */ /* 0x080fe2000001088c */
[-CC-:B------:R-:W-:Y:S01]  /*23040*/  FFMA.FTZ R180, R128, R3.reuse, -R174.reuse ;  /* 0x0000000380b47223 */ /* 0x180fe200000108ae */
[-CC-:B------:R-:W-:Y:S01]  /*23050*/  FFMA.FTZ R128, R129, R3.reuse, -R174.reuse ;  /* 0x0000000381807223 */ /* 0x180fe200000108ae */
[-CC-:B------:R-:W-:Y:S01]  /*23060*/  FFMA.FTZ R182, R132, R3.reuse, -R174.reuse ;  /* 0x0000000384b67223 */ /* 0x180fe200000108ae */
[-CC-:B------:R-:W-:Y:S01]  /*23070*/  FFMA.FTZ R129, R133, R3.reuse, -R174.reuse ;  /* 0x0000000385817223 */ /* 0x180fe200000108ae */
[----:B------:R-:W-:Y:S01]  /*23080*/  HGMMA.64x192x16.F32.BF16 R24, R176, gdesc[UR4].tnspB, R24, gsb0 ;  /* 0x42e00004b0187df0 */ /* 0x000fe20008001818 */
[----:B------:R-:W-:Y:S01]  /*23090*/  MUFU.EX2 R181, R181 ;  /* 0x000000b500b57308 */ /* 0x000fe20000000800 */
[-CC-:B------:R-:W-:Y:S01]  /*230a0*/  FFMA.FTZ R132, R150, R3.reuse, -R174.reuse ;  /* 0x0000000396847223 */ /* 0x180fe200000108ae */
[----:B------:R-:W-:Y:S01]  /*230b0*/  FFMA.FTZ R133, R172, R3, -R174 ;  /* 0x00000003ac857223 */ /* 0x000fe200000108ae */
[----:B0-----:R-:W-:-:S05]  /*230c0*/  F2FP.BF16.F32.PACK_AB R183, R135, R134 ;  /* 0x0000008687b7723e */ /* 0x001fca00000010ff */
        /* <DEDUP_REMOVED lines=16> */
[----:B------:R0:W-:Y:S01]  /*231d0*/  @!P1 SYNCS.ARRIVE.TRANS64.RED.A1T0 RZ, [R11+URZ], RZ ;  /* 0x000000ff0bff99a7 */ /* 0x0001e2000810043f */
[----:B------:R-:W1:Y:S02]  /*231e0*/  MUFU.EX2 R9, R131 ;  /* 0x0000008300097308 */ /* 0x000e640000000800 */
[----:B------:R-:W-:Y:S01]  /*231f0*/  FADD.FTZ R15, R202, R15 ;  /* 0x0000000fca0f7221 */ /* 0x000fe20000010000 */
[----:B------:R-:W-:-:S03]  /*23200*/  F2FP.BF16.F32.PACK_AB R202, R168, R202 ;  /* 0x000000caa8ca723e */ /* 0x000fc600000010ff */
[----:B------:R-:W-:-:S04]  /*23210*/  FADD.FTZ R15, R168, R15 ;  /* 0x0000000fa80f7221 */ /* 0x000fc80000010000 */
[----:B------:R-:W-:Y:S01]  /*23220*/  FADD.FTZ R124, R196, R15 ;  /* 0x0000000fc47c7221 */ /* 0x000fe20000010000 */
[----:B------:R-:W-:-:S03]  /*23230*/  F2FP.BF16.F32.PACK_AB R196, R161, R196 ;  /* 0x000000c4a1c4723e */ /* 0x000fc600000010ff */
[----:B0-----:R-:W-:-:S04]  /*23240*/  FADD.FTZ R11, R161, R124 ;  /* 0x0000007ca10b7221 */ /* 0x001fc80000010000 */
[----:B------:R-:W-:Y:S01]  /*23250*/  FADD.FTZ R11, R198, R11 ;  /* 0x0000000bc60b7221 */ /* 0x000fe20000010000 */
[----:B------:R-:W-:-:S03]  /*23260*/  F2FP.BF16.F32.PACK_AB R198, R20, R198 ;  /* 0x000000c614c6723e */ /* 0x000fc600000010ff */
[----:B------:R-:W-:-:S04]  /*23270*/  FADD.FTZ R11, R20, R11 ;  /* 0x0000000b140b7221 */ /* 0x000fc80000010000 */
[----:B------:R-:W-:Y:S01]  /*23280*/  FADD.FTZ R11, R192, R11 ;  /* 0x0000000bc00b7221 */ /* 0x000fe20000010000 */
[----:B------:R-:W-:-:S03]  /*23290*/  F2FP.BF16.F32.PACK_AB R192, R164, R192 ;  /* 0x000000c0a4c0723e */ /* 0x000fc600000010ff */
[----:B------:R-:W-:-:S04]  /*232a0*/  FADD.FTZ R11, R164, R11 ;  /* 0x0000000ba40b7221 */ /* 0x000fc80000010000 */
        /* <DEDUP_REMOVED lines=32> */
[C---:B-1----:R-:W-:Y:S02]  /*234b0*/  F2FP.BF16.F32.PACK_AB R181, R9.reuse, R181 ;  /* 0x000000b509b5723e */ /* 0x042fe400000010ff */
[C---:B------:R-:W-:Y:S01]  /*234c0*/  FADD.FTZ R11, R128.reuse, R11 ;  /* 0x0000000b800b7221 */ /* 0x040fe20000010000 */
[----:B------:R-:W-:Y:S01]  /*234d0*/  FADD.FTZ R13, R9, R12 ;  /* 0x0000000c090d7221 */ /* 0x000fe20000010000 */
[----:B------:R-:W-:Y:S01]  /*234e0*/  F2FP.BF16.F32.PACK_AB R180, R128, R180 ;  /* 0x000000b480b4723e */ /* 0x000fe200000010ff */
[----:B------:R-:W-:-:S02]  /*234f0*/  IMAD.MOV.U32 R9, RZ, RZ, R5 ;  /* 0x000000ffff097224 */ /* 0x000fc400078e0005 */
[----:B------:R-:W-:Y:S01]  /*23500*/  FADD.FTZ R12, R182, R11 ;  /* 0x0000000bb60c7221 */ /* 0x000fe20000010000 */
[----:B------:R-:W-:Y:S01]  /*23510*/  FADD.FTZ R6, R134, R13 ;  /* 0x0000000d86067221 */ /* 0x000fe20000010000 */
[C---:B------:R-:W-:Y:S02]  /*23520*/  F2FP.BF16.F32.PACK_AB R182, R129.reuse, R182 ;  /* 0x000000b681b6723e */ /* 0x040fe400000010ff */
[----:B------:R-:W-:Y:S01]  /*23530*/  FADD.FTZ R12, R129, R12 ;  /* 0x0000000c810c7221 */ /* 0x000fe20000010000 */
[----:B------:R-:W-:-:S03]  /*23540*/  FADD.FTZ R7, R135, R6 ;  /* 0x0000000687077221 */ /* 0x000fc60000010000 */
[----:B------:R-:W-:Y:S01]  /*23550*/  FADD.FTZ R11, R121, R12 ;  /* 0x0000000c790b7221 */ /* 0x000fe20000010000 */
[----:B------:R-:W-:-:S03]  /*23560*/  FADD.FTZ R6, R122, R7 ;  /* 0x000000077a067221 */ /* 0x000fc60000010000 */
[----:B------:R-:W-:Y:S01]  /*23570*/  FADD.FTZ R12, R132, R11 ;  /* 0x0000000b840c7221 */ /* 0x000fe20000010000 */
[----:B------:R-:W-:Y:S01]  /*23580*/  FADD.FTZ R6, R123, R6 ;  /* 0x000000067b067221 */ /* 0x000fe20000010000 */
[----:B------:R-:W-:Y:S02]  /*23590*/  IMAD.MOV.U32 R11, RZ, RZ, R208 ;  /* 0x000000ffff0b7224 */ /* 0x000fe400078e00d0 */
[----:B------:R-:W-:Y:S01]  /*235a0*/  FADD.FTZ R7, R133, R12 ;  /* 0x0000000c85077221 */ /* 0x000fe20000010000 */
[----:B------:R-:W-:Y:S01]  /*235b0*/  FADD.FTZ R6, R179, R6 ;  /* 0x00000006b3067221 */ /* 0x000fe20000010000 */
[C---:B------:R-:W-:Y:S01]  /*235c0*/  F2FP.BF16.F32.PACK_AB R179, R127.reuse, R179 ;  /* 0x000000b37fb3723e */ /* 0x040fe200000010ff */
[----:B------:R-:W-:Y:S02]  /*235d0*/  IMAD.MOV.U32 R12, RZ, RZ, R205 ;  /* 0x000000ffff0c7224 */ /* 0x000fe400078e00cd */
[----:B------:R-:W-:Y:S01]  /*235e0*/  FADD.FTZ R7, R8, R7 ;  /* 0x0000000708077221 */ /* 0x000fe20000010000 */
[----:B------:R-:W-:Y:S01]  /*235f0*/  FADD.FTZ R6, R127, R6 ;  /* 0x000000067f067221 */ /* 0x000fe20000010000 */
[----:B------:R-:W-:Y:S01]  /*23600*/  IMAD.MOV.U32 R8, RZ, RZ, R4 ;  /* 0x000000ffff087224 */ /* 0x000fe200078e0004 */
[----:B------:R-:W-:Y:S06]  /*23610*/  @P2 BRA `(.L_x_2408) ;  /* 0xffffffa800dc2947 */ /* 0x000fec000383ffff */
.L_x_2397:
[----:B------:R-:W-:Y:S05]  /*23620*/  BSYNC B0 ;  /* 0x0000000000007941 */ /* 0x000fea0003800000 */
.L_x_2396:
        /* <DEDUP_REMOVED lines=99> */
.L_x_2409:
[----:B------:R-:W-:Y:S01]  /*23c60*/  IMAD R13, R205, 0x8, R18 ;  /* 0x00000008cd0d7824 */ /* 0x000fe200078e0212 */
[----:B------:R-:W-:-:S04]  /*23c70*/  SHF.L.U32 R2, R208, 0x1f, RZ ;  /* 0x0000001fd0027819 */ /* 0x000fc800000006ff */
[----:B------:R0:W1:Y:S01]  /*23c80*/  SYNCS.PHASECHK.TRANS64.TRYWAIT P2, [R13+URZ+0x36850], R2 ;  /* 0x036850020d0075a7 */ /* 0x000062000804017f */
[----:B------:R-:W-:Y:S05]  /*23c90*/  @!P0 BRA `(.L_x_2410) ;  /* 0x0000000000048947 */ /* 0x000fea0003800000 */
[----:B------:R-:W-:Y:S01]  /*23ca0*/  BPT.TRAP 0x1 ;  /* 0x000000040000795c */ /* 0x000fe20000300000 */
.L_x_2410:
        /* <DEDUP_REMOVED lines=9> */
.L_x_2412:
[----:B------:R-:W-:Y:S05]  /*23d40*/  BSYNC B0 ;  /* 0x0000000000007941 */ /* 0x000fea0003800000 */
.L_x_2411:
[----:B------:R-:W-:Y:S01]  /*23d50*/  IMAD.MOV.U32 R8, RZ, RZ, R0 ;  /* 0x000000ffff087224 */ /* 0x000fe200078e0000 */
[----:B------:R-:W-:Y:S01]  /*23d60*/  WARPGROUP.ARRIVE ;  /* 0x00000000000079c5 */ /* 0x000fe20000000000 */
[----:B------:R-:W-:Y:S02]  /*23d70*/  IMAD.MOV.U32 R9, RZ, RZ, 0x40000040 ;  /* 0x40000040ff097424 */ /* 0x000fe400078e00ff */
[----:B------:R-:W-:Y:S01]  /*23d80*/  VIADD R205, R205, 0x1 ;  /* 0x00000001cdcd7836 */ /* 0x000fe20000000000 */
[----:B------:R-:W-:Y:S01]  /*23d90*/  R2UR UR6, R8 ;  /* 0x00000000080672ca */ /* 0x000fe200000e0000 */
[----:B------:R-:W-:Y:S01]  /*23da0*/  VIADD R8, R0, 0x80 ;  /* 0x0000008000087836 */ /* 0x000fe20000000000 */
[----:B------:R-:W-:Y:S01]  /*23db0*/  R2UR UR7, R9 ;  /* 0x00000000090772ca */ /* 0x000fe200000e0000 */
[----:B------:R-:W-:Y:S01]  /*23dc0*/  IMAD.MOV.U32 R9, RZ, RZ, 0x40000040 ;  /* 0x40000040ff097424 */ /* 0x000fe200078e00ff */
[----:B------:R-:W-:Y:S01]  /*23dd0*/  ISETP.NE.AND P2, PT, R205, 0x2, PT ;  /* 0x00000002cd00780c */ /* 0x000fe20003f45270 */
[----:B------:R-:W-:-:S03]  /*23de0*/  VIADD R232, R232, 0x1 ;  /* 0x00000001e8e87836 */ /* 0x000fc60000000000 */
[----:B------:R-:W-:-:S07]  /*23df0*/  SEL R205, R205, RZ, P2 ;  /* 0x000000ffcdcd7207 */ /* 0x000fce0001000000 */
        /* <DEDUP_REMOVED lines=33> */
[----:B------:R-:W2:Y:S02]  /*24010*/  SHFL.BFLY PT, R0, R7, 0x2, 0x1f ;  /* 0x0c401f0007007f89 */ /* 0x000ea400000e0000 */
[----:B--2---:R-:W-:Y:S01]  /*24020*/  FADD.FTZ R0, R0, R7 ;  /* 0x0000000700007221 */ /* 0x004fe20000010000 */
[----:B------:R-:W-:Y:S02]  /*24030*/  WARPGROUP.DEPBAR.LE gsb0, 0x0 ;  /* 0x00008000000079c5 */ /* 0x000fe40000010000 */
[----:B------:R-:W-:-:S10]  /*24040*/  WARPGROUP.ARRIVE ;  /* 0x00000000000079c5 */ /* 0x000fd40000000000 */
[----:B------:R-:W-:Y:S01]  /*24050*/  HGMMA.64x192x16.F32.BF16 R24, R180, gdesc[UR4].tnspB, R24, gsb0 ;  /* 0x42e00004b4187df0 */ /* 0x000fe20008001818 */
[----:B------:R-:W-:Y:S02]  /*24060*/  R2UR UR6, R8 ;  /* 0x00000000080672ca */ /* 0x000fe400000e0000 */
[----:B------:R-:W-:Y:S02]  /*24070*/  R2UR UR7, R9 ;  /* 0x00000000090772ca */ /* 0x000fe400000e0000 */
[----:B------:R-:W0:Y:S02]  /*24080*/  SHFL.BFLY PT, R9, R6, 0x2, 0x1f ;  /* 0x0c401f0006097f89 */ /* 0x000e2400000e0000 */
[----:B01----:R-:W-:Y:S01]  /*24090*/  FADD.FTZ R2, R9, R6 ;  /* 0x0000000609027221 */ /* 0x003fe20000010000 */
[----:B------:R-:W-:Y:S01]  /*240a0*/  CS2R R6, SRZ ;  /* 0x0000000000067805 */ /* 0x000fe2000001ff00 */
[----:B------:R-:W0:Y:S04]  /*240b0*/  SHFL.BFLY PT, R9, R0, 0x1, 0x1f ;  /* 0x0c201f0000097f89 */ /* 0x000e2800000e0000 */
[----:B------:R-:W1:Y:S01]  /*240c0*/  SHFL.BFLY PT, R11, R2, 0x1, 0x1f ;  /* 0x0c201f00020b7f89 */ /* 0x000e6200000e0000 */
[----:B0-----:R-:W-:Y:S01]  /*240d0*/  FADD.FTZ R12, R0, R9 ;  /* 0x00000009000c7221 */ /* 0x001fe20000010000 */
[----:B------:R-:W-:-:S02]  /*240e0*/  IMAD.MOV.U32 R0, RZ, RZ, -0x800000 ;  /* 0xff800000ff007424 */ /* 0x000fc400078e00ff */
[----:B-1----:R-:W-:Y:S02]  /*240f0*/  FADD.FTZ R14, R2, R11 ;  /* 0x0000000b020e7221 */ /* 0x002fe40000010000 */
[----:B------:R-:W-:Y:S01]  /*24100*/  FSETP.NE.FTZ.AND P0, PT, R12, RZ, PT ;  /* 0x000000ff0c00720b */ /* 0x000fe20003f15000 */
[----:B------:R-:W-:Y:S01]  /*24110*/  IMAD.MOV.U32 R2, RZ, RZ, -0x800000 ;  /* 0xff800000ff027424 */ /* 0x000fe200078e00ff */
[----:B------:R-:W-:Y:S02]  /*24120*/  SEL R11, RZ, 0x1, P2 ;  /* 0x00000001ff0b7807 */ /* 0x000fe40001000000 */
[----:B------:R-:W-:Y:S02]  /*24130*/  FSETP.NE.FTZ.AND P3, PT, R14, RZ, PT ;  /* 0x000000ff0e00720b */ /* 0x000fe40003f75000 */
[----:B------:R-:W-:Y:S01]  /*24140*/  LOP3.LUT R208, R208, R11, RZ, 0x3c, !PT ;  /* 0x0000000bd0d07212 */ /* 0x000fe200078e3cff */
[----:B------:R-:W-:-:S05]  /*24150*/  @!P1 VIADD R11, R13, 0x36860 ;  /* 0x000368600d0b9836 */ /* 0x000fca0000000000 */
[----:B------:R-:W-:Y:S01]  /*24160*/  @!P1 PRMT R11, RZ, 0x654, R11 ;  /* 0x00000654ff0b9816 */ /* 0x000fe2000000000b */
        /* <DEDUP_REMOVED lines=13> */
[----:B------:R-:W-:Y:S03]  /*24240*/  HGMMA.64x192x16.F32.BF16 R24, R176, gdesc[UR4].tnspB, R24, gsb0 ;  /* 0x42e00004b0187df0 */ /* 0x000fe60008001818 */
[----:B------:R-:W-:Y:S02]  /*24250*/  WARPGROUP.DEPBAR.LE gsb0, 0x0 ;  /* 0x00008000000079c5 */ /* 0x000fe40000010000 */
[----:B------:R1:W-:Y:S01]  /*24260*/  @!P1 SYNCS.ARRIVE.TRANS64.RED.A1T0 RZ, [R11+URZ], RZ ;  /* 0x000000ff0bff99a7 */ /* 0x0003e2000810043f */
[-C--:B--2---:R-:W-:Y:S01]  /*24270*/  FMUL.FTZ R129, R51, R6.reuse ;  /* 0x0000000633817220 */ /* 0x084fe20000410000 */
        /* <DEDUP_REMOVED lines=95> */
.L_x_2308:
        /* <DEDUP_REMOVED lines=58> */
[C---:B------:R-:W-:Y:S02]  /*24c10*/  IADD3 R137, P2, R26.reuse, 0x20, RZ ;  /* 0x000000201a897810 */ /* 0x040fe40007f5e0ff */
[C---:B------:R-:W-:Y:S02]  /*24c20*/  IADD3 R145, P0, R26.reuse, 0x4020, RZ ;  /* 0x000040201a917810 */ /* 0x040fe40007f1e0ff */
[----:B------:R-:W-:Y:S01]  /*24c30*/  LOP3.LUT R6, R137, 0x380, RZ, 0xc0, !PT ;  /* 0x0000038089067812 */ /* 0x000fe200078ec0ff */
[--C-:B------:R-:W-:Y:S01]  /*24c40*/  IMAD.X R9, RZ, RZ, R27.reuse, P2 ;  /* 0x000000ffff097224 */ /* 0x100fe200010e061b */
[----:B------:R-:W-:Y:S01]  /*24c50*/  LOP3.LUT R7, R26, 0x380, RZ, 0xc0, !PT ;  /* 0x000003801a077812 */ /* 0x000fe200078ec0ff */
[----:B------:R-:W-:Y:S01]  /*24c60*/  IMAD.X R21, RZ, RZ, R27, P0 ;  /* 0x000000ffff157224 */ /* 0x000fe200000e061b */
[----:B------:R-:W-:Y:S02]  /*24c70*/  SHF.R.U64 R6, R6, 0x3, RZ ;  /* 0x0000000306067819 */ /* 0x000fe400000012ff */
[----:B------:R-:W-:-:S02]  /*24c80*/  IADD3 R139, P1, R26, 0x40, RZ ;  /* 0x000000401a8b7810 */ /* 0x000fc40007f3e0ff */
[C---:B------:R-:W-:Y:S02]  /*24c90*/  IADD3 R141, P6, R26.reuse, 0x60, RZ ;  /* 0x000000601a8d7810 */ /* 0x040fe40007fde0ff */
[----:B------:R-:W-:Y:S01]  /*24ca0*/  IADD3 R143, P5, R26, 0x4000, RZ ;  /* 0x000040001a8f7810 */ /* 0x000fe20007fbe0ff */
[--C-:B------:R-:W-:Y:S01]  /*24cb0*/  IMAD.X R11, RZ, RZ, R27.reuse, P1 ;  /* 0x000000ffff0b7224 */ /* 0x100fe200008e061b */
[----:B------:R-:W-:Y:S01]  /*24cc0*/  LOP3.LUT R8, R6, R137, RZ, 0x3c, !PT ;  /* 0x0000008906087212 */ /* 0x000fe200078e3cff */
[--C-:B------:R-:W-:Y:S01]  /*24cd0*/  IMAD.X R13, RZ, RZ, R27.reuse, P6 ;  /* 0x000000ffff0d7224 */ /* 0x100fe200030e061b */
[----:B------:R-:W-:Y:S01]  /*24ce0*/  LOP3.LUT R6, R145, 0x380, RZ, 0xc0, !PT ;  /* 0x0000038091067812 */ /* 0x000fe200078ec0ff */
[----:B------:R-:W-:Y:S01]  /*24cf0*/  IMAD.X R15, RZ, RZ, R27, P5 ;  /* 0x000000ffff0f7224 */ /* 0x000fe200028e061b */
[----:B------:R-:W-:Y:S02]  /*24d00*/  SHF.R.U64 R7, R7, 0x3, RZ ;  /* 0x0000000307077819 */ /* 0x000fe400000012ff */
[----:B------:R-:W-:-:S02]  /*24d10*/  IADD3 R147, P4, R26, 0x4040, RZ ;  /* 0x000040401a937810 */ /* 0x000fc40007f9e0ff */
[C---:B------:R-:W-:Y:S02]  /*24d20*/  IADD3 R149, P3, R26.reuse, 0x4060, RZ ;  /* 0x000040601a957810 */ /* 0x040fe40007f7e0ff */
        /* <DEDUP_REMOVED lines=8> */
[----:B------:R-:W-:Y:S01]  /*24db0*/  SHF.R.U64 R6, R6, 0x3, RZ ;  /* 0x0000000306067819 */ /* 0x000fe200000012ff */
[--C-:B------:R-:W-:Y:S01]  /*24dc0*/  IMAD.X R47, RZ, RZ, R27.reuse, P6 ;  /* 0x000000ffff2f7224 */ /* 0x100fe200030e061b */
[----:B------:R-:W-:Y:S01]  /*24dd0*/  LOP3.LUT R26, R7, R26, RZ, 0x3c, !PT ;  /* 0x0000001a071a7212 */ /* 0x000fe200078e3cff */
[----:B------:R-:W-:Y:S01]  /*24de0*/  IMAD.X R7, RZ, RZ, R27, P5 ;  /* 0x000000ffff077224 */ /* 0x000fe200028e061b */
[----:B------:R-:W-:-:S02]  /*24df0*/  LOP3.LUT R10, R139, 0x380, RZ, 0xc0, !PT ;  /* 0x000003808b0a7812 */ /* 0x000fc400078ec0ff */
[----:B------:R-:W-:Y:S02]  /*24e00*/  LOP3.LUT R34, R149, 0x380, RZ, 0xc0, !PT ;  /* 0x0000038095227812 */ /* 0x000fe400078ec0ff */
[----:B------:R-:W-:Y:S02]  /*24e10*/  LOP3.LUT R20, R6, R145, RZ, 0x3c, !PT ;  /* 0x0000009106147212 */ /* 0x000fe400078e3cff */
[----:B------:R-:W-:Y:S02]  /*24e20*/  MOV R78, R26 ;  /* 0x0000001a004e7202 */ /* 0x000fe40000000f00 */
[----:B------:R-:W-:Y:S02]  /*24e30*/  LOP3.LUT R6, R153, 0x380, RZ, 0xc0, !PT ;  /* 0x0000038099067812 */ /* 0x000fe400078ec0ff */
[----:B------:R-:W-:Y:S02]  /*24e40*/  LOP3.LUT R27, R155, 0x380, RZ, 0xc0, !PT ;  /* 0x000003809b1b7812 */ /* 0x000fe400078ec0ff */
[----:B------:R-:W-:-:S02]  /*24e50*/  LOP3.LUT R12, R141, 0x380, RZ, 0xc0, !PT ;  /* 0x000003808d0c7812 */ /* 0x000fc400078ec0ff */
[----:B------:R-:W-:Y:S02]  /*24e60*/  LOP3.LUT R14, R143, 0x380, RZ, 0xc0, !PT ;  /* 0x000003808f0e7812 */ /* 0x000fe400078ec0ff */
[----:B------:R-:W-:Y:S02]  /*24e70*/  SHF.R.U64 R10, R10, 0x3, RZ ;  /* 0x000000030a0a7819 */ /* 0x000fe400000012ff */
[----:B------:R-:W-:Y:S02]  /*24e80*/  SHF.R.U64 R34, R34, 0x3, RZ ;  /* 0x0000000322227819 */ /* 0x000fe400000012ff */
[----:B------:R-:W-:Y:S02]  /*24e90*/  LOP3.LUT R42, R86, 0x380, RZ, 0xc0, !PT ;  /* 0x00000380562a7812 */ /* 0x000fe400078ec0ff */
[----:B------:R-:W-:Y:S02]  /*24ea0*/  F2FP.BF16.F32.PACK_AB R26, R29, R28 ;  /* 0x0000001c1d1a723e */ /* 0x000fe400000010ff */
[----:B------:R-:W-:-:S02]  /*24eb0*/  SHF.R.U64 R6, R6, 0x3, RZ ;  /* 0x0000000306067819 */ /* 0x000fc400000012ff */
[----:B------:R-:W-:Y:S02]  /*24ec0*/  LOP3.LUT R30, R147, 0x380, RZ, 0xc0, !PT ;  /* 0x00000380931e7812 */ /* 0x000fe400078ec0ff */
[----:B------:R-:W-:Y:S02]  /*24ed0*/  SHF.R.U64 R28, R27, 0x3, RZ ;  /* 0x000000031b1c7819 */ /* 0x000fe400000012ff */
[----:B------:R-:W-:Y:S02]  /*24ee0*/  SHF.R.U64 R12, R12, 0x3, RZ ;  /* 0x000000030c0c7819 */ /* 0x000fe400000012ff */
[----:B------:R-:W-:Y:S02]  /*24ef0*/  SHF.R.U64 R14, R14, 0x3, RZ ;  /* 0x000000030e0e7819 */ /* 0x000fe400000012ff */
[----:B------:R-:W-:Y:S02]  /*24f00*/  LOP3.LUT R10, R10, R139, RZ, 0x3c, !PT ;  /* 0x0000008b0a0a7212 */ /* 0x000fe400078e3cff */
[----:B------:R-:W-:-:S02]  /*24f10*/  LOP3.LUT R34, R34, R149, RZ, 0x3c, !PT ;  /* 0x0000009522227212 */ /* 0x000fc400078e3cff */
[----:B------:R-:W-:Y:S02]  /*24f20*/  SHF.R.U64 R29, R42, 0x3, RZ ;  /* 0x000000032a1d7819 */ /* 0x000fe400000012ff */
[----:B------:R-:W-:Y:S02]  /*24f30*/  LOP3.LUT R42, R6, R153, RZ, 0x3c, !PT ;  /* 0x00000099062a7212 */ /* 0x000fe400078e3cff */
[----:B------:R-:W-:Y:S02]  /*24f40*/  SHF.R.U64 R30, R30, 0x3, RZ ;  /* 0x000000031e1e7819 */ /* 0x000fe400000012ff */
[----:B------:R-:W-:Y:S02]  /*24f50*/  LOP3.LUT R46, R28, R155, RZ, 0x3c, !PT ;  /* 0x0000009b1c2e7212 */ /* 0x000fe400078e3cff */
[----:B------:R-:W-:Y:S02]  /*24f60*/  LOP3.LUT R12, R12, R141, RZ, 0x3c, !PT ;  /* 0x0000008d0c0c7212 */ /* 0x000fe400078e3cff */
[----:B------:R-:W-:-:S02]  /*24f70*/  MOV R28, R8 ;  /* 0x00000008001c7202 */ /* 0x000fc40000000f00 */
[----:B------:R-:W-:Y:S02]  /*24f80*/  LOP3.LUT R14, R14, R143, RZ, 0x3c, !PT ;  /* 0x0000008f0e0e7212 */ /* 0x000fe400078e3cff */
[----:B------:R-:W-:Y:S02]  /*24f90*/  F2FP.BF16.F32.PACK_AB R27, R134, R123 ;  /* 0x0000007b861b723e */ /* 0x000fe400000010ff */
[----:B------:R-:W-:Y:S02]  /*24fa0*/  MOV R9, R10 ;  /* 0x0000000a00097202 */ /* 0x000fe40000000f00 */
[----:B------:R-:W-:Y:S01]  /*24fb0*/  MOV R8, R34 ;  /* 0x0000002200087202 */ /* 0x000fe20000000f00 */
[----:B------:R-:W-:Y:S01]  /*24fc0*/  STSM.16.M88.4 [R78], R24 ;  /* 0x000000184e007844 */ /* 0x000fe20000000200 */
[----:B------:R-:W-:Y:S02]  /*24fd0*/  LOP3.LUT R38, R151, 0x380, RZ, 0xc0, !PT ;  /* 0x0000038097267812 */ /* 0x000fe400078ec0ff */
[----:B------:R-:W-:-:S02]  /*24fe0*/  MOV R11, R42 ;  /* 0x0000002a000b7202 */ /* 0x000fc40000000f00 */
[----:B------:R-:W-:Y:S02]  /*24ff0*/  F2FP.BF16.F32.PACK_AB R34, R37, R36 ;  /* 0x000000242522723e */ /* 0x000fe400000010ff */
[----:B------:R-:W-:Y:S02]  /*25000*/  F2FP.BF16.F32.PACK_AB R35, R132, R121 ;  /* 0x000000798423723e */ /* 0x000fe400000010ff */
[----:B------:R-:W-:Y:S02]  /*25010*/  LOP3.LUT R30, R30, R147, RZ, 0x3c, !PT ;  /* 0x000000931e1e7212 */ /* 0x000fe400078e3cff */
[----:B------:R-:W-:Y:S01]  /*25020*/  F2FP.BF16.F32.PACK_AB R42, R45, R44 ;  /* 0x0000002c2d2a723e */ /* 0x000fe200000010ff */
[----:B------:R-:W-:Y:S01]  /*25030*/  STSM.16.M88.4 [R28], R32 ;  /* 0x000000201c007844 */ /* 0x000fe20000000200 */
[----:B------:R-:W-:Y:S02]  /*25040*/  F2FP.BF16.F32.PACK_AB R43, R130, R3 ;  /* 0x00000003822b723e */ /* 0x000fe400000010ff */
[----:B------:R-:W-:-:S02]  /*25050*/  MOV R12, R12 ;  /* 0x0000000c000c7202 */ /* 0x000fc40000000f00 */
[----:B------:R-:W-:Y:S01]  /*25060*/  MOV R14, R14 ;  /* 0x0000000e000e7202 */ /* 0x000fe20000000f00 */
[----:B------:R-:W-:Y:S01]  /*25070*/  STSM.16.M88.4 [R9], R40 ;  /* 0x0000002809007844 */ /* 0x000fe20000000200 */
[----:B------:R-:W-:Y:S02]  /*25080*/  SHF.R.U64 R38, R38, 0x3, RZ ;  /* 0x0000000326267819 */ /* 0x000fe400000012ff */
[----:B------:R-:W-:Y:S01]  /*25090*/  MOV R20, R20 ;  /* 0x0000001400147202 */ /* 0x000fe20000000f00 */
[----:B------:R-:W-:Y:S01]  /*250a0*/  STSM.16.M88.4 [R12], R48 ;  /* 0x000000300c007844 */ /* 0x000fe20000000200 */
[----:B------:R-:W-:Y:S02]  /*250b0*/  MOV R30, R30 ;  /* 0x0000001e001e7202 */ /* 0x000fe40000000f00 */
[----:B------:R-:W-:Y:S01]  /*250c0*/  LOP3.LUT R38, R38, R151, RZ, 0x3c, !PT ;  /* 0x0000009726267212 */ /* 0x000fe200078e3cff */
[----:B------:R-:W-:Y:S01]  /*250d0*/  STSM.16.M88.4 [R14], R56 ;  /* 0x000000380e007844 */ /* 0x000fe20000000200 */
[----:B------:R-:W-:-:S02]  /*250e0*/  LOP3.LUT R6, R29, R86, RZ, 0x3c, !PT ;  /* 0x000000561d067212 */ /* 0x000fc400078e3cff */
[----:B------:R-:W-:Y:S01]  /*250f0*/  MOV R38, R38 ;  /* 0x0000002600267202 */ /* 0x000fe20000000f00 */
[----:B------:R2:W-:Y:S01]  /*25100*/  STSM.16.M88.4 [R20], R64 ;  /* 0x0000004014007844 */ /* 0x0005e20000000200 */
[----:B------:R-:W-:Y:S02]  /*25110*/  ISETP.NE.U32.AND P0, PT, RZ, UR4, PT ;  /* 0x00000004ff007c0c */ /* 0x000fe4000bf05070 */
[----:B------:R-:W-:Y:S01]  /*25120*/  MOV R46, R46 ;  /* 0x0000002e002e7202 */ /* 0x000fe20000000f00 */
[----:B------:R-:W-:Y:S01]  /*25130*/  STSM.16.M88.4 [R30], R72 ;  /* 0x000000481e007844 */ /* 0x000fe20000000200 */
[----:B------:R-:W-:Y:S02]  /*25140*/  MOV R10, R6 ;  /* 0x00000006000a7202 */ /* 0x000fe40000000f00 */
[----:B------:R-:W-:Y:S01]  /*25150*/  ISETP.NE.AND.EX P0, PT, RZ, UR5, PT, P0 ;  /* 0x00000005ff007c0c */ /* 0x000fe2000bf05300 */
[----:B------:R3:W-:Y:S04]  /*25160*/  STSM.16.M88.4 [R8], R80 ;  /* 0x0000005008007844 */ /* 0x0007e80000000200 */
[----:B------:R-:W-:Y:S04]  /*25170*/  STSM.16.M88.4 [R38], R88 ;  /* 0x0000005826007844 */ /* 0x000fe80000000200 */
[----:B------:R4:W-:Y:S01]  /*25180*/  STSM.16.M88.4 [R11], R96 ;  /* 0x000000600b007844 */ /* 0x0009e20000000200 */
[----:B--2---:R-:W-:-:S03]  /*25190*/  IMAD.MOV.U32 R20, RZ, RZ, RZ ;  /* 0x000000ffff147224 */ /* 0x004fc600078e00ff */
[----:B------:R2:W-:Y:S01]  /*251a0*/  STSM.16.M88.4 [R46], R104 ;  /* 0x000000682e007844 */ /* 0x0005e20000000200 */
[----:B---3--:R-:W-:-:S03]  /*251b0*/  IADD3 R8, P1, R229, UR4, RZ ;  /* 0x00000004e5087c10 */ /* 0x008fc6000ff3e0ff */
[----:B------:R2:W-:Y:S01]  /*251c0*/  STSM.16.M88.4 [R10], R112 ;  /* 0x000000700a007844 */ /* 0x0005e20000000200 */
[----:B------:R-:W-:Y:S01]  /*251d0*/  IADD3.X R9, R230, UR5, RZ, P1, !PT ;  /* 0x00000005e6097c10 */ /* 0x000fe20008ffe4ff */
[----:B------:R-:W-:Y:S01]  /*251e0*/  ULDC.64 UR4, c[0x0][0xbe0] ;  /* 0x0002f80000047ab9 */ /* 0x000fe20000000a00 */
[----:B------:R-:W-:Y:S01]  /*251f0*/  BAR.SYNC.DEFER_BLOCKING 0x1, 0x100 ;  /* 0x0044000000007b1d */ /* 0x000fe20000010000 */
[----:B------:R-:W-:-:S04]  /*25200*/  ISETP.NE.U32.AND P1, PT, RZ, UR4, PT ;  /* 0x00000004ff007c0c */ /* 0x000fc8000bf25070 */
[----:B------:R-:W-:-:S13]  /*25210*/  ISETP.NE.AND.EX P1, PT, RZ, UR5, PT, P1 ;  /* 0x00000005ff007c0c */ /* 0x000fda000bf25310 */
[----:B------:R-:W-:Y:S01]  /*25220*/  @P1 IADD3 R6, P2, R229, UR4, RZ ;  /* 0x00000004e5061c10 */ /* 0x000fe2000ff5e0ff */
[----:B------:R-:W-:Y:S02]  /*25230*/  ULDC UR4, c[0x0][0xa88] ;  /* 0x0002a20000047ab9 */ /* 0x000fe40000000800 */
[----:B------:R-:W-:Y:S01]  /*25240*/  IMAD.U32 R60, RZ, RZ, UR4 ;  /* 0x00000004ff3c7e24 */ /* 0x000fe2000f8e00ff */
[----:B------:R-:W-:Y:S01]  /*25250*/  @P1 IADD3.X R7, R230, UR5, RZ, P2, !PT ;  /* 0x00000005e6071c10 */ /* 0x000fe200097fe4ff */
[----:B------:R2:W5:Y:S01]  /*25260*/  @P0 LDG.E R20, desc[UR60][R8.64] ;  /* 0x0000003c08140981 */ /* 0x000562000c1e1900 */
[----:B------:R-:W-:-:S03]  /*25270*/  IMAD R3, R224, 0x40, R221 ;  /* 0x00000040e0037824 */ /* 0x000fc600078e02dd */
[----:B------:R2:W5:Y:S01]  /*25280*/  @P1 LDG.E R60, desc[UR60][R6.64] ;  /* 0x0000003c063c1981 */ /* 0x000562000c1e1900 */
[----:B------:R-:W-:-:S03]  /*25290*/  IMAD.WIDE R4, R3, 0x2, R4 ;  /* 0x0000000203047825 */ /* 0x000fc600078e0204 */
[----:B----4-:R-:W-:-:S04]  /*252a0*/  IADD3 R11, P4, R4, 0x1000, RZ ;  /* 0x00001000040b7810 */ /* 0x010fc80007f9e0ff */
[----:B------:R-:W-:Y:S01]  /*252b0*/  LOP3.LUT R3, R11, 0x380, RZ, 0xc0, !PT ;  /* 0x000003800b037812 */ /* 0x000fe200078ec0ff */
[----:B------:R-:W-:Y:S08]  /*252c0*/  @P1 BRA `(.L_x_2416) ;  /* 0x0000000000101947 */ /* 0x000ff00003800000 */
[----:B------:R-:W-:Y:S05]  /*252d0*/  @!P0 BRA `(.L_x_2416) ;  /* 0x00000000000c8947 */ /* 0x000fea0003800000 */
[----:B--2---:R-:W2:Y:S04]  /*252e0*/  LDG.E R7, desc[UR60][R8.64] ;  /* 0x0000003c08077981 */ /* 0x004ea8000c1e1900 */
[----:B-----5:R-:W2:Y:S02]  /*252f0*/  LDG.E R60, desc[UR60][R8.64+0x4] ;  /* 0x0000043c083c7981 */ /* 0x020ea4000c1e1900 */
[----:B--2---:R-:W-:-:S07]  /*25300*/  IMAD.IADD R60, R60, 0x1, -R7 ;  /* 0x000000013c3c7824 */ /* 0x004fce00078e0a07 */
.L_x_2416:
[----:B--2---:R-:W2:Y:S01]  /*25310*/  LDL R10, [R1+0x4c] ;  /* 0x00004c00010a7983 */ /* 0x004ea20000100800 */
[----:B------:R-:W-:Y:S01]  /*25320*/  SHF.R.S32.HI R61, RZ, 0x1f, R228 ;  /* 0x0000001fff3d7819 */ /* 0x000fe200000114e4 */
[----:B------:R-:W-:Y:S01]  /*25330*/  ULDC.64 UR4, c[0x0][0xb70] ;  /* 0x0002dc0000047ab9 */ /* 0x000fe20000000a00 */
[----:B------:R-:W-:Y:S02]  /*25340*/  SHF.R.U64 R8, R3, 0x3, RZ ;  /* 0x0000000303087819 */ /* 0x000fe400000012ff */
[--C-:B-----5:R-:W-:Y:S01]  /*25350*/  SHF.R.S32.HI R21, RZ, 0x1f, R20.reuse ;  /* 0x0000001fff157819 */ /* 0x120fe20000011414 */
[----:B------:R-:W-:Y:S01]  /*25360*/  IMAD R3, R61, UR4, RZ ;  /* 0x000000043d037c24 */ /* 0x000fe2000f8e02ff */
[----:B------:R-:W-:Y:S02]  /*25370*/  SEL R237, R237, RZ, !P0 ;  /* 0x000000ffeded7207 */ /* 0x000fe40004000000 */
[----:B------:R-:W-:Y:S01]  /*25380*/  SEL R231, R231, RZ, !P0 ;  /* 0x000000ffe7e77207 */ /* 0x000fe20004000000 */
[----:B------:R-:W-:Y:S01]  /*25390*/  IMAD R3, R228, UR5, R3 ;  /* 0x00000005e4037c24 */ /* 0x000fe2000f8e0203 */
[----:B------:R-:W-:Y:S01]  /*253a0*/  LOP3.LUT R8, R8, R11, RZ, 0x3c, !PT ;  /* 0x0000000b08087212 */ /* 0x000fe200078e3cff */
[----:B------:R-:W-:Y:S01]  /*253b0*/  IMAD.WIDE.U32 R6, R228, UR4, R20 ;  /* 0x00000004e4067c25 */ /* 0x000fe2000f8e0014 */
[----:B------:R-:W-:Y:S01]  /*253c0*/  ULDC.64 UR4, c[0x0][0xb78] ;  /* 0x0002de0000047ab9 */ /* 0x000fe20000000a00 */
[----:B------:R-:W-:-:S02]  /*253d0*/  IADD3 R29, P0, R4, 0x4000, RZ ;  /* 0x00004000041d7810 */ /* 0x000fc40007f1e0ff */
[----:B------:R-:W-:Y:S01]  /*253e0*/  IMAD.IADD R7, R7, 0x1, R3 ;  /* 0x0000000107077824 */ /* 0x000fe200078e0203 */
[C---:B------:R-:W-:Y:S01]  /*253f0*/  IADD3 R13, P5, R4.reuse, 0x2000, RZ ;  /* 0x00002000040d7810 */ /* 0x040fe20007fbe0ff */
[----:B------:R-:W-:Y:S01]  /*25400*/  IMAD R3, R237, UR4, RZ ;  /* 0x00000004ed037c24 */ /* 0x000fe2000f8e02ff */
[C---:B------:R-:W-:Y:S01]  /*25410*/  IADD3 R25, P6, R4.reuse, 0x3000, RZ ;  /* 0x0000300004197810 */ /* 0x040fe20007fde0ff */
[----:B------:R-:W-:Y:S01]  /*25420*/  IMAD R11, R235, 0x80, R227 ;  /* 0x00000080eb0b7824 */ /* 0x000fe200078e02e3 */
[C---:B------:R-:W-:Y:S01]  /*25430*/  IADD3 R37, P2, R4.reuse, 0x6000, RZ ;  /* 0x0000600004257810 */ /* 0x040fe20007f5e0ff */
[----:B------:R-:W-:Y:S01]  /*25440*/  IMAD.WIDE.U32 R6, R231, UR4, R6 ;  /* 0x00000004e7067c25 */ /* 0x000fe2000f8e0006 */
[----:B------:R-:W-:Y:S02]  /*25450*/  IADD3 R33, P1, R4, 0x5000, RZ ;  /* 0x0000500004217810 */ /* 0x000fe40007f3e0ff */
[----:B------:R-:W-:Y:S01]  /*25460*/  LOP3.LUT R28, R29, 0x380, RZ, 0xc0, !PT ;  /* 0x000003801d1c7812 */ /* 0x000fe200078ec0ff */
[----:B------:R-:W-:Y:S01]  /*25470*/  IMAD R9, R231, UR5, R3 ;  /* 0x00000005e7097c24 */ /* 0x000fe2000f8e0203 */
[----:B------:R-:W-:Y:S01]  /*25480*/  SHF.R.S32.HI R3, RZ, 0x1f, R11 ;  /* 0x0000001fff037819 */ /* 0x000fe2000001140b */
[----:B------:R-:W-:Y:S01]  /*25490*/  ULDC.64 UR4, c[0x0][0xb40] ;  /* 0x0002d00000047ab9 */ /* 0x000fe20000000a00 */
[----:B------:R-:W-:-:S02]  /*254a0*/  IADD3 R6, P3, R11, R6, RZ ;  /* 0x000000060b067210 */ /* 0x000fc40007f7e0ff */
[----:B------:R-:W-:Y:S02]  /*254b0*/  LOP3.LUT R12, R13, 0x380, RZ, 0xc0, !PT ;  /* 0x000003800d0c7812 */ /* 0x000fe400078ec0ff */
[----:B------:R-:W-:Y:S02]  /*254c0*/  LOP3.LUT R24, R25, 0x380, RZ, 0xc0, !PT ;  /* 0x0000038019187812 */ /* 0x000fe400078ec0ff */
[----:B------:R-:W-:Y:S02]  /*254d0*/  LOP3.LUT R36, R37, 0x380, RZ, 0xc0, !PT ;  /* 0x0000038025247812 */ /* 0x000fe400078ec0ff */
[----:B------:R-:W-:Y:S02]  /*254e0*/  LOP3.LUT R32, R33, 0x380, RZ, 0xc0, !PT ;  /* 0x0000038021207812 */ /* 0x000fe400078ec0ff */
[----:B------:R-:W-:Y:S01]  /*254f0*/  IADD3.X R3, R3, R7, R9, P3, !PT ;  /* 0x0000000703037210 */ /* 0x000fe20001ffe409 */
[----:B------:R-:W-:Y:S01]  /*25500*/  IMAD.X R9, RZ, RZ, R5, P4 ;  /* 0x000000ffff097224 */ /* 0x000fe200020e0605 */
[----:B------:R-:W-:-:S02]  /*25510*/  SHF.R.U64 R28, R28, 0x3, RZ ;  /* 0x000000031c1c7819 */ /* 0x000fc400000012ff */
[----:B------:R-:W-:Y:S02]  /*25520*/  SHF.R.U64 R12, R12, 0x3, RZ ;  /* 0x000000030c0c7819 */ /* 0x000fe400000012ff */
[----:B------:R-:W-:Y:S02]  /*25530*/  SHF.R.U64 R24, R24, 0x3, RZ ;  /* 0x0000000318187819 */ /* 0x000fe400000012ff */
[----:B------:R-:W-:Y:S02]  /*25540*/  LEA R54, P3, R6, UR4, 0x2 ;  /* 0x0000000406367c11 */ /* 0x000fe4000f8610ff */
[----:B------:R-:W-:Y:S02]  /*25550*/  SHF.R.U64 R36, R36, 0x3, RZ ;  /* 0x0000000324247819 */ /* 0x000fe400000012ff */
[----:B------:R-:W-:Y:S02]  /*25560*/  SHF.R.U64 R32, R32, 0x3, RZ ;  /* 0x0000000320207819 */ /* 0x000fe400000012ff */
        /* <DEDUP_REMOVED lines=8> */
[----:B------:R-:W-:Y:S01]  /*255f0*/  LOP3.LUT R36, R36, R37, RZ, 0x3c, !PT ;  /* 0x0000002524247212 */ /* 0x000fe200078e3cff */
[----:B------:R-:W-:Y:S01]  /*25600*/  IMAD.X R37, RZ, RZ, R5, P2 ;  /* 0x000000ffff257224 */ /* 0x000fe200010e0605 */
[C---:B------:R-:W-:Y:S01]  /*25610*/  IADD3 R41, P3, R4.reuse, 0x7000, RZ ;  /* 0x0000700004297810 */ /* 0x040fe20007f7e0ff */
[----:B------:R-:W-:Y:S01]  /*25620*/  ULDC.64 UR4, c[0x0][0xaa0] ;  /* 0x0002a80000047ab9 */ /* 0x000fe20000000a00 */
[----:B------:R-:W-:-:S02]  /*25630*/  IADD3 R45, P4, R4, 0x8000, RZ ;  /* 0x00008000042d7810 */ /* 0x000fc40007f9e0ff */
[C---:B------:R-:W-:Y:S02]  /*25640*/  IADD3 R49, P5, R4.reuse, 0x9000, RZ ;  /* 0x0000900004317810 */ /* 0x040fe40007fbe0ff */
[----:B------:R-:W-:Y:S02]  /*25650*/  IADD3 R53, P6, R4, 0xa000, RZ ;  /* 0x0000a00004357810 */ /* 0x000fe40007fde0ff */
[----:B------:R-:W-:Y:S01]  /*25660*/  LOP3.LUT R32, R32, R33, RZ, 0x3c, !PT ;  /* 0x0000002120207212 */ /* 0x000fe200078e3cff */
[--C-:B------:R-:W-:Y:S01]  /*25670*/  IMAD.X R33, RZ, RZ, R5.reuse, P1 ;  /* 0x000000ffff217224 */ /* 0x100fe200008e0605 */
[----:B------:R-:W-:Y:S02]  /*25680*/  IADD3 R6, P2, R4, 0xb000, RZ ;  /* 0x0000b00004067810 */ /* 0x000fe40007f5e0ff */
[----:B------:R-:W-:Y:S02]  /*25690*/  LOP3.LUT R40, R41, 0x380, RZ, 0xc0, !PT ;  /* 0x0000038029287812 */ /* 0x000fe400078ec0ff */
[----:B------:R-:W-:Y:S01]  /*256a0*/  LOP3.LUT R44, R45, 0x380, RZ, 0xc0, !PT ;  /* 0x000003802d2c7812 */ /* 0x000fe200078ec0ff */
[----:B------:R-:W-:Y:S01]  /*256b0*/  IMAD.X R57, RZ, RZ, R5, P2 ;  /* 0x000000ffff397224 */ /* 0x000fe200010e0605 */
[----:B------:R-:W-:-:S02]  /*256c0*/  LOP3.LUT R48, R49, 0x380, RZ, 0xc0, !PT ;  /* 0x0000038031307812 */ /* 0x000fc400078ec0ff */
[----:B------:R-:W-:Y:S02]  /*256d0*/  LOP3.LUT R52, R53, 0x380, RZ, 0xc0, !PT ;  /* 0x0000038035347812 */ /* 0x000fe400078ec0ff */
[----:B------:R-:W-:Y:S02]  /*256e0*/  LOP3.LUT R7, R4, 0x380, RZ, 0xc0, !PT ;  /* 0x0000038004077812 */ /* 0x000fe400078ec0ff */
[----:B------:R-:W-:Y:S02]  /*256f0*/  SHF.R.U64 R40, R40, 0x3, RZ ;  /* 0x0000000328287819 */ /* 0x000fe400000012ff */
[----:B------:R-:W-:Y:S02]  /*25700*/  SHF.R.U64 R44, R44, 0x3, RZ ;  /* 0x000000032c2c7819 */ /* 0x000fe400000012ff */
[----:B------:R-:W-:Y:S02]  /*25710*/  SHF.R.U64 R48, R48, 0x3, RZ ;  /* 0x0000000330307819 */ /* 0x000fe400000012ff */
[----:B------:R-:W-:-:S02]  /*25720*/  SHF.R.U64 R52, R52, 0x3, RZ ;  /* 0x0000000334347819 */ /* 0x000fc400000012ff */
        /* <DEDUP_REMOVED lines=10> */
[----:B------:R-:W-:-:S02]  /*257d0*/  IMAD R21, R21, UR4, RZ ;  /* 0x0000000415157c24 */ /* 0x000fc4000f8e02ff */
[----:B------:R-:W-:Y:S02]  /*257e0*/  IMAD R63, R235, -0x80, R60 ;  /* 0xffffff80eb3f7824 */ /* 0x000fe400078e023c */
[----:B------:R-:W-:-:S03]  /*257f0*/  IMAD R21, R20, UR5, R21 ;  /* 0x0000000514157c24 */ /* 0x000fc6000f8e0215 */
[----:B------:R-:W-:Y:S02]  /*25800*/  ISETP.GE.AND P3, PT, R224, R63, PT ;  /* 0x0000003fe000720c */ /* 0x000fe40003f66270 */
[----:B------:R-:W-:Y:S01]  /*25810*/  SHF.R.S32.HI R225, RZ, 0x1f, R224 ;  /* 0x0000001fffe17819 */ /* 0x000fe200000114e0 */
[----:B------:R-:W-:Y:S01]  /*25820*/  BSSY B1, `(.L_x_2417) ;  /* 0x0000047000017945 */ /* 0x000fe20003800000 */
[----:B--2---:R-:W-:-:S04]  /*25830*/  LOP3.LUT P0, RZ, R10, 0x3, RZ, 0xc0, !PT ;  /* 0x000000030aff7812 */ /* 0x004fc8000780c0ff */
[-C--:B------:R-:W-:Y:S02]  /*25840*/  ISETP.GE.OR P1, PT, R11, R60.reuse, P0 ;  /* 0x0000003c0b00720c */ /* 0x080fe40000726670 */
[----:B------:R-:W-:Y:S02]  /*25850*/  ISETP.GE.OR P0, PT, R3, R60, P0 ;  /* 0x0000003c0300720c */ /* 0x000fe40000706670 */
[----:B------:R-:W-:-:S04]  /*25860*/  LOP3.LUT R3, R6, 0x380, RZ, 0xc0, !PT ;  /* 0x0000038006037812 */ /* 0x000fc800078ec0ff */
[----:B------:R-:W-:-:S04]  /*25870*/  SHF.R.U64 R3, R3, 0x3, RZ ;  /* 0x0000000303037819 */ /* 0x000fc800000012ff */
[----:B------:R-:W-:Y:S01]  /*25880*/  LOP3.LUT R56, R3, R6, RZ, 0x3c, !PT ;  /* 0x0000000603387212 */ /* 0x000fe200078e3cff */
[----:B------:R-:W-:Y:S04]  /*25890*/  @!P1 STG.E desc[UR60][R54.64], R2 ;  /* 0x0000000236009986 */ /* 0x000fe8000c10193c */
[----:B------:R2:W-:Y:S01]  /*258a0*/  @!P0 STG.E desc[UR60][R54.64+0x20], R0 ;  /* 0x0000200036008986 */ /* 0x0005e2000c10193c */
        /* <DEDUP_REMOVED lines=13> */
[----:B------:R-:W-:-:S02]  /*25980*/  IMAD.MOV.U32 R2, RZ, RZ, R221 ;  /* 0x000000ffff027224 */ /* 0x000fc400078e00dd */
[----:B------:R-:W-:Y:S01]  /*25990*/  VIADD R0, R224, 0x20 ;  /* 0x00000020e0007836 */ /* 0x000fe20000000000 */
[----:B------:R-:W-:Y:S01]  /*259a0*/  @!PT LDS RZ, [RZ] ;  /* 0x00000000fffff984 */ /* 0x000fe20000000800 */
[----:B------:R-:W-:Y:S01]  /*259b0*/  @!PT LDS RZ, [RZ] ;  /* 0x00000000fffff984 */ /* 0x000fe20000000800 */
[----:B------:R-:W-:Y:S01]  /*259c0*/  @!PT LDS RZ, [RZ] ;  /* 0x00000000fffff984 */ /* 0x000fe20000000800 */
[----:B------:R-:W-:Y:S01]  /*259d0*/  @!PT LDS RZ, [RZ] ;  /* 0x00000000fffff984 */ /* 0x000fe20000000800 */
[----:B------:R2:W-:Y:S06]  /*259e0*/  MEMBAR.ALL.CTA ;  /* 0x0000000000007992 */ /* 0x0005ec0000008000 */
[----:B--2---:R-:W2:Y:S01]  /*259f0*/  FENCE.VIEW.ASYNC.S ;  /* 0x00000000000073c6 */ /* 0x004ea20000000000 */
[----:B------:R-:W-:Y:S01]  /*25a00*/  IMAD.WIDE.U32 R2, R20, UR4, R2 ;  /* 0x0000000414027c25 */ /* 0x000fe2000f8e0002 */
[----:B------:R-:W-:Y:S01]  /*25a10*/  ULDC.64 UR4, c[0x0][0xae0] ;  /* 0x0002b80000047ab9 */ /* 0x000fe20000000a00 */
[----:B------:R-:W-:-:S02]  /*25a20*/  ISETP.GE.AND P0, PT, R0, R63, PT ;  /* 0x0000003f0000720c */ /* 0x000fc40003f06270 */
[----:B------:R-:W-:Y:S02]  /*25a30*/  IMAD.IADD R3, R3, 0x1, R21 ;  /* 0x0000000103037824 */ /* 0x000fe400078e0215 */
[----:B------:R-:W-:Y:S02]  /*25a40*/  IMAD R61, R61, UR4, RZ ;  /* 0x000000043d3d7c24 */ /* 0x000fe4000f8e02ff */
[----:B------:R-:W-:Y:S02]  /*25a50*/  VIADD R20, R224, 0x40 ;  /* 0x00000040e0147836 */ /* 0x000fe40000000000 */
[C---:B------:R-:W-:Y:S02]  /*25a60*/  IMAD R61, R228.reuse, UR5, R61 ;  /* 0x00000005e43d7c24 */ /* 0x040fe4000f8e023d */
[----:B------:R-:W-:Y:S01]  /*25a70*/  IMAD.WIDE.U32 R2, R228, UR4, R2 ;  /* 0x00000004e4027c25 */ /* 0x000fe2000f8e0002 */
[----:B------:R-:W-:Y:S01]  /*25a80*/  ULDC.64 UR4, c[0x0][0xae8] ;  /* 0x0002ba0000047ab9 */ /* 0x000fe20000000a00 */
[----:B------:R-:W-:-:S02]  /*25a90*/  ISETP.GE.AND P1, PT, R20, R63, PT ;  /* 0x0000003f1400720c */ /* 0x000fc40003f26270 */
[----:B------:R-:W-:Y:S02]  /*25aa0*/  VIADD R0, R18, 0x36820 ;  /* 0x0003682012007836 */ /* 0x000fe40000000000 */
[----:B------:R-:W-:Y:S02]  /*25ab0*/  VIADD R21, R224, 0x60 ;  /* 0x00000060e0157836 */ /* 0x000fe40000000000 */
[----:B------:R-:W-:Y:S01]  /*25ac0*/  IMAD.IADD R3, R3, 0x1, R61 ;  /* 0x0000000103037824 */ /* 0x000fe200078e023d */
[----:B------:R-:W-:Y:S01]  /*25ad0*/  PRMT R0, RZ, 0x654, R0 ;  /* 0x00000654ff007816 */ /* 0x000fe20000000000 */
[----:B------:R-:W-:Y:S01]  /*25ae0*/  IMAD R20, R237, UR4, RZ ;  /* 0x00000004ed147c24 */ /* 0x000fe2000f8e02ff */
[----:B------:R-:W-:Y:S01]  /*25af0*/  ISETP.GE.AND P2, PT, R21, R63, PT ;  /* 0x0000003f1500720c */ /* 0x000fe20003f46270 */
[C---:B------:R-:W-:Y:S01]  /*25b00*/  IMAD.WIDE.U32 R60, R231.reuse, UR4, R2 ;  /* 0x00000004e73c7c25 */ /* 0x040fe2000f8e0002 */
[----:B--2---:R2:W-:Y:S03]  /*25b10*/  SYNCS.ARRIVE.TRANS64.RED.A1T0 RZ, [R0+URZ], RZ ;  /* 0x000000ff00ff79a7 */ /* 0x0045e6000810043f */
[----:B------:R-:W-:-:S02]  /*25b20*/  IMAD R63, R231, UR5, R20 ;  /* 0x00000005e73f7c24 */ /* 0x000fc4000f8e0214 */
[----:B------:R-:W-:-:S04]  /*25b30*/  IMAD.WIDE R20, R235, 0x80, R224 ;  /* 0x00000080eb147825 */ /* 0x000fc800078e02e0 */
[----:B------:R-:W-:Y:S01]  /*25b40*/  IMAD.IADD R65, R61, 0x1, R63 ;  /* 0x000000013d417824 */ /* 0x000fe200078e023f */
[----:B--2---:R-:W-:Y:S06]  /*25b50*/  @P3 BRA `(.L_x_2418) ;  /* 0x00000000004c3947 */ /* 0x004fec0003800000 */
        /* <DEDUP_REMOVED lines=19> */
.L_x_2418:
[----:B------:R-:W-:Y:S05]  /*25c90*/  BSYNC B1 ;  /* 0x0000000000017941 */ /* 0x000fea0003800000 */
.L_x_2417:
[----:B------:R-:W-:Y:S04]  /*25ca0*/  BSSY B1, `(.L_x_2419) ;  /* 0x0000017000017945 */ /* 0x000fe80003800000 */
[----:B------:R-:W-:Y:S05]  /*25cb0*/  @P0 BRA `(.L_x_2420) ;  /* 0x0000000000540947 */ /* 0x000fea0003800000 */
[----:B--2--5:R-:W-:Y:S01]  /*25cc0*/  IADD3 R5, P0, R20, 0x20, RZ ;  /* 0x0000002014057810 */ /* 0x024fe20007f1e0ff */
[C---:B------:R-:W-:Y:S01]  /*25cd0*/  VIADD R2, R221.reuse, 0x40 ;  /* 0x00000040dd027836 */ /* 0x040fe20000000000 */
[----:B------:R-:W-:Y:S01]  /*25ce0*/  ULDC UR4, c[0x0][0xa8c] ;  /* 0x0002a30000047ab9 */ /* 0x000fe20000000800 */
[----:B------:R-:W-:Y:S01]  /*25cf0*/  ULDC.64 UR6, c[0x0][0xad8] ;  /* 0x0002b60000067ab9 */ /* 0x000fe20000000a00 */
[----:B------:R-:W-:Y:S01]  /*25d00*/  IMAD.MOV.U32 R3, RZ, RZ, R65 ;  /* 0x000000ffff037224 */ /* 0x000fe200078e0041 */
[C---:B------:R-:W-:Y:S01]  /*25d10*/  ISETP.GE.AND P3, PT, R221.reuse, UR4, PT ;  /* 0x00000004dd007c0c */ /* 0x040fe2000bf66270 */
        /* <DEDUP_REMOVED lines=15> */
.L_x_2420:
[----:B------:R-:W-:Y:S05]  /*25e10*/  BSYNC B1 ;  /* 0x0000000000017941 */ /* 0x000fea0003800000 */
.L_x_2419:
[----:B------:R-:W-:Y:S04]  /*25e20*/  BSSY B1, `(.L_x_2421) ;  /* 0x0000017000017945 */ /* 0x000fe80003800000 */
[----:B------:R-:W-:Y:S05]  /*25e30*/  @P1 BRA `(.L_x_2422) ;  /* 0x0000000000541947 */ /* 0x000fea0003800000 */
[----:B--23-5:R-:W-:Y:S01]  /*25e40*/  IADD3 R5, P0, R20, 0x40, RZ ;  /* 0x0000004014057810 */ /* 0x02cfe20007f1e0ff */
        /* <DEDUP_REMOVED lines=20> */
.L_x_2422:
[----:B------:R-:W-:Y:S05]  /*25f90*/  BSYNC B1 ;  /* 0x0000000000017941 */ /* 0x000fea0003800000 */
.L_x_2421:
[----:B------:R-:W-:Y:S05]  /*25fa0*/  @P2 BRA `(.L_x_2423) ;  /* 0x0000000c000c2947 */ /* 0x000fea0003800000 */
[----:B--2345:R-:W-:Y:S01]  /*25fb0*/  IADD3 R5, P0, R20, 0x60, RZ ;  /* 0x0000006014057810 */ /* 0x03cfe20007f1e0ff */
[----:B------:R-:W-:Y:S01]  /*25fc0*/  ULDC.64 UR4, c[0x0][0xad8] ;  /* 0x0002b60000047ab9 */ /* 0x000fe20000000a00 */
[----:B------:R-:W-:Y:S01]  /*25fd0*/  IMAD.MOV.U32 R2, RZ, RZ, R60 ;  /* 0x000000ffff027224 */ /* 0x000fe200078e003c */
[----:B------:R-:W-:Y:S01]  /*25fe0*/  ULDC.64 UR6, c[0x0][0xa80] ;  /* 0x0002a00000067ab9 */ /* 0x000fe20000000a00 */
[----:B------:R-:W-:Y:S02]  /*25ff0*/  IMAD.MOV.U32 R3, RZ, RZ, R65 ;  /* 0x000000ffff037224 */ /* 0x000fe400078e0041 */
[----:B------:R-:W-:Y:S02]  /*26000*/  IMAD.X R20, RZ, RZ, R21, P0 ;  /* 0x000000ffff147224 */ /* 0x000fe400000e0615 */
[----:B------:R-:W-:Y:S02]  /*26010*/  VIADD R0, R221, 0x40 ;  /* 0x00000040dd007836 */ /* 0x000fe40000000000 */
[----:B------:R-:W-:-:S02]  /*26020*/  IMAD R20, R20, UR4, RZ ;  /* 0x0000000414147c24 */ /* 0x000fc4000f8e02ff */
[----:B------:R-:W-:Y:S01]  /*26030*/  IMAD.WIDE.U32 R2, R5, UR4, R2 ;  /* 0x0000000405027c25 */ /* 0x000fe2000f8e0002 */
[----:B------:R-:W-:Y:S02]  /*26040*/  ULDC UR4, c[0x0][0xa8c] ;  /* 0x0002a30000047ab9 */ /* 0x000fe40000000800 */
        /* <DEDUP_REMOVED lines=13> */
.L_x_2415:
        /* <DEDUP_REMOVED lines=17> */
[----:B------:R-:W-:Y:S01]  /*26230*/  ISETP.GT.AND P2, PT, R6, 0x7f, PT ;  /* 0x0000007f0600780c */ /* 0x000fe20003f44270 */
[----:B--2---:R-:W-:-:S12]  /*26240*/  @P1 BRA `(.L_x_2424) ;  /* 0x0000000000101947 */ /* 0x004fd80003800000 */
[----:B------:R-:W-:Y:S05]  /*26250*/  @!P0 BRA `(.L_x_2424) ;  /* 0x00000000000c8947 */ /* 0x000fea0003800000 */
[----:B------:R-:W2:Y:S04]  /*26260*/  LDG.E R5, desc[UR60][R2.64] ;  /* 0x0000003c02057981 */ /* 0x000ea8000c1e1900 */
[----:B-----5:R-:W2:Y:S02]  /*26270*/  LDG.E R0, desc[UR60][R2.64+0x4] ;  /* 0x0000043c02007981 */ /* 0x020ea4000c1e1900 */
[----:B--2---:R-:W-:-:S07]  /*26280*/  IMAD.IADD R0, R0, 0x1, -R5 ;  /* 0x0000000100007824 */ /* 0x004fce00078e0a05 */
.L_x_2424:
        /* <DEDUP_REMOVED lines=28> */
.L_x_2426:
[----:B------:R-:W-:Y:S05]  /*26450*/  BSYNC B1 ;  /* 0x0000000000017941 */ /* 0x000fea0003800000 */
.L_x_2425:
[----:B------:R-:W-:Y:S01]  /*26460*/  ULDC.64 UR4, c[0x0][0xaa0] ;  /* 0x0002a80000047ab9 */ /* 0x000fe20000000a00 */
[----:B------:R-:W-:Y:S01]  /*26470*/  IMAD.MOV.U32 R2, RZ, RZ, R221 ;  /* 0x000000ffff027224 */ /* 0x000fe200078e00dd */
[----:B------:R-:W-:Y:S01]  /*26480*/  BSSY B1, `(.L_x_2427) ;  /* 0x000002f000017945 */ /* 0x000fe20003800000 */
[----:B--2---:R-:W-:Y:S02]  /*26490*/  IMAD.MOV.U32 R3, RZ, RZ, R10 ;  /* 0x000000ffff037224 */ /* 0x004fe400078e000a */
[----:B------:R-:W-:Y:S02]  /*264a0*/  IMAD R4, R6, UR4, RZ ;  /* 0x0000000406047c24 */ /* 0x000fe4000f8e02ff */
[----:B------:R-:W-:-:S04]  /*264b0*/  IMAD.WIDE.U32 R2, R7, UR4, R2 ;  /* 0x0000000407027c25 */ /* 0x000fc8000f8e0002 */
[----:B------:R-:W-:Y:S01]  /*264c0*/  IMAD R7, R7, UR5, R4 ;  /* 0x0000000507077c24 */ /* 0x000fe2000f8e0204 */
[----:B------:R-:W-:Y:S01]  /*264d0*/  ULDC.64 UR4, c[0x0][0xae0] ;  /* 0x0002b80000047ab9 */ /* 0x000fe20000000a00 */
[C---:B------:R-:W-:Y:S02]  /*264e0*/  VIADD R4, R224.reuse, 0x20 ;  /* 0x00000020e0047836 */ /* 0x040fe40000000000 */
[----:B------:R-:W-:Y:S02]  /*264f0*/  IMAD.IADD R3, R3, 0x1, R7 ;  /* 0x0000000103037824 */ /* 0x000fe400078e0207 */
[----:B------:R-:W-:Y:S02]  /*26500*/  IMAD R7, R235, -0x80, R0 ;  /* 0xffffff80eb077824 */ /* 0x000fe400078e0200 */
[----:B------:R-:W-:Y:S02]  /*26510*/  IMAD R5, R9, UR4, RZ ;  /* 0x0000000409057c24 */ /* 0x000fe4000f8e02ff */
[C---:B------:R-:W-:Y:S01]  /*26520*/  VIADD R0, R224.reuse, 0x40 ;  /* 0x00000040e0007836 */ /* 0x040fe20000000000 */
[-C--:B------:R-:W-:Y:S01]  /*26530*/  ISETP.GE.AND P3, PT, R224, R7.reuse, PT ;  /* 0x00000007e000720c */ /* 0x080fe20003f66270 */
[----:B------:R-:W-:Y:S01]  /*26540*/  IMAD R5, R228, UR5, R5 ;  /* 0x00000005e4057c24 */ /* 0x000fe2000f8e0205 */
[-C--:B------:R-:W-:Y:S01]  /*26550*/  ISETP.GE.AND P2, PT, R4, R7.reuse, PT ;  /* 0x000000070400720c */ /* 0x080fe20003f46270 */
[----:B------:R-:W-:Y:S01]  /*26560*/  IMAD.WIDE.U32 R2, R228, UR4, R2 ;  /* 0x00000004e4027c25 */ /* 0x000fe2000f8e0002 */
[----:B------:R-:W-:Y:S01]  /*26570*/  ULDC.64 UR4, c[0x0][0xae8] ;  /* 0x0002ba0000047ab9 */ /* 0x000fe20000000a00 */
[----:B------:R-:W-:-:S02]  /*26580*/  ISETP.GE.AND P1, PT, R0, R7, PT ;  /* 0x000000070000720c */ /* 0x000fc40003f26270 */
        /* <DEDUP_REMOVED lines=30> */
.L_x_2428:
[----:B------:R-:W-:Y:S05]  /*26770*/  BSYNC B1 ;  /* 0x0000000000017941 */ /* 0x000fea0003800000 */
.L_x_2427:
[----:B------:R-:W-:Y:S04]  /*26780*/  BSSY B1, `(.L_x_2429) ;  /* 0x0000017000017945 */ /* 0x000fe80003800000 */
[----:B------:R-:W-:Y:S05]  /*26790*/  @P2 BRA `(.L_x_2430) ;  /* 0x0000000000542947 */ /* 0x000fea0003800000 */
[----:B--2---:R-:W-:Y:S01]  /*267a0*/  IADD3 R9, P2, R6, 0x20, RZ ;  /* 0x0000002006097810 */ /* 0x004fe20007f5e0ff */
        /* <DEDUP_REMOVED lines=20> */
.L_x_2430:
[----:B------:R-:W-:Y:S05]  /*268f0*/  BSYNC B1 ;  /* 0x0000000000017941 */ /* 0x000fea0003800000 */
.L_x_2429:
[----:B------:R-:W-:Y:S04]  /*26900*/  BSSY B1, `(.L_x_2431) ;  /* 0x0000017000017945 */ /* 0x000fe80003800000 */
[----:B------:R-:W-:Y:S05]  /*26910*/  @P1 BRA `(.L_x_2432) ;  /* 0x0000000000541947 */ /* 0x000fea0003800000 */
[----:B--23--:R-:W-:Y:S01]  /*26920*/  IADD3 R9, P1, R6, 0x40, RZ ;  /* 0x0000004006097810 */ /* 0x00cfe20007f3e0ff */
        /* <DEDUP_REMOVED lines=20> */
.L_x_2432:
[----:B------:R-:W-:Y:S05]  /*26a70*/  BSYNC B1 ;  /* 0x0000000000017941 */ /* 0x000fea0003800000 */
.L_x_2431:
        /* <DEDUP_REMOVED lines=22> */
.L_x_2423:
[----:B------:R-:W-:Y:S05]  /*26be0*/  BSYNC B0 ;  /* 0x0000000000007941 */ /* 0x000fea0003800000 */
.L_x_2414:
[----:B------:R-:W-:Y:S02]  /*26bf0*/  ULDC UR4, c[0x0][0xc14] ;  /* 0x0003050000047ab9 */ /* 0x000fe40000000800 */
[----:B-1----:R-:W-:-:S13]  /*26c00*/  ISETP.GE.AND P0, PT, R219, UR4, PT ;  /* 0x00000004db007c0c */ /* 0x002fda000bf06270 */
[----:B------:R-:W-:Y:S05]  /*26c10*/  @!P0 BRA `(.L_x_2433) ;  /* 0xfffffda400988947 */ /* 0x000fea000383ffff */
[----:B------:R-:W-:Y:S05]  /*26c20*/  BRA `(.L_x_2197) ;  /* 0x0000006000a07947 */ /* 0x000fea0003800000 */
.L_x_2195:
        /* <DEDUP_REMOVED lines=9> */
[----:B------:R-:W-:Y:S01]  /*26cc0*/  CS2R R16, SRZ ;  /* 0x0000000000107805 */ /* 0x000fe2000001ff00 */
        /* <DEDUP_REMOVED lines=11> */
[----:B------:R-:W-:Y:S02]  /*26d80*/  ISETP.GE.U32.AND P0, PT, R7, 0x2, PT ;  /* 0x000000020700780c */ /* 0x000fe40003f06070 */
        /* <DEDUP_REMOVED lines=39> */
.L_x_2438:
[----:B------:R-:W-:Y:S02]  /*27000*/  VIADD R0, R19, 0x1f ;  /* 0x0000001f13007836 */ /* 0x000fe40000000000 */
[----:B------:R-:W-:-:S03]  /*27010*/  IMAD.U32 R19, RZ, RZ, UR7 ;  /* 0x00000007ff137e24 */ /* 0x000fc6000f8e00ff */
[----:B------:R-:W-:-:S13]  /*27020*/  ISETP.GE.AND P0, PT, R0, UR5, PT ;  /* 0x0000000500007c0c */ /* 0x000fda000bf06270 */
[----:B------:R-:W-:Y:S05]  /*27030*/  @P0 BRA `(.L_x_2435) ;  /* 0x0000000400c80947 */ /* 0x000fea0003800000 */
[----:B------:R-:W0:Y:S01]  /*27040*/  S2R R6, SR_TID.X ;  /* 0x0000000000067919 */ /* 0x000e220000002100 */
[----:B------:R-:W-:Y:S01]  /*27050*/  MOV R19, R0 ;  /* 0x0000000000137202 */ /* 0x000fe20000000f00 */
        /* <DEDUP_REMOVED lines=10> */
.L_x_2437:
[----:B------:R-:W-:Y:S05]  /*27100*/  BSYNC B0 ;  /* 0x0000000000007941 */ /* 0x000fea0003800000 */
.L_x_2436:
        /* <DEDUP_REMOVED lines=25> */
.L_x_2434:
[----:B------:R-:W-:-:S04]  /*272a0*/  IMAD.IADD R5, R4, 0x1, -R5 ;  /* 0x0000000104057824 */ /* 0x000fc800078e0a05 */
        /* <DEDUP_REMOVED lines=19> */
.L_x_2439:
        /* <DEDUP_REMOVED lines=56> */
.L_x_2435:
[----:B------:R-:W-:Y:S02]  /*27760*/  IMAD.MOV.U32 R17, RZ, RZ, RZ ;  /* 0x000000ffff117224 */ /* 0x000fe400078e00ff */
[----:B------:R-:W-:Y:S02]  /*27770*/  IMAD.U32 R16, RZ, RZ, UR6 ;  /* 0x00000006ff107e24 */ /* 0x000fe4000f8e00ff */
[----:B------:R-:W-:-:S07]  /*27780*/  IMAD.MOV.U32 R18, RZ, RZ, RZ ;  /* 0x000000ffff127224 */ /* 0x000fce00078e00ff */
.L_x_2440:
        /* <DEDUP_REMOVED lines=16> */
[----:B------:R-:W-:Y:S01]  /*27890*/  ULDC.64 UR36, c[0x0][0x198] ;  /* 0x0000660000247ab9 */ /* 0x000fe20000000a00 */
[----:B------:R-:W-:Y:S02]  /*278a0*/  ULDC UR38, c[0x0][0xc] ;  /* 0x0000030000267ab9 */ /* 0x000fe40000000800 */
[----:B------:R1:W-:Y:S04]  /*278b0*/  STL [R1+0x8], R0 ;  /* 0x0000080001007387 */ /* 0x0003e80000100800 */
[----:B------:R1:W-:Y:S04]  /*278c0*/  STL [R1+0xc], RZ ;  /* 0x00000cff01007387 */ /* 0x0003e80000100800 */
[----:B------:R1:W-:Y:S04]  /*278d0*/  STL [R1+0x10], R0 ;  /* 0x0000100001007387 */ /* 0x0003e80000100800 */
[----:B------:R1:W-:Y:S02]  /*278e0*/  STL [R1+0x2c], RZ ;  /* 0x00002cff01007387 */ /* 0x0003e40000100800 */
.L_x_2527:
[----:B--2---:R-:W2:Y:S02]  /*278f0*/  LDC.64 R2, c[0x0][0xc60] ;  /* 0x00031800ff027b82 */ /* 0x004ea40000000a00 */
[----:B--2---:R-:W-:-:S05]  /*27900*/  IMAD.WIDE R2, R19, 0x4, R2 ;  /* 0x0000000413027825 */ /* 0x004fca00078e0202 */
[----:B0-----:R-:W2:Y:S01]  /*27910*/  LDG.E R11, desc[UR60][R2.64] ;  /* 0x0000003c020b7981 */ /* 0x001ea2000c1e1900 */
[----:B------:R-:W-:Y:S05]  /*27920*/  YIELD ;  /* 0x0000000000007946 */ /* 0x000fea0003800000 */
[----:B------:R-:W-:Y:S01]  /*27930*/  ULDC.64 UR4, c[0x0][0xa28] ;  /* 0x00028a0000047ab9 */ /* 0x000fe20000000a00 */
[----:B-1----:R-:W-:Y:S01]  /*27940*/  IMAD.MOV.U32 R0, RZ, RZ, RZ ;  /* 0x000000ffff007224 */ /* 0x002fe200078e00ff */
[----:B------:R-:W-:Y:S01]  /*27950*/  ISETP.NE.U32.AND P0, PT, RZ, UR4, PT ;  /* 0x00000004ff007c0c */ /* 0x000fe2000bf05070 */
[----:B------:R-:W-:Y:S01]  /*27960*/  IMAD.MOV.U32 R10, RZ, RZ, RZ ;  /* 0x000000ffff0a7224 */ /* 0x000fe200078e00ff */
[----:B------:R-:W-:Y:S01]  /*27970*/  ULDC.64 UR8, c[0x0][0xa08] ;  /* 0x0002820000087ab9 */ /* 0x000fe20000000a00 */
[----:B------:R-:W-:Y:S01]  /*27980*/  ULDC.64 UR10, c[0x0][0xa10] ;  /* 0x00028400000a7ab9 */ /* 0x000fe20000000a00 */
[----:B------:R-:W-:-:S02]  /*27990*/  ISETP.NE.AND.EX P0, PT, RZ, UR5, PT, P0 ;  /* 0x00000005ff007c0c */ /* 0x000fc4000bf05300 */
[----:B--2---:R-:W-:Y:S01]  /*279a0*/  SHF.R.S32.HI R4, RZ, 0x1f, R11 ;  /* 0x0000001fff047819 */ /* 0x004fe2000001140b */
[----:B------:R-:W-:-:S10]  /*279b0*/  IMAD.SHL.U32 R13, R11, 0x4, RZ ;  /* 0x000000040b0d7824 */ /* 0x000fd400078e00ff */
[C---:B------:R-:W-:Y:S01]  /*279c0*/  @P0 LEA R2, P1, R11.reuse, UR4, 0x2 ;  /* 0x000000040b020c11 */ /* 0x040fe2000f8210ff */
[----:B------:R-:W-:Y:S03]  /*279d0*/  STL [R1+0x1c], R11 ;  /* 0x00001c0b01007387 */ /* 0x000fe60000100800 */
[----:B------:R-:W-:Y:S01]  /*279e0*/  @P0 LEA.HI.X R3, R11, UR5, R4, 0x2, P1 ;  /* 0x000000050b030c11 */ /* 0x000fe200088f1404 */
[----:B------:R-:W-:-:S04]  /*279f0*/  ULDC.64 UR4, c[0x0][0xa18] ;  /* 0x0002860000047ab9 */ /* 0x000fc80000000a00 */
[----:B------:R0:W5:Y:S01]  /*27a00*/  @P0 LDG.E R0, desc[UR60][R2.64] ;  /* 0x0000003c02000981 */ /* 0x000162000c1e1900 */
[----:B------:R-:W-:Y:S02]  /*27a10*/  ISETP.NE.U32.AND P0, PT, RZ, UR4, PT ;  /* 0x00000004ff007c0c */ /* 0x000fe4000bf05070 */
[----:B------:R-:W-:Y:S01]  /*27a20*/  SHF.L.U64.HI R12, R11, 0x2, R4 ;  /* 0x000000020b0c7819 */ /* 0x000fe20000010204 */
[----:B------:R-:W-:Y:S01]  /*27a30*/  STL [R1+0x24], R13 ;  /* 0x0000240d01007387 */ /* 0x000fe20000100800 */
[----:B------:R-:W-:-:S03]  /*27a40*/  ISETP.NE.AND.EX P0, PT, RZ, UR5, PT, P0 ;  /* 0x00000005ff007c0c */ /* 0x000fc6000bf05300 */
[----:B------:R-:W-:Y:S10]  /*27a50*/  STL [R1+0x28], R12 ;  /* 0x0000280c01007387 */ /* 0x000ff40000100800 */
[----:B------:R-:W-:-:S04]  /*27a60*/  @P0 IADD3 R8, P1, R13, UR4, RZ ;  /* 0x000000040d080c10 */ /* 0x000fc8000ff3e0ff */
[C---:B------:R-:W-:Y:S01]  /*27a70*/  @P0 IADD3.X R9, R12.reuse, UR5, RZ, P1, !PT ;  /* 0x000000050c090c10 */ /* 0x040fe20008ffe4ff */
[----:B------:R-:W-:Y:S02]  /*27a80*/  ULDC.64 UR4, c[0x0][0xa00] ;  /* 0x0002800000047ab9 */ /* 0x000fe40000000a00 */
[----:B------:R-:W-:Y:S02]  /*27a90*/  ISETP.NE.U32.AND P2, PT, RZ, UR4, PT ;  /* 0x00000004ff007c0c */ /* 0x000fe4000bf45070 */
[C---:B0-----:R-:W-:Y:S02]  /*27aa0*/  IADD3 R2, P1, R13.reuse, UR4, RZ ;  /* 0x000000040d027c10 */ /* 0x041fe4000ff3e0ff */
[----:B------:R-:W-:Y:S02]  /*27ab0*/  ISETP.NE.AND.EX P2, PT, RZ, UR5, PT, P2 ;  /* 0x00000005ff007c0c */ /* 0x000fe4000bf45320 */
[----:B------:R-:W-:Y:S01]  /*27ac0*/  IADD3.X R3, R12, UR5, RZ, P1, !PT ;  /* 0x000000050c037c10 */ /* 0x000fe20008ffe4ff */
[----:B------:R-:W-:Y:S01]  /*27ad0*/  ULDC UR4, c[0x0][0x288] ;  /* 0x0000a20000047ab9 */ /* 0x000fe20000000800 */
[----:B------:R-:W-:-:S04]  /*27ae0*/  IADD3 R6, P1, R13, UR8, RZ ;  /* 0x000000080d067c10 */ /* 0x000fc8000ff3e0ff */
[----:B------:R-:W-:Y:S02]  /*27af0*/  IADD3.X R7, R12, UR9, RZ, P1, !PT ;  /* 0x000000090c077c10 */ /* 0x000fe40008ffe4ff */
[----:B------:R-:W-:-:S03]  /*27b00*/  IADD3 R4, P1, R13, UR10, RZ ;  /* 0x0000000a0d047c10 */ /* 0x000fc6000ff3e0ff */
[----:B------:R-:W2:Y:S01]  /*27b10*/  @P2 LDG.E R10, desc[UR60][R2.64] ;  /* 0x0000003c020a2981 */ /* 0x000ea2000c1e1900 */
[----:B------:R-:W-:Y:S02]  /*27b20*/  IADD3.X R5, R12, UR11, RZ, P1, !PT ;  /* 0x0000000b0c057c10 */ /* 0x000fe40008ffe4ff */
[----:B------:R-:W-:Y:S01]  /*27b30*/  ISETP.NE.U32.AND P1, PT, RZ, UR8, PT ;  /* 0x00000008ff007c0c */ /* 0x000fe2000bf25070 */
[----:B------:R-:W-:-:S03]  /*27b40*/  ULDC UR6, c[0x0][0x338] ;  /* 0x0000ce0000067ab9 */ /* 0x000fc60000000800 */
[----:B------:R-:W-:Y:S02]  /*27b50*/  ISETP.NE.AND.EX P3, PT, RZ, UR9, PT, P1 ;  /* 0x00000009ff007c0c */ /* 0x000fe4000bf65310 */
[----:B------:R-:W-:-:S04]  /*27b60*/  ISETP.NE.U32.AND P1, PT, RZ, UR10, PT ;  /* 0x0000000aff007c0c */ /* 0x000fc8000bf25070 */
[----:B------:R-:W-:Y:S01]  /*27b70*/  ISETP.NE.AND.EX P1, PT, RZ, UR11, PT, P1 ;  /* 0x0000000bff007c0c */ /* 0x000fe2000bf25310 */
[----:B--2---:R0:W-:Y:S02]  /*27b80*/  STL [R1+0x30], R10 ;  /* 0x0000300a01007387 */ /* 0x0041e40000100800 */
[----:B0-----:R-:W-:Y:S01]  /*27b90*/  IMAD.U32 R10, RZ, RZ, UR4 ;  /* 0x00000004ff0a7e24 */ /* 0x001fe2000f8e00ff */
[----:B------:R-:W-:Y:S02]  /*27ba0*/  ULDC.64 UR4, c[0x0][0x3f8] ;  /* 0x0000fe0000047ab9 */ /* 0x000fe40000000a00 */
[----:B------:R-:W-:-:S03]  /*27bb0*/  UISETP.NE.U32.AND UP0, UPT, UR4, URZ, UPT ;  /* 0x0000003f0400728c */ /* 0x000fc6000bf05070 */
[----:B------:R-:W-:Y:S01]  /*27bc0*/  ULDC UR4, c[0x0][0x404] ;  /* 0x0001010000047ab9 */ /* 0x000fe20000000800 */
[----:B------:R-:W-:Y:S01]  /*27bd0*/  UISETP.NE.AND.EX UP0, UPT, UR5, URZ, UPT, UP0 ;  /* 0x0000003f0500728c */ /* 0x000fe2000bf05300 */
[----:B------:R0:W5:Y:S02]  /*27be0*/  @P0 LDG.E R10, desc[UR60][R8.64] ;  /* 0x0000003c080a0981 */ /* 0x000164000c1e1900 */
[----:B------:R-:W-:Y:S01]  /*27bf0*/  ULDC UR5, c[0x0][0x2e0] ;  /* 0x0000b80000057ab9 */ /* 0x000fe20000000800 */
[----:B------:R-:W-:-:S04]  /*27c00*/  USEL UR4, UR4, 0x1, UP0 ;  /* 0x0000000104047887 */ /* 0x000fc80008000000 */
[----:B------:R-:W-:Y:S01]  /*27c10*/  UIMAD UR4, UR4, UR5, URZ ;  /* 0x00000005040472a4 */ /* 0x000fe2000f8e023f */
[----:B0-----:R-:W-:-:S05]  /*27c20*/  IMAD.U32 R9, RZ, RZ, UR6 ;  /* 0x00000006ff097e24 */ /* 0x001fca000f8e00ff */
[----:B------:R-:W-:Y:S01]  /*27c30*/  IMAD.U32 R8, RZ, RZ, UR4 ;  /* 0x00000004ff087e24 */ /* 0x000fe2000f8e00ff */
[----:B------:R-:W-:Y:S06]  /*27c40*/  @P0 BRA `(.L_x_2442) ;  /* 0x0000000000100947 */ /* 0x000fec0003800000 */
[----:B------:R-:W-:Y:S05]  /*27c50*/  @!P2 BRA `(.L_x_2442) ;  /* 0x00000000000ca947 */ /* 0x000fea0003800000 */
[----:B-----5:R-:W2:Y:S04]  /*27c60*/  LDG.E R10, desc[UR60][R2.64] ;  /* 0x0000003c020a7981 */ /* 0x020ea8000c1e1900 */
[----:B------:R-:W2:Y:S02]  /*27c70*/  LDG.E R2, desc[UR60][R2.64+0x4] ;  /* 0x0000043c02027981 */ /* 0x000ea4000c1e1900 */
[----:B--2---:R-:W-:-:S07]  /*27c80*/  IMAD.IADD R10, R2, 0x1, -R10 ;  /* 0x00000001020a7824 */ /* 0x004fce00078e0a0a */
.L_x_2442:
[----:B------:R-:W-:Y:S01]  /*27c90*/  IMAD.MOV.U32 R2, RZ, RZ, RZ ;  /* 0x000000ffff027224 */ /* 0x000fe200078e00ff */
[----:B------:R-:W-:-:S05]  /*27ca0*/  ULDC.64 UR4, c[0x0][0xa20] ;  /* 0x0002880000047ab9 */ /* 0x000fca0000000a00 */
[----:B------:R-:W2:Y:S01]  /*27cb0*/  @P3 LDG.E R2, desc[UR60][R6.64] ;  /* 0x0000003c06023981 */ /* 0x000ea2000c1e1900 */
[----:B------:R-:W-:-:S06]  /*27cc0*/  IMAD.MOV.U32 R20, RZ, RZ, RZ ;  /* 0x000000ffff147224 */ /* 0x000fcc00078e00ff */
[----:B------:R0:W5:Y:S01]  /*27cd0*/  @P1 LDG.E R20, desc[UR60][R4.64] ;  /* 0x0000003c04141981 */ /* 0x000162000c1e1900 */
[----:B------:R-:W-:-:S04]  /*27ce0*/  ISETP.NE.U32.AND P0, PT, RZ, UR4, PT ;  /* 0x00000004ff007c0c */ /* 0x000fc8000bf05070 */
[----:B------:R-:W-:Y:S01]  /*27cf0*/  ISETP.NE.AND.EX P0, PT, RZ, UR5, PT, P0 ;  /* 0x00000005ff007c0c */ /* 0x000fe2000bf05300 */
[----:B--2--5:R-:W-:-:S05]  /*27d00*/  IMAD.IADD R2, R2, 0x1, R0 ;  /* 0x0000000102027824 */ /* 0x024fca00078e0200 */
[----:B------:R0:W-:Y:S07]  /*27d10*/  STL [R1+0x4], R2 ;  /* 0x0000040201007387 */ /* 0x0001ee0000100800 */
[----:B------:R-:W-:Y:S05]  /*27d20*/  @!P0 BRA `(.L_x_2443) ;  /* 0x0000000000108947 */ /* 0x000fea0003800000 */
[----:B0-----:R-:W-:-:S04]  /*27d30*/  IADD3 R2, P0, R13, UR4, RZ ;  /* 0x000000040d027c10 */ /* 0x001fc8000ff1e0ff */
[----:B------:R-:W-:-:S05]  /*27d40*/  IADD3.X R3, R12, UR5, RZ, P0, !PT ;  /* 0x000000050c037c10 */ /* 0x000fca00087fe4ff */
[----:B------:R0:W5:Y:S01]  /*27d50*/  LDG.E R8, desc[UR60][R2.64] ;  /* 0x0000003c02087981 */ /* 0x000162000c1e1900 */
[----:B------:R-:W-:Y:S05]  /*27d60*/  BRA `(.L_x_2444) ;  /* 0x0000000000107947 */ /* 0x000fea0003800000 */
.L_x_2443:
[----:B------:R-:W-:Y:S05]  /*27d70*/  @!P3 BRA `(.L_x_2444) ;  /* 0x00000000000cb947 */ /* 0x000fea0003800000 */
[----:B------:R-:W2:Y:S04]  /*27d80*/  LDG.E R8, desc[UR60][R6.64] ;  /* 0x0000003c06087981 */ /* 0x000ea8000c1e1900 */
[----:B------:R-:W2:Y:S02]  /*27d90*/  LDG.E R6, desc[UR60][R6.64+0x4] ;  /* 0x0000043c06067981 */ /* 0x000ea4000c1e1900 */
[----:B--2---:R-:W-:-:S07]  /*27da0*/  IMAD.IADD R8, R6, 0x1, -R8 ;  /* 0x0000000106087824 */ /* 0x004fce00078e0a08 */
.L_x_2444:
[----:B-----5:R-:W-:Y:S02]  /*27db0*/  IMAD.IADD R8, R8, 0x1, -R0 ;  /* 0x0000000108087824 */ /* 0x020fe400078e0a00 */
[----:B------:R-:W2:Y:S04]  /*27dc0*/  @P1 LDG.E R0, desc[UR60][R4.64] ;  /* 0x0000003c04001981 */ /* 0x000ea8000c1e1900 */
[----:B0-----:R-:W2:Y:S01]  /*27dd0*/  @P1 LDG.E R4, desc[UR60][R4.64+0x4] ;  /* 0x0000043c04041981 */ /* 0x001ea2000c1e1900 */
[----:B------:R-:W-:Y:S01]  /*27de0*/  LEA R2, R17, 0xef, 0x7 ;  /* 0x000000ef11027811 */ /* 0x000fe200078e38ff */
[----:B------:R-:W-:Y:S01]  /*27df0*/  BSSY B0, `(.L_x_2445) ;  /* 0x00000f8000007945 */ /* 0x000fe20003800000 */
[----:B------:R-:W-:Y:S01]  /*27e00*/  PLOP3.LUT P2, PT, PT, PT, PT, 0x80, 0x0 ;  /* 0x000000000000781c */ /* 0x000fe20003f4f070 */
[----:B--2---:R-:W-:-:S04]  /*27e10*/  @P1 IMAD.IADD R9, R4, 0x1, -R0 ;  /* 0x0000000104091824 */ /* 0x004fc800078e0a00 */
[----:B------:R-:W-:-:S04]  /*27e20*/  IMAD.IADD R4, R8, 0x1, R9 ;  /* 0x0000000108047824 */ /* 0x000fc800078e0209 */
[C---:B------:R-:W-:Y:S01]  /*27e30*/  VIADD R5, R4.reuse, 0x6f ;  /* 0x0000006f04057836 */ /* 0x040fe20000000000 */
[----:B------:R-:W-:Y:S01]  /*27e40*/  IADD3 R3, R4, R2, -R10 ;  /* 0x0000000204037210 */ /* 0x000fe20007ffe80a */
[----:B------:R-:W-:Y:S02]  /*27e50*/  IMAD.MOV.U32 R4, RZ, RZ, RZ ;  /* 0x000000ffff047224 */ /* 0x000fe400078e00ff */
        /* <DEDUP_REMOVED lines=8> */
[--C-:B------:R-:W-:Y:S01]  /*27ee0*/  IMAD R0, R6, 0x70, -R8.reuse ;  /* 0x0000007006007824 */ /* 0x100fe200078e0a08 */
[----:B------:R0:W-:Y:S01]  /*27ef0*/  STL [R1+0x20], R6 ;  /* 0x0000200601007387 */ /* 0x0001e20000100800 */
[----:B------:R-:W-:-:S03]  /*27f00*/  IMAD.MOV R8, RZ, RZ, -R8 ;  /* 0x000000ffff087224 */ /* 0x000fc600078e0a08 */
[----:B------:R-:W-:Y:S02]  /*27f10*/  VIMNMX R0, R0, R9, PT ;  /* 0x0000000900007248 */ /* 0x000fe40003fe0100 */
[----:B------:R-:W-:-:S04]  /*27f20*/  VIMNMX R8, RZ, R8, !PT ;  /* 0x00000008ff087248 */ /* 0x000fc80007fe0100 */
[----:B------:R-:W-:Y:S02]  /*27f30*/  ISETP.GT.AND P0, PT, R0, R8, PT ;  /* 0x000000080000720c */ /* 0x000fe40003f04270 */
[----:B------:R-:W-:-:S05]  /*27f40*/  SHF.R.U32.HI R4, RZ, 0x4, R8 ;  /* 0x00000004ff047819 */ /* 0x000fca0000011608 */
[----:B------:R-:W-:-:S06]  /*27f50*/  IMAD.WIDE.U32 R4, R4, 0x24924925, RZ ;  /* 0x2492492504047825 */ /* 0x000fcc00078e00ff */
[----:B------:R-:W-:Y:S02]  /*27f60*/  @P0 VIADD R3, R0, 0x6f ;  /* 0x0000006f00030836 */ /* 0x000fe40000000000 */
[----:B------:R-:W-:Y:S02]  /*27f70*/  @P0 IMAD.MOV.U32 R2, RZ, RZ, RZ ;  /* 0x000000ffff020224 */ /* 0x000fe400078e00ff */
[----:B------:R-:W-:Y:S02]  /*27f80*/  IMAD.MOV.U32 R0, RZ, RZ, R5 ;  /* 0x000000ffff007224 */ /* 0x000fe400078e0005 */
[----:B------:R-:W-:-:S04]  /*27f90*/  @P0 IMAD.HI R3, R3, -0x6db6db6d, R2 ;  /* 0x9249249303030827 */ /* 0x000fc800078e0202 */
[----:B------:R-:W-:Y:S01]  /*27fa0*/  IMAD.MOV.U32 R2, RZ, RZ, R0 ;  /* 0x000000ffff027224 */ /* 0x000fe200078e0000 */
[----:B------:R-:W-:-:S04]  /*27fb0*/  @P0 SHF.R.U32.HI R4, RZ, 0x1f, R3 ;  /* 0x0000001fff040819 */ /* 0x000fc80000011603 */
[----:B------:R-:W-:-:S04]  /*27fc0*/  @P0 LEA.HI.SX32 R2, R3, R4, 0x1a ;  /* 0x0000000403020211 */ /* 0x000fc800078fd2ff */
[----:B------:R-:W-:-:S13]  /*27fd0*/  ISETP.GT.AND P0, PT, R2, R0, PT ;  /* 0x000000000200720c */ /* 0x000fda0003f04270 */
[----:B0-----:R-:W-:Y:S05]  /*27fe0*/  @!P0 BRA `(.L_x_2446) ;  /* 0x0000000c00608947 */ /* 0x001fea0003800000 */
[----:B------:R-:W0:Y:S01]  /*27ff0*/  LDC R3, c[0x0][0x428] ;  /* 0x00010a00ff037b82 */ /* 0x000e220000000800 */
        /* <DEDUP_REMOVED lines=9> */
.L_x_2594:
[----:B------:R-:W-:-:S03]  /*28090*/  UMOV UR4, 0xffffffff ;  /* 0xffffffff00047882 */ /* 0x000fc60000000000 */
[----:B------:R-:W-:Y:S05]  /*280a0*/  BRA.DIV UR4, `(.L_x_2448) ;  /* 0x0000005e042c7947 */ /* 0x000fea000b800000 */
[----:B------:R-:W-:-:S13]  /*280b0*/  ELECT P6, URZ, PT ;  /* 0x00000000003f782f */ /* 0x000fda00038c0000 */
.L_x_2597:
        /* <DEDUP_REMOVED lines=12> */
.L_x_2598:
[----:B------:R-:W-:Y:S05]  /*28180*/  BSYNC B1 ;  /* 0x0000000000017941 */ /* 0x000fea0003800000 */
.L_x_2449:
        /* <DEDUP_REMOVED lines=8> */
.L_x_2599:
        /* <DEDUP_REMOVED lines=11> */
.L_x_2454:
[----:B-1----:R-:W2:Y:S01]  /*282c0*/  LDL R6, [R1+0xc] ;  /* 0x00000c0001067983 */ /* 0x002ea20000100800 */
[----:B------:R-:W-:Y:S01]  /*282d0*/  R2UR UR9, R5 ;  /* 0x00000000050972ca */ /* 0x000fe200000e0000 */
[----:B------:R-:W-:Y:S01]  /*282e0*/  IMAD R7, R2, 0x70, R20 ;  /* 0x0000007002077824 */ /* 0x000fe200078e0214 */
        /* <DEDUP_REMOVED lines=26> */
.L_x_2600:
        /* <DEDUP_REMOVED lines=8> */
.L_x_2456:
        /* <DEDUP_REMOVED lines=24> */
.L_x_2452:
[----:B------:R-:W-:Y:S05]  /*28690*/  BSYNC B1 ;  /* 0x0000000000017941 */ /* 0x000fea0003800000 */
.L_x_2451:
        /* <DEDUP_REMOVED lines=12> */
[----:B0-----:R-:W-:Y:S05]  /*28760*/  @!P0 BRA `(.L_x_2446) ;  /* 0x0000000400808947 */ /* 0x001fea0003800000 */
[C---:B------:R-:W-:Y:S02]  /*28770*/  IMAD R5, R2.reuse, 0x70, R20 ;  /* 0x0000007002057824 */ /* 0x040fe400078e0214 */
[----:B------:R-:W-:Y:S02]  /*28780*/  VIADD R2, R2, 0xffffffff ;  /* 0xffffffff02027836 */ /* 0x000fe40000000000 */
[----:B------:R-:W-:-:S07]  /*28790*/  VIADD R5, R5, 0xffffff20 ;  /* 0xffffff2005057836 */ /* 0x000fce0000000000 */
.L_x_2463:
[----:B------:R-:W-:Y:S05]  /*287a0*/  YIELD ;  /* 0x0000000000007946 */ /* 0x000fea0003800000 */
[----:B------:R-:W-:Y:S04]  /*287b0*/  BSSY B1, `(.L_x_2457) ;  /* 0x000004e000017945 */ /* 0x000fe80003800000 */
[----:B0-----:R-:W-:Y:S05]  /*287c0*/  @!P6 BRA `(.L_x_2458) ;  /* 0x000000040030e947 */ /* 0x001fea0003800000 */
[----:B------:R-:W2:Y:S04]  /*287d0*/  LDL R6, [R1+0xc] ;  /* 0x00000c0001067983 */ /* 0x000ea80000100800 */
[----:B------:R-:W3:Y:S01]  /*287e0*/  LDL R7, [R1+0x10] ;  /* 0x0000100001077983 */ /* 0x000ee20000100800 */
[----:B--2---:R-:W-:Y:S01]  /*287f0*/  IMAD R6, R6, 0x8, R9 ;  /* 0x0000000806067824 */ /* 0x004fe200078e0209 */
[----:B---3--:R-:W-:-:S04]  /*28800*/  SHF.L.U32 R7, R7, 0x1f, RZ ;  /* 0x0000001f07077819 */ /* 0x008fc800000006ff */
[----:B------:R-:W0:Y:S02]  /*28810*/  SYNCS.PHASECHK.TRANS64.TRYWAIT P0, [R6+URZ+0x368a0], R7 ;  /* 0x0368a007060075a7 */ /* 0x000e24000800017f */
[----:B0-----:R-:W-:Y:S05]  /*28820*/  @!P0 BRA `(.L_x_2459) ;  /* 0x0000005400a88947 */ /* 0x001fea0003800000 */
.L_x_2601:
        /* <DEDUP_REMOVED lines=11> */
.L_x_2460:
        /* <DEDUP_REMOVED lines=27> */
.L_x_2602:
        /* <DEDUP_REMOVED lines=8> */
.L_x_2462:
        /* <DEDUP_REMOVED lines=24> */
.L_x_2458:
[----:B------:R-:W-:Y:S05]  /*28c90*/  BSYNC B1 ;  /* 0x0000000000017941 */ /* 0x000fea0003800000 */
.L_x_2457:
[----:B01----:R-:W2:Y:S04]  /*28ca0*/  LDL.LU R6, [R1+0xc] ;  /* 0x00000c0001067983 */ /* 0x003ea80000300800 */
[----:B------:R-:W3:Y:S01]  /*28cb0*/  LDL.LU R7, [R1+0x10] ;  /* 0x0000100001077983 */ /* 0x000ee20000300800 */
[----:B------:R-:W-:Y:S01]  /*28cc0*/  IADD3 R2, R2, -0x1, RZ ;  /* 0xffffffff02027810 */ /* 0x000fe20007ffe0ff */
[----:B------:R-:W-:Y:S02]  /*28cd0*/  VIADD R5, R5, 0xffffff90 ;  /* 0xffffff9005057836 */ /* 0x000fe40000000000 */
[----:B--2---:R-:W-:-:S05]  /*28ce0*/  VIADD R6, R6, 0x1 ;  /* 0x0000000106067836 */ /* 0x004fca0000000000 */
        /* <DEDUP_REMOVED lines=8> */
.L_x_2446:
[----:B------:R-:W-:Y:S05]  /*28d70*/  BSYNC B0 ;  /* 0x0000000000007941 */ /* 0x000fea0003800000 */
.L_x_2445:
[----:B------:R-:W2:Y:S01]  /*28d80*/  LDL R6, [R1+0x20] ;  /* 0x0000200001067983 */ /* 0x000ea20000100800 */
[----:B------:R-:W-:Y:S05]  /*28d90*/  @!P2 WARPSYNC.ALL ;  /* 0x000000000000a948 */ /* 0x000fea0003800000 */
[----:B------:R-:W-:Y:S01]  /*28da0*/  BSSY B6, `(.L_x_2464) ;  /* 0x0000313000067945 */ /* 0x000fe20003800000 */
[----:B------:R-:W-:Y:S01]  /*28db0*/  @!P2 BAR.SYNC.DEFER_BLOCKING 0xc, 0x120 ;  /* 0x030480000000ab1d */ /* 0x000fe20000010000 */
[----:B--2---:R-:W-:-:S13]  /*28dc0*/  ISETP.GT.AND P0, PT, R6, RZ, PT ;  /* 0x000000ff0600720c */ /* 0x004fda0003f04270 */
[----:B------:R-:W-:Y:S05]  /*28dd0*/  @P0 BRA `(.L_x_2465) ;  /* 0x0000000000440947 */ /* 0x000fea0003800000 */
[----:B------:R-:W1:Y:S02]  /*28de0*/  S2R R6, SR_TID.X ;  /* 0x0000000000067919 */ /* 0x000e640000002100 */
[----:B-1----:R-:W-:-:S04]  /*28df0*/  LOP3.LUT R6, R6, 0x1f, RZ, 0xc0, !PT ;  /* 0x0000001f06067812 */ /* 0x002fc800078ec0ff */
[----:B------:R-:W-:-:S13]  /*28e00*/  ISETP.NE.AND P1, PT, R6, RZ, PT ;  /* 0x000000ff0600720c */ /* 0x000fda0003f25270 */
[----:B------:R-:W-:Y:S05]  /*28e10*/  @P1 BRA `(.L_x_2466) ;  /* 0x00000030002c1947 */ /* 0x000fea0003800000 */
[----:B0-----:R-:W0:Y:S01]  /*28e20*/  S2R R7, SR_LANEID ;  /* 0x0000000000077919 */ /* 0x001e220000000000 */
[----:B------:R-:W-:Y:S01]  /*28e30*/  VOTEU.ANY UR4, UPT, PT ;  /* 0x0000000000047886 */ /* 0x000fe200038e0100 */
[----:B------:R-:W1:Y:S01]  /*28e40*/  LDC.64 R2, c[0x0][0xc38] ;  /* 0x00030e00ff027b82 */ /* 0x000e620000000a00 */
[----:B------:R-:W0:Y:S08]  /*28e50*/  FLO.U32 R0, UR4 ;  /* 0x0000000400007d00 */ /* 0x000e3000080e0000 */
[----:B------:R-:W1:Y:S01]  /*28e60*/  POPC R5, UR4 ;  /* 0x0000000400057d09 */ /* 0x000e620008000000 */
[----:B0-----:R-:W-:-:S13]  /*28e70*/  ISETP.EQ.U32.AND P0, PT, R0, R7, PT ;  /* 0x000000070000720c */ /* 0x001fda0003f02070 */
[----:B-1----:R-:W2:Y:S01]  /*28e80*/  @P0 ATOMG.E.ADD.STRONG.GPU PT, R3, desc[UR60][R2.64], R5 ;  /* 0x00000005020309a8 */ /* 0x002ea200081ee1fc */
[----:B------:R-:W0:Y:S02]  /*28e90*/  S2R R4, SR_LTMASK ;  /* 0x0000000000047919 */ /* 0x000e240000003900 */
[----:B0-----:R-:W-:-:S04]  /*28ea0*/  LOP3.LUT R4, R4, UR4, RZ, 0xc0, !PT ;  /* 0x0000000404047c12 */ /* 0x001fc8000f8ec0ff */
[----:B------:R-:W0:Y:S01]  /*28eb0*/  POPC R7, R4 ;  /* 0x0000000400077309 */ /* 0x000e220000000000 */
[----:B--2---:R-:W0:Y:S02]  /*28ec0*/  SHFL.IDX PT, R0, R3, R0, 0x1f ;  /* 0x00001f0003007589 */ /* 0x004e2400000e0000 */
[----:B0-----:R-:W-:Y:S01]  /*28ed0*/  IADD3 R16, R0, UR38, R7 ;  /* 0x0000002600107c10 */ /* 0x001fe2000fffe007 */
[----:B------:R-:W-:Y:S06]  /*28ee0*/  BRA `(.L_x_2466) ;  /* 0x0000002c00f87947 */ /* 0x000fec0003800000 */
.L_x_2465:
        /* <DEDUP_REMOVED lines=15> */
[----:B0-----:R-:W-:-:S02]  /*28fe0*/  IMAD.U32 R7, RZ, RZ, UR9 ;  /* 0x00000009ff077e24 */ /* 0x001fc4000f8e00ff */
[----:B------:R-:W-:Y:S02]  /*28ff0*/  IMAD.U32 R10, RZ, RZ, UR4 ;  /* 0x00000004ff0a7e24 */ /* 0x000fe4000f8e00ff */
[----:B------:R-:W-:Y:S02]  /*29000*/  IMAD.U32 R11, RZ, RZ, UR5 ;  /* 0x00000005ff0b7e24 */ /* 0x000fe4000f8e00ff */
[----:B------:R-:W-:Y:S02]  /*29010*/  IMAD.MOV.U32 R8, RZ, RZ, 0x70 ;  /* 0x00000070ff087424 */ /* 0x000fe400078e00ff */
[----:B------:R-:W-:Y:S02]  /*29020*/  IMAD.MOV.U32 R12, RZ, RZ, 0x1 ;  /* 0x00000001ff0c7424 */ /* 0x000fe400078e00ff */
[----:B------:R-:W-:-:S07]  /*29030*/  IMAD.MOV.U32 R13, RZ, RZ, RZ ;  /* 0x000000ffff0d7224 */ /* 0x000fce00078e00ff */
[----:B------:R-:W-:-:S07]  /*29040*/  LEPC R20, `(.L_x_2467) ;  /* 0x000000001014794e */ /* 0x000fce0000000000 */
[----:B-1----:R-:W-:Y:S05]  /*29050*/  CALL.ABS.NOINC R2 ;  /* 0x0000000002007343 */ /* 0x002fea0003c00000 */
.L_x_2467:
        /* <DEDUP_REMOVED lines=12> */
[----:B0-----:R-:W-:-:S02]  /*29120*/  IMAD.U32 R7, RZ, RZ, UR9 ;  /* 0x00000009ff077e24 */ /* 0x001fc4000f8e00ff */
[----:B------:R-:W-:Y:S02]  /*29130*/  IMAD.U32 R10, RZ, RZ, UR4 ;  /* 0x00000004ff0a7e24 */ /* 0x000fe4000f8e00ff */
[----:B------:R-:W-:Y:S02]  /*29140*/  IMAD.U32 R11, RZ, RZ, UR5 ;  /* 0x00000005ff0b7e24 */ /* 0x000fe4000f8e00ff */
[----:B------:R-:W-:Y:S02]  /*29150*/  IMAD.MOV.U32 R8, RZ, RZ, 0x70 ;  /* 0x00000070ff087424 */ /* 0x000fe400078e00ff */
[----:B------:R-:W-:Y:S02]  /*29160*/  IMAD.MOV.U32 R12, RZ, RZ, 0x1 ;  /* 0x00000001ff0c7424 */ /* 0x000fe400078e00ff */
[----:B-1----:R-:W-:-:S07]  /*29170*/  IMAD.MOV.U32 R13, RZ, RZ, RZ ;  /* 0x000000ffff0d7224 */ /* 0x002fce00078e00ff */
[----:B------:R-:W-:-:S07]  /*29180*/  LEPC R20, `(.L_x_2469) ;  /* 0x000000001014794e */ /* 0x000fce0000000000 */
[----:B--2---:R-:W-:Y:S05]  /*29190*/  CALL.ABS.NOINC R2 ;  /* 0x0000000002007343 */ /* 0x004fea0003c00000 */
.L_x_2469:
        /* <DEDUP_REMOVED lines=16> */
.L_x_2468:
[----:B------:R-:W2:Y:S01]  /*292a0*/  LDL.LU R2, [R1+0x24] ;  /* 0x0000240001027983 */ /* 0x000ea20000300800 */
[----:B------:R-:W-:-:S03]  /*292b0*/  ULDC.64 UR4, c[0x0][0x9f8] ;  /* 0x00027e0000047ab9 */ /* 0x000fc60000000a00 */
[----:B------:R-:W3:Y:S04]  /*292c0*/  LDL.LU R0, [R1+0x28] ;  /* 0x0000280001007983 */ /* 0x000ee80000300800 */
[----:B------:R-:W4:Y:S04]  /*292d0*/  LDL.LU R4, [R1+0x30] ;  /* 0x0000300001047983 */ /* 0x000f280000300800 */
[----:B------:R-:W4:Y:S01]  /*292e0*/  LDL.LU R6, [R1+0x1c] ;  /* 0x00001c0001067983 */ /* 0x000f220000300800 */
[----:B------:R-:W-:-:S04]  /*292f0*/  ISETP.NE.U32.AND P0, PT, RZ, UR4, PT ;  /* 0x00000004ff007c0c */ /* 0x000fc8000bf05070 */
[----:B------:R-:W-:Y:S01]  /*29300*/  ISETP.NE.AND.EX P0, PT, RZ, UR5, PT, P0 ;  /* 0x00000005ff007c0c */ /* 0x000fe2000bf05300 */
[----:B0-----:R-:W0:Y:S02]  /*29310*/  S2R R8, SR_TID.X ;  /* 0x0000000000087919 */ /* 0x001e240000002100 */
        /* <DEDUP_REMOVED lines=9> */
[----:B----4-:R-:W-:-:S06]  /*293b0*/  IMAD.MOV.U32 R0, RZ, RZ, R6 ;  /* 0x000000ffff007224 */ /* 0x010fcc00078e0006 */
[----:B------:R0:W5:Y:S01]  /*293c0*/  @P0 LDG.E R0, desc[UR60][R2.64] ;  /* 0x0000003c02000981 */ /* 0x000162000c1e1900 */
[----:B------:R-:W-:Y:S01]  /*293d0*/  PLOP3.LUT P1, PT, P6, PT, PT, 0x8, 0x0 ;  /* 0x000000000000781c */ /* 0x000fe2000372e170 */
[----:B0-----:R-:W-:Y:S02]  /*293e0*/  IMAD R2, R17, 0x80, R4 ;  /* 0x0000008011027824 */ /* 0x001fe400078e0204 */
[----:B------:R-:W0:Y:S02]  /*293f0*/  LDC R4, c[0x0][0x428] ;  /* 0x00010a00ff047b82 */ /* 0x000e240000000800 */
[----:B0-----:R-:W-:-:S13]  /*29400*/  ISETP.NE.AND P0, PT, R4, 0x1, PT ;  /* 0x000000010400780c */ /* 0x001fda0003f05270 */
[----:B------:R-:W0:Y:S08]  /*29410*/  @P0 LDC R5, c[0x0][0x42c] ;  /* 0x00010b00ff050b82 */ /* 0x000e300000000800 */
[----:B------:R-:W1:Y:S01]  /*29420*/  @P0 LDC R4, c[0x0][0x430] ;  /* 0x00010c00ff040b82 */ /* 0x000e620000000800 */
[----:B0-----:R-:W-:-:S04]  /*29430*/  @P0 IMAD.HI.U32 R7, R18, R5, RZ ;  /* 0x0000000512070227 */ /* 0x001fc800078e00ff */
[----:B------:R-:W-:Y:S01]  /*29440*/  IMAD.MOV.U32 R5, RZ, RZ, R18 ;  /* 0x000000ffff057224 */ /* 0x000fe200078e0012 */
[----:B-1----:R-:W-:Y:S02]  /*29450*/  @P0 SHF.R.U32.HI R5, RZ, R4, R7 ;  /* 0x00000004ff050219 */ /* 0x002fe40000011607 */
[----:B------:R-:W-:-:S04]  /*29460*/  ISETP.NE.U32.AND P0, PT, RZ, UR4, PT ;  /* 0x00000004ff007c0c */ /* 0x000fc8000bf05070 */
[----:B------:R-:W-:-:S04]  /*29470*/  ISETP.NE.AND.EX P0, PT, RZ, UR5, PT, P0 ;  /* 0x00000005ff007c0c */ /* 0x000fc8000bf05300 */
[----:B------:R-:W-:-:S09]  /*29480*/  SEL R3, R6, RZ, !P0 ;  /* 0x000000ff06037207 */ /* 0x000fd20004000000 */
.L_x_2470:
        /* <DEDUP_REMOVED lines=16> */
.L_x_2471:
        /* <DEDUP_REMOVED lines=15> */
.L_x_2472:
        /* <DEDUP_REMOVED lines=9> */
[----:B------:R-:W2:Y:S01]  /*29710*/  LDL R4, [R1+0x20] ;  /* 0x0000200001047983 */ /* 0x000ea20000100800 */
[----:B------:R-:W0:Y:S01]  /*29720*/  LDC.64 R8, c[0x0][0x3f8] ;  /* 0x0000fe00ff087b82 */ /* 0x000e220000000a00 */
[----:B------:R-:W-:Y:S02]  /*29730*/  ULDC.64 UR4, c[0x0][0xa08] ;  /* 0x0002820000047ab9 */ /* 0x000fe40000000a00 */
[----:B0-----:R-:W-:Y:S01]  /*29740*/  LOP3.LUT P0, RZ, R8, UR4, RZ, 0xfc, !PT ;  /* 0x0000000408ff7c12 */ /* 0x001fe2000f80fcff */
[----:B------:R-:W-:-:S03]  /*29750*/  UMOV UR4, 0xffffffff ;  /* 0xffffffff00047882 */ /* 0x000fc60000000000 */
[----:B------:R-:W-:-:S04]  /*29760*/  LOP3.LUT P0, RZ, R9, UR5, RZ, 0xfc, P0 ;  /* 0x0000000509ff7c12 */ /* 0x000fc8000800fcff */
[----:B-----5:R-:W-:Y:S01]  /*29770*/  SEL R6, R0, RZ, !P0 ;  /* 0x000000ff00067207 */ /* 0x020fe20004000000 */
[----:B--2---:R-:W-:Y:S01]  /*29780*/  VIADD R4, R4, 0xffffffff ;  /* 0xffffffff04047836 */ /* 0x004fe20000000000 */
[----:B------:R-:W-:Y:S07]  /*29790*/  BRA.DIV UR4, `(.L_x_2473) ;  /* 0x0000004604f47947 */ /* 0x000fee000b800000 */
.L_x_2605:
[----:B------:R-:W-:Y:S01]  /*297a0*/  UMOV UR4, 0xffffffff ;  /* 0xffffffff00047882 */ /* 0x000fe20000000000 */
[----:B------:R-:W-:Y:S02]  /*297b0*/  SHF.R.S32.HI R17, RZ, 0x1f, R0 ;  /* 0x0000001fff117819 */ /* 0x000fe40000011400 */
[----:B------:R-:W-:Y:S05]  /*297c0*/  BRA.DIV UR4, `(.L_x_2474) ;  /* 0x0000004a041c7947 */ /* 0x000fea000b800000 */
[----:B------:R-:W-:-:S13]  /*297d0*/  ELECT P6, URZ, PT ;  /* 0x00000000003f782f */ /* 0x000fda00038c0000 */
.L_x_2608:
[----:B------:R-:W-:Y:S05]  /*297e0*/  @!P6 BRA `(.L_x_2475) ;  /* 0x000000040024e947 */ /* 0x000fea0003800000 */
[----:B------:R-:W-:-:S04]  /*297f0*/  ISETP.NE.U32.AND P0, PT, R8, RZ, PT ;  /* 0x000000ff0800720c */ /* 0x000fc80003f05070 */
[----:B------:R-:W-:-:S13]  /*29800*/  ISETP.NE.AND.EX P0, PT, R9, RZ, PT, P0 ;  /* 0x000000ff0900720c */ /* 0x000fda0003f05300 */
        /* <DEDUP_REMOVED lines=18> */
.L_x_2476:
        /* <DEDUP_REMOVED lines=9> */
.L_x_2609:
        /* <DEDUP_REMOVED lines=11> */
.L_x_2478:
        /* <DEDUP_REMOVED lines=33> */
.L_x_2475:
[----:B------:R-:W2:Y:S01]  /*29c80*/  LDL.LU R12, [R1+0x2c] ;  /* 0x00002c00010c7983 */ /* 0x000ea20000300800 */
[----:B------:R-:W-:Y:S01]  /*29c90*/  MOV R10, 0x400 ;  /* 0x00000400000a7802 */ /* 0x000fe20000000f00 */
[----:B------:R-:W-:Y:S05]  /*29ca0*/  WARPSYNC.ALL ;  /* 0x0000000000007948 */ /* 0x000fea0003800000 */
[----:B------:R-:W0:Y:S01]  /*29cb0*/  S2R R11, SR_CgaCtaId ;  /* 0x00000000000b7919 */ /* 0x000e220000008800 */
[----:B------:R-:W-:-:S13]  /*29cc0*/  ELECT P0, URZ, PT ;  /* 0x00000000003f782f */ /* 0x000fda0003800000 */
[C---:B------:R-:W-:Y:S01]  /*29cd0*/  @P0 R2UR UR13, R3.reuse ;  /* 0x00000000030d02ca */ /* 0x040fe200000e0000 */
        /* <DEDUP_REMOVED lines=41> */
.L_x_2610:
[----:B------:R-:W-:Y:S05]  /*29f70*/  BSYNC B0 ;  /* 0x0000000000007941 */ /* 0x000fea0003800000 */
.L_x_2479:
        /* <DEDUP_REMOVED lines=41> */
.L_x_2487:
[----:B0-----:R-:W0:Y:S01]  /*2a210*/  S2R R8, SR_CgaCtaId ;  /* 0x0000000000087919 */ /* 0x001e220000008800 */
[----:B------:R-:W-:-:S04]  /*2a220*/  MOV R7, 0x400 ;  /* 0x0000040000077802 */ /* 0x000fc80000000f00 */
[----:B0-----:R-:W-:Y:S02]  /*2a230*/  LEA R7, R8, R7, 0x18 ;  /* 0x0000000708077211 */ /* 0x001fe400078ec0ff */
[----:B------:R-:W-:-:S03]  /*2a240*/  SHF.L.U32 R8, R14, 0x1f, RZ ;  /* 0x0000001f0e087819 */ /* 0x000fc600000006ff */
[----:B------:R-:W-:-:S04]  /*2a250*/  IMAD R7, R11, 0x8, R7 ;  /* 0x000000080b077824 */ /* 0x000fc800078e0207 */
[----:B------:R-:W0:Y:S02]  /*2a260*/  SYNCS.PHASECHK.TRANS64.TRYWAIT P0, [R7+URZ+0x36840], R8 ;  /* 0x03684008070075a7 */ /* 0x000e24000800017f */
[----:B0-----:R-:W-:Y:S05]  /*2a270*/  @!P0 BRA `(.L_x_2488) ;  /* 0x0000003c00c48947 */ /* 0x001fea0003800000 */
.L_x_2611:
        /* <DEDUP_REMOVED lines=11> */
.L_x_2489:
        /* <DEDUP_REMOVED lines=37> */
.L_x_2612:
        /* <DEDUP_REMOVED lines=13> */
.L_x_2491:
[----:B01----:R-:W2:Y:S01]  /*2a650*/  LDL.LU R7, [R1] ;  /* 0x0000000001077983 */ /* 0x003ea20000300800 */
[----:B------:R-:W-:Y:S01]  /*2a660*/  MOV R9, 0x400 ;  /* 0x0000040000097802 */ /* 0x000fe20000000f00 */
[----:B------:R-:W0:Y:S01]  /*2a670*/  S2R R12, SR_CgaCtaId ;  /* 0x00000000000c7919 */ /* 0x000e220000008800 */
[----:B------:R-:W-:Y:S01]  /*2a680*/  R2UR UR11, R4 ;  /* 0x00000000040b72ca */ /* 0x000fe200000e0000 */
[----:B------:R-:W-:Y:S01]  /*2a690*/  UIADD3 UR4, UP0, UR36, 0x470, URZ ;  /* 0x0000047024047890 */ /* 0x000fe2000ff1e03f */
[----:B------:R-:W-:Y:S02]  /*2a6a0*/  R2UR UR13, R6 ;  /* 0x00000000060d72ca */ /* 0x000fe400000e0000 */
[----:B------:R-:W-:Y:S02]  /*2a6b0*/  R2UR UR12, R5 ;  /* 0x00000000050c72ca */ /* 0x000fe400000e0000 */
[----:B0-----:R-:W-:Y:S01]  /*2a6c0*/  LEA R9, R12, R9, 0x18 ;  /* 0x000000090c097211 */ /* 0x001fe200078ec0ff */
[----:B--2---:R-:W-:-:S02]  /*2a6d0*/  IMAD.MOV.U32 R8, RZ, RZ, R7 ;  /* 0x000000ffff087224 */ /* 0x004fc400078e0007 */
[----:B------:R-:W2:Y:S01]  /*2a6e0*/  LDL R7, [R1+0x4] ;  /* 0x0000040001077983 */ /* 0x000ea20000100800 */
[----:B------:R-:W-:Y:S01]  /*2a6f0*/  UMOV UR10, URZ ;  /* 0x0000003f000a7c82 */ /* 0x000fe20008000000 */
[--C-:B------:R-:W-:Y:S01]  /*2a700*/  IMAD R4, R8, 0x8, R9.reuse ;  /* 0x0000000808047824 */ /* 0x100fe200078e0209 */
[----:B------:R-:W-:Y:S01]  /*2a710*/  UMOV UR6, 0x0 ;  /* 0x0000000000067882 */ /* 0x000fe20000000000 */
[----:B------:R-:W-:Y:S01]  /*2a720*/  UMOV UR7, 0x14f00000 ;  /* 0x14f0000000077882 */ /* 0x000fe20000000000 */
[----:B------:R-:W-:Y:S01]  /*2a730*/  UMOV UR16, 0x40 ;  /* 0x0000004000107882 */ /* 0x000fe20000000000 */
[----:B------:R-:W-:Y:S01]  /*2a740*/  IMAD.MOV.U32 R6, RZ, RZ, R2 ;  /* 0x000000ffff067224 */ /* 0x000fe200078e0002 */
[----:B------:R-:W-:Y:S01]  /*2a750*/  R2UR UR9, R4 ;  /* 0x00000000040972ca */ /* 0x000fe200000e0000 */
[----:B------:R-:W-:-:S05]  /*2a760*/  IMAD R4, R8, 0xa800, R9 ;  /* 0x0000a80008047824 */ /* 0x000fca00078e0209 */
[----:B------:R-:W-:Y:S01]  /*2a770*/  R2UR UR15, R4 ;  /* 0x00000000040f72ca */ /* 0x000fe200000e0000 */
[----:B------:R-:W-:-:S06]  /*2a780*/  IMAD.MOV.U32 R4, RZ, RZ, R3 ;  /* 0x000000ffff047224 */ /* 0x000fcc00078e0003 */
[----:B------:R-:W-:-:S06]  /*2a790*/  UIADD3 UR9, UR9, 0x36850, URZ ;  /* 0x0003685009097890 */ /* 0x000fcc000fffe03f */
[----:B------:R-:W-:Y:S02]  /*2a7a0*/  UIADD3 UR8, UR15, 0x400, URZ ;  /* 0x000004000f087890 */ /* 0x000fe4000fffe03f */
[----:B------:R-:W-:Y:S02]  /*2a7b0*/  UIADD3 UR14, UR15, 0x3c00, URZ ;  /* 0x00003c000f0e7890 */ /* 0x000fe4000fffe03f */
[----:B------:R-:W-:Y:S01]  /*2a7c0*/  UIADD3 UR15, UR15, 0x7400, URZ ;  /* 0x000074000f0f7890 */ /* 0x000fe2000fffe03f */
        /* <DEDUP_REMOVED lines=12> */
.L_x_2486:
[----:B------:R-:W-:Y:S05]  /*2a890*/  BSYNC B2 ;  /* 0x0000000000027941 */ /* 0x000fea0003800000 */
.L_x_2485:
[----:B------:R-:W2:Y:S04]  /*2a8a0*/  LDL.LU R2, [R1+0x20] ;  /* 0x0000200001027983 */ /* 0x000ea80000300800 */
[----:B------:R0:W-:Y:S04]  /*2a8b0*/  STL [R1], R11 ;  /* 0x0000000b01007387 */ /* 0x0001e80000100800 */
[----:B------:R0:W-:Y:S02]  /*2a8c0*/  STL [R1+0x8], R14 ;  /* 0x0000080e01007387 */ /* 0x0001e40000100800 */
[----:B0-2---:R-:W-:-:S07]  /*2a8d0*/  VIADD R7, R2, 0xfffffffd ;  /* 0xfffffffd02077836 */ /* 0x005fce0000000000 */
.L_x_2484:
[----:B------:R-:W-:Y:S05]  /*2a8e0*/  BSYNC B1 ;  /* 0x0000000000017941 */ /* 0x000fea0003800000 */
.L_x_2483:
[----:B------:R-:W-:-:S13]  /*2a8f0*/  ISETP.NE.AND P0, PT, R10, RZ, PT ;  /* 0x000000ff0a00720c */ /* 0x000fda0003f05270 */
[----:B------:R-:W-:Y:S05]  /*2a900*/  @!P0 BRA `(.L_x_2482) ;  /* 0x0000001000208947 */ /* 0x000fea0003800000 */
[----:B------:R-:W-:-:S07]  /*2a910*/  IMAD.MOV.U32 R11, RZ, RZ, R6 ;  /* 0x000000ffff0b7224 */ /* 0x000fce00078e0006 */
.L_x_2506:
        /* <DEDUP_REMOVED lines=32> */
.L_x_2494:
[----:B------:R-:W1:Y:S01]  /*2ab20*/  S2R R3, SR_CgaCtaId ;  /* 0x0000000000037919 */ /* 0x000e620000008800 */
[----:B------:R-:W-:-:S04]  /*2ab30*/  MOV R2, 0x400 ;  /* 0x0000040000027802 */ /* 0x000fc80000000f00 */
[----:B-1----:R-:W-:Y:S02]  /*2ab40*/  LEA R2, R3, R2, 0x18 ;  /* 0x0000000203027211 */ /* 0x002fe400078ec0ff */
[----:B------:R-:W-:-:S03]  /*2ab50*/  SHF.L.U32 R3, R9, 0x1f, RZ ;  /* 0x0000001f09037819 */ /* 0x000fc600000006ff */
[----:B------:R-:W-:-:S04]  /*2ab60*/  IMAD R2, R8, 0x8, R2 ;  /* 0x0000000808027824 */ /* 0x000fc800078e0202 */
[----:B------:R-:W1:Y:S02]  /*2ab70*/  SYNCS.PHASECHK.TRANS64.TRYWAIT P0, [R2+URZ+0x36840], R3 ;  /* 0x03684003020075a7 */ /* 0x000e64000800017f */
[----:B-1----:R-:W-:Y:S05]  /*2ab80*/  @!P0 BRA `(.L_x_2495) ;  /* 0x0000003400a88947 */ /* 0x002fea0003800000 */
.L_x_2613:
        /* <DEDUP_REMOVED lines=11> */
.L_x_2496:
        /* <DEDUP_REMOVED lines=37> */
.L_x_2614:
        /* <DEDUP_REMOVED lines=8> */
.L_x_2498:
        /* <DEDUP_REMOVED lines=35> */
.L_x_2493:
[----:B------:R-:W-:Y:S05]  /*2b140*/  BSYNC B1 ;  /* 0x0000000000017941 */ /* 0x000fea0003800000 */
.L_x_2492:
        /* <DEDUP_REMOVED lines=31> */
.L_x_2501:
[----:B------:R-:W2:Y:S01]  /*2b340*/  S2R R3, SR_CgaCtaId ;  /* 0x0000000000037919 */ /* 0x000ea20000008800 */
[----:B------:R-:W-:-:S04]  /*2b350*/  MOV R2, 0x400 ;  /* 0x0000040000027802 */ /* 0x000fc80000000f00 */
[----:B--2---:R-:W-:Y:S02]  /*2b360*/  LEA R2, R3, R2, 0x18 ;  /* 0x0000000203027211 */ /* 0x004fe400078ec0ff */
[----:B------:R-:W-:-:S03]  /*2b370*/  SHF.L.U32 R3, R14, 0x1f, RZ ;  /* 0x0000001f0e037819 */ /* 0x000fc600000006ff */
[----:B------:R-:W-:-:S04]  /*2b380*/  IMAD R2, R15, 0x8, R2 ;  /* 0x000000080f027824 */ /* 0x000fc800078e0202 */
[----:B------:R-:W2:Y:S02]  /*2b390*/  SYNCS.PHASECHK.TRANS64.TRYWAIT P0, [R2+URZ+0x36840], R3 ;  /* 0x03684003020075a7 */ /* 0x000ea4000800017f */
[----:B--2---:R-:W-:Y:S05]  /*2b3a0*/  @!P0 BRA `(.L_x_2502) ;  /* 0x0000002c00c88947 */ /* 0x004fea0003800000 */
.L_x_2615:
        /* <DEDUP_REMOVED lines=11> */
.L_x_2503:
[----:B------:R-:W3:Y:S01]  /*2b460*/  LDL R13, [R1] ;  /* 0x00000000010d7983 */ /* 0x000ee20000100800 */
[----:B0-----:R-:W-:-:S03]  /*2b470*/  MOV R14, 0x400 ;  /* 0x00000400000e7802 */ /* 0x001fc60000000f00 */
        /* <DEDUP_REMOVED lines=36> */
.L_x_2616:
        /* <DEDUP_REMOVED lines=8> */
.L_x_2505:
        /* <DEDUP_REMOVED lines=33> */
.L_x_2500:
[----:B------:R-:W-:Y:S05]  /*2b950*/  BSYNC B1 ;  /* 0x0000000000017941 */ /* 0x000fea0003800000 */
.L_x_2499:
[C---:B------:R-:W-:Y:S01]  /*2b960*/  ISETP.GT.AND P0, PT, R7.reuse, 0x1, PT ;  /* 0x000000010700780c */ /* 0x040fe20003f04270 */
[----:B------:R-:W-:-:S12]  /*2b970*/  VIADD R7, R7, 0xfffffffe ;  /* 0xfffffffe07077836 */ /* 0x000fd80000000000 */
[----:B------:R-:W-:Y:S05]  /*2b980*/  @P0 BRA `(.L_x_2506) ;  /* 0xffffffec00e40947 */ /* 0x000fea000383ffff */
.L_x_2482:
[----:B------:R-:W-:Y:S05]  /*2b990*/  BSYNC B0 ;  /* 0x0000000000007941 */ /* 0x000fea0003800000 */
.L_x_2481:
        /* <DEDUP_REMOVED lines=17> */
.L_x_2508:
[----:B------:R-:W-:Y:S05]  /*2bab0*/  BSYNC B0 ;  /* 0x0000000000007941 */ /* 0x000fea0003800000 */
.L_x_2507:
        /* <DEDUP_REMOVED lines=11> */
.L_x_2617:
        /* <DEDUP_REMOVED lines=11> */
.L_x_2512:
        /* <DEDUP_REMOVED lines=33> */
.L_x_2510:
[----:B------:R-:W-:Y:S05]  /*2be30*/  BSYNC B0 ;  /* 0x0000000000007941 */ /* 0x000fea0003800000 */
.L_x_2509:
        /* <DEDUP_REMOVED lines=9> */
.L_x_2466:
[----:B------:R-:W-:Y:S05]  /*2bed0*/  BSYNC B6 ;  /* 0x0000000000067941 */ /* 0x000fea0003800000 */
.L_x_2464:
[----:B------:R-:W-:-:S03]  /*2bee0*/  UMOV UR4, 0xffffffff ;  /* 0xffffffff00047882 */ /* 0x000fc60000000000 */
[----:B------:R-:W-:Y:S05]  /*2bef0*/  BRA.DIV UR4, `(.L_x_2513) ;  /* 0x0000002604307947 */ /* 0x000fea000b800000 */
[----:B------:R2:W3:Y:S04]  /*2bf00*/  SHFL.IDX PT, R4, R16, RZ, 0x1f ;  /* 0x00001fff10047589 */ /* 0x0004e800000e0000 */
[----:B------:R-:W4:Y:S02]  /*2bf10*/  SHFL.IDX PT, R16, R16, 0x1, 0x1f ;  /* 0x00201f0010107f89 */ /* 0x000f2400000e0000 */
.L_x_2621:
[----:B0-----:R-:W0:Y:S01]  /*2bf20*/  S2R R8, SR_TID.X ;  /* 0x0000000000087919 */ /* 0x001e220000002100 */
[----:B------:R-:W-:Y:S01]  /*2bf30*/  ULDC UR4, c[0x0][0xc14] ;  /* 0x0003050000047ab9 */ /* 0x000fe20000000800 */
[----:B------:R-:W-:Y:S01]  /*2bf40*/  BSSY B0, `(.L_x_2514) ;  /* 0x000000b000007945 */ /* 0x000fe20003800000 */
[----:B-1----:R-:W-:Y:S02]  /*2bf50*/  IMAD.U32 R0, RZ, RZ, UR4 ;  /* 0x00000004ff007e24 */ /* 0x002fe4000f8e00ff */
        /* <DEDUP_REMOVED lines=9> */
.L_x_2515:
[----:B------:R-:W-:Y:S05]  /*2bff0*/  BSYNC B0 ;  /* 0x0000000000007941 */ /* 0x000fea0003800000 */
.L_x_2514:
        /* <DEDUP_REMOVED lines=19> */
[----:B------:R-:W0:Y:S02]  /*2c130*/  SHFL.UP PT, R14, R7, 0x10, RZ ;  /* 0x06000000070e7989 */ /* 0x000e2400000e00ff */
[----:B0-----:R-:W-:-:S05]  /*2c140*/  SEL R2, R14, RZ, P0 ;  /* 0x000000ff0e027207 */ /* 0x001fca0000000000 */
[----:B------:R-:W-:-:S05]  /*2c150*/  IMAD.IADD R2, R7, 0x1, R2 ;  /* 0x0000000107027824 */ /* 0x000fca00078e0202 */
[----:B------:R0:W1:Y:S02]  /*2c160*/  SHFL.IDX PT, R14, R2, 0x1f, 0x1f ;  /* 0x03e01f00020e7f89 */ /* 0x00006400000e0000 */
.L_x_2629:
[----:B------:R-:W-:Y:S02]  /*2c170*/  ULDC UR4, c[0x0][0xc10] ;  /* 0x0003040000047ab9 */ /* 0x000fe40000000800 */
[----:B------:R-:W-:-:S04]  /*2c180*/  IMAD.U32 R5, RZ, RZ, UR4 ;  /* 0x00000004ff057e24 */ /* 0x000fc8000f8e00ff */
[----:B-1----:R-:W-:-:S04]  /*2c190*/  IMAD R7, R14, R5, RZ ;  /* 0x000000050e077224 */ /* 0x002fc800078e02ff */
[----:B--2-4-:R-:W-:-:S05]  /*2c1a0*/  IMAD.IADD R16, R16, 0x1, R7 ;  /* 0x0000000110107824 */ /* 0x014fca00078e0207 */
[----:B---3--:R-:W-:-:S13]  /*2c1b0*/  ISETP.GT.AND P0, PT, R16, R4, PT ;  /* 0x000000041000720c */ /* 0x008fda0003f04270 */
[----:B------:R-:W-:Y:S05]  /*2c1c0*/  @P0 BRA `(.L_x_2517) ;  /* 0x0000000000b40947 */ /* 0x000fea0003800000 */
[----:B------:R-:W1:Y:S02]  /*2c1d0*/  LDC R0, c[0x0][0xc14] ;  /* 0x00030500ff007b82 */ /* 0x000e640000000800 */
.L_x_2522:
[----:B------:R-:W-:-:S05]  /*2c1e0*/  VIADD R19, R19, 0x1f ;  /* 0x0000001f13137836 */ /* 0x000fca0000000000 */
[----:B-1----:R-:W-:-:S13]  /*2c1f0*/  ISETP.GE.AND P0, PT, R19, R0, PT ;  /* 0x000000001300720c */ /* 0x002fda0003f06270 */
[----:B------:R-:W-:Y:S05]  /*2c200*/  @P0 BRA `(.L_x_2518) ;  /* 0x0000000400ec0947 */ /* 0x000fea0003800000 */
[----:B------:R-:W1:Y:S01]  /*2c210*/  S2R R8, SR_TID.X ;  /* 0x0000000000087919 */ /* 0x000e620000002100 */
[----:B------:R-:W-:Y:S01]  /*2c220*/  BSSY B0, `(.L_x_2519) ;  /* 0x000000a000007945 */ /* 0x000fe20003800000 */
[----:B------:R-:W-:Y:S01]  /*2c230*/  IMAD.MOV.U32 R3, RZ, RZ, RZ ;  /* 0x000000ffff037224 */ /* 0x000fe200078e00ff */
[----:B-1----:R-:W-:-:S04]  /*2c240*/  LOP3.LUT R8, R8, 0x1f, RZ, 0xc0, !PT ;  /* 0x0000001f08087812 */ /* 0x002fc800078ec0ff */
[C---:B------:R-:W-:Y:S01]  /*2c250*/  ISETP.NE.AND P1, PT, R8.reuse, 0x1f, PT ;  /* 0x0000001f0800780c */ /* 0x040fe20003f25270 */
[----:B------:R-:W-:-:S05]  /*2c260*/  IMAD.IADD R5, R8, 0x1, R19 ;  /* 0x0000000108057824 */ /* 0x000fca00078e0213 */
[----:B------:R-:W-:-:S13]  /*2c270*/  ISETP.GE.OR P0, PT, R5, R0, !P1 ;  /* 0x000000000500720c */ /* 0x000fda0004f06670 */
[----:B------:R-:W-:Y:S05]  /*2c280*/  @P0 BRA `(.L_x_2520) ;  /* 0x00000000000c0947 */ /* 0x000fea0003800000 */
[----:B0-----:R-:W0:Y:S02]  /*2c290*/  LDC.64 R2, c[0x0][0xc58] ;  /* 0x00031600ff027b82 */ /* 0x001e240000000a00 */
[----:B0-----:R-:W-:-:S06]  /*2c2a0*/  IMAD.WIDE R2, R5, 0x4, R2 ;  /* 0x0000000405027825 */ /* 0x001fcc00078e0202 */
[----:B------:R1:W5:Y:S02]  /*2c2b0*/  LDG.E R3, desc[UR60][R2.64] ;  /* 0x0000003c02037981 */ /* 0x000364000c1e1900 */
.L_x_2520:
[----:B------:R-:W-:Y:S05]  /*2c2c0*/  BSYNC B0 ;  /* 0x0000000000007941 */ /* 0x000fea0003800000 */
.L_x_2519:
        /* <DEDUP_REMOVED lines=17> */
[----:B--2---:R-:W-:-:S05]  /*2c3e0*/  SEL R7, R14, RZ, P1 ;  /* 0x000000ff0e077207 */ /* 0x004fca0000800000 */
[----:B------:R-:W-:-:S05]  /*2c3f0*/  IMAD.IADD R7, R6, 0x1, R7 ;  /* 0x0000000106077824 */ /* 0x000fca00078e0207 */
[----:B------:R-:W0:Y:S02]  /*2c400*/  SHFL.UP PT, R14, R7, 0x10, RZ ;  /* 0x06000000070e7989 */ /* 0x000e2400000e00ff */
[----:B01----:R-:W-:-:S05]  /*2c410*/  SEL R2, R14, RZ, P0 ;  /* 0x000000ff0e027207 */ /* 0x003fca0000000000 */
[----:B------:R-:W-:-:S05]  /*2c420*/  IMAD.IADD R2, R7, 0x1, R2 ;  /* 0x0000000107027824 */ /* 0x000fca00078e0202 */
[----:B------:R0:W1:Y:S02]  /*2c430*/  SHFL.IDX PT, R14, R2, 0x1f, 0x1f ;  /* 0x03e01f00020e7f89 */ /* 0x00006400000e0000 */
.L_x_2637:
[----:B------:R-:W-:Y:S02]  /*2c440*/  ULDC UR4, c[0x0][0xc10] ;  /* 0x0003040000047ab9 */ /* 0x000fe40000000800 */
[----:B------:R-:W-:-:S04]  /*2c450*/  IMAD.U32 R5, RZ, RZ, UR4 ;  /* 0x00000004ff057e24 */ /* 0x000fc8000f8e00ff */
[----:B-1----:R-:W-:-:S04]  /*2c460*/  IMAD R7, R14, R5, RZ ;  /* 0x000000050e077224 */ /* 0x002fc800078e02ff */
[----:B------:R-:W-:-:S05]  /*2c470*/  IMAD.IADD R16, R7, 0x1, R16 ;  /* 0x0000000107107824 */ /* 0x000fca00078e0210 */
[----:B------:R-:W-:-:S13]  /*2c480*/  ISETP.GT.AND P0, PT, R16, R4, PT ;  /* 0x000000041000720c */ /* 0x000fda0003f04270 */
[----:B------:R-:W-:Y:S05]  /*2c490*/  @!P0 BRA `(.L_x_2522) ;  /* 0xfffffffc00508947 */ /* 0x000fea000383ffff */
.L_x_2517:
        /* <DEDUP_REMOVED lines=8> */
.L_x_2641:
[----:B------:R-:W-:Y:S01]  /*2c520*/  ISETP.NE.AND P0, PT, R6, RZ, PT ;  /* 0x000000ff0600720c */ /* 0x000fe20003f05270 */
[----:B------:R-:W-:-:S12]  /*2c530*/  IMAD.MOV.U32 R8, RZ, RZ, RZ ;  /* 0x000000ffff087224 */ /* 0x000fd800078e00ff */
[----:B------:R-:W-:Y:S05]  /*2c540*/  @!P0 BRA `(.L_x_2524) ;  /* 0x0000000000108947 */ /* 0x000fea0003800000 */
[----:B------:R-:W-:Y:S01]  /*2c550*/  UMOV UR4, 0xffffffff ;  /* 0xffffffff00047882 */ /* 0x000fe20000000000 */
[----:B------:R-:W-:Y:S02]  /*2c560*/  VIADD R12, R7, 0xffffffff ;  /* 0xffffffff070c7836 */ /* 0x000fe40000000000 */
[----:B------:R-:W-:Y:S05]  /*2c570*/  BRA.DIV UR4, `(.L_x_2525) ;  /* 0x0000002604c47947 */ /* 0x000fea000b800000 */
[----:B------:R3:W4:Y:S02]  /*2c580*/  SHFL.IDX PT, R8, R2, R12, 0x1f ;  /* 0x00001f0c02087589 */ /* 0x00072400000e0000 */
.L_x_2524:
[----:B01-3--:R-:W0:Y:S01]  /*2c590*/  LDC.64 R2, c[0x0][0xc68] ;  /* 0x00031a00ff027b82 */ /* 0x00be220000000a00 */
[----:B------:R-:W-:-:S04]  /*2c5a0*/  IMAD.IADD R19, R7, 0x1, R19 ;  /* 0x0000000107137824 */ /* 0x000fc800078e0213 */
[----:B0-----:R-:W-:-:S05]  /*2c5b0*/  IMAD.WIDE R2, R19, 0x4, R2 ;  /* 0x0000000413027825 */ /* 0x001fca00078e0202 */
[----:B------:R-:W2:Y:S01]  /*2c5c0*/  LDG.E R9, desc[UR60][R2.64] ;  /* 0x0000003c02097981 */ /* 0x000ea2000c1e1900 */
[----:B----4-:R-:W-:-:S04]  /*2c5d0*/  IMAD R16, R8, R5, R16 ;  /* 0x0000000508107224 */ /* 0x010fc800078e0210 */
[----:B------:R-:W-:Y:S02]  /*2c5e0*/  IMAD.IADD R11, R4, 0x1, -R16 ;  /* 0x00000001040b7824 */ /* 0x000fe400078e0a10 */
[----:B--2---:R-:W-:-:S05]  /*2c5f0*/  IMAD R6, R17, R9, RZ ;  /* 0x0000000911067224 */ /* 0x004fca00078e02ff */
[----:B------:R-:W-:-:S04]  /*2c600*/  IABS R7, R6 ;  /* 0x0000000600077213 */ /* 0x000fc80000000000 */
[----:B------:R-:W0:Y:S08]  /*2c610*/  I2F.RP R12, R7 ;  /* 0x00000007000c7306 */ /* 0x000e300000209400 */
[----:B0-----:R-:W0:Y:S02]  /*2c620*/  MUFU.RCP R12, R12 ;  /* 0x0000000c000c7308 */ /* 0x001e240000001000 */
[----:B0-----:R-:W-:-:S06]  /*2c630*/  VIADD R13, R12, 0xffffffe ;  /* 0x0ffffffe0c0d7836 */ /* 0x001fcc0000000000 */
[----:B------:R-:W0:Y:S02]  /*2c640*/  F2I.FTZ.U32.TRUNC.NTZ R3, R13 ;  /* 0x0000000d00037305 */ /* 0x000e24000021f000 */
[----:B0-----:R-:W-:-:S04]  /*2c650*/  IMAD.MOV R2, RZ, RZ, -R3 ;  /* 0x000000ffff027224 */ /* 0x001fc800078e0a03 */
[----:B------:R-:W-:Y:S02]  /*2c660*/  IMAD R10, R2, R7, RZ ;  /* 0x00000007020a7224 */ /* 0x000fe400078e02ff */
[----:B------:R-:W-:-:S04]  /*2c670*/  IMAD.MOV.U32 R2, RZ, RZ, RZ ;  /* 0x000000ffff027224 */ /* 0x000fc800078e00ff */
[----:B------:R-:W-:Y:S01]  /*2c680*/  IMAD.HI.U32 R10, R3, R10, R2 ;  /* 0x0000000a030a7227 */ /* 0x000fe200078e0002 */
[----:B------:R-:W-:Y:S02]  /*2c690*/  IABS R3, R11 ;  /* 0x0000000b00037213 */ /* 0x000fe40000000000 */
[----:B------:R-:W-:-:S03]  /*2c6a0*/  IABS R2, R6 ;  /* 0x0000000600027213 */ /* 0x000fc60000000000 */
[----:B------:R-:W-:-:S04]  /*2c6b0*/  IMAD.HI.U32 R10, R10, R3, RZ ;  /* 0x000000030a0a7227 */ /* 0x000fc800078e00ff */
[----:B------:R-:W-:-:S04]  /*2c6c0*/  IMAD.MOV R2, RZ, RZ, -R2 ;  /* 0x000000ffff027224 */ /* 0x000fc800078e0a02 */
        /* <DEDUP_REMOVED lines=16> */
[----:B------:R-:W-:-:S04]  /*2c7d0*/  VIADDMNMX R9, R8, R5, R9, PT ;  /* 0x0000000508097246 */ /* 0x000fc80003800109 */
[----:B------:R-:W-:-:S04]  /*2c7e0*/  IABS R5, R9 ;  /* 0x0000000900057213 */ /* 0x000fc80000000000 */
[----:B------:R-:W0:Y:S08]  /*2c7f0*/  I2F.RP R7, R5 ;  /* 0x0000000500077306 */ /* 0x000e300000209400 */
[----:B0-----:R-:W0:Y:S02]  /*2c800*/  MUFU.RCP R7, R7 ;  /* 0x0000000700077308 */ /* 0x001e240000001000 */
[----:B0-----:R-:W-:Y:S01]  /*2c810*/  VIADD R8, R7, 0xffffffe ;  /* 0x0ffffffe07087836 */ /* 0x001fe20000000000 */
[----:B------:R-:W-:-:S05]  /*2c820*/  IABS R7, R9 ;  /* 0x0000000900077213 */ /* 0x000fca0000000000 */
[----:B------:R0:W1:Y:S02]  /*2c830*/  F2I.FTZ.U32.TRUNC.NTZ R3, R8 ;  /* 0x0000000800037305 */ /* 0x000064000021f000 */
[----:B0-----:R-:W-:Y:S02]  /*2c840*/  IMAD.MOV R8, RZ, RZ, -R7 ;  /* 0x000000ffff087224 */ /* 0x001fe400078e0a07 */
[----:B-1----:R-:W-:-:S04]  /*2c850*/  IMAD.MOV R2, RZ, RZ, -R3 ;  /* 0x000000ffff027224 */ /* 0x002fc800078e0a03 */
[----:B------:R-:W-:Y:S02]  /*2c860*/  IMAD R11, R2, R5, RZ ;  /* 0x00000005020b7224 */ /* 0x000fe400078e02ff */
[----:B------:R-:W-:-:S04]  /*2c870*/  IMAD.MOV.U32 R2, RZ, RZ, RZ ;  /* 0x000000ffff027224 */ /* 0x000fc800078e00ff */
        /* <DEDUP_REMOVED lines=10> */
[----:B------:R-:W-:Y:S01]  /*2c920*/  ISETP.GE.AND P0, PT, R3, RZ, PT ;  /* 0x000000ff0300720c */ /* 0x000fe20003f06270 */
[----:B------:R-:W-:-:S12]  /*2c930*/  IMAD.IADD R3, R6, 0x1, R4 ;  /* 0x0000000106037824 */ /* 0x000fd800078e0204 */
        /* <DEDUP_REMOVED lines=8> */
.L_x_2518:
[----:B------:R-:W-:Y:S01]  /*2c9c0*/  UMOV UR4, URZ ;  /* 0x0000003f00047c82 */ /* 0x000fe20008000000 */
[----:B------:R-:W-:Y:S01]  /*2c9d0*/  UMOV UR5, URZ ;  /* 0x0000003f00057c82 */ /* 0x000fe20008000000 */
[----:B------:R-:W-:Y:S01]  /*2c9e0*/  ULDC UR6, c[0x0][0xc14] ;  /* 0x0003050000067ab9 */ /* 0x000fe20000000800 */
[----:B------:R-:W-:Y:S02]  /*2c9f0*/  IMAD.MOV.U32 R16, RZ, RZ, R4 ;  /* 0x000000ffff107224 */ /* 0x000fe400078e0004 */
[----:B------:R-:W-:Y:S02]  /*2ca00*/  IMAD.U32 R17, RZ, RZ, UR4 ;  /* 0x00000004ff117e24 */ /* 0x000fe4000f8e00ff */
[----:B------:R-:W-:Y:S02]  /*2ca10*/  IMAD.U32 R18, RZ, RZ, UR5 ;  /* 0x00000005ff127e24 */ /* 0x000fe4000f8e00ff */
[----:B------:R-:W-:-:S07]  /*2ca20*/  IMAD.U32 R19, RZ, RZ, UR6 ;  /* 0x00000006ff137e24 */ /* 0x000fce000f8e00ff */
.L_x_2526:
        /* <DEDUP_REMOVED lines=12> */
.L_x_2441:
        /* <DEDUP_REMOVED lines=12> */
.L_x_2644:
[----:B------:R-:W-:Y:S05]  /*2cbb0*/  BSYNC B0 ;  /* 0x0000000000007941 */ /* 0x000fea0003800000 */
.L_x_2528:
[----:B------:R-:W-:-:S03]  /*2cbc0*/  UMOV UR4, 0xffffffff ;  /* 0xffffffff00047882 */ /* 0x000fc60000000000 */
[----:B------:R-:W-:Y:S05]  /*2cbd0*/  BRA.DIV UR4, `(.L_x_2530) ;  /* 0x0000002204687947 */ /* 0x000fea000b800000 */
[----:B------:R-:W2:Y:S02]  /*2cbe0*/  S2R R2, SR_TID.X ;  /* 0x0000000000027919 */ /* 0x000ea40000002100 */
[----:B--2---:R-:W-:-:S04]  /*2cbf0*/  SHF.R.U32.HI R2, RZ, 0x5, R2 ;  /* 0x00000005ff027819 */ /* 0x004fc80000011602 */
[----:B------:R-:W-:-:S05]  /*2cc00*/  LOP3.LUT R2, R2, 0x3, RZ, 0xc0, !PT ;  /* 0x0000000302027812 */ /* 0x000fca00078ec0ff */
[----:B------:R2:W3:Y:S02]  /*2cc10*/  SHFL.IDX PT, R14, R2, RZ, 0x1f ;  /* 0x00001fff020e7589 */ /* 0x0004e400000e0000 */
.L_x_2647:
[----:B---3--:R-:W-:-:S13]  /*2cc20*/  ISETP.NE.AND P0, PT, R14, RZ, PT ;  /* 0x000000ff0e00720c */ /* 0x008fda0003f05270 */
[----:B------:R-:W-:Y:S05]  /*2cc30*/  @P0 BRA `(.L_x_2197) ;  /* 0x00000000009c0947 */ /* 0x000fea0003800000 */
[----:B------:R-:W-:-:S03]  /*2cc40*/  UMOV UR4, 0xffffffff ;  /* 0xffffffff00047882 */ /* 0x000fc60000000000 */
[----:B------:R-:W-:Y:S05]  /*2cc50*/  BRA.DIV UR4, `(.L_x_2531) ;  /* 0x00000022047c7947 */ /* 0x000fea000b800000 */
[----:B------:R-:W-:-:S13]  /*2cc60*/  ELECT P6, URZ, PT ;  /* 0x00000000003f782f */ /* 0x000fda00038c0000 */
.L_x_2650:
        /* <DEDUP_REMOVED lines=8> */
.L_x_2532:
        /* <DEDUP_REMOVED lines=14> */
.L_x_2651:
[----:B------:R-:W2:Y:S02]  /*2cdd0*/  SYNCS.PHASECHK.TRANS64.TRYWAIT P0, [R7+URZ], R2 ;  /* 0x00000002070075a7 */ /* 0x000ea4000800017f */
[----:B--2---:R-:W-:Y:S05]  /*2cde0*/  @!P0 BRA `(.L_x_2534) ;  /* 0x00000020004c8947 */ /* 0x004fea0003800000 */
.L_x_2652:
[----:B------:R-:W-:Y:S05]  /*2cdf0*/  @!P2 BRA `(.L_x_2535) ;  /* 0x000000000004a947 */ /* 0x000fea0003800000 */
[----:B------:R-:W-:Y:S01]  /*2ce00*/  BPT.TRAP 0x1 ;  /* 0x000000040000795c */ /* 0x000fe20000300000 */
.L_x_2535:
[----:B------:R-:W3:Y:S01]  /*2ce10*/  LDL.LU R4, [R1] ;  /* 0x0000000001047983 */ /* 0x000ee20000300800 */
[----:B------:R-:W-:-:S04]  /*2ce20*/  VIADD R0, R0, 0x36860 ;  /* 0x0003686000007836 */ /* 0x000fc80000000000 */
[----:B---3--:R-:W-:-:S04]  /*2ce30*/  IMAD R4, R4, 0x8, R0 ;  /* 0x0000000804047824 */ /* 0x008fc800078e0200 */
[----:B------:R-:W3:Y:S02]  /*2ce40*/  SYNCS.PHASECHK.TRANS64.TRYWAIT P0, [R4+URZ], R5 ;  /* 0x00000005040075a7 */ /* 0x000ee4000800017f */
[----:B---3--:R-:W-:Y:S05]  /*2ce50*/  @!P0 BRA `(.L_x_2536) ;  /* 0x0000002000448947 */ /* 0x008fea0003800000 */
.L_x_2653:
[----:B------:R-:W-:-:S07]  /*2ce60*/  IMAD R3, R3, 0x8, R0 ;  /* 0x0000000803037824 */ /* 0x000fce00078e0200 */
.L_x_2537:
[----:B----4-:R4:W0:Y:S02]  /*2ce70*/  SYNCS.PHASECHK.TRANS64.TRYWAIT P0, [R3+URZ], R2 ;  /* 0x00000002030075a7 */ /* 0x010824000800017f */
[----:B0-----:R-:W-:Y:S05]  /*2ce80*/  @!P0 NANOSLEEP.SYNCS 0x989680 ;  /* 0x009896800000895d */ /* 0x001fea0003900000 */
[----:B------:R-:W0:Y:S02]  /*2ce90*/  @!P0 SYNCS.PHASECHK.TRANS64 P0, [R3+URZ], R2 ;  /* 0x00000002030085a7 */ /* 0x000e24000800007f */
[----:B0-----:R-:W-:Y:S05]  /*2cea0*/  @!P0 BRA `(.L_x_2537) ;  /* 0xfffffffc00f08947 */ /* 0x001fea000383ffff */
.L_x_2197:
[----:B------:R-:W-:Y:S05]  /*2ceb0*/  BSYNC B7 ;  /* 0x0000000000077941 */ /* 0x000fea0003800000 */
.L_x_2194:
[----:B------:R-:W-:Y:S05]  /*2cec0*/  EXIT ;  /* 0x000000000000794d */ /* 0x000fea0003800000 */
.L_x_2215:
[----:B0-----:R0:W1:Y:S02]  /*2ced0*/  SYNCS.PHASECHK.TRANS64.TRYWAIT P5, [R43+URZ+0x36890], R100 ;  /* 0x036890642b0075a7 */ /* 0x00106400080a017f */
[----:B-1----:R-:W-:Y:S05]  /*2cee0*/  @!P5 NANOSLEEP.SYNCS 0x989680 ;  /* 0x009896800000d95d */ /* 0x002fea0003900000 */
[----:B------:R-:W1:Y:S02]  /*2cef0*/  @!P5 SYNCS.PHASECHK.TRANS64 P5, [R43+URZ+0x36890], R100 ;  /* 0x036890642b00d5a7 */ /* 0x000e6400080a007f */
[----:B-1----:R-:W-:Y:S05]  /*2cf00*/  @!P5 BRA `(.L_x_2215) ;  /* 0xfffffffc00f0d947 */ /* 0x002fea000383ffff */
[----:B------:R-:W-:Y:S05]  /*2cf10*/  BRA `(.L_x_2538) ;  /* 0xfffffd6800847947 */ /* 0x000fea000383ffff */
.L_x_2269:
[----:B-1----:R1:W3:Y:S02]  /*2cf20*/  SYNCS.PHASECHK.TRANS64.TRYWAIT P5, [R43+URZ+0x36890], R100 ;  /* 0x036890642b0075a7 */ /* 0x0022e400080a017f */
[----:B---3--:R-:W-:Y:S05]  /*2cf30*/  @!P5 NANOSLEEP.SYNCS 0x989680 ;  /* 0x009896800000d95d */ /* 0x008fea0003900000 */
[----:B------:R-:W3:Y:S02]  /*2cf40*/  @!P5 SYNCS.PHASECHK.TRANS64 P5, [R43+URZ+0x36890], R100 ;  /* 0x036890642b00d5a7 */ /* 0x000ee400080a007f */
[----:B---3--:R-:W-:Y:S05]  /*2cf50*/  @!P5 BRA `(.L_x_2269) ;  /* 0xfffffffc00f0d947 */ /* 0x008fea000383ffff */
[----:B------:R-:W-:Y:S05]  /*2cf60*/  BRA `(.L_x_2539) ;  /* 0xfffffd9c00f07947 */ /* 0x000fea000383ffff */
.L_x_2294:
[----:B-1----:R1:W2:Y:S02]  /*2cf70*/  SYNCS.PHASECHK.TRANS64.TRYWAIT P3, [R43+URZ+0x36890], R100 ;  /* 0x036890642b0075a7 */ /* 0x0022a4000806017f */
[----:B--2---:R-:W-:Y:S05]  /*2cf80*/  @!P3 NANOSLEEP.SYNCS 0x989680 ;  /* 0x009896800000b95d */ /* 0x004fea0003900000 */
[----:B------:R-:W2:Y:S02]  /*2cf90*/  @!P3 SYNCS.PHASECHK.TRANS64 P3, [R43+URZ+0x36890], R100 ;  /* 0x036890642b00b5a7 */ /* 0x000ea4000806007f */
[----:B--2---:R-:W-:Y:S05]  /*2cfa0*/  @!P3 BRA `(.L_x_2294) ;  /* 0xfffffffc00f0b947 */ /* 0x004fea000383ffff */
[----:B------:R-:W-:Y:S05]  /*2cfb0*/  BRA `(.L_x_2540) ;  /* 0xfffffdd000887947 */ /* 0x000fea000383ffff */
.L_x_2300:
[----:B0-----:R0:W1:Y:S02]  /*2cfc0*/  SYNCS.PHASECHK.TRANS64.TRYWAIT P2, [R43+URZ+0x368b0], R100 ;  /* 0x0368b0642b0075a7 */ /* 0x001064000804017f */
[----:B-1----:R-:W-:Y:S05]  /*2cfd0*/  @!P2 NANOSLEEP.SYNCS 0x989680 ;  /* 0x009896800000a95d */ /* 0x002fea0003900000 */
[----:B------:R-:W1:Y:S02]  /*2cfe0*/  @!P2 SYNCS.PHASECHK.TRANS64 P2, [R43+URZ+0x368b0], R100 ;  /* 0x0368b0642b00a5a7 */ /* 0x000e64000804007f */
[----:B-1----:R-:W-:Y:S05]  /*2cff0*/  @!P2 BRA `(.L_x_2300) ;  /* 0xfffffffc00f0a947 */ /* 0x002fea000383ffff */
[----:B------:R-:W-:Y:S05]  /*2d000*/  BRA `(.L_x_2541) ;  /* 0xfffffdd400a07947 */ /* 0x000fea000383ffff */
.L_x_2322:
        /* <DEDUP_REMOVED lines=8> */
.L_x_2543:
[----:B------:R-:W-:Y:S05]  /*2d090*/  BSYNC B1 ;  /* 0x0000000000017941 */ /* 0x000fea0003800000 */
.L_x_2542:
[----:B------:R-:W-:Y:S05]  /*2d0a0*/  BRA `(.L_x_2544) ;  /* 0xfffffdf400487947 */ /* 0x000fea000383ffff */
.L_x_2323:
        /* <DEDUP_REMOVED lines=8> */
.L_x_2546:
[----:B------:R-:W-:Y:S05]  /*2d130*/  BSYNC B1 ;  /* 0x0000000000017941 */ /* 0x000fea0003800000 */
.L_x_2545:
[----:B------:R-:W-:Y:S05]  /*2d140*/  BRA `(.L_x_2547) ;  /* 0xfffffdf400287947 */ /* 0x000fea000383ffff */
.L_x_2324:
        /* <DEDUP_REMOVED lines=8> */
.L_x_2549:
[----:B------:R-:W-:Y:S05]  /*2d1d0*/  BSYNC B1 ;  /* 0x0000000000017941 */ /* 0x000fea0003800000 */
.L_x_2548:
[----:B------:R-:W-:Y:S05]  /*2d1e0*/  BRA `(.L_x_2550) ;  /* 0xfffffdf400087947 */ /* 0x000fea000383ffff */
.L_x_2325:
        /* <DEDUP_REMOVED lines=8> */
.L_x_2552:
[----:B------:R-:W-:Y:S05]  /*2d270*/  BSYNC B1 ;  /* 0x0000000000017941 */ /* 0x000fea0003800000 */
.L_x_2551:
[----:B------:R-:W-:Y:S05]  /*2d280*/  BRA `(.L_x_2553) ;  /* 0xfffffdf000e87947 */ /* 0x000fea000383ffff */
.L_x_2326:
        /* <DEDUP_REMOVED lines=8> */
.L_x_2555:
[----:B------:R-:W-:Y:S05]  /*2d310*/  BSYNC B1 ;  /* 0x0000000000017941 */ /* 0x000fea0003800000 */
.L_x_2554:
[----:B------:R-:W-:Y:S05]  /*2d320*/  BRA `(.L_x_2556) ;  /* 0xfffffdf000c87947 */ /* 0x000fea000383ffff */
.L_x_2327:
        /* <DEDUP_REMOVED lines=8> */
.L_x_2558:
[----:B------:R-:W-:Y:S05]  /*2d3b0*/  BSYNC B1 ;  /* 0x0000000000017941 */ /* 0x000fea0003800000 */
.L_x_2557:
[----:B------:R-:W-:Y:S05]  /*2d3c0*/  BRA `(.L_x_2559) ;  /* 0xfffffdf000ac7947 */ /* 0x000fea000383ffff */
.L_x_2328:
        /* <DEDUP_REMOVED lines=8> */
.L_x_2561:
[----:B------:R-:W-:Y:S05]  /*2d450*/  BSYNC B1 ;  /* 0x0000000000017941 */ /* 0x000fea0003800000 */
.L_x_2560:
[----:B------:R-:W-:Y:S05]  /*2d460*/  BRA `(.L_x_2562) ;  /* 0xfffffdf000907947 */ /* 0x000fea000383ffff */
.L_x_2329:
        /* <DEDUP_REMOVED lines=8> */
.L_x_2564:
[----:B------:R-:W-:Y:S05]  /*2d4f0*/  BSYNC B1 ;  /* 0x0000000000017941 */ /* 0x000fea0003800000 */
.L_x_2563:
[----:B------:R-:W-:Y:S05]  /*2d500*/  BRA `(.L_x_2565) ;  /* 0xfffffdf000747947 */ /* 0x000fea000383ffff */
.L_x_2331:
[----:B0-----:R0:W1:Y:S02]  /*2d510*/  SYNCS.PHASECHK.TRANS64.TRYWAIT P2, [R18+URZ+0x36800], R3 ;  /* 0x03680003120075a7 */ /* 0x001064000804017f */
[----:B-1----:R-:W-:Y:S05]  /*2d520*/  @!P2 NANOSLEEP.SYNCS 0x989680 ;  /* 0x009896800000a95d */ /* 0x002fea0003900000 */
[----:B------:R-:W1:Y:S02]  /*2d530*/  @!P2 SYNCS.PHASECHK.TRANS64 P2, [R18+URZ+0x36800], R3 ;  /* 0x036800031200a5a7 */ /* 0x000e64000804007f */
[----:B-1----:R-:W-:Y:S05]  /*2d540*/  @!P2 BRA `(.L_x_2331) ;  /* 0xfffffffc00f0a947 */ /* 0x002fea000383ffff */
[----:B------:R-:W-:Y:S05]  /*2d550*/  BRA `(.L_x_2566) ;  /* 0xfffffdf000f47947 */ /* 0x000fea000383ffff */
.L_x_2359:
        /* <DEDUP_REMOVED lines=8> */
.L_x_2568:
[----:B------:R-:W-:Y:S05]  /*2d5e0*/  BSYNC B1 ;  /* 0x0000000000017941 */ /* 0x000fea0003800000 */
.L_x_2567:
[----:B------:R-:W-:Y:S05]  /*2d5f0*/  BRA `(.L_x_2569) ;  /* 0xfffffe24004c7947 */ /* 0x000fea000383ffff */
.L_x_2360:
        /* <DEDUP_REMOVED lines=8> */
.L_x_2571:
[----:B------:R-:W-:Y:S05]  /*2d680*/  BSYNC B1 ;  /* 0x0000000000017941 */ /* 0x000fea0003800000 */
.L_x_2570:
[----:B------:R-:W-:Y:S05]  /*2d690*/  BRA `(.L_x_2572) ;  /* 0xfffffe24002c7947 */ /* 0x000fea000383ffff */
.L_x_2361:
        /* <DEDUP_REMOVED lines=8> */
.L_x_2574:
[----:B------:R-:W-:Y:S05]  /*2d720*/  BSYNC B1 ;  /* 0x0000000000017941 */ /* 0x000fea0003800000 */
.L_x_2573:
[----:B------:R-:W-:Y:S05]  /*2d730*/  BRA `(.L_x_2575) ;  /* 0xfffffe24000c7947 */ /* 0x000fea000383ffff */
.L_x_2362:
        /* <DEDUP_REMOVED lines=8> */
.L_x_2577:
[----:B------:R-:W-:Y:S05]  /*2d7c0*/  BSYNC B1 ;  /* 0x0000000000017941 */ /* 0x000fea0003800000 */
.L_x_2576:
[----:B------:R-:W-:Y:S05]  /*2d7d0*/  BRA `(.L_x_2578) ;  /* 0xfffffe2000ec7947 */ /* 0x000fea000383ffff */
.L_x_2363:
        /* <DEDUP_REMOVED lines=8> */
.L_x_2580:
[----:B------:R-:W-:Y:S05]  /*2d860*/  BSYNC B1 ;  /* 0x0000000000017941 */ /* 0x000fea0003800000 */
.L_x_2579:
[----:B------:R-:W-:Y:S05]  /*2d870*/  BRA `(.L_x_2581) ;  /* 0xfffffe2000cc7947 */ /* 0x000fea000383ffff */
.L_x_2364:
        /* <DEDUP_REMOVED lines=8> */
.L_x_2583:
[----:B------:R-:W-:Y:S05]  /*2d900*/  BSYNC B1 ;  /* 0x0000000000017941 */ /* 0x000fea0003800000 */
.L_x_2582:
[----:B------:R-:W-:Y:S05]  /*2d910*/  BRA `(.L_x_2584) ;  /* 0xfffffe2000b07947 */ /* 0x000fea000383ffff */
.L_x_2365:
        /* <DEDUP_REMOVED lines=8> */
.L_x_2586:
[----:B------:R-:W-:Y:S05]  /*2d9a0*/  BSYNC B1 ;  /* 0x0000000000017941 */ /* 0x000fea0003800000 */
.L_x_2585:
[----:B------:R-:W-:Y:S05]  /*2d9b0*/  BRA `(.L_x_2587) ;  /* 0xfffffe2000947947 */ /* 0x000fea000383ffff */
.L_x_2366:
        /* <DEDUP_REMOVED lines=8> */
.L_x_2589:
[----:B------:R-:W-:Y:S05]  /*2da40*/  BSYNC B1 ;  /* 0x0000000000017941 */ /* 0x000fea0003800000 */
.L_x_2588:
[----:B------:R-:W-:Y:S05]  /*2da50*/  BRA `(.L_x_2590) ;  /* 0xfffffe2000787947 */ /* 0x000fea000383ffff */
.L_x_2368:
[----:B0-----:R0:W1:Y:S02]  /*2da60*/  SYNCS.PHASECHK.TRANS64.TRYWAIT P2, [R18+URZ+0x36800], R9 ;  /* 0x03680009120075a7 */ /* 0x001064000804017f */
[----:B-1----:R-:W-:Y:S05]  /*2da70*/  @!P2 NANOSLEEP.SYNCS 0x989680 ;  /* 0x009896800000a95d */ /* 0x002fea0003900000 */
[----:B------:R-:W1:Y:S02]  /*2da80*/  @!P2 SYNCS.PHASECHK.TRANS64 P2, [R18+URZ+0x36800], R9 ;  /* 0x036800091200a5a7 */ /* 0x000e64000804007f */
[----:B-1----:R-:W-:Y:S05]  /*2da90*/  @!P2 BRA `(.L_x_2368) ;  /* 0xfffffffc00f0a947 */ /* 0x002fea000383ffff */
[----:B------:R-:W-:Y:S05]  /*2daa0*/  BRA `(.L_x_2591) ;  /* 0xfffffe2000f87947 */ /* 0x000fea000383ffff */
.L_x_2382:
[----:B-1----:R1:W2:Y:S02]  /*2dab0*/  SYNCS.PHASECHK.TRANS64.TRYWAIT P2, [R0+URZ+0x36830], R3 ;  /* 0x03683003000075a7 */ /* 0x0022a4000804017f */
[----:B--2---:R-:W-:Y:S05]  /*2dac0*/  @!P2 NANOSLEEP.SYNCS 0x989680 ;  /* 0x009896800000a95d */ /* 0x004fea0003900000 */
[----:B------:R-:W2:Y:S02]  /*2dad0*/  @!P2 SYNCS.PHASECHK.TRANS64 P2, [R0+URZ+0x36830], R3 ;  /* 0x036830030000a5a7 */ /* 0x000ea4000804007f */
[----:B--2---:R-:W-:Y:S05]  /*2dae0*/  @!P2 BRA `(.L_x_2382) ;  /* 0xfffffffc00f0a947 */ /* 0x004fea000383ffff */
[----:B------:R-:W-:Y:S05]  /*2daf0*/  BRA `(.L_x_2381) ;  /* 0xfffffe4c008c7947 */ /* 0x000fea000383ffff */
.L_x_2389:
[----:B-1----:R1:W2:Y:S02]  /*2db00*/  SYNCS.PHASECHK.TRANS64.TRYWAIT P2, [R13+URZ+0x36830], R4 ;  /* 0x036830040d0075a7 */ /* 0x0022a4000804017f */
[----:B--2---:R-:W-:Y:S05]  /*2db10*/  @!P2 NANOSLEEP.SYNCS 0x989680 ;  /* 0x009896800000a95d */ /* 0x004fea0003900000 */
[----:B------:R-:W2:Y:S02]  /*2db20*/  @!P2 SYNCS.PHASECHK.TRANS64 P2, [R13+URZ+0x36830], R4 ;  /* 0x036830040d00a5a7 */ /* 0x000ea4000804007f */
[----:B--2---:R-:W-:Y:S05]  /*2db30*/  @!P2 BRA `(.L_x_2389) ;  /* 0xfffffffc00f0a947 */ /* 0x004fea000383ffff */
[----:B------:R-:W-:Y:S05]  /*2db40*/  BRA `(.L_x_2388) ;  /* 0xfffffea800a07947 */ /* 0x000fea000383ffff */
.L_x_2394:
[----:B-1----:R1:W2:Y:S02]  /*2db50*/  SYNCS.PHASECHK.TRANS64.TRYWAIT P2, [R11+URZ+0x36850], R0 ;  /* 0x036850000b0075a7 */ /* 0x0022a4000804017f */
[----:B--2---:R-:W-:Y:S05]  /*2db60*/  @!P2 NANOSLEEP.SYNCS 0x989680 ;  /* 0x009896800000a95d */ /* 0x004fea0003900000 */
[----:B------:R-:W2:Y:S02]  /*2db70*/  @!P2 SYNCS.PHASECHK.TRANS64 P2, [R11+URZ+0x36850], R0 ;  /* 0x036850000b00a5a7 */ /* 0x000ea4000804007f */
[----:B--2---:R-:W-:Y:S05]  /*2db80*/  @!P2 BRA `(.L_x_2394) ;  /* 0xfffffffc00f0a947 */ /* 0x004fea000383ffff */
[----:B------:R-:W-:Y:S05]  /*2db90*/  BRA `(.L_x_2393) ;  /* 0xfffffee000607947 */ /* 0x000fea000383ffff */
.L_x_2402:
[----:B-1----:R1:W2:Y:S02]  /*2dba0*/  SYNCS.PHASECHK.TRANS64.TRYWAIT P2, [R4+URZ+0x36830], R5 ;  /* 0x03683005040075a7 */ /* 0x0022a4000804017f */
[----:B--2---:R-:W-:Y:S05]  /*2dbb0*/  @!P2 NANOSLEEP.SYNCS 0x989680 ;  /* 0x009896800000a95d */ /* 0x004fea0003900000 */
[----:B------:R-:W2:Y:S02]  /*2dbc0*/  @!P2 SYNCS.PHASECHK.TRANS64 P2, [R4+URZ+0x36830], R5 ;  /* 0x036830050400a5a7 */ /* 0x000ea4000804007f */
[----:B--2---:R-:W-:Y:S05]  /*2dbd0*/  @!P2 BRA `(.L_x_2402) ;  /* 0xfffffffc00f0a947 */ /* 0x004fea000383ffff */
[----:B------:R-:W-:Y:S05]  /*2dbe0*/  BRA `(.L_x_2401) ;  /* 0xffffff0400b87947 */ /* 0x000fea000383ffff */
.L_x_2407:
[----:B-1----:R1:W2:Y:S02]  /*2dbf0*/  SYNCS.PHASECHK.TRANS64.TRYWAIT P2, [R11+URZ+0x36850], R0 ;  /* 0x036850000b0075a7 */ /* 0x0022a4000804017f */
[----:B--2---:R-:W-:Y:S05]  /*2dc00*/  @!P2 NANOSLEEP.SYNCS 0x989680 ;  /* 0x009896800000a95d */ /* 0x004fea0003900000 */
[----:B------:R-:W2:Y:S02]  /*2dc10*/  @!P2 SYNCS.PHASECHK.TRANS64 P2, [R11+URZ+0x36850], R0 ;  /* 0x036850000b00a5a7 */ /* 0x000ea4000804007f */
[----:B--2---:R-:W-:Y:S05]  /*2dc20*/  @!P2 BRA `(.L_x_2407) ;  /* 0xfffffffc00f0a947 */ /* 0x004fea000383ffff */
[----:B------:R-:W-:Y:S05]  /*2dc30*/  BRA `(.L_x_2406) ;  /* 0xffffff3c00707947 */ /* 0x000fea000383ffff */
.L_x_2413:
[----:B-1----:R1:W2:Y:S02]  /*2dc40*/  SYNCS.PHASECHK.TRANS64.TRYWAIT P0, [R13+URZ+0x36850], R2 ;  /* 0x036850020d0075a7 */ /* 0x0022a4000800017f */
[----:B--2---:R-:W-:Y:S05]  /*2dc50*/  @!P0 NANOSLEEP.SYNCS 0x989680 ;  /* 0x009896800000895d */ /* 0x004fea0003900000 */
[----:B------:R-:W2:Y:S02]  /*2dc60*/  @!P0 SYNCS.PHASECHK.TRANS64 P0, [R13+URZ+0x36850], R2 ;  /* 0x036850020d0085a7 */ /* 0x000ea4000800007f */
[----:B--2---:R-:W-:Y:S05]  /*2dc70*/  @!P0 BRA `(.L_x_2413) ;  /* 0xfffffffc00f08947 */ /* 0x004fea000383ffff */
[----:B------:R-:W-:Y:S05]  /*2dc80*/  BRA `(.L_x_2412) ;  /* 0xffffff60002c7947 */ /* 0x000fea000383ffff */
.L_x_2447:
        /* <DEDUP_REMOVED lines=11> */
.L_x_2593:
[----:B------:R-:W-:Y:S05]  /*2dd40*/  BSYNC B1 ;  /* 0x0000000000017941 */ /* 0x000fea0003800000 */
.L_x_2592:
[----:B------:R-:W-:Y:S05]  /*2dd50*/  BRA `(.L_x_2594) ;  /* 0xffffffa000cc7947 */ /* 0x000fea000383ffff */
.L_x_2448:
[----:B------:R-:W-:Y:S01]  /*2dd60*/  BSSY B1, `(.L_x_2595) ;  /* 0x0000006000017945 */ /* 0x000fe20003800000 */
[----:B------:R-:W-:-:S07]  /*2dd70*/  IMAD.MOV.U32 R15, RZ, RZ, -0x1 ;  /* 0xffffffffff0f7424 */ /* 0x000fce00078e00ff */
[----:B------:R-:W-:Y:S05]  /*2dd80*/  WARPSYNC.COLLECTIVE R15, `(.L_x_2596) ;  /* 0x000000000f0c7348 */ /* 0x000fea0003c00000 */
[----:B------:R-:W-:Y:S02]  /*2dd90*/  ELECT P6, UR62, PT ;  /* 0x00000000003e782f */ /* 0x000fe400038c0000 */
[----:B------:R-:W-:Y:S01]  /*2dda0*/  MOV R14, UR62 ;  /* 0x0000003e000e7c02 */ /* 0x000fe20008000f00 */
[----:B------:R-:W-:Y:S10]  /*2ddb0*/  ENDCOLLECTIVE ;  /* 0x000000000000791b */ /* 0x000ff40003800000 */
.L_x_2596:
[----:B------:R-:W-:Y:S05]  /*2ddc0*/  BSYNC B1 ;  /* 0x0000000000017941 */ /* 0x000fea0003800000 */
.L_x_2595:
[----:B------:R-:W-:Y:S05]  /*2ddd0*/  BRA `(.L_x_2597) ;  /* 0xffffffa000b87947 */ /* 0x000fea000383ffff */
.L_x_2450:
[----:B0-----:R0:W1:Y:S02]  /*2dde0*/  SYNCS.PHASECHK.TRANS64.TRYWAIT P0, [R9+URZ+0x36820], R5 ;  /* 0x03682005090075a7 */ /* 0x001064000800017f */
[----:B-1----:R-:W-:Y:S05]  /*2ddf0*/  @!P0 NANOSLEEP.SYNCS 0x989680 ;  /* 0x009896800000895d */ /* 0x002fea0003900000 */
[----:B------:R-:W1:Y:S02]  /*2de00*/  @!P0 SYNCS.PHASECHK.TRANS64 P0, [R9+URZ+0x36820], R5 ;  /* 0x03682005090085a7 */ /* 0x000e64000800007f */
[----:B-1----:R-:W-:Y:S05]  /*2de10*/  @!P0 BRA `(.L_x_2450) ;  /* 0xfffffffc00f08947 */ /* 0x002fea000383ffff */
[----:B------:R-:W-:Y:S05]  /*2de20*/  BRA `(.L_x_2598) ;  /* 0xffffffa000d47947 */ /* 0x000fea000383ffff */
.L_x_2453:
[----:B0-----:R0:W1:Y:S02]  /*2de30*/  SYNCS.PHASECHK.TRANS64.TRYWAIT P0, [R5+URZ+0x368a0], R8 ;  /* 0x0368a008050075a7 */ /* 0x001064000800017f */
[----:B-1----:R-:W-:Y:S05]  /*2de40*/  @!P0 NANOSLEEP.SYNCS 0x989680 ;  /* 0x009896800000895d */ /* 0x002fea0003900000 */
[----:B------:R-:W1:Y:S02]  /*2de50*/  @!P0 SYNCS.PHASECHK.TRANS64 P0, [R5+URZ+0x368a0], R8 ;  /* 0x0368a008050085a7 */ /* 0x000e64000800007f */
[----:B-1----:R-:W-:Y:S05]  /*2de60*/  @!P0 BRA `(.L_x_2453) ;  /* 0xfffffffc00f08947 */ /* 0x002fea000383ffff */
[----:B------:R-:W-:Y:S05]  /*2de70*/  BRA `(.L_x_2599) ;  /* 0xffffffa000e47947 */ /* 0x000fea000383ffff */
.L_x_2455:
[----:B-1----:R1:W2:Y:S02]  /*2de80*/  SYNCS.PHASECHK.TRANS64.TRYWAIT P0, [R5+URZ+0x368c0], R8 ;  /* 0x0368c008050075a7 */ /* 0x0022a4000800017f */
[----:B--2---:R-:W-:Y:S05]  /*2de90*/  @!P0 NANOSLEEP.SYNCS 0x989680 ;  /* 0x009896800000895d */ /* 0x004fea0003900000 */
[----:B------:R-:W2:Y:S02]  /*2dea0*/  @!P0 SYNCS.PHASECHK.TRANS64 P0, [R5+URZ+0x368c0], R8 ;  /* 0x0368c008050085a7 */ /* 0x000ea4000800007f */
[----:B--2---:R-:W-:Y:S05]  /*2deb0*/  @!P0 BRA `(.L_x_2455) ;  /* 0xfffffffc00f08947 */ /* 0x004fea000383ffff */
[----:B------:R-:W-:Y:S05]  /*2dec0*/  BRA `(.L_x_2600) ;  /* 0xffffffa400707947 */ /* 0x000fea000383ffff */
.L_x_2459:
[----:B0-----:R0:W1:Y:S02]  /*2ded0*/  SYNCS.PHASECHK.TRANS64.TRYWAIT P0, [R6+URZ+0x368a0], R7 ;  /* 0x0368a007060075a7 */ /* 0x001064000800017f */
[----:B-1----:R-:W-:Y:S05]  /*2dee0*/  @!P0 NANOSLEEP.SYNCS 0x989680 ;  /* 0x009896800000895d */ /* 0x002fea0003900000 */
[----:B------:R-:W1:Y:S02]  /*2def0*/  @!P0 SYNCS.PHASECHK.TRANS64 P0, [R6+URZ+0x368a0], R7 ;  /* 0x0368a007060085a7 */ /* 0x000e64000800007f */
[----:B-1----:R-:W-:Y:S05]  /*2df00*/  @!P0 BRA `(.L_x_2459) ;  /* 0xfffffffc00f08947 */ /* 0x002fea000383ffff */
[----:B------:R-:W-:Y:S05]  /*2df10*/  BRA `(.L_x_2601) ;  /* 0xffffffa800447947 */ /* 0x000fea000383ffff */
.L_x_2461:
[----:B-1----:R1:W2:Y:S02]  /*2df20*/  SYNCS.PHASECHK.TRANS64.TRYWAIT P1, [R6+URZ+0x368c0], R7 ;  /* 0x0368c007060075a7 */ /* 0x0022a4000802017f */
[----:B--2---:R-:W-:Y:S05]  /*2df30*/  @!P1 NANOSLEEP.SYNCS 0x989680 ;  /* 0x009896800000995d */ /* 0x004fea0003900000 */
[----:B------:R-:W2:Y:S02]  /*2df40*/  @!P1 SYNCS.PHASECHK.TRANS64 P1, [R6+URZ+0x368c0], R7 ;  /* 0x0368c007060095a7 */ /* 0x000ea4000802007f */
[----:B--2---:R-:W-:Y:S05]  /*2df50*/  @!P1 BRA `(.L_x_2461) ;  /* 0xfffffffc00f09947 */ /* 0x004fea000383ffff */
[----:B------:R-:W-:Y:S05]  /*2df60*/  BRA `(.L_x_2602) ;  /* 0xffffffa800c87947 */ /* 0x000fea000383ffff */
.L_x_2473:
[----:B------:R-:W0:Y:S01]  /*2df70*/  S2R R7, SR_TID.X ;  /* 0x0000000000077919 */ /* 0x000e220000002100 */
[----:B------:R-:W-:Y:S01]  /*2df80*/  BSSY B0, `(.L_x_2603) ;  /* 0x000000a000007945 */ /* 0x000fe20003800000 */
[----:B------:R-:W-:Y:S02]  /*2df90*/  IMAD.MOV.U32 R12, RZ, RZ, RZ ;  /* 0x000000ffff0c7224 */ /* 0x000fe400078e00ff */
[----:B------:R-:W-:Y:S02]  /*2dfa0*/  IMAD.MOV.U32 R11, RZ, RZ, 0x1f ;  /* 0x0000001fff0b7424 */ /* 0x000fe400078e00ff */
[----:B------:R-:W-:Y:S01]  /*2dfb0*/  IMAD.MOV.U32 R15, RZ, RZ, -0x1 ;  /* 0xffffffffff0f7424 */ /* 0x000fe200078e00ff */
[----:B0-----:R-:W-:-:S04]  /*2dfc0*/  SHF.R.U32.HI R7, RZ, 0x5, R7 ;  /* 0x00000005ff077819 */ /* 0x001fc80000011607 */
[----:B------:R-:W-:-:S04]  /*2dfd0*/  LOP3.LUT R7, R7, 0x3, RZ, 0xc0, !PT ;  /* 0x0000000307077812 */ /* 0x000fc800078ec0ff */
[----:B------:R-:W-:-:S07]  /*2dfe0*/  MOV R13, R7 ;  /* 0x00000007000d7202 */ /* 0x000fce0000000f00 */
[----:B------:R-:W-:Y:S05]  /*2dff0*/  WARPSYNC.COLLECTIVE R15, `(.L_x_2604) ;  /* 0x000000000f087348 */ /* 0x000fea0003c00000 */
[----:B------:R0:W1:Y:S02]  /*2e000*/  SHFL.IDX P6, R14, R13, R12, R11 ;  /* 0x0000000c0d0e7389 */ /* 0x00006400000c000b */
[----:B01----:R-:W-:Y:S01]  /*2e010*/  ENDCOLLECTIVE ;  /* 0x000000000000791b */ /* 0x003fe20003800000 */
.L_x_2604:
[----:B------:R-:W-:Y:S05]  /*2e020*/  BSYNC B0 ;  /* 0x0000000000007941 */ /* 0x000fea0003800000 */
.L_x_2603:
[----:B------:R-:W-:Y:S05]  /*2e030*/  BRA `(.L_x_2605) ;  /* 0xffffffb400d87947 */ /* 0x000fea000383ffff */
.L_x_2474:
[----:B------:R-:W-:Y:S01]  /*2e040*/  BSSY B0, `(.L_x_2606) ;  /* 0x0000006000007945 */ /* 0x000fe20003800000 */
[----:B------:R-:W-:-:S07]  /*2e050*/  IMAD.MOV.U32 R15, RZ, RZ, -0x1 ;  /* 0xffffffffff0f7424 */ /* 0x000fce00078e00ff */
[----:B------:R-:W-:Y:S05]  /*2e060*/  WARPSYNC.COLLECTIVE R15, `(.L_x_2607) ;  /* 0x000000000f0c7348 */ /* 0x000fea0003c00000 */
[----:B------:R-:W-:Y:S02]  /*2e070*/  ELECT P6, UR62, PT ;  /* 0x00000000003e782f */ /* 0x000fe400038c0000 */
[----:B------:R-:W-:Y:S01]  /*2e080*/  MOV R14, UR62 ;  /* 0x0000003e000e7c02 */ /* 0x000fe20008000f00 */
[----:B------:R-:W-:Y:S10]  /*2e090*/  ENDCOLLECTIVE ;  /* 0x000000000000791b */ /* 0x000ff40003800000 */
.L_x_2607:
[----:B------:R-:W-:Y:S05]  /*2e0a0*/  BSYNC B0 ;  /* 0x0000000000007941 */ /* 0x000fea0003800000 */
.L_x_2606:
[----:B------:R-:W-:Y:S05]  /*2e0b0*/  BRA `(.L_x_2608) ;  /* 0xffffffb400c87947 */ /* 0x000fea000383ffff */
.L_x_2477:
[----:B0-----:R0:W1:Y:S02]  /*2e0c0*/  SYNCS.PHASECHK.TRANS64.TRYWAIT P0, [R7+URZ+0x36840], R10 ;  /* 0x0368400a070075a7 */ /* 0x001064000800017f */
[----:B-1----:R-:W-:Y:S05]  /*2e0d0*/  @!P0 NANOSLEEP.SYNCS 0x989680 ;  /* 0x009896800000895d */ /* 0x002fea0003900000 */
[----:B------:R-:W1:Y:S02]  /*2e0e0*/  @!P0 SYNCS.PHASECHK.TRANS64 P0, [R7+URZ+0x36840], R10 ;  /* 0x0368400a070085a7 */ /* 0x000e64000800007f */
[----:B-1----:R-:W-:Y:S05]  /*2e0f0*/  @!P0 BRA `(.L_x_2477) ;  /* 0xfffffffc00f08947 */ /* 0x002fea000383ffff */
[----:B------:R-:W-:Y:S05]  /*2e100*/  BRA `(.L_x_2609) ;  /* 0xffffffb8002c7947 */ /* 0x000fea000383ffff */
.L_x_2480:
        /* <DEDUP_REMOVED lines=8> */
.L_x_2488:
[----:B0-----:R0:W1:Y:S02]  /*2e190*/  SYNCS.PHASECHK.TRANS64.TRYWAIT P0, [R7+URZ+0x36840], R8 ;  /* 0x03684008070075a7 */ /* 0x001064000800017f */
[----:B-1----:R-:W-:Y:S05]  /*2e1a0*/  @!P0 NANOSLEEP.SYNCS 0x989680 ;  /* 0x009896800000895d */ /* 0x002fea0003900000 */
[----:B------:R-:W1:Y:S02]  /*2e1b0*/  @!P0 SYNCS.PHASECHK.TRANS64 P0, [R7+URZ+0x36840], R8 ;  /* 0x03684008070085a7 */ /* 0x000e64000800007f */
[----:B-1----:R-:W-:Y:S05]  /*2e1c0*/  @!P0 BRA `(.L_x_2488) ;  /* 0xfffffffc00f08947 */ /* 0x002fea000383ffff */
[----:B------:R-:W-:Y:S05]  /*2e1d0*/  BRA `(.L_x_2611) ;  /* 0xffffffc000287947 */ /* 0x000fea000383ffff */
.L_x_2490:
[----:B0-----:R0:W1:Y:S02]  /*2e1e0*/  SYNCS.PHASECHK.TRANS64.TRYWAIT P0, [R8+URZ+0x60], R7 ;  /* 0x00006007080075a7 */ /* 0x001064000800017f */
[----:B-1----:R-:W-:Y:S05]  /*2e1f0*/  @!P0 NANOSLEEP.SYNCS 0x989680 ;  /* 0x009896800000895d */ /* 0x002fea0003900000 */
[----:B------:R-:W1:Y:S02]  /*2e200*/  @!P0 SYNCS.PHASECHK.TRANS64 P0, [R8+URZ+0x60], R7 ;  /* 0x00006007080085a7 */ /* 0x000e64000800007f */
[----:B-1----:R-:W-:Y:S05]  /*2e210*/  @!P0 BRA `(.L_x_2490) ;  /* 0xfffffffc00f08947 */ /* 0x002fea000383ffff */
[----:B------:R-:W-:Y:S05]  /*2e220*/  BRA `(.L_x_2612) ;  /* 0xffffffc000d47947 */ /* 0x000fea000383ffff */
.L_x_2495:
[----:B-1----:R1:W2:Y:S02]  /*2e230*/  SYNCS.PHASECHK.TRANS64.TRYWAIT P0, [R2+URZ+0x36840], R3 ;  /* 0x03684003020075a7 */ /* 0x0022a4000800017f */
[----:B--2---:R-:W-:Y:S05]  /*2e240*/  @!P0 NANOSLEEP.SYNCS 0x989680 ;  /* 0x009896800000895d */ /* 0x004fea0003900000 */
[----:B------:R-:W2:Y:S02]  /*2e250*/  @!P0 SYNCS.PHASECHK.TRANS64 P0, [R2+URZ+0x36840], R3 ;  /* 0x03684003020085a7 */ /* 0x000ea4000800007f */
[----:B--2---:R-:W-:Y:S05]  /*2e260*/  @!P0 BRA `(.L_x_2495) ;  /* 0xfffffffc00f08947 */ /* 0x004fea000383ffff */
[----:B------:R-:W-:Y:S05]  /*2e270*/  BRA `(.L_x_2613) ;  /* 0xffffffc800447947 */ /* 0x000fea000383ffff */
.L_x_2497:
[----:B0-----:R0:W1:Y:S02]  /*2e280*/  SYNCS.PHASECHK.TRANS64.TRYWAIT P1, [R3+URZ+0x60], R2 ;  /* 0x00006002030075a7 */ /* 0x001064000802017f */
[----:B-1----:R-:W-:Y:S05]  /*2e290*/  @!P1 NANOSLEEP.SYNCS 0x989680 ;  /* 0x009896800000995d */ /* 0x002fea0003900000 */
[----:B------:R-:W1:Y:S02]  /*2e2a0*/  @!P1 SYNCS.PHASECHK.TRANS64 P1, [R3+URZ+0x60], R2 ;  /* 0x00006002030095a7 */ /* 0x000e64000802007f */
[----:B-1----:R-:W-:Y:S05]  /*2e2b0*/  @!P1 BRA `(.L_x_2497) ;  /* 0xfffffffc00f09947 */ /* 0x002fea000383ffff */
[----:B------:R-:W-:Y:S05]  /*2e2c0*/  BRA `(.L_x_2614) ;  /* 0xffffffc800f07947 */ /* 0x000fea000383ffff */
.L_x_2502:
[----:B--2---:R2:W3:Y:S02]  /*2e2d0*/  SYNCS.PHASECHK.TRANS64.TRYWAIT P0, [R2+URZ+0x36840], R3 ;  /* 0x03684003020075a7 */ /* 0x0044e4000800017f */
[----:B---3--:R-:W-:Y:S05]  /*2e2e0*/  @!P0 NANOSLEEP.SYNCS 0x989680 ;  /* 0x009896800000895d */ /* 0x008fea0003900000 */
[----:B------:R-:W3:Y:S02]  /*2e2f0*/  @!P0 SYNCS.PHASECHK.TRANS64 P0, [R2+URZ+0x36840], R3 ;  /* 0x03684003020085a7 */ /* 0x000ee4000800007f */
[----:B---3--:R-:W-:Y:S05]  /*2e300*/  @!P0 BRA `(.L_x_2502) ;  /* 0xfffffffc00f08947 */ /* 0x008fea000383ffff */
[----:B------:R-:W-:Y:S05]  /*2e310*/  BRA `(.L_x_2615) ;  /* 0xffffffd000247947 */ /* 0x000fea000383ffff */
.L_x_2504:
[----:B0-----:R0:W1:Y:S02]  /*2e320*/  SYNCS.PHASECHK.TRANS64.TRYWAIT P1, [R2+URZ+0x60], R9 ;  /* 0x00006009020075a7 */ /* 0x001064000802017f */
[----:B-1----:R-:W-:Y:S05]  /*2e330*/  @!P1 NANOSLEEP.SYNCS 0x989680 ;  /* 0x009896800000995d */ /* 0x002fea0003900000 */
[----:B------:R-:W1:Y:S02]  /*2e340*/  @!P1 SYNCS.PHASECHK.TRANS64 P1, [R2+URZ+0x60], R9 ;  /* 0x00006009020095a7 */ /* 0x000e64000802007f */
[----:B-1----:R-:W-:Y:S05]  /*2e350*/  @!P1 BRA `(.L_x_2504) ;  /* 0xfffffffc00f09947 */ /* 0x002fea000383ffff */
[----:B------:R-:W-:Y:S05]  /*2e360*/  BRA `(.L_x_2616) ;  /* 0xffffffd000d47947 */ /* 0x000fea000383ffff */
.L_x_2511:
[----:B-1----:R1:W2:Y:S02]  /*2e370*/  SYNCS.PHASECHK.TRANS64.TRYWAIT P0, [R3+URZ+0x36860], R0 ;  /* 0x03686000030075a7 */ /* 0x0022a4000800017f */
[----:B--2---:R-:W-:Y:S05]  /*2e380*/  @!P0 NANOSLEEP.SYNCS 0x989680 ;  /* 0x009896800000895d */ /* 0x004fea0003900000 */
[----:B------:R-:W2:Y:S02]  /*2e390*/  @!P0 SYNCS.PHASECHK.TRANS64 P0, [R3+URZ+0x36860], R0 ;  /* 0x03686000030085a7 */ /* 0x000ea4000800007f */
[----:B--2---:R-:W-:Y:S05]  /*2e3a0*/  @!P0 BRA `(.L_x_2511) ;  /* 0xfffffffc00f08947 */ /* 0x004fea000383ffff */
[----:B------:R-:W-:Y:S05]  /*2e3b0*/  BRA `(.L_x_2617) ;  /* 0xffffffd400ec7947 */ /* 0x000fea000383ffff */
.L_x_2513:
[----:B------:R-:W-:Y:S01]  /*2e3c0*/  BSSY B0, `(.L_x_2618) ;  /* 0x0000008000007945 */ /* 0x000fe20003800000 */
[----:B------:R-:W-:Y:S02]  /*2e3d0*/  IMAD.MOV.U32 R13, RZ, RZ, R16 ;  /* 0x000000ffff0d7224 */ /* 0x000fe400078e0010 */
[----:B------:R-:W-:Y:S02]  /*2e3e0*/  IMAD.MOV.U32 R12, RZ, RZ, RZ ;  /* 0x000000ffff0c7224 */ /* 0x000fe400078e00ff */
[----:B------:R-:W-:Y:S02]  /*2e3f0*/  IMAD.MOV.U32 R11, RZ, RZ, 0x1f ;  /* 0x0000001fff0b7424 */ /* 0x000fe400078e00ff */
[----:B0-----:R-:W-:-:S07]  /*2e400*/  IMAD.MOV.U32 R15, RZ, RZ, -0x1 ;  /* 0xffffffffff0f7424 */ /* 0x001fce00078e00ff */
[----:B-1----:R-:W-:Y:S05]  /*2e410*/  WARPSYNC.COLLECTIVE R15, `(.L_x_2619) ;  /* 0x000000000f087348 */ /* 0x002fea0003c00000 */
[----:B------:R0:W2:Y:S02]  /*2e420*/  SHFL.IDX P6, R14, R13, R12, R11 ;  /* 0x0000000c0d0e7389 */ /* 0x0000a400000c000b */
[----:B012---:R-:W-:Y:S01]  /*2e430*/  ENDCOLLECTIVE ;  /* 0x000000000000791b */ /* 0x007fe20003800000 */
.L_x_2619:
[----:B------:R-:W-:Y:S05]  /*2e440*/  BSYNC B0 ;  /* 0x0000000000007941 */ /* 0x000fea0003800000 */
.L_x_2618:
        /* <DEDUP_REMOVED lines=8> */
.L_x_2620:
[----:B------:R-:W-:Y:S01]  /*2e4d0*/  IMAD.MOV.U32 R16, RZ, RZ, R14 ;  /* 0x000000ffff107224 */ /* 0x000fe200078e000e */
[----:B------:R-:W-:Y:S06]  /*2e4e0*/  BRA `(.L_x_2621) ;  /* 0xffffffd8008c7947 */ /* 0x000fec000383ffff */
.L_x_2516:
        /* <DEDUP_REMOVED lines=8> */
.L_x_2623:
[----:B------:R-:W-:Y:S05]  /*2e570*/  BSYNC B0 ;  /* 0x0000000000007941 */ /* 0x000fea0003800000 */
.L_x_2622:
        /* <DEDUP_REMOVED lines=10> */
.L_x_2624:
        /* <DEDUP_REMOVED lines=8> */
.L_x_2625:
        /* <DEDUP_REMOVED lines=8> */
.L_x_2626:
        /* <DEDUP_REMOVED lines=8> */
.L_x_2627:
        /* <DEDUP_REMOVED lines=8> */
.L_x_2628:
[----:B------:R-:W-:Y:S05]  /*2e820*/  BRA `(.L_x_2629) ;  /* 0xffffffd800507947 */ /* 0x000fea000383ffff */
.L_x_2521:
[----:B------:R-:W-:Y:S01]  /*2e830*/  BSSY B0, `(.L_x_2630) ;  /* 0x0000008000007945 */ /* 0x000fe20003800000 */
[----:B-----5:R-:W-:Y:S02]  /*2e840*/  IMAD.MOV.U32 R13, RZ, RZ, R3 ;  /* 0x000000ffff0d7224 */ /* 0x020fe400078e0003 */
[----:B------:R-:W-:Y:S02]  /*2e850*/  IMAD.MOV.U32 R12, RZ, RZ, 0x1 ;  /* 0x00000001ff0c7424 */ /* 0x000fe400078e00ff */
[----:B------:R-:W-:Y:S02]  /*2e860*/  IMAD.MOV.U32 R11, RZ, RZ, RZ ;  /* 0x000000ffff0b7224 */ /* 0x000fe400078e00ff */
[----:B------:R-:W-:-:S07]  /*2e870*/  IMAD.MOV.U32 R15, RZ, RZ, -0x1 ;  /* 0xffffffffff0f7424 */ /* 0x000fce00078e00ff */
[----:B01----:R-:W-:Y:S05]  /*2e880*/  WARPSYNC.COLLECTIVE R15, `(.L_x_2631) ;  /* 0x000000000f087348 */ /* 0x003fea0003c00000 */
[----:B------:R2:W3:Y:S02]  /*2e890*/  SHFL.UP P6, R14, R13, R12, R11 ;  /* 0x0400000c0d0e7389 */ /* 0x0004e400000c000b */
[----:B0123--:R-:W-:Y:S01]  /*2e8a0*/  ENDCOLLECTIVE ;  /* 0x000000000000791b */ /* 0x00ffe20003800000 */
.L_x_2631:
[----:B------:R-:W-:Y:S05]  /*2e8b0*/  BSYNC B0 ;  /* 0x0000000000007941 */ /* 0x000fea0003800000 */
.L_x_2630:
        /* <DEDUP_REMOVED lines=10> */
.L_x_2632:
        /* <DEDUP_REMOVED lines=8> */
.L_x_2633:
        /* <DEDUP_REMOVED lines=8> */
.L_x_2634:
        /* <DEDUP_REMOVED lines=8> */
.L_x_2635:
        /* <DEDUP_REMOVED lines=8> */
.L_x_2636:
[----:B------:R-:W-:Y:S05]  /*2eb60*/  BRA `(.L_x_2637) ;  /* 0xffffffd800347947 */ /* 0x000fea000383ffff */
.L_x_2523:
[----:B------:R-:W-:Y:S01]  /*2eb70*/  BSSY B0, `(.L_x_2638) ;  /* 0x0000006000007945 */ /* 0x000fe20003800000 */
[----:B------:R-:W-:Y:S01]  /*2eb80*/  PLOP3.LUT P6, PT, P6, PT, PT, 0x8, 0x0 ;  /* 0x000000000000781c */ /* 0x000fe200037ce170 */
[----:B------:R-:W-:-:S12]  /*2eb90*/  IMAD.MOV.U32 R15, RZ, RZ, -0x1 ;  /* 0xffffffffff0f7424 */ /* 0x000fd800078e00ff */
[----:B0-----:R-:W-:Y:S05]  /*2eba0*/  WARPSYNC.COLLECTIVE R15, `(.L_x_2639) ;  /* 0x000000000f087348 */ /* 0x001fea0003c00000 */
[----:B------:R-:W-:Y:S01]  /*2ebb0*/  VOTE.ANY R14, PT, P6 ;  /* 0x00000000000e7806 */ /* 0x000fe200030e0100 */
[----:B0-----:R-:W-:Y:S06]  /*2ebc0*/  ENDCOLLECTIVE ;  /* 0x000000000000791b */ /* 0x001fec0003800000 */
.L_x_2639:
[----:B------:R-:W-:Y:S05]  /*2ebd0*/  BSYNC B0 ;  /* 0x0000000000007941 */ /* 0x000fea0003800000 */
.L_x_2638:
        /* <DEDUP_REMOVED lines=9> */
.L_x_2640:
[----:B------:R-:W-:Y:S01]  /*2ec70*/  IMAD.MOV.U32 R17, RZ, RZ, R14 ;  /* 0x000000ffff117224 */ /* 0x000fe200078e000e */
[----:B------:R-:W-:Y:S06]  /*2ec80*/  BRA `(.L_x_2641) ;  /* 0xffffffd800247947 */ /* 0x000fec000383ffff */
.L_x_2525:
[----:B------:R-:W-:Y:S01]  /*2ec90*/  BSSY B0, `(.L_x_2642) ;  /* 0x0000007000007945 */ /* 0x000fe20003800000 */
[----:B------:R-:W-:Y:S02]  /*2eca0*/  IMAD.MOV.U32 R13, RZ, RZ, R2 ;  /* 0x000000ffff0d7224 */ /* 0x000fe400078e0002 */
[----:B------:R-:W-:Y:S02]  /*2ecb0*/  IMAD.MOV.U32 R11, RZ, RZ, 0x1f ;  /* 0x0000001fff0b7424 */ /* 0x000fe400078e00ff */
[----:B------:R-:W-:-:S07]  /*2ecc0*/  IMAD.MOV.U32 R15, RZ, RZ, -0x1 ;  /* 0xffffffffff0f7424 */ /* 0x000fce00078e00ff */
[----:B012---:R-:W-:Y:S05]  /*2ecd0*/  WARPSYNC.COLLECTIVE R15, `(.L_x_2643) ;  /* 0x000000000f087348 */ /* 0x007fea0003c00000 */
[----:B------:R3:W4:Y:S02]  /*2ece0*/  SHFL.IDX P6, R14, R13, R12, R11 ;  /* 0x0000000c0d0e7389 */ /* 0x00072400000c000b */
[----:B01234-:R-:W-:Y:S01]  /*2ecf0*/  ENDCOLLECTIVE ;  /* 0x000000000000791b */ /* 0x01ffe20003800000 */
.L_x_2643:
[----:B------:R-:W-:Y:S05]  /*2ed00*/  BSYNC B0 ;  /* 0x0000000000007941 */ /* 0x000fea0003800000 */
.L_x_2642:
[----:B------:R-:W-:Y:S01]  /*2ed10*/  IMAD.MOV.U32 R8, RZ, RZ, R14 ;  /* 0x000000ffff087224 */ /* 0x000fe200078e000e */
[----:B------:R-:W-:Y:S06]  /*2ed20*/  BRA `(.L_x_2524) ;  /* 0xffffffd800187947 */ /* 0x000fec000383ffff */
.L_x_2529:
[----:B-1----:R1:W2:Y:S02]  /*2ed30*/  SYNCS.PHASECHK.TRANS64.TRYWAIT P0, [R0+URZ+0x36820], R3 ;  /* 0x03682003000075a7 */ /* 0x0022a4000800017f */
[----:B--2---:R-:W-:Y:S05]  /*2ed40*/  @!P0 NANOSLEEP.SYNCS 0x989680 ;  /* 0x009896800000895d */ /* 0x004fea0003900000 */
[----:B------:R-:W2:Y:S02]  /*2ed50*/  @!P0 SYNCS.PHASECHK.TRANS64 P0, [R0+URZ+0x36820], R3 ;  /* 0x03682003000085a7 */ /* 0x000ea4000800007f */
[----:B--2---:R-:W-:Y:S05]  /*2ed60*/  @!P0 BRA `(.L_x_2529) ;  /* 0xfffffffc00f08947 */ /* 0x004fea000383ffff */
[----:B------:R-:W-:Y:S05]  /*2ed70*/  BRA `(.L_x_2644) ;  /* 0xffffffdc008c7947 */ /* 0x000fea000383ffff */
.L_x_2530:
        /* <DEDUP_REMOVED lines=11> */
.L_x_2646:
[----:B------:R-:W-:Y:S05]  /*2ee30*/  BSYNC B0 ;  /* 0x0000000000007941 */ /* 0x000fea0003800000 */
.L_x_2645:
[----:B------:R-:W-:Y:S05]  /*2ee40*/  BRA `(.L_x_2647) ;  /* 0xffffffdc00747947 */ /* 0x000fea000383ffff */
.L_x_2531:
[----:B------:R-:W-:Y:S01]  /*2ee50*/  BSSY B0, `(.L_x_2648) ;  /* 0x0000006000007945 */ /* 0x000fe20003800000 */
[----:B------:R-:W-:-:S07]  /*2ee60*/  IMAD.MOV.U32 R15, RZ, RZ, -0x1 ;  /* 0xffffffffff0f7424 */ /* 0x000fce00078e00ff */
[----:B012---:R-:W-:Y:S05]  /*2ee70*/  WARPSYNC.COLLECTIVE R15, `(.L_x_2649) ;  /* 0x000000000f0c7348 */ /* 0x007fea0003c00000 */
[----:B------:R-:W-:Y:S02]  /*2ee80*/  ELECT P6, UR62, PT ;  /* 0x00000000003e782f */ /* 0x000fe400038c0000 */
[----:B------:R-:W-:Y:S01]  /*2ee90*/  MOV R14, UR62 ;  /* 0x0000003e000e7c02 */ /* 0x000fe20008000f00 */
[----:B012---:R-:W-:Y:S10]  /*2eea0*/  ENDCOLLECTIVE ;  /* 0x000000000000791b */ /* 0x007ff40003800000 */
.L_x_2649:
[----:B------:R-:W-:Y:S05]  /*2eeb0*/  BSYNC B0 ;  /* 0x0000000000007941 */ /* 0x000fea0003800000 */
.L_x_2648:
[----:B------:R-:W-:Y:S05]  /*2eec0*/  BRA `(.L_x_2650) ;  /* 0xffffffdc00687947 */ /* 0x000fea000383ffff */
.L_x_2533:
[----:B-1----:R1:W2:Y:S02]  /*2eed0*/  SYNCS.PHASECHK.TRANS64.TRYWAIT P0, [R6+URZ], R5 ;  /* 0x00000005060075a7 */ /* 0x0022a4000800017f */
[----:B--2---:R-:W-:Y:S05]  /*2eee0*/  @!P0 NANOSLEEP.SYNCS 0x989680 ;  /* 0x009896800000895d */ /* 0x004fea0003900000 */
[----:B------:R-:W2:Y:S02]  /*2eef0*/  @!P0 SYNCS.PHASECHK.TRANS64 P0, [R6+URZ], R5 ;  /* 0x00000005060085a7 */ /* 0x000ea4000800007f */
[----:B--2---:R-:W-:Y:S05]  /*2ef00*/  @!P0 BRA `(.L_x_2533) ;  /* 0xfffffffc00f08947 */ /* 0x004fea000383ffff */
[----:B------:R-:W-:Y:S05]  /*2ef10*/  BRA `(.L_x_2651) ;  /* 0xffffffdc00ac7947 */ /* 0x000fea000383ffff */
.L_x_2534:
[----:B--2---:R2:W3:Y:S02]  /*2ef20*/  SYNCS.PHASECHK.TRANS64.TRYWAIT P0, [R7+URZ], R2 ;  /* 0x00000002070075a7 */ /* 0x0044e4000800017f */
[----:B---3--:R-:W-:Y:S05]  /*2ef30*/  @!P0 NANOSLEEP.SYNCS 0x989680 ;  /* 0x009896800000895d */ /* 0x008fea0003900000 */
[----:B------:R-:W3:Y:S02]  /*2ef40*/  @!P0 SYNCS.PHASECHK.TRANS64 P0, [R7+URZ], R2 ;  /* 0x00000002070085a7 */ /* 0x000ee4000800007f */
[----:B---3--:R-:W-:Y:S05]  /*2ef50*/  @!P0 BRA `(.L_x_2534) ;  /* 0xfffffffc00f08947 */ /* 0x008fea000383ffff */
[----:B------:R-:W-:Y:S05]  /*2ef60*/  BRA `(.L_x_2652) ;  /* 0xffffffdc00a07947 */ /* 0x000fea000383ffff */
.L_x_2536:
[----:B---3--:R3:W4:Y:S02]  /*2ef70*/  SYNCS.PHASECHK.TRANS64.TRYWAIT P0, [R4+URZ], R5 ;  /* 0x00000005040075a7 */ /* 0x008724000800017f */
[----:B----4-:R-:W-:Y:S05]  /*2ef80*/  @!P0 NANOSLEEP.SYNCS 0x989680 ;  /* 0x009896800000895d */ /* 0x010fea0003900000 */
[----:B------:R-:W4:Y:S02]  /*2ef90*/  @!P0 SYNCS.PHASECHK.TRANS64 P0, [R4+URZ], R5 ;  /* 0x00000005040085a7 */ /* 0x000f24000800007f */
[----:B----4-:R-:W-:Y:S05]  /*2efa0*/  @!P0 BRA `(.L_x_2536) ;  /* 0xfffffffc00f08947 */ /* 0x010fea000383ffff */
[----:B------:R-:W-:Y:S05]  /*2efb0*/  BRA `(.L_x_2653) ;  /* 0xffffffdc00a87947 */ /* 0x000fea000383ffff */
.L_x_2654:
        /* <DEDUP_REMOVED lines=12> */
.L_x_2664:


//--------------------- .nv.global.init           --------------------------
	.section	.nv.global.init,"aw",@progbits
.nv.global.init:
	.type		$str$23,@object
	.size		$str$23,($str$24 - $str$23)
$str$23:
        /*0000*/ 	.byte	0x28, 0x61, 0x64, 0x64, 0x72, 0x65, 0x73, 0x73, 0x20, 0x26, 0x20, 0x6d, 0x61, 0x73, 0x6b, 0x29
        /*0010*/ 	.byte	0x20, 0x3d, 0x3d, 0x20, 0x30, 0x00
	.type		$str$24,@object
	.size		$str$24,(__unnamed_9 - $str$24)
$str$24:
        /*0016*/ 	.byte	0x2f, 0x74, 0x6d, 0x70, 0x2f, 0x6f, 0x73, 0x73, 0x5f, 0x6b, 0x65, 0x72, 0x6e, 0x65, 0x6c, 0x73
        /*0026*/ 	.byte	0x5f, 0x73, 0x72, 0x63, 0x2f, 0x66, 0x6c, 0x61, 0x73, 0x68, 0x5f, 0x61, 0x74, 0x74, 0x65, 0x6e
        /*0036*/ 	.byte	0x74, 0x69, 0x6f, 0x6e, 0x2f, 0x63, 0x73, 0x72, 0x63, 0x2f, 0x63, 0x75, 0x74, 0x6c, 0x61, 0x73
        /*0046*/ 	.byte	0x73, 0x2f, 0x69, 0x6e, 0x63, 0x6c, 0x75, 0x64, 0x65, 0x2f, 0x63, 0x75, 0x74, 0x65, 0x2f, 0x70
        /*0056*/ 	.byte	0x6f, 0x69, 0x6e, 0x74, 0x65, 0x72, 0x5f, 0x66, 0x6c, 0x61, 0x67, 0x67, 0x65, 0x64, 0x2e, 0x68
        /*0066*/ 	.byte	0x70, 0x70, 0x00
	.type		__unnamed_9,@object
	.size		__unnamed_9,(__unnamed_5 - __unnamed_9)
__unnamed_9:
        /* <DEDUP_REMOVED lines=25> */
	.type		__unnamed_5,@object
	.size		__unnamed_5,(__unnamed_4 - __unnamed_5)
__unnamed_5:
        /* <DEDUP_REMOVED lines=25> */
	.type		__unnamed_4,@object
	.size		__unnamed_4,(__unnamed_3 - __unnamed_4)
__unnamed_4:
        /* <DEDUP_REMOVED lines=25> */
	.type		__unnamed_3,@object
	.size		__unnamed_3,(__unnamed_7 - __unnamed_3)
__unnamed_3:
        /* <DEDUP_REMOVED lines=29> */
	.type		__unnamed_7,@object
	.size		__unnamed_7,(__unnamed_2 - __unnamed_7)
__unnamed_7:
        /* <DEDUP_REMOVED lines=29> */
	.type		__unnamed_2,@object
	.size		__unnamed_2,(__unnamed_8 - __unnamed_2)
__unnamed_2:
        /* <DEDUP_REMOVED lines=29> */
	.type		__unnamed_8,@object
	.size		__unnamed_8,(__unnamed_1 - __unnamed_8)
__unnamed_8:
        /* <DEDUP_REMOVED lines=29> */
	.type		__unnamed_1,@object
	.size		__unnamed_1,(__unnamed_6 - __unnamed_1)
__unnamed_1:
        /* <DEDUP_REMOVED lines=29> */
        /*0e05*/ 	.byte	0x5d, 0x00
	.type		__unnamed_6,@object
	.size		__unnamed_6,(.L_5 - __unnamed_6)
__unnamed_6:
        /* <DEDUP_REMOVED lines=30> */
.L_5:


//--------------------- .nv.shared._ZN7cutlass13device_kernelIN5flash11enable_sm90INS1_16FlashAttnFwdSm90INS1_25CollectiveMainloopFwdSm90ILi2EN4cute5tupleIJNS5_1CILi1EEES8_S8_EEENS6_IJNS7_ILi128EEENS7_ILi112EEENS7_ILi192EEEEEELi192ENS_10bfloat16_tEfNS_4arch4Sm90ELb0ELb0ELb1ELb0ELb0ELb0ELb0ELb1ELb1ELb0ELb0ELb0EEENS1_21CollectiveEpilogueFwdINS6_IJSA_SC_SB_EEES9_SE_SG_Li256ELb0ELb0ELb0ELb0EEENS1_29StaticPersistentTileSchedulerILb0EEEEEEEEEvNT_6ParamsE --------------------------
	.section	.nv.shared._ZN7cutlass13device_kernelIN5flash11enable_sm90INS1_16FlashAttnFwdSm90INS1_25CollectiveMainloopFwdSm90ILi2EN4cute5tupleIJNS5_1CILi1EEES8_S8_EEENS6_IJNS7_ILi128EEENS7_ILi112EEENS7_ILi192EEEEEELi192ENS_10bfloat16_tEfNS_4arch4Sm90ELb0ELb0ELb1ELb0ELb0ELb0ELb0ELb1ELb1ELb0ELb0ELb0EEENS1_21CollectiveEpilogueFwdINS6_IJSA_SC_SB_EEES9_SE_SG_Li256ELb0ELb0ELb0ELb0EEENS1_29StaticPersistentTileSchedulerILb0EEEEEEEEEvNT_6ParamsE,"aw",@nobits
	.sectionflags	@""
	.align	16
	.zero		1024


//--------------------- .nv.shared.reserved.0     --------------------------
	.section	.nv.shared.reserved.0,"aw",@nobits
	.weak		__nv_reservedSMEM_offset_0_alias
	.size		__nv_reservedSMEM_offset_0_alias, 0, 0
	.other		__nv_reservedSMEM_offset_0_alias,@"STO_CUDA_RESERVED_SHARED STV_DEFAULT"
__nv_reservedSMEM_offset_0_alias:
	.zero		0


//--------------------- .nv.global                --------------------------
	.section	.nv.global,"aw",@nobits
.nv.global:
	.type		_ZN74_INTERNAL_cf142809_38_flash_fwd_hdim192_bf16_softcap_sm90_cu_9afb97bd_35824cute1_E,@object
	.size		_ZN74_INTERNAL_cf142809_38_flash_fwd_hdim192_bf16_softcap_sm90_cu_9afb97bd_35824cute1_E,(_ZN74_INTERNAL_cf142809_38_flash_fwd_hdim192_bf16_softcap_sm90_cu_9afb97bd_35824cuda3std3__45__cpo6cbeginE - _ZN74_INTERNAL_cf142809_38_flash_fwd_hdim192_bf16_softcap_sm90_cu_9afb97bd_35824cute1_E)
_ZN74_INTERNAL_cf142809_38_flash_fwd_hdim192_bf16_softcap_sm90_cu_9afb97bd_35824cute1_E:
	.zero		1
	.type		_ZN74_INTERNAL_cf142809_38_flash_fwd_hdim192_bf16_softcap_sm90_cu_9afb97bd_35824cuda3std3__45__cpo6cbeginE,@object
	.size		_ZN74_INTERNAL_cf142809_38_flash_fwd_hdim192_bf16_softcap_sm90_cu_9afb97bd_35824cuda3std3__45__cpo6cbeginE,(_ZN74_INTERNAL_cf142809_38_flash_fwd_hdim192_bf16_softcap_sm90_cu_9afb97bd_35824cuda3std3__48in_placeE - _ZN74_INTERNAL_cf142809_38_flash_fwd_hdim192_bf16_softcap_sm90_cu_9afb97bd_35824cuda3std3__45__cpo6cbeginE)
_ZN74_INTERNAL_cf142809_38_flash_fwd_hdim192_bf16_softcap_sm90_cu_9afb97bd_35824cuda3std3__45__cpo6cbeginE:
	.zero		1
	.type		_ZN74_INTERNAL_cf142809_38_flash_fwd_hdim192_bf16_softcap_sm90_cu_9afb97bd_35824cuda3std3__48in_placeE,@object
	.size		_ZN74_INTERNAL_cf142809_38_flash_fwd_hdim192_bf16_softcap_sm90_cu_9afb97bd_35824cuda3std3__48in_placeE,(_ZN74_INTERNAL_cf142809_38_flash_fwd_hdim192_bf16_softcap_sm90_cu_9afb97bd_35824cuda3std6ranges3__45__cpo9iter_moveE - _ZN74_INTERNAL_cf142809_38_flash_fwd_hdim192_bf16_softcap_sm90_cu_9afb97bd_35824cuda3std3__48in_placeE)
_ZN74_INTERNAL_cf142809_38_flash_fwd_hdim192_bf16_softcap_sm90_cu_9afb97bd_35824cuda3std3__48in_placeE:
	.zero		1
	.type		_ZN74_INTERNAL_cf142809_38_flash_fwd_hdim192_bf16_softcap_sm90_cu_9afb97bd_35824cuda3std6ranges3__45__cpo9iter_moveE,@object
	.size		_ZN74_INTERNAL_cf142809_38_flash_fwd_hdim192_bf16_softcap_sm90_cu_9afb97bd_35824cuda3std6ranges3__45__cpo9iter_moveE,(_ZN74_INTERNAL_cf142809_38_flash_fwd_hdim192_bf16_softcap_sm90_cu_9afb97bd_35824cuda3std3__45__cpo5beginE - _ZN74_INTERNAL_cf142809_38_flash_fwd_hdim192_bf16_softcap_sm90_cu_9afb97bd_35824cuda3std6ranges3__45__cpo9iter_moveE)
_ZN74_INTERNAL_cf142809_38_flash_fwd_hdim192_bf16_softcap_sm90_cu_9afb97bd_35824cuda3std6ranges3__45__cpo9iter_moveE:
	.zero		1
	.type		_ZN74_INTERNAL_cf142809_38_flash_fwd_hdim192_bf16_softcap_sm90_cu_9afb97bd_35824cuda3std3__45__cpo5beginE,@object
	.size		_ZN74_INTERNAL_cf142809_38_flash_fwd_hdim192_bf16_softcap_sm90_cu_9afb97bd_35824cuda3std3__45__cpo5beginE,(_ZN74_INTERNAL_cf142809_38_flash_fwd_hdim192_bf16_softcap_sm90_cu_9afb97bd_35824cuda3std3__476_GLOBAL__N__cf142809_38_flash_fwd_hdim192_bf16_softcap_sm90_cu_9afb97bd_35826ignoreE - _ZN74_INTERNAL_cf142809_38_flash_fwd_hdim192_bf16_softcap_sm90_cu_9afb97bd_35824cuda3std3__45__cpo5beginE)
_ZN74_INTERNAL_cf142809_38_flash_fwd_hdim192_bf16_softcap_sm90_cu_9afb97bd_35824cuda3std3__45__cpo5beginE:
	.zero		1
	.type		_ZN74_INTERNAL_cf142809_38_flash_fwd_hdim192_bf16_softcap_sm90_cu_9afb97bd_35824cuda3std3__476_GLOBAL__N__cf142809_38_flash_fwd_hdim192_bf16_softcap_sm90_cu_9afb97bd_35826ignoreE,@object
	.size		_ZN74_INTERNAL_cf142809_38_flash_fwd_hdim192_bf16_softcap_sm90_cu_9afb97bd_35824cuda3std3__476_GLOBAL__N__cf142809_38_flash_fwd_hdim192_bf16_softcap_sm90_cu_9afb97bd_35826ignoreE,(_ZN74_INTERNAL_cf142809_38_flash_fwd_hdim192_bf16_softcap_sm90_cu_9afb97bd_35824cute7productE - _ZN74_INTERNAL_cf142809_38_flash_fwd_hdim192_bf16_softcap_sm90_cu_9afb97bd_35824cuda3std3__476_GLOBAL__N__cf142809_38_flash_fwd_hdim192_bf16_softcap_sm90_cu_9afb97bd_35826ignoreE)
_ZN74_INTERNAL_cf142809_38_flash_fwd_hdim192_bf16_softcap_sm90_cu_9afb97bd_35824cuda3std3__476_GLOBAL__N__cf142809_38_flash_fwd_hdim192_bf16_softcap_sm90_cu_9afb97bd_35826ignoreE:
	.zero		1
	.type		_ZN74_INTERNAL_cf142809_38_flash_fwd_hdim192_bf16_softcap_sm90_cu_9afb97bd_35824cute7productE,@object
	.size		_ZN74_INTERNAL_cf142809_38_flash_fwd_hdim192_bf16_softcap_sm90_cu_9afb97bd_35824cute7productE,(_ZN74_INTERNAL_cf142809_38_flash_fwd_hdim192_bf16_softcap_sm90_cu_9afb97bd_35824cuda3std3__45__cpo3endE - _ZN74_INTERNAL_cf142809_38_flash_fwd_hdim192_bf16_softcap_sm90_cu_9afb97bd_35824cute7productE)
_ZN74_INTERNAL_cf142809_38_flash_fwd_hdim192_bf16_softcap_sm90_cu_9afb97bd_35824cute7productE:
	.zero		1
	.type		_ZN74_INTERNAL_cf142809_38_flash_fwd_hdim192_bf16_softcap_sm90_cu_9afb97bd_35824cuda3std3__45__cpo3endE,@object
	.size		_ZN74_INTERNAL_cf142809_38_flash_fwd_hdim192_bf16_softcap_sm90_cu_9afb97bd_35824cuda3std3__45__cpo3endE,(_ZN74_INTERNAL_cf142809_38_flash_fwd_hdim192_bf16_softcap_sm90_cu_9afb97bd_35824cuda3std3__419piecewise_constructE - _ZN74_INTERNAL_cf142809_38_flash_fwd_hdim192_bf16_softcap_sm90_cu_9afb97bd_35824cuda3std3__45__cpo3endE)
_ZN74_INTERNAL_cf142809_38_flash_fwd_hdim192_bf16_softcap_sm90_cu_9afb97bd_35824cuda3std3__45__cpo3endE:
	.zero		1
	.type		_ZN74_INTERNAL_cf142809_38_flash_fwd_hdim192_bf16_softcap_sm90_cu_9afb97bd_35824cuda3std3__419piecewise_constructE,@object
	.size		_ZN74_INTERNAL_cf142809_38_flash_fwd_hdim192_bf16_softcap_sm90_cu_9afb97bd_35824cuda3std3__419piecewise_constructE,(_ZN74_INTERNAL_cf142809_38_flash_fwd_hdim192_bf16_softcap_sm90_cu_9afb97bd_35824cuda3std3__45__cpo4cendE - _ZN74_INTERNAL_cf142809_38_flash_fwd_hdim192_bf16_softcap_sm90_cu_9afb97bd_35824cuda3std3__419piecewise_constructE)
_ZN74_INTERNAL_cf142809_38_flash_fwd_hdim192_bf16_softcap_sm90_cu_9afb97bd_35824cuda3std3__419piecewise_constructE:
	.zero		1
	.type		_ZN74_INTERNAL_cf142809_38_flash_fwd_hdim192_bf16_softcap_sm90_cu_9afb97bd_35824cuda3std3__45__cpo4cendE,@object
	.size		_ZN74_INTERNAL_cf142809_38_flash_fwd_hdim192_bf16_softcap_sm90_cu_9afb97bd_35824cuda3std3__45__cpo4cendE,(_ZN74_INTERNAL_cf142809_38_flash_fwd_hdim192_bf16_softcap_sm90_cu_9afb97bd_35824cuda3std6ranges3__45__cpo4swapE - _ZN74_INTERNAL_cf142809_38_flash_fwd_hdim192_bf16_softcap_sm90_cu_9afb97bd_35824cuda3std3__45__cpo4cendE)
_ZN74_INTERNAL_cf142809_38_flash_fwd_hdim192_bf16_softcap_sm90_cu_9afb97bd_35824cuda3std3__45__cpo4cendE:
	.zero		1
	.type		_ZN74_INTERNAL_cf142809_38_flash_fwd_hdim192_bf16_softcap_sm90_cu_9afb97bd_35824cuda3std6ranges3__45__cpo4swapE,@object
	.size		_ZN74_INTERNAL_cf142809_38_flash_fwd_hdim192_bf16_softcap_sm90_cu_9afb97bd_35824cuda3std6ranges3__45__cpo4swapE,(.L_16 - _ZN74_INTERNAL_cf142809_38_flash_fwd_hdim192_bf16_softcap_sm90_cu_9afb97bd_35824cuda3std6ranges3__45__cpo4swapE)
_ZN74_INTERNAL_cf142809_38_flash_fwd_hdim192_bf16_softcap_sm90_cu_9afb97bd_35824cuda3std6ranges3__45__cpo4swapE:
	.zero		1
.L_16:


//--------------------- .nv.shared._ZN7cutlass13device_kernelIN5flash11enable_sm90INS1_16FlashAttnFwdSm90INS1_25CollectiveMainloopFwdSm90ILi2EN4cute5tupleIJNS5_1CILi2EEENS7_ILi1EEES9_EEENS6_IJNS7_ILi128EEENS7_ILi112EEENS7_ILi192EEEEEELi192ENS_10bfloat16_tEfNS_4arch4Sm90ELb0ELb0ELb1ELb0ELb0ELb0ELb0ELb1ELb1ELb0ELb0ELb0EEENS1_21CollectiveEpilogueFwdINS6_IJSB_SD_SC_EEESA_SF_SH_Li256ELb0ELb0ELb0ELb0EEENS1_29StaticPersistentTileSchedulerILb0EEEEEEEEEvNT_6ParamsE --------------------------
	.section	.nv.shared._ZN7cutlass13device_kernelIN5flash11enable_sm90INS1_16FlashAttnFwdSm90INS1_25CollectiveMainloopFwdSm90ILi2EN4cute5tupleIJNS5_1CILi2EEENS7_ILi1EEES9_EEENS6_IJNS7_ILi128EEENS7_ILi112EEENS7_ILi192EEEEEELi192ENS_10bfloat16_tEfNS_4arch4Sm90ELb0ELb0ELb1ELb0ELb0ELb0ELb0ELb1ELb1ELb0ELb0ELb0EEENS1_21CollectiveEpilogueFwdINS6_IJSB_SD_SC_EEESA_SF_SH_Li256ELb0ELb0ELb0ELb0EEENS1_29StaticPersistentTileSchedulerILb0EEEEEEEEEvNT_6ParamsE,"aw",@nobits
	.sectionflags	@""
	.align	16
	.zero		1024


//--------------------- .nv.shared._ZN7cutlass13device_kernelIN5flash11enable_sm90INS1_16FlashAttnFwdSm90INS1_25CollectiveMainloopFwdSm90ILi2EN4cute5tupleIJNS5_1CILi1EEES8_S8_EEENS6_IJNS7_ILi128EEENS7_ILi112EEENS7_ILi192EEEEEELi192ENS_10bfloat16_tEfNS_4arch4Sm90ELb0ELb0ELb1ELb1ELb0ELb0ELb0ELb1ELb1ELb0ELb0ELb0EEENS1_21CollectiveEpilogueFwdINS6_IJSA_SC_SB_EEES9_SE_SG_Li256ELb1ELb0ELb0ELb0EEENS1_36VarlenDynamicPersistentTileSchedulerILi128ELi112ELi256ELi32ELb0ELb0ELb1ELb0ELb1ELb1EEEEEEEEEvNT_6ParamsE --------------------------
	.section	.nv.shared._ZN7cutlass13device_kernelIN5flash11enable_sm90INS1_16FlashAttnFwdSm90INS1_25CollectiveMainloopFwdSm90ILi2EN4cute5tupleIJNS5_1CILi1EEES8_S8_EEENS6_IJNS7_ILi128EEENS7_ILi112EEENS7_ILi192EEEEEELi192ENS_10bfloat16_tEfNS_4arch4Sm90ELb0ELb0ELb1ELb1ELb0ELb0ELb0ELb1ELb1ELb0ELb0ELb0EEENS1_21CollectiveEpilogueFwdINS6_IJSA_SC_SB_EEES9_SE_SG_Li256ELb1ELb0ELb0ELb0EEENS1_36VarlenDynamicPersistentTileSchedulerILi128ELi112ELi256ELi32ELb0ELb0ELb1ELb0ELb1ELb1EEEEEEEEEvNT_6ParamsE,"aw",@nobits
	.sectionflags	@""
	.align	16
	.zero		1024


//--------------------- .nv.shared._ZN7cutlass13device_kernelIN5flash11enable_sm90INS1_16FlashAttnFwdSm90INS1_25CollectiveMainloopFwdSm90ILi2EN4cute5tupleIJNS5_1CILi1EEES8_S8_EEENS6_IJNS7_ILi128EEENS7_ILi112EEENS7_ILi192EEEEEELi192ENS_10bfloat16_tEfNS_4arch4Sm90ELb0ELb0ELb1ELb1ELb0ELb1ELb0ELb1ELb1ELb0ELb0ELb0EEENS1_21CollectiveEpilogueFwdINS6_IJSA_SC_SB_EEES9_SE_SG_Li256ELb1ELb0ELb0ELb0EEENS1_36VarlenDynamicPersistentTileSchedulerILi128ELi112ELi256ELi32ELb0ELb0ELb1ELb0ELb1ELb1EEEEEEEEEvNT_6ParamsE --------------------------
	.section	.nv.shared._ZN7cutlass13device_kernelIN5flash11enable_sm90INS1_16FlashAttnFwdSm90INS1_25CollectiveMainloopFwdSm90ILi2EN4cute5tupleIJNS5_1CILi1EEES8_S8_EEENS6_IJNS7_ILi128EEENS7_ILi112EEENS7_ILi192EEEEEELi192ENS_10bfloat16_tEfNS_4arch4Sm90ELb0ELb0ELb1ELb1ELb0ELb1ELb0ELb1ELb1ELb0ELb0ELb0EEENS1_21CollectiveEpilogueFwdINS6_IJSA_SC_SB_EEES9_SE_SG_Li256ELb1ELb0ELb0ELb0EEENS1_36VarlenDynamicPersistentTileSchedulerILi128ELi112ELi256ELi32ELb0ELb0ELb1ELb0ELb1ELb1EEEEEEEEEvNT_6ParamsE,"aw",@nobits
	.sectionflags	@""
	.align	16
	.zero		1024


//--------------------- .nv.shared._ZN7cutlass13device_kernelIN5flash11enable_sm90INS1_16FlashAttnFwdSm90INS1_25CollectiveMainloopFwdSm90ILi2EN4cute5tupleIJNS5_1CILi1EEES8_S8_EEENS6_IJNS7_ILi128EEENS7_ILi96EEENS7_ILi192EEEEEELi192ENS_10bfloat16_tEfNS_4arch4Sm90ELb0ELb1ELb1ELb0ELb0ELb0ELb0ELb1ELb1ELb0ELb0ELb0EEENS1_21CollectiveEpilogueFwdINS6_IJSA_SC_SB_EEES9_SE_SG_Li256ELb0ELb0ELb0ELb0EEENS1_30DynamicPersistentTileSchedulerILi256ELi32ELb0ELb0ELb1EEEEEEEEEvNT_6ParamsE --------------------------
	.section	.nv.shared._ZN7cutlass13device_kernelIN5flash11enable_sm90INS1_16FlashAttnFwdSm90INS1_25CollectiveMainloopFwdSm90ILi2EN4cute5tupleIJNS5_1CILi1EEES8_S8_EEENS6_IJNS7_ILi128EEENS7_ILi96EEENS7_ILi192EEEEEELi192ENS_10bfloat16_tEfNS_4arch4Sm90ELb0ELb1ELb1ELb0ELb0ELb0ELb0ELb1ELb1ELb0ELb0ELb0EEENS1_21CollectiveEpilogueFwdINS6_IJSA_SC_SB_EEES9_SE_SG_Li256ELb0ELb0ELb0ELb0EEENS1_30DynamicPersistentTileSchedulerILi256ELi32ELb0ELb0ELb1EEEEEEEEEvNT_6ParamsE,"aw",@nobits
	.sectionflags	@""
	.align	16
	.zero		1024


//--------------------- .nv.shared._ZN7cutlass13device_kernelIN5flash11enable_sm90INS1_16FlashAttnFwdSm90INS1_25CollectiveMainloopFwdSm90ILi2EN4cute5tupleIJNS5_1CILi1EEES8_S8_EEENS6_IJNS7_ILi128EEENS7_ILi96EEENS7_ILi192EEEEEELi192ENS_10bfloat16_tEfNS_4arch4Sm90ELb0ELb1ELb1ELb1ELb0ELb0ELb0ELb1ELb1ELb0ELb0ELb0EEENS1_21CollectiveEpilogueFwdINS6_IJSA_SC_SB_EEES9_SE_SG_Li256ELb1ELb0ELb0ELb0EEENS1_36VarlenDynamicPersistentTileSchedulerILi128ELi96ELi256ELi32ELb0ELb0ELb1ELb1ELb0ELb1EEEEEEEEEvNT_6ParamsE --------------------------
	.section	.nv.shared._ZN7cutlass13device_kernelIN5flash11enable_sm90INS1_16FlashAttnFwdSm90INS1_25CollectiveMainloopFwdSm90ILi2EN4cute5tupleIJNS5_1CILi1EEES8_S8_EEENS6_IJNS7_ILi128EEENS7_ILi96EEENS7_ILi192EEEEEELi192ENS_10bfloat16_tEfNS_4arch4Sm90ELb0ELb1ELb1ELb1ELb0ELb0ELb0ELb1ELb1ELb0ELb0ELb0EEENS1_21CollectiveEpilogueFwdINS6_IJSA_SC_SB_EEES9_SE_SG_Li256ELb1ELb0ELb0ELb0EEENS1_36VarlenDynamicPersistentTileSchedulerILi128ELi96ELi256ELi32ELb0ELb0ELb1ELb1ELb0ELb1EEEEEEEEEvNT_6ParamsE,"aw",@nobits
	.sectionflags	@""
	.align	16
	.zero		1024


//--------------------- .nv.shared._ZN7cutlass13device_kernelIN5flash11enable_sm90INS1_16FlashAttnFwdSm90INS1_25CollectiveMainloopFwdSm90ILi2EN4cute5tupleIJNS5_1CILi1EEES8_S8_EEENS6_IJNS7_ILi128EEENS7_ILi96EEENS7_ILi192EEEEEELi192ENS_10bfloat16_tEfNS_4arch4Sm90ELb0ELb1ELb1ELb1ELb0ELb1ELb0ELb1ELb1ELb0ELb0ELb0EEENS1_21CollectiveEpilogueFwdINS6_IJSA_SC_SB_EEES9_SE_SG_Li256ELb1ELb0ELb0ELb0EEENS1_36VarlenDynamicPersistentTileSchedulerILi128ELi96ELi256ELi32ELb0ELb0ELb1ELb1ELb0ELb1EEEEEEEEEvNT_6ParamsE --------------------------
	.section	.nv.shared._ZN7cutlass13device_kernelIN5flash11enable_sm90INS1_16FlashAttnFwdSm90INS1_25CollectiveMainloopFwdSm90ILi2EN4cute5tupleIJNS5_1CILi1EEES8_S8_EEENS6_IJNS7_ILi128EEENS7_ILi96EEENS7_ILi192EEEEEELi192ENS_10bfloat16_tEfNS_4arch4Sm90ELb0ELb1ELb1ELb1ELb0ELb1ELb0ELb1ELb1ELb0ELb0ELb0EEENS1_21CollectiveEpilogueFwdINS6_IJSA_SC_SB_EEES9_SE_SG_Li256ELb1ELb0ELb0ELb0EEENS1_36VarlenDynamicPersistentTileSchedulerILi128ELi96ELi256ELi32ELb0ELb0ELb1ELb1ELb0ELb1EEEEEEEEEvNT_6ParamsE,"aw",@nobits
	.sectionflags	@""
	.align	16
	.zero		1024


//--------------------- .nv.shared._ZN7cutlass13device_kernelIN5flash11enable_sm90INS1_16FlashAttnFwdSm90INS1_25CollectiveMainloopFwdSm90ILi2EN4cute5tupleIJNS5_1CILi1EEES8_S8_EEENS6_IJNS7_ILi128EEENS7_ILi112EEENS7_ILi192EEEEEELi192ENS_10bfloat16_tEfNS_4arch4Sm90ELb1ELb0ELb1ELb0ELb0ELb0ELb0ELb1ELb1ELb0ELb0ELb0EEENS1_21CollectiveEpilogueFwdINS6_IJSA_SC_SB_EEES9_SE_SG_Li256ELb0ELb0ELb0ELb0EEENS1_30DynamicPersistentTileSchedulerILi256ELi32ELb0ELb0ELb1EEEEEEEEEvNT_6ParamsE --------------------------
	.section	.nv.shared._ZN7cutlass13device_kernelIN5flash11enable_sm90INS1_16FlashAttnFwdSm90INS1_25CollectiveMainloopFwdSm90ILi2EN4cute5tupleIJNS5_1CILi1EEES8_S8_EEENS6_IJNS7_ILi128EEENS7_ILi112EEENS7_ILi192EEEEEELi192ENS_10bfloat16_tEfNS_4arch4Sm90ELb1ELb0ELb1ELb0ELb0ELb0ELb0ELb1ELb1ELb0ELb0ELb0EEENS1_21CollectiveEpilogueFwdINS6_IJSA_SC_SB_EEES9_SE_SG_Li256ELb0ELb0ELb0ELb0EEENS1_30DynamicPersistentTileSchedulerILi256ELi32ELb0ELb0ELb1EEEEEEEEEvNT_6ParamsE,"aw",@nobits
	.sectionflags	@""
	.align	16
	.zero		1024


//--------------------- .nv.shared._ZN7cutlass13device_kernelIN5flash11enable_sm90INS1_16FlashAttnFwdSm90INS1_25CollectiveMainloopFwdSm90ILi2EN4cute5tupleIJNS5_1CILi1EEES8_S8_EEENS6_IJNS7_ILi128EEENS7_ILi112EEENS7_ILi192EEEEEELi192ENS_10bfloat16_tEfNS_4arch4Sm90ELb1ELb0ELb1ELb1ELb0ELb0ELb0ELb1ELb1ELb0ELb0ELb0EEENS1_21CollectiveEpilogueFwdINS6_IJSA_SC_SB_EEES9_SE_SG_Li256ELb1ELb0ELb0ELb0EEENS1_36VarlenDynamicPersistentTileSchedulerILi128ELi112ELi256ELi32ELb0ELb0ELb1ELb1ELb1ELb1EEEEEEEEEvNT_6ParamsE --------------------------
	.section	.nv.shared._ZN7cutlass13device_kernelIN5flash11enable_sm90INS1_16FlashAttnFwdSm90INS1_25CollectiveMainloopFwdSm90ILi2EN4cute5tupleIJNS5_1CILi1EEES8_S8_EEENS6_IJNS7_ILi128EEENS7_ILi112EEENS7_ILi192EEEEEELi192ENS_10bfloat16_tEfNS_4arch4Sm90ELb1ELb0ELb1ELb1ELb0ELb0ELb0ELb1ELb1ELb0ELb0ELb0EEENS1_21CollectiveEpilogueFwdINS6_IJSA_SC_SB_EEES9_SE_SG_Li256ELb1ELb0ELb0ELb0EEENS1_36VarlenDynamicPersistentTileSchedulerILi128ELi112ELi256ELi32ELb0ELb0ELb1ELb1ELb1ELb1EEEEEEEEEvNT_6ParamsE,"aw",@nobits
	.sectionflags	@""
	.align	16
	.zero		1024


//--------------------- .nv.shared._ZN7cutlass13device_kernelIN5flash11enable_sm90INS1_16FlashAttnFwdSm90INS1_25CollectiveMainloopFwdSm90ILi2EN4cute5tupleIJNS5_1CILi1EEES8_S8_EEENS6_IJNS7_ILi128EEENS7_ILi112EEENS7_ILi192EEEEEELi192ENS_10bfloat16_tEfNS_4arch4Sm90ELb1ELb0ELb1ELb1ELb0ELb1ELb0ELb1ELb1ELb0ELb0ELb0EEENS1_21CollectiveEpilogueFwdINS6_IJSA_SC_SB_EEES9_SE_SG_Li256ELb1ELb0ELb0ELb0EEENS1_36VarlenDynamicPersistentTileSchedulerILi128ELi112ELi256ELi32ELb0ELb0ELb1ELb1ELb1ELb1EEEEEEEEEvNT_6ParamsE --------------------------
	.section	.nv.shared._ZN7cutlass13device_kernelIN5flash11enable_sm90INS1_16FlashAttnFwdSm90INS1_25CollectiveMainloopFwdSm90ILi2EN4cute5tupleIJNS5_1CILi1EEES8_S8_EEENS6_IJNS7_ILi128EEENS7_ILi112EEENS7_ILi192EEEEEELi192ENS_10bfloat16_tEfNS_4arch4Sm90ELb1ELb0ELb1ELb1ELb0ELb1ELb0ELb1ELb1ELb0ELb0ELb0EEENS1_21CollectiveEpilogueFwdINS6_IJSA_SC_SB_EEES9_SE_SG_Li256ELb1ELb0ELb0ELb0EEENS1_36VarlenDynamicPersistentTileSchedulerILi128ELi112ELi256ELi32ELb0ELb0ELb1ELb1ELb1ELb1EEEEEEEEEvNT_6ParamsE,"aw",@nobits
	.sectionflags	@""
	.align	16
	.zero		1024


//--------------------- .nv.constant0._ZN7cutlass13device_kernelIN5flash11enable_sm90INS1_16FlashAttnFwdSm90INS1_25CollectiveMainloopFwdSm90ILi2EN4cute5tupleIJNS5_1CILi1EEES8_S8_EEENS6_IJNS7_ILi128EEENS7_ILi112EEENS7_ILi192EEEEEELi192ENS_10bfloat16_tEfNS_4arch4Sm90ELb0ELb0ELb1ELb0ELb0ELb0ELb0ELb1ELb1ELb0ELb0ELb0EEENS1_21CollectiveEpilogueFwdINS6_IJSA_SC_SB_EEES9_SE_SG_Li256ELb0ELb0ELb0ELb0EEENS1_29StaticPersistentTileSchedulerILb0EEEEEEEEEvNT_6ParamsE --------------------------
	.section	.nv.constant0._ZN7cutlass13device_kernelIN5flash11enable_sm90INS1_16FlashAttnFwdSm90INS1_25CollectiveMainloopFwdSm90ILi2EN4cute5tupleIJNS5_1CILi1EEES8_S8_EEENS6_IJNS7_ILi128EEENS7_ILi112EEENS7_ILi192EEEEEELi192ENS_10bfloat16_tEfNS_4arch4Sm90ELb0ELb0ELb1ELb0ELb0ELb0ELb0ELb1ELb1ELb0ELb0ELb0EEENS1_21CollectiveEpilogueFwdINS6_IJSA_SC_SB_EEES9_SE_SG_Li256ELb0ELb0ELb0ELb0EEENS1_29StaticPersistentTileSchedulerILb0EEEEEEEEEvNT_6ParamsE,"a",@progbits
	.sectionflags	@""
	.align	4
.nv.constant0._ZN7cutlass13device_kernelIN5flash11enable_sm90INS1_16FlashAttnFwdSm90INS1_25CollectiveMainloopFwdSm90ILi2EN4cute5tupleIJNS5_1CILi1EEES8_S8_EEENS6_IJNS7_ILi128EEENS7_ILi112EEENS7_ILi192EEEEEELi192ENS_10bfloat16_tEfNS_4arch4Sm90ELb0ELb0ELb1ELb0ELb0ELb0ELb0ELb1ELb1ELb0ELb0ELb0EEENS1_21CollectiveEpilogueFwdINS6_IJSA_SC_SB_EEES9_SE_SG_Li256ELb0ELb0ELb0ELb0EEENS1_29StaticPersistentTileSchedulerILb0EEEEEEEEEvNT_6ParamsE:
	.zero		3584


//--------------------- .nv.constant0._ZN7cutlass13device_kernelIN5flash11enable_sm90INS1_16FlashAttnFwdSm90INS1_25CollectiveMainloopFwdSm90ILi2EN4cute5tupleIJNS5_1CILi2EEENS7_ILi1EEES9_EEENS6_IJNS7_ILi128EEENS7_ILi112EEENS7_ILi192EEEEEELi192ENS_10bfloat16_tEfNS_4arch4Sm90ELb0ELb0ELb1ELb0ELb0ELb0ELb0ELb1ELb1ELb0ELb0ELb0EEENS1_21CollectiveEpilogueFwdINS6_IJSB_SD_SC_EEESA_SF_SH_Li256ELb0ELb0ELb0ELb0EEENS1_29StaticPersistentTileSchedulerILb0EEEEEEEEEvNT_6ParamsE --------------------------
	.section	.nv.constant0._ZN7cutlass13device_kernelIN5flash11enable_sm90INS1_16FlashAttnFwdSm90INS1_25CollectiveMainloopFwdSm90ILi2EN4cute5tupleIJNS5_1CILi2EEENS7_ILi1EEES9_EEENS6_IJNS7_ILi128EEENS7_ILi112EEENS7_ILi192EEEEEELi192ENS_10bfloat16_tEfNS_4arch4Sm90ELb0ELb0ELb1ELb0ELb0ELb0ELb0ELb1ELb1ELb0ELb0ELb0EEENS1_21CollectiveEpilogueFwdINS6_IJSB_SD_SC_EEESA_SF_SH_Li256ELb0ELb0ELb0ELb0EEENS1_29StaticPersistentTileSchedulerILb0EEEEEEEEEvNT_6ParamsE,"a",@progbits
	.sectionflags	@""
	.align	4
.nv.constant0._ZN7cutlass13device_kernelIN5flash11enable_sm90INS1_16FlashAttnFwdSm90INS1_25CollectiveMainloopFwdSm90ILi2EN4cute5tupleIJNS5_1CILi2EEENS7_ILi1EEES9_EEENS6_IJNS7_ILi128EEENS7_ILi112EEENS7_ILi192EEEEEELi192ENS_10bfloat16_tEfNS_4arch4Sm90ELb0ELb0ELb1ELb0ELb0ELb0ELb0ELb1ELb1ELb0ELb0ELb0EEENS1_21CollectiveEpilogueFwdINS6_IJSB_SD_SC_EEESA_SF_SH_Li256ELb0ELb0ELb0ELb0EEENS1_29StaticPersistentTileSchedulerILb0EEEEEEEEEvNT_6ParamsE:
	.zero		3584


//--------------------- .nv.constant0._ZN7cutlass13device_kernelIN5flash11enable_sm90INS1_16FlashAttnFwdSm90INS1_25CollectiveMainloopFwdSm90ILi2EN4cute5tupleIJNS5_1CILi1EEES8_S8_EEENS6_IJNS7_ILi128EEENS7_ILi112EEENS7_ILi192EEEEEELi192ENS_10bfloat16_tEfNS_4arch4Sm90ELb0ELb0ELb1ELb1ELb0ELb0ELb0ELb1ELb1ELb0ELb0ELb0EEENS1_21CollectiveEpilogueFwdINS6_IJSA_SC_SB_EEES9_SE_SG_Li256ELb1ELb0ELb0ELb0EEENS1_36VarlenDynamicPersistentTileSchedulerILi128ELi112ELi256ELi32ELb0ELb0ELb1ELb0ELb1ELb1EEEEEEEEEvNT_6ParamsE --------------------------
	.section	.nv.constant0._ZN7cutlass13device_kernelIN5flash11enable_sm90INS1_16FlashAttnFwdSm90INS1_25CollectiveMainloopFwdSm90ILi2EN4cute5tupleIJNS5_1CILi1EEES8_S8_EEENS6_IJNS7_ILi128EEENS7_ILi112EEENS7_ILi192EEEEEELi192ENS_10bfloat16_tEfNS_4arch4Sm90ELb0ELb0ELb1ELb1ELb0ELb0ELb0ELb1ELb1ELb0ELb0ELb0EEENS1_21CollectiveEpilogueFwdINS6_IJSA_SC_SB_EEES9_SE_SG_Li256ELb1ELb0ELb0ELb0EEENS1_36VarlenDynamicPersistentTileSchedulerILi128ELi112ELi256ELi32ELb0ELb0ELb1ELb0ELb1ELb1EEEEEEEEEvNT_6ParamsE,"a",@progbits
	.sectionflags	@""
	.align	4
.nv.constant0._ZN7cutlass13device_kernelIN5flash11enable_sm90INS1_16FlashAttnFwdSm90INS1_25CollectiveMainloopFwdSm90ILi2EN4cute5tupleIJNS5_1CILi1EEES8_S8_EEENS6_IJNS7_ILi128EEENS7_ILi112EEENS7_ILi192EEEEEELi192ENS_10bfloat16_tEfNS_4arch4Sm90ELb0ELb0ELb1ELb1ELb0ELb0ELb0ELb1ELb1ELb0ELb0ELb0EEENS1_21CollectiveEpilogueFwdINS6_IJSA_SC_SB_EEES9_SE_SG_Li256ELb1ELb0ELb0ELb0EEENS1_36VarlenDynamicPersistentTileSchedulerILi128ELi112ELi256ELi32ELb0ELb0ELb1ELb0ELb1ELb1EEEEEEEEEvNT_6ParamsE:
	.zero		3200


//--------------------- .nv.constant0._ZN7cutlass13device_kernelIN5flash11enable_sm90INS1_16FlashAttnFwdSm90INS1_25CollectiveMainloopFwdSm90ILi2EN4cute5tupleIJNS5_1CILi1EEES8_S8_EEENS6_IJNS7_ILi128EEENS7_ILi112EEENS7_ILi192EEEEEELi192ENS_10bfloat16_tEfNS_4arch4Sm90ELb0ELb0ELb1ELb1ELb0ELb1ELb0ELb1ELb1ELb0ELb0ELb0EEENS1_21CollectiveEpilogueFwdINS6_IJSA_SC_SB_EEES9_SE_SG_Li256ELb1ELb0ELb0ELb0EEENS1_36VarlenDynamicPersistentTileSchedulerILi128ELi112ELi256ELi32ELb0ELb0ELb1ELb0ELb1ELb1EEEEEEEEEvNT_6ParamsE --------------------------
	.section	.nv.constant0._ZN7cutlass13device_kernelIN5flash11enable_sm90INS1_16FlashAttnFwdSm90INS1_25CollectiveMainloopFwdSm90ILi2EN4cute5tupleIJNS5_1CILi1EEES8_S8_EEENS6_IJNS7_ILi128EEENS7_ILi112EEENS7_ILi192EEEEEELi192ENS_10bfloat16_tEfNS_4arch4Sm90ELb0ELb0ELb1ELb1ELb0ELb1ELb0ELb1ELb1ELb0ELb0ELb0EEENS1_21CollectiveEpilogueFwdINS6_IJSA_SC_SB_EEES9_SE_SG_Li256ELb1ELb0ELb0ELb0EEENS1_36VarlenDynamicPersistentTileSchedulerILi128ELi112ELi256ELi32ELb0ELb0ELb1ELb0ELb1ELb1EEEEEEEEEvNT_6ParamsE,"a",@progbits
	.sectionflags	@""
	.align	4
.nv.constant0._ZN7cutlass13device_kernelIN5flash11enable_sm90INS1_16FlashAttnFwdSm90INS1_25CollectiveMainloopFwdSm90ILi2EN4cute5tupleIJNS5_1CILi1EEES8_S8_EEENS6_IJNS7_ILi128EEENS7_ILi112EEENS7_ILi192EEEEEELi192ENS_10bfloat16_tEfNS_4arch4Sm90ELb0ELb0ELb1ELb1ELb0ELb1ELb0ELb1ELb1ELb0ELb0ELb0EEENS1_21CollectiveEpilogueFwdINS6_IJSA_SC_SB_EEES9_SE_SG_Li256ELb1ELb0ELb0ELb0EEENS1_36VarlenDynamicPersistentTileSchedulerILi128ELi112ELi256ELi32ELb0ELb0ELb1ELb0ELb1ELb1EEEEEEEEEvNT_6ParamsE:
	.zero		3200


//--------------------- .nv.constant0._ZN7cutlass13device_kernelIN5flash11enable_sm90INS1_16FlashAttnFwdSm90INS1_25CollectiveMainloopFwdSm90ILi2EN4cute5tupleIJNS5_1CILi1EEES8_S8_EEENS6_IJNS7_ILi128EEENS7_ILi96EEENS7_ILi192EEEEEELi192ENS_10bfloat16_tEfNS_4arch4Sm90ELb0ELb1ELb1ELb0ELb0ELb0ELb0ELb1ELb1ELb0ELb0ELb0EEENS1_21CollectiveEpilogueFwdINS6_IJSA_SC_SB_EEES9_SE_SG_Li256ELb0ELb0ELb0ELb0EEENS1_30DynamicPersistentTileSchedulerILi256ELi32ELb0ELb0ELb1EEEEEEEEEvNT_6ParamsE --------------------------
	.section	.nv.constant0._ZN7cutlass13device_kernelIN5flash11enable_sm90INS1_16FlashAttnFwdSm90INS1_25CollectiveMainloopFwdSm90ILi2EN4cute5tupleIJNS5_1CILi1EEES8_S8_EEENS6_IJNS7_ILi128EEENS7_ILi96EEENS7_ILi192EEEEEELi192ENS_10bfloat16_tEfNS_4arch4Sm90ELb0ELb1ELb1ELb0ELb0ELb0ELb0ELb1ELb1ELb0ELb0ELb0EEENS1_21CollectiveEpilogueFwdINS6_IJSA_SC_SB_EEES9_SE_SG_Li256ELb0ELb0ELb0ELb0EEENS1_30DynamicPersistentTileSchedulerILi256ELi32ELb0ELb0ELb1EEEEEEEEEvNT_6ParamsE,"a",@progbits
	.sectionflags	@""
	.align	4
.nv.constant0._ZN7cutlass13device_kernelIN5flash11enable_sm90INS1_16FlashAttnFwdSm90INS1_25CollectiveMainloopFwdSm90ILi2EN4cute5tupleIJNS5_1CILi1EEES8_S8_EEENS6_IJNS7_ILi128EEENS7_ILi96EEENS7_ILi192EEEEEELi192ENS_10bfloat16_tEfNS_4arch4Sm90ELb0ELb1ELb1ELb0ELb0ELb0ELb0ELb1ELb1ELb0ELb0ELb0EEENS1_21CollectiveEpilogueFwdINS6_IJSA_SC_SB_EEES9_SE_SG_Li256ELb0ELb0ELb0ELb0EEENS1_30DynamicPersistentTileSchedulerILi256ELi32ELb0ELb0ELb1EEEEEEEEEvNT_6ParamsE:
	.zero		3584


//--------------------- .nv.constant0._ZN7cutlass13device_kernelIN5flash11enable_sm90INS1_16FlashAttnFwdSm90INS1_25CollectiveMainloopFwdSm90ILi2EN4cute5tupleIJNS5_1CILi1EEES8_S8_EEENS6_IJNS7_ILi128EEENS7_ILi96EEENS7_ILi192EEEEEELi192ENS_10bfloat16_tEfNS_4arch4Sm90ELb0ELb1ELb1ELb1ELb0ELb0ELb0ELb1ELb1ELb0ELb0ELb0EEENS1_21CollectiveEpilogueFwdINS6_IJSA_SC_SB_EEES9_SE_SG_Li256ELb1ELb0ELb0ELb0EEENS1_36VarlenDynamicPersistentTileSchedulerILi128ELi96ELi256ELi32ELb0ELb0ELb1ELb1ELb0ELb1EEEEEEEEEvNT_6ParamsE --------------------------
	.section	.nv.constant0._ZN7cutlass13device_kernelIN5flash11enable_sm90INS1_16FlashAttnFwdSm90INS1_25CollectiveMainloopFwdSm90ILi2EN4cute5tupleIJNS5_1CILi1EEES8_S8_EEENS6_IJNS7_ILi128EEENS7_ILi96EEENS7_ILi192EEEEEELi192ENS_10bfloat16_tEfNS_4arch4Sm90ELb0ELb1ELb1ELb1ELb0ELb0ELb0ELb1ELb1ELb0ELb0ELb0EEENS1_21CollectiveEpilogueFwdINS6_IJSA_SC_SB_EEES9_SE_SG_Li256ELb1ELb0ELb0ELb0EEENS1_36VarlenDynamicPersistentTileSchedulerILi128ELi96ELi256ELi32ELb0ELb0ELb1ELb1ELb0ELb1EEEEEEEEEvNT_6ParamsE,"a",@progbits
	.sectionflags	@""
	.align	4
.nv.constant0._ZN7cutlass13device_kernelIN5flash11enable_sm90INS1_16FlashAttnFwdSm90INS1_25CollectiveMainloopFwdSm90ILi2EN4cute5tupleIJNS5_1CILi1EEES8_S8_EEENS6_IJNS7_ILi128EEENS7_ILi96EEENS7_ILi192EEEEEELi192ENS_10bfloat16_tEfNS_4arch4Sm90ELb0ELb1ELb1ELb1ELb0ELb0ELb0ELb1ELb1ELb0ELb0ELb0EEENS1_21CollectiveEpilogueFwdINS6_IJSA_SC_SB_EEES9_SE_SG_Li256ELb1ELb0ELb0ELb0EEENS1_36VarlenDynamicPersistentTileSchedulerILi128ELi96ELi256ELi32ELb0ELb0ELb1ELb1ELb0ELb1EEEEEEEEEvNT_6ParamsE:
	.zero		3200


//--------------------- .nv.constant0._ZN7cutlass13device_kernelIN5flash11enable_sm90INS1_16FlashAttnFwdSm90INS1_25CollectiveMainloopFwdSm90ILi2EN4cute5tupleIJNS5_1CILi1EEES8_S8_EEENS6_IJNS7_ILi128EEENS7_ILi96EEENS7_ILi192EEEEEELi192ENS_10bfloat16_tEfNS_4arch4Sm90ELb0ELb1ELb1ELb1ELb0ELb1ELb0ELb1ELb1ELb0ELb0ELb0EEENS1_21CollectiveEpilogueFwdINS6_IJSA_SC_SB_EEES9_SE_SG_Li256ELb1ELb0ELb0ELb0EEENS1_36VarlenDynamicPersistentTileSchedulerILi128ELi96ELi256ELi32ELb0ELb0ELb1ELb1ELb0ELb1EEEEEEEEEvNT_6ParamsE --------------------------
	.section	.nv.constant0._ZN7cutlass13device_kernelIN5flash11enable_sm90INS1_16FlashAttnFwdSm90INS1_25CollectiveMainloopFwdSm90ILi2EN4cute5tupleIJNS5_1CILi1EEES8_S8_EEENS6_IJNS7_ILi128EEENS7_ILi96EEENS7_ILi192EEEEEELi192ENS_10bfloat16_tEfNS_4arch4Sm90ELb0ELb1ELb1ELb1ELb0ELb1ELb0ELb1ELb1ELb0ELb0ELb0EEENS1_21CollectiveEpilogueFwdINS6_IJSA_SC_SB_EEES9_SE_SG_Li256ELb1ELb0ELb0ELb0EEENS1_36VarlenDynamicPersistentTileSchedulerILi128ELi96ELi256ELi32ELb0ELb0ELb1ELb1ELb0ELb1EEEEEEEEEvNT_6ParamsE,"a",@progbits
	.sectionflags	@""
	.align	4
.nv.constant0._ZN7cutlass13device_kernelIN5flash11enable_sm90INS1_16FlashAttnFwdSm90INS1_25CollectiveMainloopFwdSm90ILi2EN4cute5tupleIJNS5_1CILi1EEES8_S8_EEENS6_IJNS7_ILi128EEENS7_ILi96EEENS7_ILi192EEEEEELi192ENS_10bfloat16_tEfNS_4arch4Sm90ELb0ELb1ELb1ELb1ELb0ELb1ELb0ELb1ELb1ELb0ELb0ELb0EEENS1_21CollectiveEpilogueFwdINS6_IJSA_SC_SB_EEES9_SE_SG_Li256ELb1ELb0ELb0ELb0EEENS1_36VarlenDynamicPersistentTileSchedulerILi128ELi96ELi256ELi32ELb0ELb0ELb1ELb1ELb0ELb1EEEEEEEEEvNT_6ParamsE:
	.zero		3200


//--------------------- .nv.constant0._ZN7cutlass13device_kernelIN5flash11enable_sm90INS1_16FlashAttnFwdSm90INS1_25CollectiveMainloopFwdSm90ILi2EN4cute5tupleIJNS5_1CILi1EEES8_S8_EEENS6_IJNS7_ILi128EEENS7_ILi112EEENS7_ILi192EEEEEELi192ENS_10bfloat16_tEfNS_4arch4Sm90ELb1ELb0ELb1ELb0ELb0ELb0ELb0ELb1ELb1ELb0ELb0ELb0EEENS1_21CollectiveEpilogueFwdINS6_IJSA_SC_SB_EEES9_SE_SG_Li256ELb0ELb0ELb0ELb0EEENS1_30DynamicPersistentTileSchedulerILi256ELi32ELb0ELb0ELb1EEEEEEEEEvNT_6ParamsE --------------------------
	.section	.nv.constant0._ZN7cutlass13device_kernelIN5flash11enable_sm90INS1_16FlashAttnFwdSm90INS1_25CollectiveMainloopFwdSm90ILi2EN4cute5tupleIJNS5_1CILi1EEES8_S8_EEENS6_IJNS7_ILi128EEENS7_ILi112EEENS7_ILi192EEEEEELi192ENS_10bfloat16_tEfNS_4arch4Sm90ELb1ELb0ELb1ELb0ELb0ELb0ELb0ELb1ELb1ELb0ELb0ELb0EEENS1_21CollectiveEpilogueFwdINS6_IJSA_SC_SB_EEES9_SE_SG_Li256ELb0ELb0ELb0ELb0EEENS1_30DynamicPersistentTileSchedulerILi256ELi32ELb0ELb0ELb1EEEEEEEEEvNT_6ParamsE,"a",@progbits
	.sectionflags	@""
	.align	4
.nv.constant0._ZN7cutlass13device_kernelIN5flash11enable_sm90INS1_16FlashAttnFwdSm90INS1_25CollectiveMainloopFwdSm90ILi2EN4cute5tupleIJNS5_1CILi1EEES8_S8_EEENS6_IJNS7_ILi128EEENS7_ILi112EEENS7_ILi192EEEEEELi192ENS_10bfloat16_tEfNS_4arch4Sm90ELb1ELb0ELb1ELb0ELb0ELb0ELb0ELb1ELb1ELb0ELb0ELb0EEENS1_21CollectiveEpilogueFwdINS6_IJSA_SC_SB_EEES9_SE_SG_Li256ELb0ELb0ELb0ELb0EEENS1_30DynamicPersistentTileSchedulerILi256ELi32ELb0ELb0ELb1EEEEEEEEEvNT_6ParamsE:
	.zero		3584


//--------------------- .nv.constant0._ZN7cutlass13device_kernelIN5flash11enable_sm90INS1_16FlashAttnFwdSm90INS1_25CollectiveMainloopFwdSm90ILi2EN4cute5tupleIJNS5_1CILi1EEES8_S8_EEENS6_IJNS7_ILi128EEENS7_ILi112EEENS7_ILi192EEEEEELi192ENS_10bfloat16_tEfNS_4arch4Sm90ELb1ELb0ELb1ELb1ELb0ELb0ELb0ELb1ELb1ELb0ELb0ELb0EEENS1_21CollectiveEpilogueFwdINS6_IJSA_SC_SB_EEES9_SE_SG_Li256ELb1ELb0ELb0ELb0EEENS1_36VarlenDynamicPersistentTileSchedulerILi128ELi112ELi256ELi32ELb0ELb0ELb1ELb1ELb1ELb1EEEEEEEEEvNT_6ParamsE --------------------------
	.section	.nv.constant0._ZN7cutlass13device_kernelIN5flash11enable_sm90INS1_16FlashAttnFwdSm90INS1_25CollectiveMainloopFwdSm90ILi2EN4cute5tupleIJNS5_1CILi1EEES8_S8_EEENS6_IJNS7_ILi128EEENS7_ILi112EEENS7_ILi192EEEEEELi192ENS_10bfloat16_tEfNS_4arch4Sm90ELb1ELb0ELb1ELb1ELb0ELb0ELb0ELb1ELb1ELb0ELb0ELb0EEENS1_21CollectiveEpilogueFwdINS6_IJSA_SC_SB_EEES9_SE_SG_Li256ELb1ELb0ELb0ELb0EEENS1_36VarlenDynamicPersistentTileSchedulerILi128ELi112ELi256ELi32ELb0ELb0ELb1ELb1ELb1ELb1EEEEEEEEEvNT_6ParamsE,"a",@progbits
	.sectionflags	@""
	.align	4
.nv.constant0._ZN7cutlass13device_kernelIN5flash11enable_sm90INS1_16FlashAttnFwdSm90INS1_25CollectiveMainloopFwdSm90ILi2EN4cute5tupleIJNS5_1CILi1EEES8_S8_EEENS6_IJNS7_ILi128EEENS7_ILi112EEENS7_ILi192EEEEEELi192ENS_10bfloat16_tEfNS_4arch4Sm90ELb1ELb0ELb1ELb1ELb0ELb0ELb0ELb1ELb1ELb0ELb0ELb0EEENS1_21CollectiveEpilogueFwdINS6_IJSA_SC_SB_EEES9_SE_SG_Li256ELb1ELb0ELb0ELb0EEENS1_36VarlenDynamicPersistentTileSchedulerILi128ELi112ELi256ELi32ELb0ELb0ELb1ELb1ELb1ELb1EEEEEEEEEvNT_6ParamsE:
	.zero		3200


//--------------------- .nv.constant0._ZN7cutlass13device_kernelIN5flash11enable_sm90INS1_16FlashAttnFwdSm90INS1_25CollectiveMainloopFwdSm90ILi2EN4cute5tupleIJNS5_1CILi1EEES8_S8_EEENS6_IJNS7_ILi128EEENS7_ILi112EEENS7_ILi192EEEEEELi192ENS_10bfloat16_tEfNS_4arch4Sm90ELb1ELb0ELb1ELb1ELb0ELb1ELb0ELb1ELb1ELb0ELb0ELb0EEENS1_21CollectiveEpilogueFwdINS6_IJSA_SC_SB_EEES9_SE_SG_Li256ELb1ELb0ELb0ELb0EEENS1_36VarlenDynamicPersistentTileSchedulerILi128ELi112ELi256ELi32ELb0ELb0ELb1ELb1ELb1ELb1EEEEEEEEEvNT_6ParamsE --------------------------
	.section	.nv.constant0._ZN7cutlass13device_kernelIN5flash11enable_sm90INS1_16FlashAttnFwdSm90INS1_25CollectiveMainloopFwdSm90ILi2EN4cute5tupleIJNS5_1CILi1EEES8_S8_EEENS6_IJNS7_ILi128EEENS7_ILi112EEENS7_ILi192EEEEEELi192ENS_10bfloat16_tEfNS_4arch4Sm90ELb1ELb0ELb1ELb1ELb0ELb1ELb0ELb1ELb1ELb0ELb0ELb0EEENS1_21CollectiveEpilogueFwdINS6_IJSA_SC_SB_EEES9_SE_SG_Li256ELb1ELb0ELb0ELb0EEENS1_36VarlenDynamicPersistentTileSchedulerILi128ELi112ELi256ELi32ELb0ELb0ELb1ELb1ELb1ELb1EEEEEEEEEvNT_6ParamsE,"a",@progbits
	.sectionflags	@""
	.align	4
.nv.constant0._ZN7cutlass13device_kernelIN5flash11enable_sm90INS1_16FlashAttnFwdSm90INS1_25CollectiveMainloopFwdSm90ILi2EN4cute5tupleIJNS5_1CILi1EEES8_S8_EEENS6_IJNS7_ILi128EEENS7_ILi112EEENS7_ILi192EEEEEELi192ENS_10bfloat16_tEfNS_4arch4Sm90ELb1ELb0ELb1ELb1ELb0ELb1ELb0ELb1ELb1ELb0ELb0ELb0EEENS1_21CollectiveEpilogueFwdINS6_IJSA_SC_SB_EEES9_SE_SG_Li256ELb1ELb0ELb0ELb0EEENS1_36VarlenDynamicPersistentTileSchedulerILi128ELi112ELi256ELi32ELb0ELb0ELb1ELb1ELb1ELb1EEEEEEEEEvNT_6ParamsE:
	.zero		3200


//--------------------- SYMBOLS --------------------------

	.type		.nv.reservedSmem.offset0,@object
	.size		.nv.reservedSmem.offset0,0x4
	.type		__assertfail,@function
